	.target	sm_90a

	.elftype	@"ET_EXEC"


//--------------------- .note.nv.tkinfo           --------------------------
	.section	.note.nv.tkinfo,"",@"SHT_NOTE"
	.sectionflags	@"SHF_NOTE_NV_TKINFO"
	.tkinfo
        /*0018*/ 	.word	0x00000002
        /*0030*/ 	.string	""
        /*0030*/ 	.string	"ptxas"
        /*0030*/ 	.string	"Cuda compilation tools, release 13.0, V13.0.88"
        /*0030*/ 	.string	"Build cuda_13.0.r13.0/compiler.36424714_0"
        /*0030*/ 	.string	"-arch sm_90a -m 64 "



//--------------------- .note.nv.cuinfo           --------------------------
	.section	.note.nv.cuinfo,"",@"SHT_NOTE"
	.sectionflags	@"SHF_NOTE_NV_CUINFO"
        /*0018*/ 	.short	0x0002
        /*001a*/ 	.short	0x005a
        /*001c*/ 	.short	0x0082
	.zero		2


//--------------------- .nv.info                  --------------------------
	.section	.nv.info,"",@"SHT_CUDA_INFO"
	.align	4


	//----- nvinfo : EIATTR_REGCOUNT
	.align		4
        /*0000*/ 	.byte	0x04, 0x2f
        /*0002*/ 	.short	(.L_21 - .L_20)
	.align		4
.L_20:
        /*0004*/ 	.word	index@(_ZN7cutlass13device_kernelIN5flash11enable_sm90INS1_16FlashAttnFwdSm90INS1_25CollectiveMainloopFwdSm90ILi2EN4cute5tupleIJNS5_1CILi1EEES8_S8_EEENS6_IJNS7_ILi192EEENS7_ILi160EEENS7_ILi64EEEEEELi64ENS_12float_e4m3_tEfNS_4arch4Sm90ELb1ELb0ELb1ELb1ELb1ELb1ELb0ELb1ELb1ELb1ELb0ELb0EEENS1_21CollectiveEpilogueFwdINS6_IJSA_SC_SB_EEES9_NS_10bfloat16_tESG_Li384ELb1ELb1ELb0ELb1EEENS1_36VarlenDynamicPersistentTileSchedulerILi192ELi160ELi384ELi128ELb0ELb1ELb1ELb1ELb1ELb1EEEEEEEEEvNT_6ParamsE)
        /*0008*/ 	.word	0x00000080


	//----- nvinfo : EIATTR_FRAME_SIZE
	.align		4
.L_21:
        /*000c*/ 	.byte	0x04, 0x11
        /*000e*/ 	.short	(.L_23 - .L_22)
	.align		4
.L_22:
        /*0010*/ 	.word	index@(_ZN7cutlass13device_kernelIN5flash11enable_sm90INS1_16FlashAttnFwdSm90INS1_25CollectiveMainloopFwdSm90ILi2EN4cute5tupleIJNS5_1CILi1EEES8_S8_EEENS6_IJNS7_ILi192EEENS7_ILi160EEENS7_ILi64EEEEEELi64ENS_12float_e4m3_tEfNS_4arch4Sm90ELb1ELb0ELb1ELb1ELb1ELb1ELb0ELb1ELb1ELb1ELb0ELb0EEENS1_21CollectiveEpilogueFwdINS6_IJSA_SC_SB_EEES9_NS_10bfloat16_tESG_Li384ELb1ELb1ELb0ELb1EEENS1_36VarlenDynamicPersistentTileSchedulerILi192ELi160ELi384ELi128ELb0ELb1ELb1ELb1ELb1ELb1EEEEEEEEEvNT_6ParamsE)
        /*0014*/ 	.word	0x00000088


	//----- nvinfo : EIATTR_REGCOUNT
	.align		4
.L_23:
        /*0018*/ 	.byte	0x04, 0x2f
        /*001a*/ 	.short	(.L_25 - .L_24)
	.align		4
.L_24:
        /*001c*/ 	.word	index@(_ZN7cutlass13device_kernelIN5flash11enable_sm90INS1_16FlashAttnFwdSm90INS1_25CollectiveMainloopFwdSm90ILi2EN4cute5tupleIJNS5_1CILi1EEES8_S8_EEENS6_IJNS7_ILi192EEENS7_ILi160EEENS7_ILi64EEEEEELi64ENS_12float_e4m3_tEfNS_4arch4Sm90ELb1ELb0ELb1ELb1ELb1ELb0ELb0ELb1ELb1ELb1ELb0ELb0EEENS1_21CollectiveEpilogueFwdINS6_IJSA_SC_SB_EEES9_NS_10bfloat16_tESG_Li384ELb1ELb1ELb0ELb1EEENS1_36VarlenDynamicPersistentTileSchedulerILi192ELi160ELi384ELi128ELb0ELb1ELb1ELb1ELb1ELb1EEEEEEEEEvNT_6ParamsE)
        /*0020*/ 	.word	0x00000080


	//----- nvinfo : EIATTR_FRAME_SIZE
	.align		4
.L_25:
        /*0024*/ 	.byte	0x04, 0x11
        /*0026*/ 	.short	(.L_27 - .L_26)
	.align		4
.L_26:
        /*0028*/ 	.word	index@(_ZN7cutlass13device_kernelIN5flash11enable_sm90INS1_16FlashAttnFwdSm90INS1_25CollectiveMainloopFwdSm90ILi2EN4cute5tupleIJNS5_1CILi1EEES8_S8_EEENS6_IJNS7_ILi192EEENS7_ILi160EEENS7_ILi64EEEEEELi64ENS_12float_e4m3_tEfNS_4arch4Sm90ELb1ELb0ELb1ELb1ELb1ELb0ELb0ELb1ELb1ELb1ELb0ELb0EEENS1_21CollectiveEpilogueFwdINS6_IJSA_SC_SB_EEES9_NS_10bfloat16_tESG_Li384ELb1ELb1ELb0ELb1EEENS1_36VarlenDynamicPersistentTileSchedulerILi192ELi160ELi384ELi128ELb0ELb1ELb1ELb1ELb1ELb1EEEEEEEEEvNT_6ParamsE)
        /*002c*/ 	.word	0x00000038


	//----- nvinfo : EIATTR_REGCOUNT
	.align		4
.L_27:
        /*0030*/ 	.byte	0x04, 0x2f
        /*0032*/ 	.short	(.L_29 - .L_28)
	.align		4
.L_28:
        /*0034*/ 	.word	index@(_ZN7cutlass13device_kernelIN5flash11enable_sm90INS1_16FlashAttnFwdSm90INS1_25CollectiveMainloopFwdSm90ILi2EN4cute5tupleIJNS5_1CILi1EEES8_S8_EEENS6_IJNS7_ILi192EEENS7_ILi160EEENS7_ILi64EEEEEELi64ENS_12float_e4m3_tEfNS_4arch4Sm90ELb1ELb0ELb1ELb0ELb1ELb0ELb0ELb1ELb1ELb1ELb0ELb0EEENS1_21CollectiveEpilogueFwdINS6_IJSA_SC_SB_EEES9_NS_10bfloat16_tESG_Li384ELb0ELb1ELb0ELb1EEENS1_30DynamicPersistentTileSchedulerILi384ELi128ELb0ELb1ELb1EEEEEEEEEvNT_6ParamsE)
        /*0038*/ 	.word	0x00000080


	//----- nvinfo : EIATTR_FRAME_SIZE
	.align		4
.L_29:
        /*003c*/ 	.byte	0x04, 0x11
        /*003e*/ 	.short	(.L_31 - .L_30)
	.align		4
.L_30:
        /*0040*/ 	.word	index@(_ZN7cutlass13device_kernelIN5flash11enable_sm90INS1_16FlashAttnFwdSm90INS1_25CollectiveMainloopFwdSm90ILi2EN4cute5tupleIJNS5_1CILi1EEES8_S8_EEENS6_IJNS7_ILi192EEENS7_ILi160EEENS7_ILi64EEEEEELi64ENS_12float_e4m3_tEfNS_4arch4Sm90ELb1ELb0ELb1ELb0ELb1ELb0ELb0ELb1ELb1ELb1ELb0ELb0EEENS1_21CollectiveEpilogueFwdINS6_IJSA_SC_SB_EEES9_NS_10bfloat16_tESG_Li384ELb0ELb1ELb0ELb1EEENS1_30DynamicPersistentTileSchedulerILi384ELi128ELb0ELb1ELb1EEEEEEEEEvNT_6ParamsE)
        /*0044*/ 	.word	0x00000030


	//----- nvinfo : EIATTR_REGCOUNT
	.align		4
.L_31:
        /*0048*/ 	.byte	0x04, 0x2f
        /*004a*/ 	.short	(.L_33 - .L_32)
	.align		4
.L_32:
        /*004c*/ 	.word	index@(_ZN7cutlass13device_kernelIN5flash11enable_sm90INS1_16FlashAttnFwdSm90INS1_25CollectiveMainloopFwdSm90ILi2EN4cute5tupleIJNS5_1CILi1EEES8_S8_EEENS6_IJNS7_ILi192EEENS7_ILi160EEENS7_ILi64EEEEEELi64ENS_12float_e4m3_tEfNS_4arch4Sm90ELb0ELb1ELb1ELb1ELb1ELb1ELb0ELb1ELb1ELb1ELb0ELb0EEENS1_21CollectiveEpilogueFwdINS6_IJSA_SC_SB_EEES9_NS_10bfloat16_tESG_Li384ELb1ELb1ELb0ELb1EEENS1_36VarlenDynamicPersistentTileSchedulerILi192ELi160ELi384ELi128ELb0ELb1ELb1ELb1ELb0ELb1EEEEEEEEEvNT_6ParamsE)
        /*0050*/ 	.word	0x00000080


	//----- nvinfo : EIATTR_FRAME_SIZE
	.align		4
.L_33:
        /*0054*/ 	.byte	0x04, 0x11
        /*0056*/ 	.short	(.L_35 - .L_34)
	.align		4
.L_34:
        /*0058*/ 	.word	index@(_ZN7cutlass13device_kernelIN5flash11enable_sm90INS1_16FlashAttnFwdSm90INS1_25CollectiveMainloopFwdSm90ILi2EN4cute5tupleIJNS5_1CILi1EEES8_S8_EEENS6_IJNS7_ILi192EEENS7_ILi160EEENS7_ILi64EEEEEELi64ENS_12float_e4m3_tEfNS_4arch4Sm90ELb0ELb1ELb1ELb1ELb1ELb1ELb0ELb1ELb1ELb1ELb0ELb0EEENS1_21CollectiveEpilogueFwdINS6_IJSA_SC_SB_EEES9_NS_10bfloat16_tESG_Li384ELb1ELb1ELb0ELb1EEENS1_36VarlenDynamicPersistentTileSchedulerILi192ELi160ELi384ELi128ELb0ELb1ELb1ELb1ELb0ELb1EEEEEEEEEvNT_6ParamsE)
        /*005c*/ 	.word	0x00000068


	//----- nvinfo : EIATTR_REGCOUNT
	.align		4
.L_35:
        /*0060*/ 	.byte	0x04, 0x2f
        /*0062*/ 	.short	(.L_37 - .L_36)
	.align		4
.L_36:
        /*0064*/ 	.word	index@(_ZN7cutlass13device_kernelIN5flash11enable_sm90INS1_16FlashAttnFwdSm90INS1_25CollectiveMainloopFwdSm90ILi2EN4cute5tupleIJNS5_1CILi1EEES8_S8_EEENS6_IJNS7_ILi192EEENS7_ILi160EEENS7_ILi64EEEEEELi64ENS_12float_e4m3_tEfNS_4arch4Sm90ELb0ELb1ELb1ELb1ELb1ELb0ELb0ELb1ELb1ELb1ELb0ELb0EEENS1_21CollectiveEpilogueFwdINS6_IJSA_SC_SB_EEES9_NS_10bfloat16_tESG_Li384ELb1ELb1ELb0ELb1EEENS1_36VarlenDynamicPersistentTileSchedulerILi192ELi160ELi384ELi128ELb0ELb1ELb1ELb1ELb0ELb1EEEEEEEEEvNT_6ParamsE)
        /*0068*/ 	.word	0x00000080


	//----- nvinfo : EIATTR_FRAME_SIZE
	.align		4
.L_37:
        /*006c*/ 	.byte	0x04, 0x11
        /*006e*/ 	.short	(.L_39 - .L_38)
	.align		4
.L_38:
        /*0070*/ 	.word	index@(_ZN7cutlass13device_kernelIN5flash11enable_sm90INS1_16FlashAttnFwdSm90INS1_25CollectiveMainloopFwdSm90ILi2EN4cute5tupleIJNS5_1CILi1EEES8_S8_EEENS6_IJNS7_ILi192EEENS7_ILi160EEENS7_ILi64EEEEEELi64ENS_12float_e4m3_tEfNS_4arch4Sm90ELb0ELb1ELb1ELb1ELb1ELb0ELb0ELb1ELb1ELb1ELb0ELb0EEENS1_21CollectiveEpilogueFwdINS6_IJSA_SC_SB_EEES9_NS_10bfloat16_tESG_Li384ELb1ELb1ELb0ELb1EEENS1_36VarlenDynamicPersistentTileSchedulerILi192ELi160ELi384ELi128ELb0ELb1ELb1ELb1ELb0ELb1EEEEEEEEEvNT_6ParamsE)
        /*0074*/ 	.word	0x00000038


	//----- nvinfo : EIATTR_REGCOUNT
	.align		4
.L_39:
        /*0078*/ 	.byte	0x04, 0x2f
        /*007a*/ 	.short	(.L_41 - .L_40)
	.align		4
.L_40:
        /*007c*/ 	.word	index@(_ZN7cutlass13device_kernelIN5flash11enable_sm90INS1_16FlashAttnFwdSm90INS1_25CollectiveMainloopFwdSm90ILi2EN4cute5tupleIJNS5_1CILi1EEES8_S8_EEENS6_IJNS7_ILi192EEENS7_ILi160EEENS7_ILi64EEEEEELi64ENS_12float_e4m3_tEfNS_4arch4Sm90ELb0ELb1ELb1ELb0ELb1ELb0ELb0ELb1ELb1ELb1ELb0ELb0EEENS1_21CollectiveEpilogueFwdINS6_IJSA_SC_SB_EEES9_NS_10bfloat16_tESG_Li384ELb0ELb1ELb0ELb1EEENS1_30DynamicPersistentTileSchedulerILi384ELi128ELb0ELb1ELb1EEEEEEEEEvNT_6ParamsE)
        /*0080*/ 	.word	0x00000080


	//----- nvinfo : EIATTR_FRAME_SIZE
	.align		4
.L_41:
        /*0084*/ 	.byte	0x04, 0x11
        /*0086*/ 	.short	(.L_43 - .L_42)
	.align		4
.L_42:
        /*0088*/ 	.word	index@(_ZN7cutlass13device_kernelIN5flash11enable_sm90INS1_16FlashAttnFwdSm90INS1_25CollectiveMainloopFwdSm90ILi2EN4cute5tupleIJNS5_1CILi1EEES8_S8_EEENS6_IJNS7_ILi192EEENS7_ILi160EEENS7_ILi64EEEEEELi64ENS_12float_e4m3_tEfNS_4arch4Sm90ELb0ELb1ELb1ELb0ELb1ELb0ELb0ELb1ELb1ELb1ELb0ELb0EEENS1_21CollectiveEpilogueFwdINS6_IJSA_SC_SB_EEES9_NS_10bfloat16_tESG_Li384ELb0ELb1ELb0ELb1EEENS1_30DynamicPersistentTileSchedulerILi384ELi128ELb0ELb1ELb1EEEEEEEEEvNT_6ParamsE)
        /*008c*/ 	.word	0x00000038


	//----- nvinfo : EIATTR_REGCOUNT
	.align		4
.L_43:
        /*0090*/ 	.byte	0x04, 0x2f
        /*0092*/ 	.short	(.L_45 - .L_44)
	.align		4
.L_44:
        /*0094*/ 	.word	index@(_ZN7cutlass13device_kernelIN5flash11enable_sm90INS1_16FlashAttnFwdSm90INS1_25CollectiveMainloopFwdSm90ILi2EN4cute5tupleIJNS5_1CILi1EEES8_S8_EEENS6_IJNS7_ILi192EEENS7_ILi160EEENS7_ILi64EEEEEELi64ENS_12float_e4m3_tEfNS_4arch4Sm90ELb0ELb0ELb1ELb1ELb1ELb1ELb0ELb1ELb1ELb1ELb0ELb0EEENS1_21CollectiveEpilogueFwdINS6_IJSA_SC_SB_EEES9_NS_10bfloat16_tESG_Li384ELb1ELb1ELb0ELb1EEENS1_36VarlenDynamicPersistentTileSchedulerILi192ELi160ELi384ELi128ELb0ELb1ELb1ELb0ELb1ELb1EEEEEEEEEvNT_6ParamsE)
        /*0098*/ 	.word	0x00000080


	//----- nvinfo : EIATTR_FRAME_SIZE
	.align		4
.L_45:
        /*009c*/ 	.byte	0x04, 0x11
        /*009e*/ 	.short	(.L_47 - .L_46)
	.align		4
.L_46:
        /*00a0*/ 	.word	index@(_ZN7cutlass13device_kernelIN5flash11enable_sm90INS1_16FlashAttnFwdSm90INS1_25CollectiveMainloopFwdSm90ILi2EN4cute5tupleIJNS5_1CILi1EEES8_S8_EEENS6_IJNS7_ILi192EEENS7_ILi160EEENS7_ILi64EEEEEELi64ENS_12float_e4m3_tEfNS_4arch4Sm90ELb0ELb0ELb1ELb1ELb1ELb1ELb0ELb1ELb1ELb1ELb0ELb0EEENS1_21CollectiveEpilogueFwdINS6_IJSA_SC_SB_EEES9_NS_10bfloat16_tESG_Li384ELb1ELb1ELb0ELb1EEENS1_36VarlenDynamicPersistentTileSchedulerILi192ELi160ELi384ELi128ELb0ELb1ELb1ELb0ELb1ELb1EEEEEEEEEvNT_6ParamsE)
        /*00a4*/ 	.word	0x00000090


	//----- nvinfo : EIATTR_REGCOUNT
	.align		4
.L_47:
        /*00a8*/ 	.byte	0x04, 0x2f
        /*00aa*/ 	.short	(.L_49 - .L_48)
	.align		4
.L_48:
        /*00ac*/ 	.word	index@(_ZN7cutlass13device_kernelIN5flash11enable_sm90INS1_16FlashAttnFwdSm90INS1_25CollectiveMainloopFwdSm90ILi2EN4cute5tupleIJNS5_1CILi1EEES8_S8_EEENS6_IJNS7_ILi192EEENS7_ILi160EEENS7_ILi64EEEEEELi64ENS_12float_e4m3_tEfNS_4arch4Sm90ELb0ELb0ELb1ELb1ELb1ELb0ELb0ELb1ELb1ELb1ELb0ELb0EEENS1_21CollectiveEpilogueFwdINS6_IJSA_SC_SB_EEES9_NS_10bfloat16_tESG_Li384ELb1ELb1ELb0ELb1EEENS1_36VarlenDynamicPersistentTileSchedulerILi192ELi160ELi384ELi128ELb0ELb1ELb1ELb0ELb1ELb1EEEEEEEEEvNT_6ParamsE)
        /*00b0*/ 	.word	0x00000080


	//----- nvinfo : EIATTR_FRAME_SIZE
	.align		4
.L_49:
        /*00b4*/ 	.byte	0x04, 0x11
        /*00b6*/ 	.short	(.L_51 - .L_50)
	.align		4
.L_50:
        /*00b8*/ 	.word	index@(_ZN7cutlass13device_kernelIN5flash11enable_sm90INS1_16FlashAttnFwdSm90INS1_25CollectiveMainloopFwdSm90ILi2EN4cute5tupleIJNS5_1CILi1EEES8_S8_EEENS6_IJNS7_ILi192EEENS7_ILi160EEENS7_ILi64EEEEEELi64ENS_12float_e4m3_tEfNS_4arch4Sm90ELb0ELb0ELb1ELb1ELb1ELb0ELb0ELb1ELb1ELb1ELb0ELb0EEENS1_21CollectiveEpilogueFwdINS6_IJSA_SC_SB_EEES9_NS_10bfloat16_tESG_Li384ELb1ELb1ELb0ELb1EEENS1_36VarlenDynamicPersistentTileSchedulerILi192ELi160ELi384ELi128ELb0ELb1ELb1ELb0ELb1ELb1EEEEEEEEEvNT_6ParamsE)
        /*00bc*/ 	.word	0x00000038


	//----- nvinfo : EIATTR_REGCOUNT
	.align		4
.L_51:
        /*00c0*/ 	.byte	0x04, 0x2f
        /*00c2*/ 	.short	(.L_53 - .L_52)
	.align		4
.L_52:
        /*00c4*/ 	.word	index@(_ZN7cutlass13device_kernelIN5flash11enable_sm90INS1_16FlashAttnFwdSm90INS1_25CollectiveMainloopFwdSm90ILi2EN4cute5tupleIJNS5_1CILi1EEES8_S8_EEENS6_IJNS7_ILi192EEENS7_ILi160EEENS7_ILi64EEEEEELi64ENS_12float_e4m3_tEfNS_4arch4Sm90ELb0ELb0ELb1ELb0ELb1ELb0ELb0ELb1ELb1ELb1ELb0ELb0EEENS1_21CollectiveEpilogueFwdINS6_IJSA_SC_SB_EEES9_NS_10bfloat16_tESG_Li384ELb0ELb1ELb0ELb1EEENS1_29StaticPersistentTileSchedulerILb0EEEEEEEEEvNT_6ParamsE)
        /*00c8*/ 	.word	0x00000080


	//----- nvinfo : EIATTR_FRAME_SIZE
	.align		4
.L_53:
        /*00cc*/ 	.byte	0x04, 0x11
        /*00ce*/ 	.short	(.L_55 - .L_54)
	.align		4
.L_54:
        /*00d0*/ 	.word	index@(_ZN7cutlass13device_kernelIN5flash11enable_sm90INS1_16FlashAttnFwdSm90INS1_25CollectiveMainloopFwdSm90ILi2EN4cute5tupleIJNS5_1CILi1EEES8_S8_EEENS6_IJNS7_ILi192EEENS7_ILi160EEENS7_ILi64EEEEEELi64ENS_12float_e4m3_tEfNS_4arch4Sm90ELb0ELb0ELb1ELb0ELb1ELb0ELb0ELb1ELb1ELb1ELb0ELb0EEENS1_21CollectiveEpilogueFwdINS6_IJSA_SC_SB_EEES9_NS_10bfloat16_tESG_Li384ELb0ELb1ELb0ELb1EEENS1_29StaticPersistentTileSchedulerILb0EEEEEEEEEvNT_6ParamsE)
        /*00d4*/ 	.word	0x00000028


	//----- nvinfo : EIATTR_MIN_STACK_SIZE
	.align		4
.L_55:
        /*00d8*/ 	.byte	0x04, 0x12
        /*00da*/ 	.short	(.L_57 - .L_56)
	.align		4
.L_56:
        /*00dc*/ 	.word	index@(_ZN7cutlass13device_kernelIN5flash11enable_sm90INS1_16FlashAttnFwdSm90INS1_25CollectiveMainloopFwdSm90ILi2EN4cute5tupleIJNS5_1CILi1EEES8_S8_EEENS6_IJNS7_ILi192EEENS7_ILi160EEENS7_ILi64EEEEEELi64ENS_12float_e4m3_tEfNS_4arch4Sm90ELb0ELb0ELb1ELb0ELb1ELb0ELb0ELb1ELb1ELb1ELb0ELb0EEENS1_21CollectiveEpilogueFwdINS6_IJSA_SC_SB_EEES9_NS_10bfloat16_tESG_Li384ELb0ELb1ELb0ELb1EEENS1_29StaticPersistentTileSchedulerILb0EEEEEEEEEvNT_6ParamsE)
        /*00e0*/ 	.word	0x00000028


	//----- nvinfo : EIATTR_MIN_STACK_SIZE
	.align		4
.L_57:
        /*00e4*/ 	.byte	0x04, 0x12
        /*00e6*/ 	.short	(.L_59 - .L_58)
	.align		4
.L_58:
        /*00e8*/ 	.word	index@(_ZN7cutlass13device_kernelIN5flash11enable_sm90INS1_16FlashAttnFwdSm90INS1_25CollectiveMainloopFwdSm90ILi2EN4cute5tupleIJNS5_1CILi1EEES8_S8_EEENS6_IJNS7_ILi192EEENS7_ILi160EEENS7_ILi64EEEEEELi64ENS_12float_e4m3_tEfNS_4arch4Sm90ELb0ELb0ELb1ELb1ELb1ELb0ELb0ELb1ELb1ELb1ELb0ELb0EEENS1_21CollectiveEpilogueFwdINS6_IJSA_SC_SB_EEES9_NS_10bfloat16_tESG_Li384ELb1ELb1ELb0ELb1EEENS1_36VarlenDynamicPersistentTileSchedulerILi192ELi160ELi384ELi128ELb0ELb1ELb1ELb0ELb1ELb1EEEEEEEEEvNT_6ParamsE)
        /*00ec*/ 	.word	0x00000038


	//----- nvinfo : EIATTR_MIN_STACK_SIZE
	.align		4
.L_59:
        /*00f0*/ 	.byte	0x04, 0x12
        /*00f2*/ 	.short	(.L_61 - .L_60)
	.align		4
.L_60:
        /*00f4*/ 	.word	index@(_ZN7cutlass13device_kernelIN5flash11enable_sm90INS1_16FlashAttnFwdSm90INS1_25CollectiveMainloopFwdSm90ILi2EN4cute5tupleIJNS5_1CILi1EEES8_S8_EEENS6_IJNS7_ILi192EEENS7_ILi160EEENS7_ILi64EEEEEELi64ENS_12float_e4m3_tEfNS_4arch4Sm90ELb0ELb0ELb1ELb1ELb1ELb1ELb0ELb1ELb1ELb1ELb0ELb0EEENS1_21CollectiveEpilogueFwdINS6_IJSA_SC_SB_EEES9_NS_10bfloat16_tESG_Li384ELb1ELb1ELb0ELb1EEENS1_36VarlenDynamicPersistentTileSchedulerILi192ELi160ELi384ELi128ELb0ELb1ELb1ELb0ELb1ELb1EEEEEEEEEvNT_6ParamsE)
        /*00f8*/ 	.word	0x00000090


	//----- nvinfo : EIATTR_MIN_STACK_SIZE
	.align		4
.L_61:
        /*00fc*/ 	.byte	0x04, 0x12
        /*00fe*/ 	.short	(.L_63 - .L_62)
	.align		4
.L_62:
        /*0100*/ 	.word	index@(_ZN7cutlass13device_kernelIN5flash11enable_sm90INS1_16FlashAttnFwdSm90INS1_25CollectiveMainloopFwdSm90ILi2EN4cute5tupleIJNS5_1CILi1EEES8_S8_EEENS6_IJNS7_ILi192EEENS7_ILi160EEENS7_ILi64EEEEEELi64ENS_12float_e4m3_tEfNS_4arch4Sm90ELb0ELb1ELb1ELb0ELb1ELb0ELb0ELb1ELb1ELb1ELb0ELb0EEENS1_21CollectiveEpilogueFwdINS6_IJSA_SC_SB_EEES9_NS_10bfloat16_tESG_Li384ELb0ELb1ELb0ELb1EEENS1_30DynamicPersistentTileSchedulerILi384ELi128ELb0ELb1ELb1EEEEEEEEEvNT_6ParamsE)
        /*0104*/ 	.word	0x00000038


	//----- nvinfo : EIATTR_MIN_STACK_SIZE
	.align		4
.L_63:
        /*0108*/ 	.byte	0x04, 0x12
        /*010a*/ 	.short	(.L_65 - .L_64)
	.align		4
.L_64:
        /*010c*/ 	.word	index@(_ZN7cutlass13device_kernelIN5flash11enable_sm90INS1_16FlashAttnFwdSm90INS1_25CollectiveMainloopFwdSm90ILi2EN4cute5tupleIJNS5_1CILi1EEES8_S8_EEENS6_IJNS7_ILi192EEENS7_ILi160EEENS7_ILi64EEEEEELi64ENS_12float_e4m3_tEfNS_4arch4Sm90ELb0ELb1ELb1ELb1ELb1ELb0ELb0ELb1ELb1ELb1ELb0ELb0EEENS1_21CollectiveEpilogueFwdINS6_IJSA_SC_SB_EEES9_NS_10bfloat16_tESG_Li384ELb1ELb1ELb0ELb1EEENS1_36VarlenDynamicPersistentTileSchedulerILi192ELi160ELi384ELi128ELb0ELb1ELb1ELb1ELb0ELb1EEEEEEEEEvNT_6ParamsE)
        /*0110*/ 	.word	0x00000038


	//----- nvinfo : EIATTR_MIN_STACK_SIZE
	.align		4
.L_65:
        /*0114*/ 	.byte	0x04, 0x12
        /*0116*/ 	.short	(.L_67 - .L_66)
	.align		4
.L_66:
        /*0118*/ 	.word	index@(_ZN7cutlass13device_kernelIN5flash11enable_sm90INS1_16FlashAttnFwdSm90INS1_25CollectiveMainloopFwdSm90ILi2EN4cute5tupleIJNS5_1CILi1EEES8_S8_EEENS6_IJNS7_ILi192EEENS7_ILi160EEENS7_ILi64EEEEEELi64ENS_12float_e4m3_tEfNS_4arch4Sm90ELb0ELb1ELb1ELb1ELb1ELb1ELb0ELb1ELb1ELb1ELb0ELb0EEENS1_21CollectiveEpilogueFwdINS6_IJSA_SC_SB_EEES9_NS_10bfloat16_tESG_Li384ELb1ELb1ELb0ELb1EEENS1_36VarlenDynamicPersistentTileSchedulerILi192ELi160ELi384ELi128ELb0ELb1ELb1ELb1ELb0ELb1EEEEEEEEEvNT_6ParamsE)
        /*011c*/ 	.word	0x00000068


	//----- nvinfo : EIATTR_MIN_STACK_SIZE
	.align		4
.L_67:
        /*0120*/ 	.byte	0x04, 0x12
        /*0122*/ 	.short	(.L_69 - .L_68)
	.align		4
.L_68:
        /*0124*/ 	.word	index@(_ZN7cutlass13device_kernelIN5flash11enable_sm90INS1_16FlashAttnFwdSm90INS1_25CollectiveMainloopFwdSm90ILi2EN4cute5tupleIJNS5_1CILi1EEES8_S8_EEENS6_IJNS7_ILi192EEENS7_ILi160EEENS7_ILi64EEEEEELi64ENS_12float_e4m3_tEfNS_4arch4Sm90ELb1ELb0ELb1ELb0ELb1ELb0ELb0ELb1ELb1ELb1ELb0ELb0EEENS1_21CollectiveEpilogueFwdINS6_IJSA_SC_SB_EEES9_NS_10bfloat16_tESG_Li384ELb0ELb1ELb0ELb1EEENS1_30DynamicPersistentTileSchedulerILi384ELi128ELb0ELb1ELb1EEEEEEEEEvNT_6ParamsE)
        /*0128*/ 	.word	0x00000030


	//----- nvinfo : EIATTR_MIN_STACK_SIZE
	.align		4
.L_69:
        /*012c*/ 	.byte	0x04, 0x12
        /*012e*/ 	.short	(.L_71 - .L_70)
	.align		4
.L_70:
        /*0130*/ 	.word	index@(_ZN7cutlass13device_kernelIN5flash11enable_sm90INS1_16FlashAttnFwdSm90INS1_25CollectiveMainloopFwdSm90ILi2EN4cute5tupleIJNS5_1CILi1EEES8_S8_EEENS6_IJNS7_ILi192EEENS7_ILi160EEENS7_ILi64EEEEEELi64ENS_12float_e4m3_tEfNS_4arch4Sm90ELb1ELb0ELb1ELb1ELb1ELb0ELb0ELb1ELb1ELb1ELb0ELb0EEENS1_21CollectiveEpilogueFwdINS6_IJSA_SC_SB_EEES9_NS_10bfloat16_tESG_Li384ELb1ELb1ELb0ELb1EEENS1_36VarlenDynamicPersistentTileSchedulerILi192ELi160ELi384ELi128ELb0ELb1ELb1ELb1ELb1ELb1EEEEEEEEEvNT_6ParamsE)
        /*0134*/ 	.word	0x00000038


	//----- nvinfo : EIATTR_MIN_STACK_SIZE
	.align		4
.L_71:
        /*0138*/ 	.byte	0x04, 0x12
        /*013a*/ 	.short	(.L_73 - .L_72)
	.align		4
.L_72:
        /*013c*/ 	.word	index@(_ZN7cutlass13device_kernelIN5flash11enable_sm90INS1_16FlashAttnFwdSm90INS1_25CollectiveMainloopFwdSm90ILi2EN4cute5tupleIJNS5_1CILi1EEES8_S8_EEENS6_IJNS7_ILi192EEENS7_ILi160EEENS7_ILi64EEEEEELi64ENS_12float_e4m3_tEfNS_4arch4Sm90ELb1ELb0ELb1ELb1ELb1ELb1ELb0ELb1ELb1ELb1ELb0ELb0EEENS1_21CollectiveEpilogueFwdINS6_IJSA_SC_SB_EEES9_NS_10bfloat16_tESG_Li384ELb1ELb1ELb0ELb1EEENS1_36VarlenDynamicPersistentTileSchedulerILi192ELi160ELi384ELi128ELb0ELb1ELb1ELb1ELb1ELb1EEEEEEEEEvNT_6ParamsE)
        /*0140*/ 	.word	0x00000088
.L_73:


//--------------------- .nv.compat                --------------------------
	.section	.nv.compat,"",@"SHT_CUDA_COMPAT_INFO"
	.align	4
        /*0000*/ 	.byte	0x02, 0x09, 0x01, 0x00, 0x02, 0x02, 0x04, 0x00, 0x02, 0x05, 0x05, 0x00, 0x03, 0x07, 0x01, 0x01
        /*0010*/ 	.byte	0x02, 0x03, 0x01, 0x00, 0x02, 0x06, 0x01, 0x00, 0x04, 0x0b, 0x08, 0x00, 0x00, 0x00, 0x00, 0x00
        /*0020*/ 	.byte	0x00, 0x00, 0x00, 0x00


//--------------------- .nv.info._ZN7cutlass13device_kernelIN5flash11enable_sm90INS1_16FlashAttnFwdSm90INS1_25CollectiveMainloopFwdSm90ILi2EN4cute5tupleIJNS5_1CILi1EEES8_S8_EEENS6_IJNS7_ILi192EEENS7_ILi160EEENS7_ILi64EEEEEELi64ENS_12float_e4m3_tEfNS_4arch4Sm90ELb0ELb0ELb1ELb0ELb1ELb0ELb0ELb1ELb1ELb1ELb0ELb0EEENS1_21CollectiveEpilogueFwdINS6_IJSA_SC_SB_EEES9_NS_10bfloat16_tESG_Li384ELb0ELb1ELb0ELb1EEENS1_29StaticPersistentTileSchedulerILb0EEEEEEEEEvNT_6ParamsE --------------------------
	.section	.nv.info._ZN7cutlass13device_kernelIN5flash11enable_sm90INS1_16FlashAttnFwdSm90INS1_25CollectiveMainloopFwdSm90ILi2EN4cute5tupleIJNS5_1CILi1EEES8_S8_EEENS6_IJNS7_ILi192EEENS7_ILi160EEENS7_ILi64EEEEEELi64ENS_12float_e4m3_tEfNS_4arch4Sm90ELb0ELb0ELb1ELb0ELb1ELb0ELb0ELb1ELb1ELb1ELb0ELb0EEENS1_21CollectiveEpilogueFwdINS6_IJSA_SC_SB_EEES9_NS_10bfloat16_tESG_Li384ELb0ELb1ELb0ELb1EEENS1_29StaticPersistentTileSchedulerILb0EEEEEEEEEvNT_6ParamsE,"",@"SHT_CUDA_INFO"
	.sectionflags	@""
	.align	4


	//----- nvinfo : EIATTR_CUDA_API_VERSION
	.align		4
        /*0000*/ 	.byte	0x04, 0x37
        /*0002*/ 	.short	(.L_75 - .L_74)
.L_74:
        /*0004*/ 	.word	0x00000082


	//----- nvinfo : EIATTR_KPARAM_INFO
	.align		4
.L_75:
        /*0008*/ 	.byte	0x04, 0x17
        /*000a*/ 	.short	(.L_77 - .L_76)
.L_76:
        /*000c*/ 	.word	0x00000000
        /*0010*/ 	.short	0x0000
        /*0012*/ 	.short	0x0070
        /*0014*/ 	.byte	0x00, 0xf0, 0x01, 0x28


	//----- nvinfo : EIATTR_SPARSE_MMA_MASK
	.align		4
.L_77:
        /*0018*/ 	.byte	0x03, 0x50
        /*001a*/ 	.short	0x0000


	//----- nvinfo : EIATTR_MAXREG_COUNT
	.align		4
        /*001c*/ 	.byte	0x03, 0x1b
        /*001e*/ 	.short	0x0080


	//----- nvinfo : EIATTR_NUM_BARRIERS
	.align		4
        /*0020*/ 	.byte	0x02, 0x4c
        /*0022*/ 	.byte	0x09
	.zero		1


	//----- nvinfo : EIATTR_EXTERNS
	.align		4
        /*0024*/ 	.byte	0x04, 0x0f
        /*0026*/ 	.short	(.L_79 - .L_78)


	//   ....[0]....
	.align		4
.L_78:
        /*0028*/ 	.word	index@(__assertfail)


	//----- nvinfo : EIATTR_ANNOTATIONS
	.align		4
.L_79:
        /*002c*/ 	.byte	0x04, 0x55
        /*002e*/ 	.short	(.L_81 - .L_80)


	//   ....[0]....
.L_80:
        /*0030*/ 	.word	0x00000001
        /*0034*/ 	.byte	0x80, 0x8f, 0x00, 0x00, 0x01, 0x00, 0x00, 0x00, 0xc0, 0x8f, 0x00, 0x00, 0x01, 0x00, 0x00, 0x00
        /* <DEDUP_REMOVED lines=12> */
        /*0104*/ 	.byte	0xf0, 0xc9, 0x00, 0x00


	//----- nvinfo : EIATTR_MERCURY_ISA_VERSION
	.align		4
.L_81:
        /*0108*/ 	.byte	0x03, 0x5f
        /*010a*/ 	.short	0x0101


	//----- nvinfo : EIATTR_INT_WARP_WIDE_INSTR_OFFSETS
	.align		4
        /*010c*/ 	.byte	0x04, 0x31
        /*010e*/ 	.short	(.L_83 - .L_82)


	//   ....[0]....
.L_82:
        /*0110*/ 	.word	0x000000c0


	//   ....[1]....
        /*0114*/ 	.word	0x000000d0


	//   ....[2]....
        /*0118*/ 	.word	0x00000170


	//----- nvinfo : EIATTR_COOP_GROUP_MASK_REGIDS
	.align		4
.L_83:
        /*011c*/ 	.byte	0x04, 0x29
        /*011e*/ 	.short	(.L_85 - .L_84)


	//   ....[0]....
.L_84:
        /*0120*/ 	.word	0xffffffff


	//   ....[1]....
        /*0124*/ 	.word	0xffffffff


	//   ....[2]....
        /*0128*/ 	.word	0xffffffff


	//   ....[3]....
        /*012c*/ 	.word	0xffffffff


	//   ....[4]....
        /*0130*/ 	.word	0xffffffff


	//   ....[5]....
        /*0134*/ 	.word	0xffffffff


	//   ....[6]....
        /*0138*/ 	.word	0xffffffff


	//   ....[7]....
        /*013c*/ 	.word	0xffffffff


	//   ....[8]....
        /*0140*/ 	.word	0xffffffff


	//   ....[9]....
        /*0144*/ 	.word	0xffffffff


	//   ....[10]....
        /*0148*/ 	.word	0xffffffff


	//   ....[11]....
        /*014c*/ 	.word	0xffffffff


	//   ....[12]....
        /*0150*/ 	.word	0xffffffff


	//   ....[13]....
        /*0154*/ 	.word	0xffffffff


	//   ....[14]....
        /*0158*/ 	.word	0xffffffff


	//   ....[15]....
        /*015c*/ 	.word	0xffffffff


	//   ....[16]....
        /*0160*/ 	.word	0xffffffff


	//   ....[17]....
        /*0164*/ 	.word	0xffffffff


	//   ....[18]....
        /*0168*/ 	.word	0xffffffff


	//   ....[19]....
        /*016c*/ 	.word	0xffffffff


	//   ....[20]....
        /*0170*/ 	.word	0xffffffff


	//   ....[21]....
        /*0174*/ 	.word	0xffffffff


	//   ....[22]....
        /*0178*/ 	.word	0xffffffff


	//   ....[23]....
        /*017c*/ 	.word	0xffffffff


	//   ....[24]....
        /*0180*/ 	.word	0xffffffff


	//   ....[25]....
        /*0184*/ 	.word	0xffffffff


	//   ....[26]....
        /*0188*/ 	.word	0xffffffff


	//   ....[27]....
        /*018c*/ 	.word	0xffffffff


	//   ....[28]....
        /*0190*/ 	.word	0xffffffff


	//   ....[29]....
        /*0194*/ 	.word	0xffffffff


	//   ....[30]....
        /*0198*/ 	.word	0xffffffff


	//   ....[31]....
        /*019c*/ 	.word	0xffffffff


	//   ....[32]....
        /*01a0*/ 	.word	0xffffffff


	//   ....[33]....
        /*01a4*/ 	.word	0xffffffff


	//   ....[34]....
        /*01a8*/ 	.word	0xffffffff


	//   ....[35]....
        /*01ac*/ 	.word	0xffffffff


	//   ....[36]....
        /*01b0*/ 	.word	0xffffffff


	//   ....[37]....
        /*01b4*/ 	.word	0xffffffff


	//   ....[38]....
        /*01b8*/ 	.word	0xffffffff


	//   ....[39]....
        /*01bc*/ 	.word	0xffffffff


	//   ....[40]....
        /*01c0*/ 	.word	0xffffffff


	//   ....[41]....
        /*01c4*/ 	.word	0xffffffff


	//   ....[42]....
        /*01c8*/ 	.word	0xffffffff


	//   ....[43]....
        /*01cc*/ 	.word	0xffffffff


	//   ....[44]....
        /*01d0*/ 	.word	0xffffffff


	//   ....[45]....
        /*01d4*/ 	.word	0xffffffff


	//   ....[46]....
        /*01d8*/ 	.word	0xffffffff


	//   ....[47]....
        /*01dc*/ 	.word	0xffffffff


	//   ....[48]....
        /*01e0*/ 	.word	0xffffffff


	//   ....[49]....
        /*01e4*/ 	.word	0xffffffff


	//   ....[50]....
        /*01e8*/ 	.word	0xffffffff


	//   ....[51]....
        /*01ec*/ 	.word	0xffffffff


	//   ....[52]....
        /*01f0*/ 	.word	0xffffffff


	//   ....[53]....
        /*01f4*/ 	.word	0xffffffff


	//   ....[54]....
        /*01f8*/ 	.word	0xffffffff


	//   ....[55]....
        /*01fc*/ 	.word	0xffffffff


	//   ....[56]....
        /*0200*/ 	.word	0xffffffff


	//   ....[57]....
        /*0204*/ 	.word	0xffffffff


	//   ....[58]....
        /*0208*/ 	.word	0xffffffff


	//   ....[59]....
        /*020c*/ 	.word	0xffffffff


	//   ....[60]....
        /*0210*/ 	.word	0xffffffff


	//   ....[61]....
        /*0214*/ 	.word	0xffffffff


	//   ....[62]....
        /*0218*/ 	.word	0xffffffff


	//   ....[63]....
        /*021c*/ 	.word	0xffffffff


	//   ....[64]....
        /*0220*/ 	.word	0xffffffff


	//   ....[65]....
        /*0224*/ 	.word	0xffffffff


	//   ....[66]....
        /*0228*/ 	.word	0xffffffff


	//   ....[67]....
        /*022c*/ 	.word	0xffffffff


	//   ....[68]....
        /*0230*/ 	.word	0xffffffff


	//   ....[69]....
        /*0234*/ 	.word	0xffffffff


	//   ....[70]....
        /*0238*/ 	.word	0xffffffff


	//   ....[71]....
        /*023c*/ 	.word	0xffffffff


	//   ....[72]....
        /*0240*/ 	.word	0xffffffff


	//   ....[73]....
        /*0244*/ 	.word	0xffffffff


	//   ....[74]....
        /*0248*/ 	.word	0xffffffff


	//   ....[75]....
        /*024c*/ 	.word	0xffffffff


	//   ....[76]....
        /*0250*/ 	.word	0xffffffff


	//   ....[77]....
        /*0254*/ 	.word	0xffffffff


	//   ....[78]....
        /*0258*/ 	.word	0xffffffff


	//   ....[79]....
        /*025c*/ 	.word	0xffffffff


	//   ....[80]....
        /*0260*/ 	.word	0xffffffff


	//   ....[81]....
        /*0264*/ 	.word	0xffffffff


	//   ....[82]....
        /*0268*/ 	.word	0xffffffff


	//   ....[83]....
        /*026c*/ 	.word	0xffffffff


	//   ....[84]....
        /*0270*/ 	.word	0xffffffff


	//   ....[85]....
        /*0274*/ 	.word	0xffffffff


	//   ....[86]....
        /*0278*/ 	.word	0xffffffff


	//   ....[87]....
        /*027c*/ 	.word	0xffffffff


	//   ....[88]....
        /*0280*/ 	.word	0xffffffff


	//   ....[89]....
        /*0284*/ 	.word	0xffffffff


	//   ....[90]....
        /*0288*/ 	.word	0xffffffff


	//   ....[91]....
        /*028c*/ 	.word	0xffffffff


	//   ....[92]....
        /*0290*/ 	.word	0xffffffff


	//   ....[93]....
        /*0294*/ 	.word	0xffffffff


	//   ....[94]....
        /*0298*/ 	.word	0xffffffff


	//   ....[95]....
        /*029c*/ 	.word	0xffffffff


	//   ....[96]....
        /*02a0*/ 	.word	0xffffffff


	//   ....[97]....
        /*02a4*/ 	.word	0xffffffff


	//   ....[98]....
        /*02a8*/ 	.word	0xffffffff


	//   ....[99]....
        /*02ac*/ 	.word	0xffffffff


	//   ....[100]....
        /*02b0*/ 	.word	0x0500000f


	//   ....[101]....
        /*02b4*/ 	.word	0x0500000f


	//   ....[102]....
        /*02b8*/ 	.word	0x0500000f


	//   ....[103]....
        /*02bc*/ 	.word	0x0500000f


	//   ....[104]....
        /*02c0*/ 	.word	0x0500000f


	//   ....[105]....
        /*02c4*/ 	.word	0x0500000f


	//   ....[106]....
        /*02c8*/ 	.word	0x0500000f


	//   ....[107]....
        /*02cc*/ 	.word	0x0500000f


	//   ....[108]....
        /*02d0*/ 	.word	0x0500000f


	//   ....[109]....
        /*02d4*/ 	.word	0x0500000f


	//   ....[110]....
        /*02d8*/ 	.word	0x0500000f


	//   ....[111]....
        /*02dc*/ 	.word	0x0500000f


	//   ....[112]....
        /*02e0*/ 	.word	0x0500000f


	//   ....[113]....
        /*02e4*/ 	.word	0x0500000f


	//   ....[114]....
        /*02e8*/ 	.word	0x0500000f


	//   ....[115]....
        /*02ec*/ 	.word	0x0500000f


	//   ....[116]....
        /*02f0*/ 	.word	0x0500000f


	//   ....[117]....
        /*02f4*/ 	.word	0x0500000f


	//   ....[118]....
        /*02f8*/ 	.word	0x0500000f


	//   ....[119]....
        /*02fc*/ 	.word	0x0500000f


	//   ....[120]....
        /*0300*/ 	.word	0x0500000f


	//   ....[121]....
        /*0304*/ 	.word	0x0500000f


	//   ....[122]....
        /*0308*/ 	.word	0x0500000f


	//   ....[123]....
        /*030c*/ 	.word	0x0500000f


	//   ....[124]....
        /*0310*/ 	.word	0x0500000f


	//   ....[125]....
        /*0314*/ 	.word	0x0500000f


	//   ....[126]....
        /*0318*/ 	.word	0x0500000f


	//   ....[127]....
        /*031c*/ 	.word	0x0500000f


	//   ....[128]....
        /*0320*/ 	.word	0x0500000f


	//   ....[129]....
        /*0324*/ 	.word	0x0500000f


	//   ....[130]....
        /*0328*/ 	.word	0x0500000f


	//   ....[131]....
        /*032c*/ 	.word	0x0500000f


	//   ....[132]....
        /*0330*/ 	.word	0x0500000f


	//   ....[133]....
        /*0334*/ 	.word	0x0500000f


	//   ....[134]....
        /*0338*/ 	.word	0x0500000f


	//   ....[135]....
        /*033c*/ 	.word	0x0500000f


	//   ....[136]....
        /*0340*/ 	.word	0x0500000f


	//   ....[137]....
        /*0344*/ 	.word	0x0500000f


	//   ....[138]....
        /*0348*/ 	.word	0x0500000f


	//   ....[139]....
        /*034c*/ 	.word	0x0500000f


	//   ....[140]....
        /*0350*/ 	.word	0x0500000f


	//   ....[141]....
        /*0354*/ 	.word	0x0500000f


	//   ....[142]....
        /*0358*/ 	.word	0x0500000f


	//   ....[143]....
        /*035c*/ 	.word	0x0500000f


	//   ....[144]....
        /*0360*/ 	.word	0x0500000f


	//   ....[145]....
        /*0364*/ 	.word	0x0500000f


	//   ....[146]....
        /*0368*/ 	.word	0x0500000f


	//   ....[147]....
        /*036c*/ 	.word	0x0500000f


	//   ....[148]....
        /*0370*/ 	.word	0x0500000f


	//   ....[149]....
        /*0374*/ 	.word	0x0500000f


	//   ....[150]....
        /*0378*/ 	.word	0x0500000f


	//   ....[151]....
        /*037c*/ 	.word	0x0500000f


	//   ....[152]....
        /*0380*/ 	.word	0x0500000f


	//----- nvinfo : EIATTR_COOP_GROUP_INSTR_OFFSETS
	.align		4
.L_85:
        /*0384*/ 	.byte	0x04, 0x28
        /*0386*/ 	.short	(.L_87 - .L_86)


	//   ....[0]....
.L_86:
        /*0388*/ 	.word	0x00000070


	//   ....[1]....
        /*038c*/ 	.word	0x000000b0


	//   ....[2]....
        /*0390*/ 	.word	0x000002d0


	//   ....[3]....
        /*0394*/ 	.word	0x00000430


	//   ....[4]....
        /*0398*/ 	.word	0x00000550


	//   ....[5]....
        /*039c*/ 	.word	0x000006b0


	//   ....[6]....
        /*03a0*/ 	.word	0x00000cc0


	//   ....[7]....
        /*03a4*/ 	.word	0x00002d00


	//   ....[8]....
        /*03a8*/ 	.word	0x00002d90


	//   ....[9]....
        /*03ac*/ 	.word	0x000033b0


	//   ....[10]....
        /*03b0*/ 	.word	0x00003480


	//   ....[11]....
        /*03b4*/ 	.word	0x00005cd0


	//   ....[12]....
        /*03b8*/ 	.word	0x00005d00


	//   ....[13]....
        /*03bc*/ 	.word	0x00005d20


	//   ....[14]....
        /*03c0*/ 	.word	0x00005d40


	//   ....[15]....
        /*03c4*/ 	.word	0x00007620


	//   ....[16]....
        /*03c8*/ 	.word	0x00007630


	//   ....[17]....
        /*03cc*/ 	.word	0x000076b0


	//   ....[18]....
        /*03d0*/ 	.word	0x000076c0


	//   ....[19]....
        /*03d4*/ 	.word	0x000083a0


	//   ....[20]....
        /*03d8*/ 	.word	0x000083b0


	//   ....[21]....
        /*03dc*/ 	.word	0x000083c0


	//   ....[22]....
        /*03e0*/ 	.word	0x000083d0


	//   ....[23]....
        /*03e4*/ 	.word	0x000083e0


	//   ....[24]....
        /*03e8*/ 	.word	0x000083f0


	//   ....[25]....
        /*03ec*/ 	.word	0x00008400


	//   ....[26]....
        /*03f0*/ 	.word	0x00008410


	//   ....[27]....
        /*03f4*/ 	.word	0x00008420


	//   ....[28]....
        /*03f8*/ 	.word	0x00008430


	//   ....[29]....
        /*03fc*/ 	.word	0x00008440


	//   ....[30]....
        /*0400*/ 	.word	0x00008470


	//   ....[31]....
        /*0404*/ 	.word	0x00008480


	//   ....[32]....
        /*0408*/ 	.word	0x000084b0


	//   ....[33]....
        /*040c*/ 	.word	0x000084c0


	//   ....[34]....
        /*0410*/ 	.word	0x000084f0


	//   ....[35]....
        /*0414*/ 	.word	0x00008510


	//   ....[36]....
        /*0418*/ 	.word	0x00008530


	//   ....[37]....
        /*041c*/ 	.word	0x000085b0


	//   ....[38]....
        /*0420*/ 	.word	0x000085e0


	//   ....[39]....
        /*0424*/ 	.word	0x00008a30


	//   ....[40]....
        /*0428*/ 	.word	0x00008a60


	//   ....[41]....
        /*042c*/ 	.word	0x00008aa0


	//   ....[42]....
        /*0430*/ 	.word	0x00008ad0


	//   ....[43]....
        /*0434*/ 	.word	0x00008af0


	//   ....[44]....
        /*0438*/ 	.word	0x00008b00


	//   ....[45]....
        /*043c*/ 	.word	0x00008b10


	//   ....[46]....
        /*0440*/ 	.word	0x00008b20


	//   ....[47]....
        /*0444*/ 	.word	0x0000a120


	//   ....[48]....
        /*0448*/ 	.word	0x0000a150


	//   ....[49]....
        /*044c*/ 	.word	0x0000a180


	//   ....[50]....
        /*0450*/ 	.word	0x0000a1d0


	//   ....[51]....
        /*0454*/ 	.word	0x0000a1e0


	//   ....[52]....
        /*0458*/ 	.word	0x0000a220


	//   ....[53]....
        /*045c*/ 	.word	0x0000a230


	//   ....[54]....
        /*0460*/ 	.word	0x0000a240


	//   ....[55]....
        /*0464*/ 	.word	0x0000a280


	//   ....[56]....
        /*0468*/ 	.word	0x0000a2c0


	//   ....[57]....
        /*046c*/ 	.word	0x0000a6b0


	//   ....[58]....
        /*0470*/ 	.word	0x0000a6d0


	//   ....[59]....
        /*0474*/ 	.word	0x0000a6f0


	//   ....[60]....
        /*0478*/ 	.word	0x0000a720


	//   ....[61]....
        /*047c*/ 	.word	0x0000a780


	//   ....[62]....
        /*0480*/ 	.word	0x0000a790


	//   ....[63]....
        /*0484*/ 	.word	0x0000a7a0


	//   ....[64]....
        /*0488*/ 	.word	0x0000a7f0


	//   ....[65]....
        /*048c*/ 	.word	0x0000a810


	//   ....[66]....
        /*0490*/ 	.word	0x0000a820


	//   ....[67]....
        /*0494*/ 	.word	0x0000b0b0


	//   ....[68]....
        /*0498*/ 	.word	0x0000b0d0


	//   ....[69]....
        /*049c*/ 	.word	0x0000b130


	//   ....[70]....
        /*04a0*/ 	.word	0x0000b170


	//   ....[71]....
        /*04a4*/ 	.word	0x0000b1b0


	//   ....[72]....
        /*04a8*/ 	.word	0x0000b1f0


	//   ....[73]....
        /*04ac*/ 	.word	0x0000b200


	//   ....[74]....
        /*04b0*/ 	.word	0x0000b240


	//   ....[75]....
        /*04b4*/ 	.word	0x0000b290


	//   ....[76]....
        /*04b8*/ 	.word	0x0000b2d0


	//   ....[77]....
        /*04bc*/ 	.word	0x0000b2f0


	//   ....[78]....
        /*04c0*/ 	.word	0x0000b320


	//   ....[79]....
        /*04c4*/ 	.word	0x0000bbc0


	//   ....[80]....
        /*04c8*/ 	.word	0x0000bbd0


	//   ....[81]....
        /*04cc*/ 	.word	0x0000bbf0


	//   ....[82]....
        /*04d0*/ 	.word	0x0000bc40


	//   ....[83]....
        /*04d4*/ 	.word	0x0000bc50


	//   ....[84]....
        /*04d8*/ 	.word	0x0000bc90


	//   ....[85]....
        /*04dc*/ 	.word	0x0000bca0


	//   ....[86]....
        /*04e0*/ 	.word	0x0000bcb0


	//   ....[87]....
        /*04e4*/ 	.word	0x0000bcf0


	//   ....[88]....
        /*04e8*/ 	.word	0x0000bd30


	//   ....[89]....
        /*04ec*/ 	.word	0x0000c150


	//   ....[90]....
        /*04f0*/ 	.word	0x0000c160


	//   ....[91]....
        /*04f4*/ 	.word	0x0000c170


	//   ....[92]....
        /*04f8*/ 	.word	0x0000c180


	//   ....[93]....
        /*04fc*/ 	.word	0x0000c1c0


	//   ....[94]....
        /*0500*/ 	.word	0x0000c1d0


	//   ....[95]....
        /*0504*/ 	.word	0x0000c210


	//   ....[96]....
        /*0508*/ 	.word	0x0000c220


	//   ....[97]....
        /*050c*/ 	.word	0x0000c230


	//   ....[98]....
        /*0510*/ 	.word	0x0000c270


	//   ....[99]....
        /*0514*/ 	.word	0x0000ce90


	//   ....[100]....
        /*0518*/ 	.word	0x0000d3b0


	//   ....[101]....
        /*051c*/ 	.word	0x0000d490


	//   ....[102]....
        /*0520*/ 	.word	0x0000d550


	//   ....[103]....
        /*0524*/ 	.word	0x0000d5c0


	//   ....[104]....
        /*0528*/ 	.word	0x0000d680


	//   ....[105]....
        /*052c*/ 	.word	0x0000d6e0


	//   ....[106]....
        /*0530*/ 	.word	0x0000d790


	//   ....[107]....
        /*0534*/ 	.word	0x0000d7f0


	//   ....[108]....
        /*0538*/ 	.word	0x0000d8a0


	//   ....[109]....
        /*053c*/ 	.word	0x0000d900


	//   ....[110]....
        /*0540*/ 	.word	0x0000d9b0


	//   ....[111]....
        /*0544*/ 	.word	0x0000daa0


	//   ....[112]....
        /*0548*/ 	.word	0x0000db60


	//   ....[113]....
        /*054c*/ 	.word	0x0000dbe0


	//   ....[114]....
        /*0550*/ 	.word	0x0000dca0


	//   ....[115]....
        /*0554*/ 	.word	0x0000dd00


	//   ....[116]....
        /*0558*/ 	.word	0x0000ddc0


	//   ....[117]....
        /*055c*/ 	.word	0x0000de20


	//   ....[118]....
        /*0560*/ 	.word	0x0000df00


	//   ....[119]....
        /*0564*/ 	.word	0x0000df60


	//   ....[120]....
        /*0568*/ 	.word	0x0000e030


	//   ....[121]....
        /*056c*/ 	.word	0x0000e0c0


	//   ....[122]....
        /*0570*/ 	.word	0x0000e130


	//   ....[123]....
        /*0574*/ 	.word	0x0000e1b0


	//   ....[124]....
        /*0578*/ 	.word	0x0000e260


	//   ....[125]....
        /*057c*/ 	.word	0x0000e2e0


	//   ....[126]....
        /*0580*/ 	.word	0x0000e380


	//   ....[127]....
        /*0584*/ 	.word	0x0000e400


	//   ....[128]....
        /*0588*/ 	.word	0x0000e4c0


	//   ....[129]....
        /*058c*/ 	.word	0x0000e520


	//   ....[130]....
        /*0590*/ 	.word	0x0000e5d0


	//   ....[131]....
        /*0594*/ 	.word	0x0000e650


	//   ....[132]....
        /*0598*/ 	.word	0x0000e6e0


	//   ....[133]....
        /*059c*/ 	.word	0x0000e820


	//   ....[134]....
        /*05a0*/ 	.word	0x0000e8d0


	//   ....[135]....
        /*05a4*/ 	.word	0x0000e980


	//   ....[136]....
        /*05a8*/ 	.word	0x0000ea20


	//   ....[137]....
        /*05ac*/ 	.word	0x0000ead0


	//   ....[138]....
        /*05b0*/ 	.word	0x0000eb70


	//   ....[139]....
        /*05b4*/ 	.word	0x0000ec20


	//   ....[140]....
        /*05b8*/ 	.word	0x0000ecc0


	//   ....[141]....
        /*05bc*/ 	.word	0x0000ed30


	//   ....[142]....
        /*05c0*/ 	.word	0x0000edf0


	//   ....[143]....
        /*05c4*/ 	.word	0x0000eee0


	//   ....[144]....
        /*05c8*/ 	.word	0x0000ef70


	//   ....[145]....
        /*05cc*/ 	.word	0x0000efd0


	//   ....[146]....
        /*05d0*/ 	.word	0x0000f080


	//   ....[147]....
        /*05d4*/ 	.word	0x0000f0e0


	//   ....[148]....
        /*05d8*/ 	.word	0x0000f190


	//   ....[149]....
        /*05dc*/ 	.word	0x0000f1f0


	//   ....[150]....
        /*05e0*/ 	.word	0x0000f2a0


	//   ....[151]....
        /*05e4*/ 	.word	0x0000f300


	//   ....[152]....
        /*05e8*/ 	.word	0x0000f3b0


	//----- nvinfo : EIATTR_REG_RECONFIG
	.align		4
.L_87:
        /*05ec*/ 	.byte	0x01, 0x54
	.zero		2


	//----- nvinfo : EIATTR_SYSCALL_OFFSETS
	.align		4
        /*05f0*/ 	.byte	0x04, 0x46
        /*05f2*/ 	.short	(.L_89 - .L_88)


	//   ....[0]....
.L_88:
        /*05f4*/ 	.word	0x00000fc0


	//   ....[1]....
        /*05f8*/ 	.word	0x000095d0


	//   ....[2]....
        /*05fc*/ 	.word	0x00009730


	//   ....[3]....
        /*0600*/ 	.word	0x00009870


	//   ....[4]....
        /*0604*/ 	.word	0x00009990


	//   ....[5]....
        /*0608*/ 	.word	0x0000abe0


	//----- nvinfo : EIATTR_MBARRIER_INSTR_OFFSETS
	.align		4
.L_89:
        /*060c*/ 	.byte	0x04, 0x39
        /*060e*/ 	.short	(.L_91 - .L_90)


	//   ....[0]....
.L_90:
        /*0610*/ 	.word	0x00000180
        /*0614*/ 	.word	0x000000ff
        /*0618*/ 	.word	0x00013200
        /*061c*/ 	.short	0x0100
        /*061e*/ 	.byte	0x08
	.zero		1


	//   ....[1]....
        /*0620*/ 	.word	0x00000190
        /*0624*/ 	.word	0x000000ff
        /*0628*/ 	.word	0x00013220
        /*062c*/ 	.short	0x0100
        /*062e*/ 	.byte	0x08
	.zero		1


	//   ....[2]....
        /*0630*/ 	.word	0x00000280
        /*0634*/ 	.word	0x000000ff
        /*0638*/ 	.word	0x00013230
        /*063c*/ 	.short	0x0100
        /*063e*/ 	.byte	0x08
	.zero		1


	//   ....[3]....
        /*0640*/ 	.word	0x00000290
        /*0644*/ 	.word	0x000000ff
        /*0648*/ 	.word	0x00013240
        /*064c*/ 	.short	0x0100
        /*064e*/ 	.byte	0x08
	.zero		1


	//   ....[4]....
        /*0650*/ 	.word	0x000002a0
        /*0654*/ 	.word	0x000000ff
        /*0658*/ 	.word	0x00013238
        /*065c*/ 	.short	0x0100
        /*065e*/ 	.byte	0x08
	.zero		1


	//   ....[5]....
        /*0660*/ 	.word	0x000002b0
        /*0664*/ 	.word	0x000000ff
        /*0668*/ 	.word	0x00013248
        /*066c*/ 	.short	0x0100
        /*066e*/ 	.byte	0x08
	.zero		1


	//   ....[6]....
        /*0670*/ 	.word	0x000003e0
        /*0674*/ 	.word	0x000000ff
        /*0678*/ 	.word	0x00013250
        /*067c*/ 	.short	0x0100
        /*067e*/ 	.byte	0x08
	.zero		1


	//   ....[7]....
        /*0680*/ 	.word	0x000003f0
        /*0684*/ 	.word	0x000000ff
        /*0688*/ 	.word	0x00013260
        /*068c*/ 	.short	0x0100
        /*068e*/ 	.byte	0x08
	.zero		1


	//   ....[8]....
        /*0690*/ 	.word	0x00000400
        /*0694*/ 	.word	0x000000ff
        /*0698*/ 	.word	0x00013258
        /*069c*/ 	.short	0x0100
        /*069e*/ 	.byte	0x08
	.zero		1


	//   ....[9]....
        /*06a0*/ 	.word	0x00000410
        /*06a4*/ 	.word	0x000000ff
        /*06a8*/ 	.word	0x00013268
        /*06ac*/ 	.short	0x0100
        /*06ae*/ 	.byte	0x08
	.zero		1


	//   ....[10]....
        /*06b0*/ 	.word	0x00000500
        /*06b4*/ 	.word	0x000000ff
        /*06b8*/ 	.word	0x00013270
        /*06bc*/ 	.short	0x0100
        /*06be*/ 	.byte	0x06
	.zero		1


	//   ....[11]....
        /*06c0*/ 	.word	0x00000510
        /*06c4*/ 	.word	0x000000ff
        /*06c8*/ 	.word	0x00013280
        /*06cc*/ 	.short	0x0100
        /*06ce*/ 	.byte	0x06
	.zero		1


	//   ....[12]....
        /*06d0*/ 	.word	0x00000520
        /*06d4*/ 	.word	0x000000ff
        /*06d8*/ 	.word	0x00013278
        /*06dc*/ 	.short	0x0100
        /*06de*/ 	.byte	0x06
	.zero		1


	//   ....[13]....
        /*06e0*/ 	.word	0x00000530
        /*06e4*/ 	.word	0x000000ff
        /*06e8*/ 	.word	0x00013288
        /*06ec*/ 	.short	0x0100
        /*06ee*/ 	.byte	0x06
	.zero		1


	//   ....[14]....
        /*06f0*/ 	.word	0x00000660
        /*06f4*/ 	.word	0x000000ff
        /*06f8*/ 	.word	0x00013290
        /*06fc*/ 	.short	0x0100
        /*06fe*/ 	.byte	0x08
	.zero		1


	//   ....[15]....
        /*0700*/ 	.word	0x00000670
        /*0704*/ 	.word	0x000000ff
        /*0708*/ 	.word	0x000132a0
        /*070c*/ 	.short	0x0100
        /*070e*/ 	.byte	0x08
	.zero		1


	//   ....[16]....
        /*0710*/ 	.word	0x00000680
        /*0714*/ 	.word	0x000000ff
        /*0718*/ 	.word	0x00013298
        /*071c*/ 	.short	0x0100
        /*071e*/ 	.byte	0x08
	.zero		1


	//   ....[17]....
        /*0720*/ 	.word	0x00000690
        /*0724*/ 	.word	0x000000ff
        /*0728*/ 	.word	0x000132a8
        /*072c*/ 	.short	0x0100
        /*072e*/ 	.byte	0x08
	.zero		1


	//   ....[18]....
        /*0730*/ 	.word	0x000007e0
        /*0734*/ 	.word	0x000000ff
        /*0738*/ 	.word	0x000132b0
        /*073c*/ 	.short	0x0100
        /*073e*/ 	.byte	0x08
	.zero		1


	//   ....[19]....
        /*0740*/ 	.word	0x000007f0
        /*0744*/ 	.word	0x000000ff
        /*0748*/ 	.word	0x000132c0
        /*074c*/ 	.short	0x0100
        /*074e*/ 	.byte	0x08
	.zero		1


	//   ....[20]....
        /*0750*/ 	.word	0x00000800
        /*0754*/ 	.word	0x000000ff
        /*0758*/ 	.word	0x000132b8
        /*075c*/ 	.short	0x0100
        /*075e*/ 	.byte	0x08
	.zero		1


	//   ....[21]....
        /*0760*/ 	.word	0x00000810
        /*0764*/ 	.word	0x000000ff
        /*0768*/ 	.word	0x000132c8
        /*076c*/ 	.short	0x0100
        /*076e*/ 	.byte	0x08
	.zero		1


	//   ....[22]....
        /*0770*/ 	.word	0x00001350
        /*0774*/ 	.word	0x00000019
        /*0778*/ 	.word	0x00013200
        /*077c*/ 	.short	0x010a
        /*077e*/ 	.byte	0x3f
	.zero		1


	//   ....[23]....
        /*0780*/ 	.word	0x000013f0
        /*0784*/ 	.word	0x00000003
        /*0788*/ 	.word	0x00013230
        /*078c*/ 	.short	0x010a
        /*078e*/ 	.byte	0x3f
	.zero		1


	//   ....[24]....
        /*0790*/ 	.word	0x00001470
        /*0794*/ 	.word	0x00000003
        /*0798*/ 	.word	0x00013230
        /*079c*/ 	.short	0x010a
        /*079e*/ 	.byte	0x3f
	.zero		1


	//   ....[25]....
        /*07a0*/ 	.word	0x00002210
        /*07a4*/ 	.word	0x00000028
        /*07a8*/ 	.word	0x00000000
        /*07ac*/ 	.short	0x0101
        /*07ae*/ 	.byte	0x3f
	.zero		1


	//   ....[26]....
        /*07b0*/ 	.word	0x000046a0
        /*07b4*/ 	.word	0x000000ff
        /*07b8*/ 	.word	0x00013230
        /*07bc*/ 	.short	0x010a
        /*07be*/ 	.byte	0x07
	.zero		1


	//   ....[27]....
        /*07c0*/ 	.word	0x000046e0
        /*07c4*/ 	.word	0x000000ff
        /*07c8*/ 	.word	0x00013230
        /*07cc*/ 	.short	0x010a
        /*07ce*/ 	.byte	0x07
	.zero		1


	//   ....[28]....
        /*07d0*/ 	.word	0x00004b30
        /*07d4*/ 	.word	0x000000ff
        /*07d8*/ 	.word	0x00013250
        /*07dc*/ 	.short	0x010a
        /*07de*/ 	.byte	0x0e
	.zero		1


	//   ....[29]....
        /*07e0*/ 	.word	0x00004b70
        /*07e4*/ 	.word	0x000000ff
        /*07e8*/ 	.word	0x00013250
        /*07ec*/ 	.short	0x010a
        /*07ee*/ 	.byte	0x0e
	.zero		1


	//   ....[30]....
        /*07f0*/ 	.word	0x00005490
        /*07f4*/ 	.word	0x000000ff
        /*07f8*/ 	.word	0x00000000
        /*07fc*/ 	.short	0x0101
        /*07fe*/ 	.byte	0x07
	.zero		1


	//   ....[31]....
        /*0800*/ 	.word	0x00006e00
        /*0804*/ 	.word	0x000000ff
        /*0808*/ 	.word	0x00000000
        /*080c*/ 	.short	0x0101
        /*080e*/ 	.byte	0x07
	.zero		1


	//   ....[32]....
        /*0810*/ 	.word	0x000072e0
        /*0814*/ 	.word	0x000000ff
        /*0818*/ 	.word	0x00013250
        /*081c*/ 	.short	0x010a
        /*081e*/ 	.byte	0x07
	.zero		1


	//   ....[33]....
        /*0820*/ 	.word	0x00007320
        /*0824*/ 	.word	0x000000ff
        /*0828*/ 	.word	0x00013250
        /*082c*/ 	.short	0x010a
        /*082e*/ 	.byte	0x07
	.zero		1


	//   ....[34]....
        /*0830*/ 	.word	0x00007fd0
        /*0834*/ 	.word	0x000000ff
        /*0838*/ 	.word	0x00000000
        /*083c*/ 	.short	0x0101
        /*083e*/ 	.byte	0x07
	.zero		1


	//   ....[35]....
        /*0840*/ 	.word	0x000089a0
        /*0844*/ 	.word	0x000000ff
        /*0848*/ 	.word	0x00000000
        /*084c*/ 	.short	0x0101
        /*084e*/ 	.byte	0x04
	.zero		1


	//   ....[36]....
        /*0850*/ 	.word	0x00009e80
        /*0854*/ 	.word	0x00000000
        /*0858*/ 	.word	0x00013280
        /*085c*/ 	.short	0x010a
        /*085e*/ 	.byte	0x3f
	.zero		1


	//   ....[37]....
        /*0860*/ 	.word	0x0000a350
        /*0864*/ 	.word	0x00000000
        /*0868*/ 	.word	0x00013270
        /*086c*/ 	.short	0x0107
        /*086e*/ 	.byte	0x3f
	.zero		1


	//   ....[38]....
        /*0870*/ 	.word	0x0000a410
        /*0874*/ 	.word	0x00000000
        /*0878*/ 	.word	0x00013270
        /*087c*/ 	.short	0x0101
        /*087e*/ 	.byte	0x3f
	.zero		1


	//   ....[39]....
        /*0880*/ 	.word	0x0000a440
        /*0884*/ 	.word	0x00000000
        /*0888*/ 	.word	0x00013240
        /*088c*/ 	.short	0x010a
        /*088e*/ 	.byte	0x3f
	.zero		1


	//   ....[40]....
        /*0890*/ 	.word	0x0000a9b0
        /*0894*/ 	.word	0x00000000
        /*0898*/ 	.word	0x00013230
        /*089c*/ 	.short	0x0107
        /*089e*/ 	.byte	0x3f
	.zero		1


	//   ....[41]....
        /*08a0*/ 	.word	0x0000aa80
        /*08a4*/ 	.word	0x00000000
        /*08a8*/ 	.word	0x00013230
        /*08ac*/ 	.short	0x0101
        /*08ae*/ 	.byte	0x3f
	.zero		1


	//   ....[42]....
        /*08b0*/ 	.word	0x0000b3c0
        /*08b4*/ 	.word	0x000000ff
        /*08b8*/ 	.word	0x00013200
        /*08bc*/ 	.short	0x0107
        /*08be*/ 	.byte	0x2b
	.zero		1


	//   ....[43]....
        /*08c0*/ 	.word	0x0000b410
        /*08c4*/ 	.word	0x000000ff
        /*08c8*/ 	.word	0x00013200
        /*08cc*/ 	.short	0x0101
        /*08ce*/ 	.byte	0x2b
	.zero		1


	//   ....[44]....
        /*08d0*/ 	.word	0x0000b440
        /*08d4*/ 	.word	0x000000ff
        /*08d8*/ 	.word	0x00013220
        /*08dc*/ 	.short	0x010a
        /*08de*/ 	.byte	0x2b
	.zero		1


	//   ....[45]....
        /*08e0*/ 	.word	0x0000b930
        /*08e4*/ 	.word	0x00000000
        /*08e8*/ 	.word	0x00013280
        /*08ec*/ 	.short	0x010a
        /*08ee*/ 	.byte	0x3f
	.zero		1


	//   ....[46]....
        /*08f0*/ 	.word	0x0000bde0
        /*08f4*/ 	.word	0x00000000
        /*08f8*/ 	.word	0x00013270
        /*08fc*/ 	.short	0x0107
        /*08fe*/ 	.byte	0x3f
	.zero		1


	//   ....[47]....
        /*0900*/ 	.word	0x0000bea0
        /*0904*/ 	.word	0x00000000
        /*0908*/ 	.word	0x00013270
        /*090c*/ 	.short	0x0101
        /*090e*/ 	.byte	0x3f
	.zero		1


	//   ....[48]....
        /*0910*/ 	.word	0x0000bed0
        /*0914*/ 	.word	0x00000000
        /*0918*/ 	.word	0x00013240
        /*091c*/ 	.short	0x010a
        /*091e*/ 	.byte	0x3f
	.zero		1


	//   ....[49]....
        /*0920*/ 	.word	0x0000c320
        /*0924*/ 	.word	0x00000000
        /*0928*/ 	.word	0x00013230
        /*092c*/ 	.short	0x0107
        /*092e*/ 	.byte	0x3f
	.zero		1


	//   ....[50]....
        /*0930*/ 	.word	0x0000c3e0
        /*0934*/ 	.word	0x00000000
        /*0938*/ 	.word	0x00013230
        /*093c*/ 	.short	0x0101
        /*093e*/ 	.byte	0x3f
	.zero		1


	//   ....[51]....
        /*0940*/ 	.word	0x0000c470
        /*0944*/ 	.word	0x00000000
        /*0948*/ 	.word	0x00013270
        /*094c*/ 	.short	0x010a
        /*094e*/ 	.byte	0x3f
	.zero		1


	//   ....[52]....
        /*0950*/ 	.word	0x0000c500
        /*0954*/ 	.word	0x00000000
        /*0958*/ 	.word	0x00013260
        /*095c*/ 	.short	0x010a
        /*095e*/ 	.byte	0x3f
	.zero		1


	//   ....[53]....
        /*0960*/ 	.word	0x0000c800
        /*0964*/ 	.word	0x00000000
        /*0968*/ 	.word	0x00013250
        /*096c*/ 	.short	0x0101
        /*096e*/ 	.byte	0x3f
	.zero		1


	//   ....[54]....
        /*0970*/ 	.word	0x0000c890
        /*0974*/ 	.word	0x00000000
        /*0978*/ 	.word	0x00000000
        /*097c*/ 	.short	0x0101
        /*097e*/ 	.byte	0x3f
	.zero		1


	//   ....[55]....
        /*0980*/ 	.word	0x0000c930
        /*0984*/ 	.word	0x00000002
        /*0988*/ 	.word	0x00013270
        /*098c*/ 	.short	0x010a
        /*098e*/ 	.byte	0x3f
	.zero		1


	//   ....[56]....
        /*0990*/ 	.word	0x0000c9c0
        /*0994*/ 	.word	0x00000002
        /*0998*/ 	.word	0x00013260
        /*099c*/ 	.short	0x010a
        /*099e*/ 	.byte	0x3f
	.zero		1


	//   ....[57]....
        /*09a0*/ 	.word	0x0000ccc0
        /*09a4*/ 	.word	0x00000002
        /*09a8*/ 	.word	0x00013250
        /*09ac*/ 	.short	0x0101
        /*09ae*/ 	.byte	0x3f
	.zero		1


	//   ....[58]....
        /*09b0*/ 	.word	0x0000cdb0
        /*09b4*/ 	.word	0x00000002
        /*09b8*/ 	.word	0x00000000
        /*09bc*/ 	.short	0x0101
        /*09be*/ 	.byte	0x3f
	.zero		1


	//   ....[59]....
        /*09c0*/ 	.word	0x0000ce40
        /*09c4*/ 	.word	0x00000005
        /*09c8*/ 	.word	0x00013220
        /*09cc*/ 	.short	0x010a
        /*09ce*/ 	.byte	0x3f
	.zero		1


	//   ....[60]....
        /*09d0*/ 	.word	0x0000cf70
        /*09d4*/ 	.word	0x00000003
        /*09d8*/ 	.word	0x00013240
        /*09dc*/ 	.short	0x010a
        /*09de*/ 	.byte	0x3f
	.zero		1


	//   ....[61]....
        /*09e0*/ 	.word	0x0000d010
        /*09e4*/ 	.word	0x00000005
        /*09e8*/ 	.word	0x00013240
        /*09ec*/ 	.short	0x010a
        /*09ee*/ 	.byte	0x3f
	.zero		1


	//   ....[62]....
        /*09f0*/ 	.word	0x0000d050
        /*09f4*/ 	.word	0x00000003
        /*09f8*/ 	.word	0x00013260
        /*09fc*/ 	.short	0x010a
        /*09fe*/ 	.byte	0x3f
	.zero		1


	//   ....[63]....
        /*0a00*/ 	.word	0x0000d090
        /*0a04*/ 	.word	0x00000005
        /*0a08*/ 	.word	0x00013260
        /*0a0c*/ 	.short	0x010a
        /*0a0e*/ 	.byte	0x3f
	.zero		1


	//   ....[64]....
        /*0a10*/ 	.word	0x0000d0d0
        /*0a14*/ 	.word	0x00000003
        /*0a18*/ 	.word	0x00013280
        /*0a1c*/ 	.short	0x010a
        /*0a1e*/ 	.byte	0x3f
	.zero		1


	//   ....[65]....
        /*0a20*/ 	.word	0x0000d110
        /*0a24*/ 	.word	0x00000005
        /*0a28*/ 	.word	0x00013280
        /*0a2c*/ 	.short	0x010a
        /*0a2e*/ 	.byte	0x3f
	.zero		1


	//   ....[66]....
        /*0a30*/ 	.word	0x0000d170
        /*0a34*/ 	.word	0x00000019
        /*0a38*/ 	.word	0x00013200
        /*0a3c*/ 	.short	0x010a
        /*0a3e*/ 	.byte	0x3f
	.zero		1


	//   ....[67]....
        /*0a40*/ 	.word	0x0000d1c0
        /*0a44*/ 	.word	0x00000003
        /*0a48*/ 	.word	0x00013230
        /*0a4c*/ 	.short	0x010a
        /*0a4e*/ 	.byte	0x3f
	.zero		1


	//   ....[68]....
        /*0a50*/ 	.word	0x0000d220
        /*0a54*/ 	.word	0x00000008
        /*0a58*/ 	.word	0x00013230
        /*0a5c*/ 	.short	0x010a
        /*0a5e*/ 	.byte	0x3f
	.zero		1


	//   ....[69]....
        /*0a60*/ 	.word	0x0000d280
        /*0a64*/ 	.word	0x00000008
        /*0a68*/ 	.word	0x00013250
        /*0a6c*/ 	.short	0x010a
        /*0a6e*/ 	.byte	0x3f
	.zero		1


	//   ....[70]....
        /*0a70*/ 	.word	0x0000d2e0
        /*0a74*/ 	.word	0x00000003
        /*0a78*/ 	.word	0x00013250
        /*0a7c*/ 	.short	0x010a
        /*0a7e*/ 	.byte	0x3f
	.zero		1


	//   ....[71]....
        /*0a80*/ 	.word	0x0000d3e0
        /*0a84*/ 	.word	0x00000000
        /*0a88*/ 	.word	0x00013280
        /*0a8c*/ 	.short	0x010a
        /*0a8e*/ 	.byte	0x3f
	.zero		1


	//   ....[72]....
        /*0a90*/ 	.word	0x0000d9f0
        /*0a94*/ 	.word	0x00000000
        /*0a98*/ 	.word	0x00013240
        /*0a9c*/ 	.short	0x010a
        /*0a9e*/ 	.byte	0x3f
	.zero		1


	//   ....[73]....
        /*0aa0*/ 	.word	0x0000e720
        /*0aa4*/ 	.word	0x00000003
        /*0aa8*/ 	.word	0x00013220
        /*0aac*/ 	.short	0x010a
        /*0aae*/ 	.byte	0x3f
	.zero		1


	//   ....[74]....
        /*0ab0*/ 	.word	0x0000e770
        /*0ab4*/ 	.word	0x00000000
        /*0ab8*/ 	.word	0x00013280
        /*0abc*/ 	.short	0x010a
        /*0abe*/ 	.byte	0x3f
	.zero		1


	//   ....[75]....
        /*0ac0*/ 	.word	0x0000ee30
        /*0ac4*/ 	.word	0x00000000
        /*0ac8*/ 	.word	0x00013240
        /*0acc*/ 	.short	0x010a
        /*0ace*/ 	.byte	0x3f
	.zero		1


	//   ....[76]....
        /*0ad0*/ 	.word	0x0000f3e0
        /*0ad4*/ 	.word	0x00000000
        /*0ad8*/ 	.word	0x00013270
        /*0adc*/ 	.short	0x010a
        /*0ade*/ 	.byte	0x3f
	.zero		1


	//   ....[77]....
        /*0ae0*/ 	.word	0x0000f430
        /*0ae4*/ 	.word	0x00000000
        /*0ae8*/ 	.word	0x00013260
        /*0aec*/ 	.short	0x010a
        /*0aee*/ 	.byte	0x3f
	.zero		1


	//   ....[78]....
        /*0af0*/ 	.word	0x0000f480
        /*0af4*/ 	.word	0x00000002
        /*0af8*/ 	.word	0x00013270
        /*0afc*/ 	.short	0x010a
        /*0afe*/ 	.byte	0x3f
	.zero		1


	//   ....[79]....
        /*0b00*/ 	.word	0x0000f4d0
        /*0b04*/ 	.word	0x00000002
        /*0b08*/ 	.word	0x00013260
        /*0b0c*/ 	.short	0x010a
        /*0b0e*/ 	.byte	0x3f
	.zero		1


	//   ....[80]....
        /*0b10*/ 	.word	0x0000f520
        /*0b14*/ 	.word	0x00000005
        /*0b18*/ 	.word	0x00013220
        /*0b1c*/ 	.short	0x010a
        /*0b1e*/ 	.byte	0x3f
	.zero		1


	//   ....[81]....
        /*0b20*/ 	.word	0x0000f570
        /*0b24*/ 	.word	0x00000003
        /*0b28*/ 	.word	0x00013240
        /*0b2c*/ 	.short	0x010a
        /*0b2e*/ 	.byte	0x3f
	.zero		1


	//   ....[82]....
        /*0b30*/ 	.word	0x0000f5c0
        /*0b34*/ 	.word	0x00000005
        /*0b38*/ 	.word	0x00013240
        /*0b3c*/ 	.short	0x010a
        /*0b3e*/ 	.byte	0x3f
	.zero		1


	//   ....[83]....
        /*0b40*/ 	.word	0x0000f610
        /*0b44*/ 	.word	0x00000003
        /*0b48*/ 	.word	0x00013260
        /*0b4c*/ 	.short	0x010a
        /*0b4e*/ 	.byte	0x3f
	.zero		1


	//   ....[84]....
        /*0b50*/ 	.word	0x0000f660
        /*0b54*/ 	.word	0x00000005
        /*0b58*/ 	.word	0x00013260
        /*0b5c*/ 	.short	0x010a
        /*0b5e*/ 	.byte	0x3f
	.zero		1


	//   ....[85]....
        /*0b60*/ 	.word	0x0000f6b0
        /*0b64*/ 	.word	0x00000003
        /*0b68*/ 	.word	0x00013280
        /*0b6c*/ 	.short	0x010a
        /*0b6e*/ 	.byte	0x3f
	.zero		1


	//----- nvinfo : EIATTR_NUM_MBARRIERS
	.align		4
.L_91:
        /*0b70*/ 	.byte	0x03, 0x38
        /*0b72*/ 	.short	0x0016


	//----- nvinfo : EIATTR_EXIT_INSTR_OFFSETS
	.align		4
        /*0b74*/ 	.byte	0x04, 0x1c
        /*0b76*/ 	.short	(.L_93 - .L_92)


	//   ....[0]....
.L_92:
        /*0b78*/ 	.word	0x00000930


	//   ....[1]....
        /*0b7c*/ 	.word	0x00008bd0


	//   ....[2]....
        /*0b80*/ 	.word	0x0000ceb0


	//   ....[3]....
        /*0b84*/ 	.word	0x0000d160


	//----- nvinfo : EIATTR_MAX_THREADS
	.align		4
.L_93:
        /*0b88*/ 	.byte	0x04, 0x05
        /*0b8a*/ 	.short	(.L_95 - .L_94)
.L_94:
        /*0b8c*/ 	.word	0x00000200
        /*0b90*/ 	.word	0x00000001
        /*0b94*/ 	.word	0x00000001


	//----- nvinfo : EIATTR_CRS_STACK_SIZE
	.align		4
.L_95:
        /*0b98*/ 	.byte	0x04, 0x1e
        /*0b9a*/ 	.short	(.L_97 - .L_96)
.L_96:
        /*0b9c*/ 	.word	0x00000000


	//----- nvinfo : EIATTR_CBANK_PARAM_SIZE
	.align		4
.L_97:
        /*0ba0*/ 	.byte	0x03, 0x19
        /*0ba2*/ 	.short	0x0a70


	//----- nvinfo : EIATTR_PARAM_CBANK
	.align		4
        /*0ba4*/ 	.byte	0x04, 0x0a
        /*0ba6*/ 	.short	(.L_99 - .L_98)
	.align		4
.L_98:
        /*0ba8*/ 	.word	index@(.nv.constant0._ZN7cutlass13device_kernelIN5flash11enable_sm90INS1_16FlashAttnFwdSm90INS1_25CollectiveMainloopFwdSm90ILi2EN4cute5tupleIJNS5_1CILi1EEES8_S8_EEENS6_IJNS7_ILi192EEENS7_ILi160EEENS7_ILi64EEEEEELi64ENS_12float_e4m3_tEfNS_4arch4Sm90ELb0ELb0ELb1ELb0ELb1ELb0ELb0ELb1ELb1ELb1ELb0ELb0EEENS1_21CollectiveEpilogueFwdINS6_IJSA_SC_SB_EEES9_NS_10bfloat16_tESG_Li384ELb0ELb1ELb0ELb1EEENS1_29StaticPersistentTileSchedulerILb0EEEEEEEEEvNT_6ParamsE)
        /*0bac*/ 	.short	0x0210
        /*0bae*/ 	.short	0x0a70


	//----- nvinfo : EIATTR_SW_WAR
	.align		4
.L_99:
        /*0bb0*/ 	.byte	0x04, 0x36
        /*0bb2*/ 	.short	(.L_101 - .L_100)
.L_100:
        /*0bb4*/ 	.word	0x00000008
.L_101:


//--------------------- .nv.info._ZN7cutlass13device_kernelIN5flash11enable_sm90INS1_16FlashAttnFwdSm90INS1_25CollectiveMainloopFwdSm90ILi2EN4cute5tupleIJNS5_1CILi1EEES8_S8_EEENS6_IJNS7_ILi192EEENS7_ILi160EEENS7_ILi64EEEEEELi64ENS_12float_e4m3_tEfNS_4arch4Sm90ELb0ELb0ELb1ELb1ELb1ELb0ELb0ELb1ELb1ELb1ELb0ELb0EEENS1_21CollectiveEpilogueFwdINS6_IJSA_SC_SB_EEES9_NS_10bfloat16_tESG_Li384ELb1ELb1ELb0ELb1EEENS1_36VarlenDynamicPersistentTileSchedulerILi192ELi160ELi384ELi128ELb0ELb1ELb1ELb0ELb1ELb1EEEEEEEEEvNT_6ParamsE --------------------------
	.section	.nv.info._ZN7cutlass13device_kernelIN5flash11enable_sm90INS1_16FlashAttnFwdSm90INS1_25CollectiveMainloopFwdSm90ILi2EN4cute5tupleIJNS5_1CILi1EEES8_S8_EEENS6_IJNS7_ILi192EEENS7_ILi160EEENS7_ILi64EEEEEELi64ENS_12float_e4m3_tEfNS_4arch4Sm90ELb0ELb0ELb1ELb1ELb1ELb0ELb0ELb1ELb1ELb1ELb0ELb0EEENS1_21CollectiveEpilogueFwdINS6_IJSA_SC_SB_EEES9_NS_10bfloat16_tESG_Li384ELb1ELb1ELb0ELb1EEENS1_36VarlenDynamicPersistentTileSchedulerILi192ELi160ELi384ELi128ELb0ELb1ELb1ELb0ELb1ELb1EEEEEEEEEvNT_6ParamsE,"",@"SHT_CUDA_INFO"
	.sectionflags	@""
	.align	4


	//----- nvinfo : EIATTR_CUDA_API_VERSION
	.align		4
        /*0000*/ 	.byte	0x04, 0x37
        /*0002*/ 	.short	(.L_103 - .L_102)
.L_102:
        /*0004*/ 	.word	0x00000082


	//----- nvinfo : EIATTR_KPARAM_INFO
	.align		4
.L_103:
        /*0008*/ 	.byte	0x04, 0x17
        /*000a*/ 	.short	(.L_105 - .L_104)
.L_104:
        /*000c*/ 	.word	0x00000000
        /*0010*/ 	.short	0x0000
        /*0012*/ 	.short	0x0070
        /*0014*/ 	.byte	0x00, 0xf0, 0x01, 0x2a


	//----- nvinfo : EIATTR_SPARSE_MMA_MASK
	.align		4
.L_105:
        /*0018*/ 	.byte	0x03, 0x50
        /*001a*/ 	.short	0x0000


	//----- nvinfo : EIATTR_MAXREG_COUNT
	.align		4
        /*001c*/ 	.byte	0x03, 0x1b
        /*001e*/ 	.short	0x0080


	//----- nvinfo : EIATTR_NUM_BARRIERS
	.align		4
        /*0020*/ 	.byte	0x02, 0x4c
        /*0022*/ 	.byte	0x09
	.zero		1


	//----- nvinfo : EIATTR_EXTERNS
	.align		4
        /*0024*/ 	.byte	0x04, 0x0f
        /*0026*/ 	.short	(.L_107 - .L_106)


	//   ....[0]....
	.align		4
.L_106:
        /*0028*/ 	.word	index@(__assertfail)


	//----- nvinfo : EIATTR_ANNOTATIONS
	.align		4
.L_107:
        /*002c*/ 	.byte	0x04, 0x55
        /*002e*/ 	.short	(.L_109 - .L_108)


	//   ....[0]....
.L_108:
        /* <DEDUP_REMOVED lines=34> */
        /*0244*/ 	.byte	0x30, 0x07, 0x01, 0x00, 0x01, 0x00, 0x00, 0x00, 0x50, 0x07, 0x01, 0x00


	//----- nvinfo : EIATTR_MERCURY_ISA_VERSION
	.align		4
.L_109:
        /*0250*/ 	.byte	0x03, 0x5f
        /*0252*/ 	.short	0x0101


	//----- nvinfo : EIATTR_UNUSED_LOAD_BYTE_OFFSET
	.align		4
        /*0254*/ 	.byte	0x04, 0x44
        /*0256*/ 	.short	(.L_111 - .L_110)


	//   ....[0]....
.L_110:
        /*0258*/ 	.word	0x00000940
        /*025c*/ 	.word	0x0000fff0


	//   ....[1]....
        /*0260*/ 	.word	0x00007f20
        /*0264*/ 	.word	0x0000fff0


	//----- nvinfo : EIATTR_INT_WARP_WIDE_INSTR_OFFSETS
	.align		4
.L_111:
        /*0268*/ 	.byte	0x04, 0x31
        /*026a*/ 	.short	(.L_113 - .L_112)


	//   ....[0]....
.L_112:
        /*026c*/ 	.word	0x000000c0


	//   ....[1]....
        /*0270*/ 	.word	0x000000d0


	//   ....[2]....
        /*0274*/ 	.word	0x00000170


	//   ....[3]....
        /*0278*/ 	.word	0x0000aea0


	//   ....[4]....
        /*027c*/ 	.word	0x0000af30


	//   ....[5]....
        /*0280*/ 	.word	0x0000ea00


	//   ....[6]....
        /*0284*/ 	.word	0x0000ea90


	//----- nvinfo : EIATTR_COOP_GROUP_MASK_REGIDS
	.align		4
.L_113:
        /*0288*/ 	.byte	0x04, 0x29
        /*028a*/ 	.short	(.L_115 - .L_114)


	//   ....[0]....
.L_114:
        /*028c*/ 	.word	0xffffffff


	//   ....[1]....
        /*0290*/ 	.word	0xffffffff


	//   ....[2]....
        /*0294*/ 	.word	0xffffffff


	//   ....[3]....
        /*0298*/ 	.word	0xffffffff


	//   ....[4]....
        /*029c*/ 	.word	0xffffffff


	//   ....[5]....
        /*02a0*/ 	.word	0xffffffff


	//   ....[6]....
        /*02a4*/ 	.word	0xffffffff


	//   ....[7]....
        /*02a8*/ 	.word	0xffffffff


	//   ....[8]....
        /*02ac*/ 	.word	0xffffffff


	//   ....[9]....
        /*02b0*/ 	.word	0xffffffff


	//   ....[10]....
        /*02b4*/ 	.word	0xffffffff


	//   ....[11]....
        /*02b8*/ 	.word	0xffffffff


	//   ....[12]....
        /*02bc*/ 	.word	0xffffffff


	//   ....[13]....
        /*02c0*/ 	.word	0xffffffff


	//   ....[14]....
        /*02c4*/ 	.word	0xffffffff


	//   ....[15]....
        /*02c8*/ 	.word	0xffffffff


	//   ....[16]....
        /*02cc*/ 	.word	0xffffffff


	//   ....[17]....
        /*02d0*/ 	.word	0xffffffff


	//   ....[18]....
        /*02d4*/ 	.word	0xffffffff


	//   ....[19]....
        /*02d8*/ 	.word	0xffffffff


	//   ....[20]....
        /*02dc*/ 	.word	0xffffffff


	//   ....[21]....
        /*02e0*/ 	.word	0xffffffff


	//   ....[22]....
        /*02e4*/ 	.word	0xffffffff


	//   ....[23]....
        /*02e8*/ 	.word	0xffffffff


	//   ....[24]....
        /*02ec*/ 	.word	0xffffffff


	//   ....[25]....
        /*02f0*/ 	.word	0xffffffff


	//   ....[26]....
        /*02f4*/ 	.word	0xffffffff


	//   ....[27]....
        /*02f8*/ 	.word	0xffffffff


	//   ....[28]....
        /*02fc*/ 	.word	0xffffffff


	//   ....[29]....
        /*0300*/ 	.word	0xffffffff


	//   ....[30]....
        /*0304*/ 	.word	0xffffffff


	//   ....[31]....
        /*0308*/ 	.word	0xffffffff


	//   ....[32]....
        /*030c*/ 	.word	0xffffffff


	//   ....[33]....
        /*0310*/ 	.word	0xffffffff


	//   ....[34]....
        /*0314*/ 	.word	0xffffffff


	//   ....[35]....
        /*0318*/ 	.word	0xffffffff


	//   ....[36]....
        /*031c*/ 	.word	0xffffffff


	//   ....[37]....
        /*0320*/ 	.word	0xffffffff


	//   ....[38]....
        /*0324*/ 	.word	0xffffffff


	//   ....[39]....
        /*0328*/ 	.word	0xffffffff


	//   ....[40]....
        /*032c*/ 	.word	0xffffffff


	//   ....[41]....
        /*0330*/ 	.word	0xffffffff


	//   ....[42]....
        /*0334*/ 	.word	0xffffffff


	//   ....[43]....
        /*0338*/ 	.word	0xffffffff


	//   ....[44]....
        /*033c*/ 	.word	0xffffffff


	//   ....[45]....
        /*0340*/ 	.word	0xffffffff


	//   ....[46]....
        /*0344*/ 	.word	0xffffffff


	//   ....[47]....
        /*0348*/ 	.word	0xffffffff


	//   ....[48]....
        /*034c*/ 	.word	0xffffffff


	//   ....[49]....
        /*0350*/ 	.word	0xffffffff


	//   ....[50]....
        /*0354*/ 	.word	0xffffffff


	//   ....[51]....
        /*0358*/ 	.word	0xffffffff


	//   ....[52]....
        /*035c*/ 	.word	0xffffffff


	//   ....[53]....
        /*0360*/ 	.word	0xffffffff


	//   ....[54]....
        /*0364*/ 	.word	0xffffffff


	//   ....[55]....
        /*0368*/ 	.word	0xffffffff


	//   ....[56]....
        /*036c*/ 	.word	0xffffffff


	//   ....[57]....
        /*0370*/ 	.word	0xffffffff


	//   ....[58]....
        /*0374*/ 	.word	0xffffffff


	//   ....[59]....
        /*0378*/ 	.word	0xffffffff


	//   ....[60]....
        /*037c*/ 	.word	0xffffffff


	//   ....[61]....
        /*0380*/ 	.word	0xffffffff


	//   ....[62]....
        /*0384*/ 	.word	0xffffffff


	//   ....[63]....
        /*0388*/ 	.word	0xffffffff


	//   ....[64]....
        /*038c*/ 	.word	0xffffffff


	//   ....[65]....
        /*0390*/ 	.word	0xffffffff


	//   ....[66]....
        /*0394*/ 	.word	0xffffffff


	//   ....[67]....
        /*0398*/ 	.word	0xffffffff


	//   ....[68]....
        /*039c*/ 	.word	0xffffffff


	//   ....[69]....
        /*03a0*/ 	.word	0xffffffff


	//   ....[70]....
        /*03a4*/ 	.word	0xffffffff


	//   ....[71]....
        /*03a8*/ 	.word	0xffffffff


	//   ....[72]....
        /*03ac*/ 	.word	0xffffffff


	//   ....[73]....
        /*03b0*/ 	.word	0xffffffff


	//   ....[74]....
        /*03b4*/ 	.word	0xffffffff


	//   ....[75]....
        /*03b8*/ 	.word	0xffffffff


	//   ....[76]....
        /*03bc*/ 	.word	0xffffffff


	//   ....[77]....
        /*03c0*/ 	.word	0xffffffff


	//   ....[78]....
        /*03c4*/ 	.word	0xffffffff


	//   ....[79]....
        /*03c8*/ 	.word	0xffffffff


	//   ....[80]....
        /*03cc*/ 	.word	0xffffffff


	//   ....[81]....
        /*03d0*/ 	.word	0xffffffff


	//   ....[82]....
        /*03d4*/ 	.word	0xffffffff


	//   ....[83]....
        /*03d8*/ 	.word	0xffffffff


	//   ....[84]....
        /*03dc*/ 	.word	0xffffffff


	//   ....[85]....
        /*03e0*/ 	.word	0xffffffff


	//   ....[86]....
        /*03e4*/ 	.word	0xffffffff


	//   ....[87]....
        /*03e8*/ 	.word	0xffffffff


	//   ....[88]....
        /*03ec*/ 	.word	0xffffffff


	//   ....[89]....
        /*03f0*/ 	.word	0xffffffff


	//   ....[90]....
        /*03f4*/ 	.word	0xffffffff


	//   ....[91]....
        /*03f8*/ 	.word	0xffffffff


	//   ....[92]....
        /*03fc*/ 	.word	0xffffffff


	//   ....[93]....
        /*0400*/ 	.word	0xffffffff


	//   ....[94]....
        /*0404*/ 	.word	0xffffffff


	//   ....[95]....
        /*0408*/ 	.word	0xffffffff


	//   ....[96]....
        /*040c*/ 	.word	0xffffffff


	//   ....[97]....
        /*0410*/ 	.word	0xffffffff


	//   ....[98]....
        /*0414*/ 	.word	0xffffffff


	//   ....[99]....
        /*0418*/ 	.word	0xffffffff


	//   ....[100]....
        /*041c*/ 	.word	0xffffffff


	//   ....[101]....
        /*0420*/ 	.word	0xffffffff


	//   ....[102]....
        /*0424*/ 	.word	0xffffffff


	//   ....[103]....
        /*0428*/ 	.word	0xffffffff


	//   ....[104]....
        /*042c*/ 	.word	0xffffffff


	//   ....[105]....
        /*0430*/ 	.word	0xffffffff


	//   ....[106]....
        /*0434*/ 	.word	0xffffffff


	//   ....[107]....
        /*0438*/ 	.word	0xffffffff


	//   ....[108]....
        /*043c*/ 	.word	0xffffffff


	//   ....[109]....
        /*0440*/ 	.word	0xffffffff


	//   ....[110]....
        /*0444*/ 	.word	0xffffffff


	//   ....[111]....
        /*0448*/ 	.word	0xffffffff


	//   ....[112]....
        /*044c*/ 	.word	0xffffffff


	//   ....[113]....
        /*0450*/ 	.word	0xffffffff


	//   ....[114]....
        /*0454*/ 	.word	0xffffffff


	//   ....[115]....
        /*0458*/ 	.word	0xffffffff


	//   ....[116]....
        /*045c*/ 	.word	0xffffffff


	//   ....[117]....
        /*0460*/ 	.word	0xffffffff


	//   ....[118]....
        /*0464*/ 	.word	0xffffffff


	//   ....[119]....
        /*0468*/ 	.word	0xffffffff


	//   ....[120]....
        /*046c*/ 	.word	0xffffffff


	//   ....[121]....
        /*0470*/ 	.word	0xffffffff


	//   ....[122]....
        /*0474*/ 	.word	0xffffffff


	//   ....[123]....
        /*0478*/ 	.word	0xffffffff


	//   ....[124]....
        /*047c*/ 	.word	0xffffffff


	//   ....[125]....
        /*0480*/ 	.word	0xffffffff


	//   ....[126]....
        /*0484*/ 	.word	0xffffffff


	//   ....[127]....
        /*0488*/ 	.word	0xffffffff


	//   ....[128]....
        /*048c*/ 	.word	0xffffffff


	//   ....[129]....
        /*0490*/ 	.word	0xffffffff


	//   ....[130]....
        /*0494*/ 	.word	0xffffffff


	//   ....[131]....
        /*0498*/ 	.word	0xffffffff


	//   ....[132]....
        /*049c*/ 	.word	0xffffffff


	//   ....[133]....
        /*04a0*/ 	.word	0xffffffff


	//   ....[134]....
        /*04a4*/ 	.word	0xffffffff


	//   ....[135]....
        /*04a8*/ 	.word	0xffffffff


	//   ....[136]....
        /*04ac*/ 	.word	0xffffffff


	//   ....[137]....
        /*04b0*/ 	.word	0xffffffff


	//   ....[138]....
        /*04b4*/ 	.word	0xffffffff


	//   ....[139]....
        /*04b8*/ 	.word	0xffffffff


	//   ....[140]....
        /*04bc*/ 	.word	0xffffffff


	//   ....[141]....
        /*04c0*/ 	.word	0x0500000f


	//   ....[142]....
        /*04c4*/ 	.word	0x0500000f


	//   ....[143]....
        /*04c8*/ 	.word	0x0500000f


	//   ....[144]....
        /*04cc*/ 	.word	0x0500000f


	//   ....[145]....
        /*04d0*/ 	.word	0x0500000f


	//   ....[146]....
        /*04d4*/ 	.word	0x0500000f


	//   ....[147]....
        /*04d8*/ 	.word	0x0500000f


	//   ....[148]....
        /*04dc*/ 	.word	0x0500000f


	//   ....[149]....
        /*04e0*/ 	.word	0x0500000f


	//   ....[150]....
        /*04e4*/ 	.word	0x0500000f


	//   ....[151]....
        /*04e8*/ 	.word	0x0500000f


	//   ....[152]....
        /*04ec*/ 	.word	0x0500000f


	//   ....[153]....
        /*04f0*/ 	.word	0x0500000f


	//   ....[154]....
        /*04f4*/ 	.word	0x0500000f


	//   ....[155]....
        /*04f8*/ 	.word	0x0500000f


	//   ....[156]....
        /*04fc*/ 	.word	0x0500000f


	//   ....[157]....
        /*0500*/ 	.word	0x0500000f


	//   ....[158]....
        /*0504*/ 	.word	0x0500000f


	//   ....[159]....
        /*0508*/ 	.word	0x0500000f


	//   ....[160]....
        /*050c*/ 	.word	0x0500000f


	//   ....[161]....
        /*0510*/ 	.word	0x0500000f


	//   ....[162]....
        /*0514*/ 	.word	0x0500000f


	//   ....[163]....
        /*0518*/ 	.word	0x0500000f


	//   ....[164]....
        /*051c*/ 	.word	0x0500000f


	//   ....[165]....
        /*0520*/ 	.word	0x0500000f


	//   ....[166]....
        /*0524*/ 	.word	0x0500000f


	//   ....[167]....
        /*0528*/ 	.word	0x0500000f


	//   ....[168]....
        /*052c*/ 	.word	0x0500000f


	//   ....[169]....
        /*0530*/ 	.word	0x0500000f


	//   ....[170]....
        /*0534*/ 	.word	0x0500000f


	//   ....[171]....
        /*0538*/ 	.word	0x0500000f


	//   ....[172]....
        /*053c*/ 	.word	0x0500000f


	//   ....[173]....
        /*0540*/ 	.word	0x0500000f


	//   ....[174]....
        /*0544*/ 	.word	0x0500000f


	//   ....[175]....
        /*0548*/ 	.word	0x0500000f


	//   ....[176]....
        /*054c*/ 	.word	0x0500000f


	//   ....[177]....
        /*0550*/ 	.word	0x0500000f


	//   ....[178]....
        /*0554*/ 	.word	0x0500000f


	//   ....[179]....
        /*0558*/ 	.word	0x0500000f


	//   ....[180]....
        /*055c*/ 	.word	0x0500000f


	//   ....[181]....
        /*0560*/ 	.word	0x0500000f


	//   ....[182]....
        /*0564*/ 	.word	0x0500000f


	//   ....[183]....
        /*0568*/ 	.word	0x0500000f


	//   ....[184]....
        /*056c*/ 	.word	0x0500000f


	//   ....[185]....
        /*0570*/ 	.word	0x0500000f


	//   ....[186]....
        /*0574*/ 	.word	0x0500000f


	//   ....[187]....
        /*0578*/ 	.word	0x0500000f


	//   ....[188]....
        /*057c*/ 	.word	0x0500000f


	//   ....[189]....
        /*0580*/ 	.word	0x0500000f


	//   ....[190]....
        /*0584*/ 	.word	0x0500000f


	//   ....[191]....
        /*0588*/ 	.word	0x0500000f


	//   ....[192]....
        /*058c*/ 	.word	0x0500000f


	//   ....[193]....
        /*0590*/ 	.word	0x0500000f


	//   ....[194]....
        /*0594*/ 	.word	0x0500000f


	//----- nvinfo : EIATTR_COOP_GROUP_INSTR_OFFSETS
	.align		4
.L_115:
        /*0598*/ 	.byte	0x04, 0x28
        /*059a*/ 	.short	(.L_117 - .L_116)


	//   ....[0]....
.L_116:
        /*059c*/ 	.word	0x00000070


	//   ....[1]....
        /*05a0*/ 	.word	0x000000b0


	//   ....[2]....
        /*05a4*/ 	.word	0x000002d0


	//   ....[3]....
        /*05a8*/ 	.word	0x00000430


	//   ....[4]....
        /*05ac*/ 	.word	0x00000550


	//   ....[5]....
        /*05b0*/ 	.word	0x000006b0


	//   ....[6]....
        /*05b4*/ 	.word	0x00001210


	//   ....[7]....
        /*05b8*/ 	.word	0x00003090


	//   ....[8]....
        /*05bc*/ 	.word	0x00003110


	//   ....[9]....
        /*05c0*/ 	.word	0x00003760


	//   ....[10]....
        /*05c4*/ 	.word	0x00003830


	//   ....[11]....
        /*05c8*/ 	.word	0x00006040


	//   ....[12]....
        /*05cc*/ 	.word	0x00006070


	//   ....[13]....
        /*05d0*/ 	.word	0x00006090


	//   ....[14]....
        /*05d4*/ 	.word	0x000060b0


	//   ....[15]....
        /*05d8*/ 	.word	0x00007980


	//   ....[16]....
        /*05dc*/ 	.word	0x00007990


	//   ....[17]....
        /*05e0*/ 	.word	0x00007a10


	//   ....[18]....
        /*05e4*/ 	.word	0x00007a20


	//   ....[19]....
        /*05e8*/ 	.word	0x00008480


	//   ....[20]....
        /*05ec*/ 	.word	0x00008490


	//   ....[21]....
        /*05f0*/ 	.word	0x000084a0


	//   ....[22]....
        /*05f4*/ 	.word	0x000084b0


	//   ....[23]....
        /*05f8*/ 	.word	0x000084c0


	//   ....[24]....
        /*05fc*/ 	.word	0x000084d0


	//   ....[25]....
        /*0600*/ 	.word	0x000084e0


	//   ....[26]....
        /*0604*/ 	.word	0x000084f0


	//   ....[27]....
        /*0608*/ 	.word	0x00008500


	//   ....[28]....
        /*060c*/ 	.word	0x00008520


	//   ....[29]....
        /*0610*/ 	.word	0x00008540


	//   ....[30]....
        /*0614*/ 	.word	0x00008550


	//   ....[31]....
        /*0618*/ 	.word	0x00008560


	//   ....[32]....
        /*061c*/ 	.word	0x00008570


	//   ....[33]....
        /*0620*/ 	.word	0x00008590


	//   ....[34]....
        /*0624*/ 	.word	0x000085c0


	//   ....[35]....
        /*0628*/ 	.word	0x00008a70


	//   ....[36]....
        /*062c*/ 	.word	0x00008ab0


	//   ....[37]....
        /*0630*/ 	.word	0x00008af0


	//   ....[38]....
        /*0634*/ 	.word	0x00008b30


	//   ....[39]....
        /*0638*/ 	.word	0x00008ff0


	//   ....[40]....
        /*063c*/ 	.word	0x00009030


	//   ....[41]....
        /*0640*/ 	.word	0x00009060


	//   ....[42]....
        /*0644*/ 	.word	0x00009090


	//   ....[43]....
        /*0648*/ 	.word	0x000090c0


	//   ....[44]....
        /*064c*/ 	.word	0x000090e0


	//   ....[45]....
        /*0650*/ 	.word	0x000090f0


	//   ....[46]....
        /*0654*/ 	.word	0x00009120


	//   ....[47]....
        /*0658*/ 	.word	0x00009a10


	//   ....[48]....
        /*065c*/ 	.word	0x00009a40


	//   ....[49]....
        /*0660*/ 	.word	0x00009a80


	//   ....[50]....
        /*0664*/ 	.word	0x00009ab0


	//   ....[51]....
        /*0668*/ 	.word	0x00009ae0


	//   ....[52]....
        /*066c*/ 	.word	0x00009af0


	//   ....[53]....
        /*0670*/ 	.word	0x00009b00


	//   ....[54]....
        /*0674*/ 	.word	0x00009b20


	//   ....[55]....
        /*0678*/ 	.word	0x00009c70


	//   ....[56]....
        /*067c*/ 	.word	0x00009e40


	//   ....[57]....
        /*0680*/ 	.word	0x00009e70


	//   ....[58]....
        /*0684*/ 	.word	0x00009ea0


	//   ....[59]....
        /*0688*/ 	.word	0x00009ed0


	//   ....[60]....
        /*068c*/ 	.word	0x00009f00


	//   ....[61]....
        /*0690*/ 	.word	0x00009f40


	//   ....[62]....
        /*0694*/ 	.word	0x0000a090


	//   ....[63]....
        /*0698*/ 	.word	0x0000a0c0


	//   ....[64]....
        /*069c*/ 	.word	0x0000a0f0


	//   ....[65]....
        /*06a0*/ 	.word	0x0000a120


	//   ....[66]....
        /*06a4*/ 	.word	0x0000a150


	//   ....[67]....
        /*06a8*/ 	.word	0x0000a190


	//   ....[68]....
        /*06ac*/ 	.word	0x0000a210


	//   ....[69]....
        /*06b0*/ 	.word	0x0000a250


	//   ....[70]....
        /*06b4*/ 	.word	0x0000a2e0


	//   ....[71]....
        /*06b8*/ 	.word	0x0000bea0


	//   ....[72]....
        /*06bc*/ 	.word	0x0000beb0


	//   ....[73]....
        /*06c0*/ 	.word	0x0000bf10


	//   ....[74]....
        /*06c4*/ 	.word	0x0000bf40


	//   ....[75]....
        /*06c8*/ 	.word	0x0000bf80


	//   ....[76]....
        /*06cc*/ 	.word	0x0000bfa0


	//   ....[77]....
        /*06d0*/ 	.word	0x0000bfb0


	//   ....[78]....
        /*06d4*/ 	.word	0x0000bfc0


	//   ....[79]....
        /*06d8*/ 	.word	0x0000c050


	//   ....[80]....
        /*06dc*/ 	.word	0x0000c070


	//   ....[81]....
        /*06e0*/ 	.word	0x0000c4e0


	//   ....[82]....
        /*06e4*/ 	.word	0x0000c4f0


	//   ....[83]....
        /*06e8*/ 	.word	0x0000c510


	//   ....[84]....
        /*06ec*/ 	.word	0x0000c5a0


	//   ....[85]....
        /*06f0*/ 	.word	0x0000c5b0


	//   ....[86]....
        /*06f4*/ 	.word	0x0000c620


	//   ....[87]....
        /*06f8*/ 	.word	0x0000c630


	//   ....[88]....
        /*06fc*/ 	.word	0x0000c640


	//   ....[89]....
        /*0700*/ 	.word	0x0000c650


	//   ....[90]....
        /*0704*/ 	.word	0x0000c6f0


	//   ....[91]....
        /*0708*/ 	.word	0x0000cfc0


	//   ....[92]....
        /*070c*/ 	.word	0x0000cff0


	//   ....[93]....
        /*0710*/ 	.word	0x0000d010


	//   ....[94]....
        /*0714*/ 	.word	0x0000d090


	//   ....[95]....
        /*0718*/ 	.word	0x0000d0b0


	//   ....[96]....
        /*071c*/ 	.word	0x0000d130


	//   ....[97]....
        /*0720*/ 	.word	0x0000d150


	//   ....[98]....
        /*0724*/ 	.word	0x0000d160


	//   ....[99]....
        /*0728*/ 	.word	0x0000d170


	//   ....[100]....
        /*072c*/ 	.word	0x0000d270


	//   ....[101]....
        /*0730*/ 	.word	0x0000d280


	//   ....[102]....
        /*0734*/ 	.word	0x0000d290


	//   ....[103]....
        /*0738*/ 	.word	0x0000dc70


	//   ....[104]....
        /*073c*/ 	.word	0x0000dc80


	//   ....[105]....
        /*0740*/ 	.word	0x0000dca0


	//   ....[106]....
        /*0744*/ 	.word	0x0000dcf0


	//   ....[107]....
        /*0748*/ 	.word	0x0000dd00


	//   ....[108]....
        /*074c*/ 	.word	0x0000dd40


	//   ....[109]....
        /*0750*/ 	.word	0x0000dd50


	//   ....[110]....
        /*0754*/ 	.word	0x0000dd60


	//   ....[111]....
        /*0758*/ 	.word	0x0000dda0


	//   ....[112]....
        /*075c*/ 	.word	0x0000dde0


	//   ....[113]....
        /*0760*/ 	.word	0x0000e210


	//   ....[114]....
        /*0764*/ 	.word	0x0000e220


	//   ....[115]....
        /*0768*/ 	.word	0x0000e230


	//   ....[116]....
        /*076c*/ 	.word	0x0000e270


	//   ....[117]....
        /*0770*/ 	.word	0x0000e280


	//   ....[118]....
        /*0774*/ 	.word	0x0000e2c0


	//   ....[119]....
        /*0778*/ 	.word	0x0000e2d0


	//   ....[120]....
        /*077c*/ 	.word	0x0000e2e0


	//   ....[121]....
        /*0780*/ 	.word	0x0000e320


	//   ....[122]....
        /*0784*/ 	.word	0x0000e360


	//   ....[123]....
        /*0788*/ 	.word	0x0000f1b0


	//   ....[124]....
        /*078c*/ 	.word	0x0000f1e0


	//   ....[125]....
        /*0790*/ 	.word	0x0000f210


	//   ....[126]....
        /*0794*/ 	.word	0x0000f220


	//   ....[127]....
        /*0798*/ 	.word	0x0000f250


	//   ....[128]....
        /*079c*/ 	.word	0x0000f260


	//   ....[129]....
        /*07a0*/ 	.word	0x0000f290


	//   ....[130]....
        /*07a4*/ 	.word	0x0000f2d0


	//   ....[131]....
        /*07a8*/ 	.word	0x0000f410


	//   ....[132]....
        /*07ac*/ 	.word	0x0000f440


	//   ....[133]....
        /*07b0*/ 	.word	0x0000f470


	//   ....[134]....
        /*07b4*/ 	.word	0x0000f4a0


	//   ....[135]....
        /*07b8*/ 	.word	0x0000f4d0


	//   ....[136]....
        /*07bc*/ 	.word	0x0000f510


	//   ....[137]....
        /*07c0*/ 	.word	0x0000f5a0


	//   ....[138]....
        /*07c4*/ 	.word	0x0000f5e0


	//   ....[139]....
        /*07c8*/ 	.word	0x0000f670


	//   ....[140]....
        /*07cc*/ 	.word	0x0000fa90


	//   ....[141]....
        /*07d0*/ 	.word	0x0000fff0


	//   ....[142]....
        /*07d4*/ 	.word	0x000100e0


	//   ....[143]....
        /*07d8*/ 	.word	0x00010170


	//   ....[144]....
        /*07dc*/ 	.word	0x00010230


	//   ....[145]....
        /*07e0*/ 	.word	0x000102f0


	//   ....[146]....
        /*07e4*/ 	.word	0x000103a0


	//   ....[147]....
        /*07e8*/ 	.word	0x00010440


	//   ....[148]....
        /*07ec*/ 	.word	0x000104e0


	//   ....[149]....
        /*07f0*/ 	.word	0x00010590


	//   ....[150]....
        /*07f4*/ 	.word	0x00010610


	//   ....[151]....
        /*07f8*/ 	.word	0x000106e0


	//   ....[152]....
        /*07fc*/ 	.word	0x00010810


	//   ....[153]....
        /*0800*/ 	.word	0x000108c0


	//   ....[154]....
        /*0804*/ 	.word	0x00010940


	//   ....[155]....
        /*0808*/ 	.word	0x00010a30


	//   ....[156]....
        /*080c*/ 	.word	0x00010a90


	//   ....[157]....
        /*0810*/ 	.word	0x00010b70


	//   ....[158]....
        /*0814*/ 	.word	0x00010bd0


	//   ....[159]....
        /*0818*/ 	.word	0x00010c70


	//   ....[160]....
        /*081c*/ 	.word	0x00010d10


	//   ....[161]....
        /*0820*/ 	.word	0x00010dc0


	//   ....[162]....
        /*0824*/ 	.word	0x00010e70


	//   ....[163]....
        /*0828*/ 	.word	0x00010ee0


	//   ....[164]....
        /*082c*/ 	.word	0x00010f40


	//   ....[165]....
        /*0830*/ 	.word	0x00011030


	//   ....[166]....
        /*0834*/ 	.word	0x00011090


	//   ....[167]....
        /*0838*/ 	.word	0x00011190


	//   ....[168]....
        /*083c*/ 	.word	0x000111f0


	//   ....[169]....
        /*0840*/ 	.word	0x000112d0


	//   ....[170]....
        /*0844*/ 	.word	0x00011350


	//   ....[171]....
        /*0848*/ 	.word	0x00011420


	//   ....[172]....
        /*084c*/ 	.word	0x000114a0


	//   ....[173]....
        /*0850*/ 	.word	0x00011560


	//   ....[174]....
        /*0854*/ 	.word	0x00011690


	//   ....[175]....
        /*0858*/ 	.word	0x00011740


	//   ....[176]....
        /*085c*/ 	.word	0x000117f0


	//   ....[177]....
        /*0860*/ 	.word	0x00011890


	//   ....[178]....
        /*0864*/ 	.word	0x00011940


	//   ....[179]....
        /*0868*/ 	.word	0x000119e0


	//   ....[180]....
        /*086c*/ 	.word	0x00011a90


	//   ....[181]....
        /*0870*/ 	.word	0x00011b30


	//   ....[182]....
        /*0874*/ 	.word	0x00011ba0


	//   ....[183]....
        /*0878*/ 	.word	0x00011c60


	//   ....[184]....
        /*087c*/ 	.word	0x00011d50


	//   ....[185]....
        /*0880*/ 	.word	0x00011de0


	//   ....[186]....
        /*0884*/ 	.word	0x00011e40


	//   ....[187]....
        /*0888*/ 	.word	0x00011ef0


	//   ....[188]....
        /*088c*/ 	.word	0x00011f50


	//   ....[189]....
        /*0890*/ 	.word	0x00012000


	//   ....[190]....
        /*0894*/ 	.word	0x00012060


	//   ....[191]....
        /*0898*/ 	.word	0x00012110


	//   ....[192]....
        /*089c*/ 	.word	0x00012170


	//   ....[193]....
        /*08a0*/ 	.word	0x00012220


	//   ....[194]....
        /*08a4*/ 	.word	0x00012480


	//----- nvinfo : EIATTR_REG_RECONFIG
	.align		4
.L_117:
        /*08a8*/ 	.byte	0x01, 0x54
	.zero		2


	//----- nvinfo : EIATTR_SYSCALL_OFFSETS
	.align		4
        /*08ac*/ 	.byte	0x04, 0x46
        /*08ae*/ 	.short	(.L_119 - .L_118)


	//   ....[0]....
.L_118:
        /*08b0*/ 	.word	0x000013b0


	//   ....[1]....
        /*08b4*/ 	.word	0x0000b090


	//   ....[2]....
        /*08b8*/ 	.word	0x0000b220


	//   ....[3]....
        /*08bc*/ 	.word	0x0000b370


	//   ....[4]....
        /*08c0*/ 	.word	0x0000b4c0


	//   ....[5]....
        /*08c4*/ 	.word	0x0000caf0


	//----- nvinfo : EIATTR_MBARRIER_INSTR_OFFSETS
	.align		4
.L_119:
        /*08c8*/ 	.byte	0x04, 0x39
        /*08ca*/ 	.short	(.L_121 - .L_120)


	//   ....[0]....
.L_120:
        /*08cc*/ 	.word	0x00000180
        /*08d0*/ 	.word	0x000000ff
        /*08d4*/ 	.word	0x00013200
        /*08d8*/ 	.short	0x0100
        /*08da*/ 	.byte	0x08
	.zero		1


	//   ....[1]....
        /*08dc*/ 	.word	0x00000190
        /*08e0*/ 	.word	0x000000ff
        /*08e4*/ 	.word	0x00013220
        /*08e8*/ 	.short	0x0100
        /*08ea*/ 	.byte	0x08
	.zero		1


	//   ....[2]....
        /*08ec*/ 	.word	0x00000280
        /*08f0*/ 	.word	0x000000ff
        /*08f4*/ 	.word	0x00013230
        /*08f8*/ 	.short	0x0100
        /*08fa*/ 	.byte	0x08
	.zero		1


	//   ....[3]....
        /*08fc*/ 	.word	0x00000290
        /*0900*/ 	.word	0x000000ff
        /*0904*/ 	.word	0x00013240
        /*0908*/ 	.short	0x0100
        /*090a*/ 	.byte	0x08
	.zero		1


	//   ....[4]....
        /*090c*/ 	.word	0x000002a0
        /*0910*/ 	.word	0x000000ff
        /*0914*/ 	.word	0x00013238
        /*0918*/ 	.short	0x0100
        /*091a*/ 	.byte	0x08
	.zero		1


	//   ....[5]....
        /*091c*/ 	.word	0x000002b0
        /*0920*/ 	.word	0x000000ff
        /*0924*/ 	.word	0x00013248
        /*0928*/ 	.short	0x0100
        /*092a*/ 	.byte	0x08
	.zero		1


	//   ....[6]....
        /*092c*/ 	.word	0x000003e0
        /*0930*/ 	.word	0x000000ff
        /*0934*/ 	.word	0x00013250
        /*0938*/ 	.short	0x0100
        /*093a*/ 	.byte	0x08
	.zero		1


	//   ....[7]....
        /*093c*/ 	.word	0x000003f0
        /*0940*/ 	.word	0x000000ff
        /*0944*/ 	.word	0x00013260
        /*0948*/ 	.short	0x0100
        /*094a*/ 	.byte	0x08
	.zero		1


	//   ....[8]....
        /*094c*/ 	.word	0x00000400
        /*0950*/ 	.word	0x000000ff
        /*0954*/ 	.word	0x00013258
        /*0958*/ 	.short	0x0100
        /*095a*/ 	.byte	0x08
	.zero		1


	//   ....[9]....
        /*095c*/ 	.word	0x00000410
        /*0960*/ 	.word	0x000000ff
        /*0964*/ 	.word	0x00013268
        /*0968*/ 	.short	0x0100
        /*096a*/ 	.byte	0x08
	.zero		1


	//   ....[10]....
        /*096c*/ 	.word	0x00000500
        /*0970*/ 	.word	0x000000ff
        /*0974*/ 	.word	0x00013270
        /*0978*/ 	.short	0x0100
        /*097a*/ 	.byte	0x06
	.zero		1


	//   ....[11]....
        /*097c*/ 	.word	0x00000510
        /*0980*/ 	.word	0x000000ff
        /*0984*/ 	.word	0x00013280
        /*0988*/ 	.short	0x0100
        /*098a*/ 	.byte	0x06
	.zero		1


	//   ....[12]....
        /*098c*/ 	.word	0x00000520
        /*0990*/ 	.word	0x000000ff
        /*0994*/ 	.word	0x00013278
        /*0998*/ 	.short	0x0100
        /*099a*/ 	.byte	0x06
	.zero		1


	//   ....[13]....
        /*099c*/ 	.word	0x00000530
        /*09a0*/ 	.word	0x000000ff
        /*09a4*/ 	.word	0x00013288
        /*09a8*/ 	.short	0x0100
        /*09aa*/ 	.byte	0x06
	.zero		1


	//   ....[14]....
        /*09ac*/ 	.word	0x00000660
        /*09b0*/ 	.word	0x000000ff
        /*09b4*/ 	.word	0x00013290
        /*09b8*/ 	.short	0x0100
        /*09ba*/ 	.byte	0x08
	.zero		1


	//   ....[15]....
        /*09bc*/ 	.word	0x00000670
        /*09c0*/ 	.word	0x000000ff
        /*09c4*/ 	.word	0x000132a0
        /*09c8*/ 	.short	0x0100
        /*09ca*/ 	.byte	0x08
	.zero		1


	//   ....[16]....
        /*09cc*/ 	.word	0x00000680
        /*09d0*/ 	.word	0x000000ff
        /*09d4*/ 	.word	0x00013298
        /*09d8*/ 	.short	0x0100
        /*09da*/ 	.byte	0x08
	.zero		1


	//   ....[17]....
        /*09dc*/ 	.word	0x00000690
        /*09e0*/ 	.word	0x000000ff
        /*09e4*/ 	.word	0x000132a8
        /*09e8*/ 	.short	0x0100
        /*09ea*/ 	.byte	0x08
	.zero		1


	//   ....[18]....
        /*09ec*/ 	.word	0x000007e0
        /*09f0*/ 	.word	0x000000ff
        /*09f4*/ 	.word	0x000132b0
        /*09f8*/ 	.short	0x0100
        /*09fa*/ 	.byte	0x08
	.zero		1


	//   ....[19]....
        /*09fc*/ 	.word	0x000007f0
        /*0a00*/ 	.word	0x000000ff
        /*0a04*/ 	.word	0x000132c0
        /*0a08*/ 	.short	0x0100
        /*0a0a*/ 	.byte	0x08
	.zero		1


	//   ....[20]....
        /*0a0c*/ 	.word	0x00000800
        /*0a10*/ 	.word	0x000000ff
        /*0a14*/ 	.word	0x000132b8
        /*0a18*/ 	.short	0x0100
        /*0a1a*/ 	.byte	0x08
	.zero		1


	//   ....[21]....
        /*0a1c*/ 	.word	0x00000810
        /*0a20*/ 	.word	0x000000ff
        /*0a24*/ 	.word	0x000132c8
        /*0a28*/ 	.short	0x0100
        /*0a2a*/ 	.byte	0x08
	.zero		1


	//   ....[22]....
        /*0a2c*/ 	.word	0x000016e0
        /*0a30*/ 	.word	0x00000019
        /*0a34*/ 	.word	0x00013200
        /*0a38*/ 	.short	0x010a
        /*0a3a*/ 	.byte	0x3f
	.zero		1


	//   ....[23]....
        /*0a3c*/ 	.word	0x00001780
        /*0a40*/ 	.word	0x00000003
        /*0a44*/ 	.word	0x00013230
        /*0a48*/ 	.short	0x010a
        /*0a4a*/ 	.byte	0x3f
	.zero		1


	//   ....[24]....
        /*0a4c*/ 	.word	0x00001800
        /*0a50*/ 	.word	0x00000003
        /*0a54*/ 	.word	0x00013230
        /*0a58*/ 	.short	0x010a
        /*0a5a*/ 	.byte	0x3f
	.zero		1


	//   ....[25]....
        /*0a5c*/ 	.word	0x00002570
        /*0a60*/ 	.word	0x00000028
        /*0a64*/ 	.word	0x00000000
        /*0a68*/ 	.short	0x0101
        /*0a6a*/ 	.byte	0x3f
	.zero		1


	//   ....[26]....
        /*0a6c*/ 	.word	0x00004a30
        /*0a70*/ 	.word	0x000000ff
        /*0a74*/ 	.word	0x00013230
        /*0a78*/ 	.short	0x010a
        /*0a7a*/ 	.byte	0x16
	.zero		1


	//   ....[27]....
        /*0a7c*/ 	.word	0x00004a70
        /*0a80*/ 	.word	0x000000ff
        /*0a84*/ 	.word	0x00013230
        /*0a88*/ 	.short	0x010a
        /*0a8a*/ 	.byte	0x16
	.zero		1


	//   ....[28]....
        /*0a8c*/ 	.word	0x00004ec0
        /*0a90*/ 	.word	0x000000ff
        /*0a94*/ 	.word	0x00013250
        /*0a98*/ 	.short	0x010a
        /*0a9a*/ 	.byte	0x0b
	.zero		1


	//   ....[29]....
        /*0a9c*/ 	.word	0x00004f00
        /*0aa0*/ 	.word	0x000000ff
        /*0aa4*/ 	.word	0x00013250
        /*0aa8*/ 	.short	0x010a
        /*0aaa*/ 	.byte	0x0b
	.zero		1


	//   ....[30]....
        /*0aac*/ 	.word	0x000057e0
        /*0ab0*/ 	.word	0x000000ff
        /*0ab4*/ 	.word	0x00000000
        /*0ab8*/ 	.short	0x0101
        /*0aba*/ 	.byte	0x16
	.zero		1


	//   ....[31]....
        /*0abc*/ 	.word	0x00007170
        /*0ac0*/ 	.word	0x000000ff
        /*0ac4*/ 	.word	0x00000000
        /*0ac8*/ 	.short	0x0101
        /*0aca*/ 	.byte	0x06
	.zero		1


	//   ....[32]....
        /*0acc*/ 	.word	0x00007650
        /*0ad0*/ 	.word	0x000000ff
        /*0ad4*/ 	.word	0x00013250
        /*0ad8*/ 	.short	0x010a
        /*0ada*/ 	.byte	0x0e
	.zero		1


	//   ....[33]....
        /*0adc*/ 	.word	0x00007690
        /*0ae0*/ 	.word	0x000000ff
        /*0ae4*/ 	.word	0x00013250
        /*0ae8*/ 	.short	0x010a
        /*0aea*/ 	.byte	0x0e
	.zero		1


	//   ....[34]....
        /*0aec*/ 	.word	0x00007d00
        /*0af0*/ 	.word	0x000000ff
        /*0af4*/ 	.word	0x00000000
        /*0af8*/ 	.short	0x0101
        /*0afa*/ 	.byte	0x04
	.zero		1


	//   ....[35]....
        /*0afc*/ 	.word	0x000090d0
        /*0b00*/ 	.word	0x00000000
        /*0b04*/ 	.word	0x00000000
        /*0b08*/ 	.short	0x0101
        /*0b0a*/ 	.byte	0x3f
	.zero		1


	//   ....[36]....
        /*0b0c*/ 	.word	0x0000bb00
        /*0b10*/ 	.word	0x00000004
        /*0b14*/ 	.word	0x00013280
        /*0b18*/ 	.short	0x010a
        /*0b1a*/ 	.byte	0x3f
	.zero		1


	//   ....[37]....
        /*0b1c*/ 	.word	0x0000c190
        /*0b20*/ 	.word	0x00000004
        /*0b24*/ 	.word	0x00013270
        /*0b28*/ 	.short	0x0107
        /*0b2a*/ 	.byte	0x3f
	.zero		1


	//   ....[38]....
        /*0b2c*/ 	.word	0x0000c250
        /*0b30*/ 	.word	0x00000004
        /*0b34*/ 	.word	0x00013270
        /*0b38*/ 	.short	0x0101
        /*0b3a*/ 	.byte	0x3f
	.zero		1


	//   ....[39]....
        /*0b3c*/ 	.word	0x0000c2a0
        /*0b40*/ 	.word	0x00000004
        /*0b44*/ 	.word	0x00013240
        /*0b48*/ 	.short	0x010a
        /*0b4a*/ 	.byte	0x3f
	.zero		1


	//   ....[40]....
        /*0b4c*/ 	.word	0x0000c800
        /*0b50*/ 	.word	0x00000004
        /*0b54*/ 	.word	0x00013230
        /*0b58*/ 	.short	0x0107
        /*0b5a*/ 	.byte	0x3f
	.zero		1


	//   ....[41]....
        /*0b5c*/ 	.word	0x0000c8d0
        /*0b60*/ 	.word	0x00000004
        /*0b64*/ 	.word	0x00013230
        /*0b68*/ 	.short	0x0101
        /*0b6a*/ 	.byte	0x3f
	.zero		1


	//   ....[42]....
        /*0b6c*/ 	.word	0x0000d370
        /*0b70*/ 	.word	0x00000016
        /*0b74*/ 	.word	0x00013200
        /*0b78*/ 	.short	0x0107
        /*0b7a*/ 	.byte	0x3f
	.zero		1


	//   ....[43]....
        /*0b7c*/ 	.word	0x0000d460
        /*0b80*/ 	.word	0x00000016
        /*0b84*/ 	.word	0x00013200
        /*0b88*/ 	.short	0x0101
        /*0b8a*/ 	.byte	0x3f
	.zero		1


	//   ....[44]....
        /*0b8c*/ 	.word	0x0000d480
        /*0b90*/ 	.word	0x00000016
        /*0b94*/ 	.word	0x00013220
        /*0b98*/ 	.short	0x010a
        /*0b9a*/ 	.byte	0x3f
	.zero		1


	//   ....[45]....
        /*0b9c*/ 	.word	0x0000d9a0
        /*0ba0*/ 	.word	0x00000000
        /*0ba4*/ 	.word	0x00013280
        /*0ba8*/ 	.short	0x010a
        /*0baa*/ 	.byte	0x3f
	.zero		1


	//   ....[46]....
        /*0bac*/ 	.word	0x0000de90
        /*0bb0*/ 	.word	0x00000000
        /*0bb4*/ 	.word	0x00013270
        /*0bb8*/ 	.short	0x0107
        /*0bba*/ 	.byte	0x3f
	.zero		1


	//   ....[47]....
        /*0bbc*/ 	.word	0x0000df50
        /*0bc0*/ 	.word	0x00000000
        /*0bc4*/ 	.word	0x00013270
        /*0bc8*/ 	.short	0x0101
        /*0bca*/ 	.byte	0x3f
	.zero		1


	//   ....[48]....
        /*0bcc*/ 	.word	0x0000df80
        /*0bd0*/ 	.word	0x00000000
        /*0bd4*/ 	.word	0x00013240
        /*0bd8*/ 	.short	0x010a
        /*0bda*/ 	.byte	0x3f
	.zero		1


	//   ....[49]....
        /*0bdc*/ 	.word	0x0000e3e0
        /*0be0*/ 	.word	0x00000000
        /*0be4*/ 	.word	0x00013230
        /*0be8*/ 	.short	0x0107
        /*0bea*/ 	.byte	0x3f
	.zero		1


	//   ....[50]....
        /*0bec*/ 	.word	0x0000e4a0
        /*0bf0*/ 	.word	0x00000000
        /*0bf4*/ 	.word	0x00013230
        /*0bf8*/ 	.short	0x0101
        /*0bfa*/ 	.byte	0x3f
	.zero		1


	//   ....[51]....
        /*0bfc*/ 	.word	0x0000e530
        /*0c00*/ 	.word	0x00000002
        /*0c04*/ 	.word	0x00013270
        /*0c08*/ 	.short	0x010a
        /*0c0a*/ 	.byte	0x3f
	.zero		1


	//   ....[52]....
        /*0c0c*/ 	.word	0x0000e5c0
        /*0c10*/ 	.word	0x00000002
        /*0c14*/ 	.word	0x00013260
        /*0c18*/ 	.short	0x010a
        /*0c1a*/ 	.byte	0x3f
	.zero		1


	//   ....[53]....
        /*0c1c*/ 	.word	0x0000e8d0
        /*0c20*/ 	.word	0x00000002
        /*0c24*/ 	.word	0x00013250
        /*0c28*/ 	.short	0x0101
        /*0c2a*/ 	.byte	0x3f
	.zero		1


	//   ....[54]....
        /*0c2c*/ 	.word	0x0000e960
        /*0c30*/ 	.word	0x00000002
        /*0c34*/ 	.word	0x00000000
        /*0c38*/ 	.short	0x0101
        /*0c3a*/ 	.byte	0x3f
	.zero		1


	//   ....[55]....
        /*0c3c*/ 	.word	0x0000eb30
        /*0c40*/ 	.word	0x00000003
        /*0c44*/ 	.word	0x00013270
        /*0c48*/ 	.short	0x010a
        /*0c4a*/ 	.byte	0x3f
	.zero		1


	//   ....[56]....
        /*0c4c*/ 	.word	0x0000ebc0
        /*0c50*/ 	.word	0x00000003
        /*0c54*/ 	.word	0x00013260
        /*0c58*/ 	.short	0x010a
        /*0c5a*/ 	.byte	0x3f
	.zero		1


	//   ....[57]....
        /*0c5c*/ 	.word	0x0000eee0
        /*0c60*/ 	.word	0x00000003
        /*0c64*/ 	.word	0x00013250
        /*0c68*/ 	.short	0x0101
        /*0c6a*/ 	.byte	0x3f
	.zero		1


	//   ....[58]....
        /*0c6c*/ 	.word	0x0000efa0
        /*0c70*/ 	.word	0x00000003
        /*0c74*/ 	.word	0x00000000
        /*0c78*/ 	.short	0x0101
        /*0c7a*/ 	.byte	0x3f
	.zero		1


	//   ....[59]....
        /*0c7c*/ 	.word	0x0000fa10
        /*0c80*/ 	.word	0x00000005
        /*0c84*/ 	.word	0x00013220
        /*0c88*/ 	.short	0x010a
        /*0c8a*/ 	.byte	0x3f
	.zero		1


	//   ....[60]....
        /*0c8c*/ 	.word	0x0000fbc0
        /*0c90*/ 	.word	0x00000003
        /*0c94*/ 	.word	0x00013240
        /*0c98*/ 	.short	0x010a
        /*0c9a*/ 	.byte	0x3f
	.zero		1


	//   ....[61]....
        /*0c9c*/ 	.word	0x0000fc50
        /*0ca0*/ 	.word	0x00000005
        /*0ca4*/ 	.word	0x00013240
        /*0ca8*/ 	.short	0x010a
        /*0caa*/ 	.byte	0x3f
	.zero		1


	//   ....[62]....
        /*0cac*/ 	.word	0x0000fc90
        /*0cb0*/ 	.word	0x00000003
        /*0cb4*/ 	.word	0x00013260
        /*0cb8*/ 	.short	0x010a
        /*0cba*/ 	.byte	0x3f
	.zero		1


	//   ....[63]....
        /*0cbc*/ 	.word	0x0000fcd0
        /*0cc0*/ 	.word	0x00000005
        /*0cc4*/ 	.word	0x00013260
        /*0cc8*/ 	.short	0x010a
        /*0cca*/ 	.byte	0x3f
	.zero		1


	//   ....[64]....
        /*0ccc*/ 	.word	0x0000fd10
        /*0cd0*/ 	.word	0x00000003
        /*0cd4*/ 	.word	0x00013280
        /*0cd8*/ 	.short	0x010a
        /*0cda*/ 	.byte	0x3f
	.zero		1


	//   ....[65]....
        /*0cdc*/ 	.word	0x0000fd50
        /*0ce0*/ 	.word	0x00000005
        /*0ce4*/ 	.word	0x00013280
        /*0ce8*/ 	.short	0x010a
        /*0cea*/ 	.byte	0x3f
	.zero		1


	//   ....[66]....
        /*0cec*/ 	.word	0x0000fdb0
        /*0cf0*/ 	.word	0x00000019
        /*0cf4*/ 	.word	0x00013200
        /*0cf8*/ 	.short	0x010a
        /*0cfa*/ 	.byte	0x3f
	.zero		1


	//   ....[67]....
        /*0cfc*/ 	.word	0x0000fe00
        /*0d00*/ 	.word	0x00000003
        /*0d04*/ 	.word	0x00013230
        /*0d08*/ 	.short	0x010a
        /*0d0a*/ 	.byte	0x3f
	.zero		1


	//   ....[68]....
        /*0d0c*/ 	.word	0x0000fe60
        /*0d10*/ 	.word	0x00000008
        /*0d14*/ 	.word	0x00013230
        /*0d18*/ 	.short	0x010a
        /*0d1a*/ 	.byte	0x3f
	.zero		1


	//   ....[69]....
        /*0d1c*/ 	.word	0x0000fec0
        /*0d20*/ 	.word	0x00000008
        /*0d24*/ 	.word	0x00013250
        /*0d28*/ 	.short	0x010a
        /*0d2a*/ 	.byte	0x3f
	.zero		1


	//   ....[70]....
        /*0d2c*/ 	.word	0x0000ff20
        /*0d30*/ 	.word	0x00000003
        /*0d34*/ 	.word	0x00013250
        /*0d38*/ 	.short	0x010a
        /*0d3a*/ 	.byte	0x3f
	.zero		1


	//   ....[71]....
        /*0d3c*/ 	.word	0x00010030
        /*0d40*/ 	.word	0x00000004
        /*0d44*/ 	.word	0x00013280
        /*0d48*/ 	.short	0x010a
        /*0d4a*/ 	.byte	0x3f
	.zero		1


	//   ....[72]....
        /*0d4c*/ 	.word	0x00010760
        /*0d50*/ 	.word	0x00000004
        /*0d54*/ 	.word	0x00013240
        /*0d58*/ 	.short	0x010a
        /*0d5a*/ 	.byte	0x3f
	.zero		1


	//   ....[73]....
        /*0d5c*/ 	.word	0x00011590
        /*0d60*/ 	.word	0x00000016
        /*0d64*/ 	.word	0x00013220
        /*0d68*/ 	.short	0x010a
        /*0d6a*/ 	.byte	0x3f
	.zero		1


	//   ....[74]....
        /*0d6c*/ 	.word	0x000115e0
        /*0d70*/ 	.word	0x00000000
        /*0d74*/ 	.word	0x00013280
        /*0d78*/ 	.short	0x010a
        /*0d7a*/ 	.byte	0x3f
	.zero		1


	//   ....[75]....
        /*0d7c*/ 	.word	0x00011ca0
        /*0d80*/ 	.word	0x00000000
        /*0d84*/ 	.word	0x00013240
        /*0d88*/ 	.short	0x010a
        /*0d8a*/ 	.byte	0x3f
	.zero		1


	//   ....[76]....
        /*0d8c*/ 	.word	0x00012260
        /*0d90*/ 	.word	0x00000002
        /*0d94*/ 	.word	0x00013270
        /*0d98*/ 	.short	0x010a
        /*0d9a*/ 	.byte	0x3f
	.zero		1


	//   ....[77]....
        /*0d9c*/ 	.word	0x000122b0
        /*0da0*/ 	.word	0x00000002
        /*0da4*/ 	.word	0x00013260
        /*0da8*/ 	.short	0x010a
        /*0daa*/ 	.byte	0x3f
	.zero		1


	//   ....[78]....
        /*0dac*/ 	.word	0x00012300
        /*0db0*/ 	.word	0x00000003
        /*0db4*/ 	.word	0x00013270
        /*0db8*/ 	.short	0x010a
        /*0dba*/ 	.byte	0x3f
	.zero		1


	//   ....[79]....
        /*0dbc*/ 	.word	0x00012350
        /*0dc0*/ 	.word	0x00000003
        /*0dc4*/ 	.word	0x00013260
        /*0dc8*/ 	.short	0x010a
        /*0dca*/ 	.byte	0x3f
	.zero		1


	//   ....[80]....
        /*0dcc*/ 	.word	0x000123a0
        /*0dd0*/ 	.word	0x00000005
        /*0dd4*/ 	.word	0x00013220
        /*0dd8*/ 	.short	0x010a
        /*0dda*/ 	.byte	0x3f
	.zero		1


	//   ....[81]....
        /*0ddc*/ 	.word	0x00012540
        /*0de0*/ 	.word	0x00000003
        /*0de4*/ 	.word	0x00013240
        /*0de8*/ 	.short	0x010a
        /*0dea*/ 	.byte	0x3f
	.zero		1


	//   ....[82]....
        /*0dec*/ 	.word	0x00012590
        /*0df0*/ 	.word	0x00000005
        /*0df4*/ 	.word	0x00013240
        /*0df8*/ 	.short	0x010a
        /*0dfa*/ 	.byte	0x3f
	.zero		1


	//   ....[83]....
        /*0dfc*/ 	.word	0x000125e0
        /*0e00*/ 	.word	0x00000003
        /*0e04*/ 	.word	0x00013260
        /*0e08*/ 	.short	0x010a
        /*0e0a*/ 	.byte	0x3f
	.zero		1


	//   ....[84]....
        /*0e0c*/ 	.word	0x00012630
        /*0e10*/ 	.word	0x00000005
        /*0e14*/ 	.word	0x00013260
        /*0e18*/ 	.short	0x010a
        /*0e1a*/ 	.byte	0x3f
	.zero		1


	//   ....[85]....
        /*0e1c*/ 	.word	0x00012680
        /*0e20*/ 	.word	0x00000003
        /*0e24*/ 	.word	0x00013280
        /*0e28*/ 	.short	0x010a
        /*0e2a*/ 	.byte	0x3f
	.zero		1


	//----- nvinfo : EIATTR_NUM_MBARRIERS
	.align		4
.L_121:
        /*0e2c*/ 	.byte	0x03, 0x38
        /*0e2e*/ 	.short	0x0016


	//----- nvinfo : EIATTR_EXIT_INSTR_OFFSETS
	.align		4
        /*0e30*/ 	.byte	0x04, 0x1c
        /*0e32*/ 	.short	(.L_123 - .L_122)


	//   ....[0]....
.L_122:
        /*0e34*/ 	.word	0x00000980


	//   ....[1]....
        /*0e38*/ 	.word	0x00009c20


	//   ....[2]....
        /*0e3c*/ 	.word	0x0000fda0


	//----- nvinfo : EIATTR_MAX_THREADS
	.align		4
.L_123:
        /*0e40*/ 	.byte	0x04, 0x05
        /*0e42*/ 	.short	(.L_125 - .L_124)
.L_124:
        /*0e44*/ 	.word	0x00000200
        /*0e48*/ 	.word	0x00000001
        /*0e4c*/ 	.word	0x00000001


	//----- nvinfo : EIATTR_CRS_STACK_SIZE
	.align		4
.L_125:
        /*0e50*/ 	.byte	0x04, 0x1e
        /*0e52*/ 	.short	(.L_127 - .L_126)
.L_126:
        /*0e54*/ 	.word	0x00000000


	//----- nvinfo : EIATTR_CBANK_PARAM_SIZE
	.align		4
.L_127:
        /*0e58*/ 	.byte	0x03, 0x19
        /*0e5a*/ 	.short	0x0af0


	//----- nvinfo : EIATTR_PARAM_CBANK
	.align		4
        /*0e5c*/ 	.byte	0x04, 0x0a
        /*0e5e*/ 	.short	(.L_129 - .L_128)
	.align		4
.L_128:
        /*0e60*/ 	.word	index@(.nv.constant0._ZN7cutlass13device_kernelIN5flash11enable_sm90INS1_16FlashAttnFwdSm90INS1_25CollectiveMainloopFwdSm90ILi2EN4cute5tupleIJNS5_1CILi1EEES8_S8_EEENS6_IJNS7_ILi192EEENS7_ILi160EEENS7_ILi64EEEEEELi64ENS_12float_e4m3_tEfNS_4arch4Sm90ELb0ELb0ELb1ELb1ELb1ELb0ELb0ELb1ELb1ELb1ELb0ELb0EEENS1_21CollectiveEpilogueFwdINS6_IJSA_SC_SB_EEES9_NS_10bfloat16_tESG_Li384ELb1ELb1ELb0ELb1EEENS1_36VarlenDynamicPersistentTileSchedulerILi192ELi160ELi384ELi128ELb0ELb1ELb1ELb0ELb1ELb1EEEEEEEEEvNT_6ParamsE)
        /*0e64*/ 	.short	0x0210
        /*0e66*/ 	.short	0x0af0


	//----- nvinfo : EIATTR_SW_WAR
	.align		4
.L_129:
        /*0e68*/ 	.byte	0x04, 0x36
        /*0e6a*/ 	.short	(.L_131 - .L_130)
.L_130:
        /*0e6c*/ 	.word	0x00000008
.L_131:


//--------------------- .nv.info._ZN7cutlass13device_kernelIN5flash11enable_sm90INS1_16FlashAttnFwdSm90INS1_25CollectiveMainloopFwdSm90ILi2EN4cute5tupleIJNS5_1CILi1EEES8_S8_EEENS6_IJNS7_ILi192EEENS7_ILi160EEENS7_ILi64EEEEEELi64ENS_12float_e4m3_tEfNS_4arch4Sm90ELb0ELb0ELb1ELb1ELb1ELb1ELb0ELb1ELb1ELb1ELb0ELb0EEENS1_21CollectiveEpilogueFwdINS6_IJSA_SC_SB_EEES9_NS_10bfloat16_tESG_Li384ELb1ELb1ELb0ELb1EEENS1_36VarlenDynamicPersistentTileSchedulerILi192ELi160ELi384ELi128ELb0ELb1ELb1ELb0ELb1ELb1EEEEEEEEEvNT_6ParamsE --------------------------
	.section	.nv.info._ZN7cutlass13device_kernelIN5flash11enable_sm90INS1_16FlashAttnFwdSm90INS1_25CollectiveMainloopFwdSm90ILi2EN4cute5tupleIJNS5_1CILi1EEES8_S8_EEENS6_IJNS7_ILi192EEENS7_ILi160EEENS7_ILi64EEEEEELi64ENS_12float_e4m3_tEfNS_4arch4Sm90ELb0ELb0ELb1ELb1ELb1ELb1ELb0ELb1ELb1ELb1ELb0ELb0EEENS1_21CollectiveEpilogueFwdINS6_IJSA_SC_SB_EEES9_NS_10bfloat16_tESG_Li384ELb1ELb1ELb0ELb1EEENS1_36VarlenDynamicPersistentTileSchedulerILi192ELi160ELi384ELi128ELb0ELb1ELb1ELb0ELb1ELb1EEEEEEEEEvNT_6ParamsE,"",@"SHT_CUDA_INFO"
	.sectionflags	@""
	.align	4


	//----- nvinfo : EIATTR_CUDA_API_VERSION
	.align		4
        /*0000*/ 	.byte	0x04, 0x37
        /*0002*/ 	.short	(.L_133 - .L_132)
.L_132:
        /*0004*/ 	.word	0x00000082


	//----- nvinfo : EIATTR_KPARAM_INFO
	.align		4
.L_133:
        /*0008*/ 	.byte	0x04, 0x17
        /*000a*/ 	.short	(.L_135 - .L_134)
.L_134:
        /*000c*/ 	.word	0x00000000
        /*0010*/ 	.short	0x0000
        /*0012*/ 	.short	0x0070
        /*0014*/ 	.byte	0x00, 0xf0, 0x01, 0x2a


	//----- nvinfo : EIATTR_SPARSE_MMA_MASK
	.align		4
.L_135:
        /*0018*/ 	.byte	0x03, 0x50
        /*001a*/ 	.short	0x0000


	//----- nvinfo : EIATTR_MAXREG_COUNT
	.align		4
        /*001c*/ 	.byte	0x03, 0x1b
        /*001e*/ 	.short	0x0080


	//----- nvinfo : EIATTR_NUM_BARRIERS
	.align		4
        /*0020*/ 	.byte	0x02, 0x4c
        /*0022*/ 	.byte	0x10
	.zero		1


	//----- nvinfo : EIATTR_EXTERNS
	.align		4
        /*0024*/ 	.byte	0x04, 0x0f
        /*0026*/ 	.short	(.L_137 - .L_136)


	//   ....[0]....
	.align		4
.L_136:
        /*0028*/ 	.word	index@(__assertfail)


	//----- nvinfo : EIATTR_ANNOTATIONS
	.align		4
.L_137:
        /*002c*/ 	.byte	0x04, 0x55
        /*002e*/ 	.short	(.L_139 - .L_138)


	//   ....[0]....
.L_138:
        /* <DEDUP_REMOVED lines=123> */


	//----- nvinfo : EIATTR_MERCURY_ISA_VERSION
	.align		4
.L_139:
        /*07c8*/ 	.byte	0x03, 0x5f
        /*07ca*/ 	.short	0x0101


	//----- nvinfo : EIATTR_UNUSED_LOAD_BYTE_OFFSET
	.align		4
        /*07cc*/ 	.byte	0x04, 0x44
        /*07ce*/ 	.short	(.L_141 - .L_140)


	//   ....[0]....
.L_140:
        /*07d0*/ 	.word	0x00000a40
        /*07d4*/ 	.word	0x0000fff0


	//   ....[1]....
        /*07d8*/ 	.word	0x0000eca0
        /*07dc*/ 	.word	0x0000fff0


	//----- nvinfo : EIATTR_INT_WARP_WIDE_INSTR_OFFSETS
	.align		4
.L_141:
        /*07e0*/ 	.byte	0x04, 0x31
        /*07e2*/ 	.short	(.L_143 - .L_142)


	//   ....[0]....
.L_142:
        /*07e4*/ 	.word	0x00000120


	//   ....[1]....
        /*07e8*/ 	.word	0x000001c0


	//   ....[2]....
        /*07ec*/ 	.word	0x00000230


	//   ....[3]....
        /*07f0*/ 	.word	0x00012b10


	//   ....[4]....
        /*07f4*/ 	.word	0x00012ba0


	//   ....[5]....
        /*07f8*/ 	.word	0x00016680


	//   ....[6]....
        /*07fc*/ 	.word	0x00016710


	//----- nvinfo : EIATTR_COOP_GROUP_MASK_REGIDS
	.align		4
.L_143:
        /*0800*/ 	.byte	0x04, 0x29
        /*0802*/ 	.short	(.L_145 - .L_144)


	//   ....[0]....
.L_144:
        /*0804*/ 	.word	0xffffffff


	//   ....[1]....
        /*0808*/ 	.word	0xffffffff


	//   ....[2]....
        /*080c*/ 	.word	0xffffffff


	//   ....[3]....
        /*0810*/ 	.word	0xffffffff


	//   ....[4]....
        /*0814*/ 	.word	0xffffffff


	//   ....[5]....
        /*0818*/ 	.word	0xffffffff


	//   ....[6]....
        /*081c*/ 	.word	0xffffffff


	//   ....[7]....
        /*0820*/ 	.word	0xffffffff


	//   ....[8]....
        /*0824*/ 	.word	0xffffffff


	//   ....[9]....
        /*0828*/ 	.word	0xffffffff


	//   ....[10]....
        /*082c*/ 	.word	0xffffffff


	//   ....[11]....
        /*0830*/ 	.word	0xffffffff


	//   ....[12]....
        /*0834*/ 	.word	0xffffffff


	//   ....[13]....
        /*0838*/ 	.word	0xffffffff


	//   ....[14]....
        /*083c*/ 	.word	0xffffffff


	//   ....[15]....
        /*0840*/ 	.word	0xffffffff


	//   ....[16]....
        /*0844*/ 	.word	0xffffffff


	//   ....[17]....
        /*0848*/ 	.word	0xffffffff


	//   ....[18]....
        /*084c*/ 	.word	0xffffffff


	//   ....[19]....
        /*0850*/ 	.word	0xffffffff


	//   ....[20]....
        /*0854*/ 	.word	0xffffffff


	//   ....[21]....
        /*0858*/ 	.word	0xffffffff


	//   ....[22]....
        /*085c*/ 	.word	0xffffffff


	//   ....[23]....
        /*0860*/ 	.word	0xffffffff


	//   ....[24]....
        /*0864*/ 	.word	0xffffffff


	//   ....[25]....
        /*0868*/ 	.word	0xffffffff


	//   ....[26]....
        /*086c*/ 	.word	0xffffffff


	//   ....[27]....
        /*0870*/ 	.word	0xffffffff


	//   ....[28]....
        /*0874*/ 	.word	0xffffffff


	//   ....[29]....
        /*0878*/ 	.word	0xffffffff


	//   ....[30]....
        /*087c*/ 	.word	0xffffffff


	//   ....[31]....
        /*0880*/ 	.word	0xffffffff


	//   ....[32]....
        /*0884*/ 	.word	0xffffffff


	//   ....[33]....
        /*0888*/ 	.word	0xffffffff


	//   ....[34]....
        /*088c*/ 	.word	0xffffffff


	//   ....[35]....
        /*0890*/ 	.word	0xffffffff


	//   ....[36]....
        /*0894*/ 	.word	0xffffffff


	//   ....[37]....
        /*0898*/ 	.word	0xffffffff


	//   ....[38]....
        /*089c*/ 	.word	0xffffffff


	//   ....[39]....
        /*08a0*/ 	.word	0xffffffff


	//   ....[40]....
        /*08a4*/ 	.word	0xffffffff


	//   ....[41]....
        /*08a8*/ 	.word	0xffffffff


	//   ....[42]....
        /*08ac*/ 	.word	0xffffffff


	//   ....[43]....
        /*08b0*/ 	.word	0xffffffff


	//   ....[44]....
        /*08b4*/ 	.word	0xffffffff


	//   ....[45]....
        /*08b8*/ 	.word	0xffffffff


	//   ....[46]....
        /*08bc*/ 	.word	0xffffffff


	//   ....[47]....
        /*08c0*/ 	.word	0xffffffff


	//   ....[48]....
        /*08c4*/ 	.word	0xffffffff


	//   ....[49]....
        /*08c8*/ 	.word	0xffffffff


	//   ....[50]....
        /*08cc*/ 	.word	0xffffffff


	//   ....[51]....
        /*08d0*/ 	.word	0xffffffff


	//   ....[52]....
        /*08d4*/ 	.word	0xffffffff


	//   ....[53]....
        /*08d8*/ 	.word	0xffffffff


	//   ....[54]....
        /*08dc*/ 	.word	0xffffffff


	//   ....[55]....
        /*08e0*/ 	.word	0xffffffff


	//   ....[56]....
        /*08e4*/ 	.word	0xffffffff


	//   ....[57]....
        /*08e8*/ 	.word	0xffffffff


	//   ....[58]....
        /*08ec*/ 	.word	0xffffffff


	//   ....[59]....
        /*08f0*/ 	.word	0xffffffff


	//   ....[60]....
        /*08f4*/ 	.word	0xffffffff


	//   ....[61]....
        /*08f8*/ 	.word	0xffffffff


	//   ....[62]....
        /*08fc*/ 	.word	0xffffffff


	//   ....[63]....
        /*0900*/ 	.word	0xffffffff


	//   ....[64]....
        /*0904*/ 	.word	0xffffffff


	//   ....[65]....
        /*0908*/ 	.word	0xffffffff


	//   ....[66]....
        /*090c*/ 	.word	0xffffffff


	//   ....[67]....
        /*0910*/ 	.word	0xffffffff


	//   ....[68]....
        /*0914*/ 	.word	0xffffffff


	//   ....[69]....
        /*0918*/ 	.word	0xffffffff


	//   ....[70]....
        /*091c*/ 	.word	0xffffffff


	//   ....[71]....
        /*0920*/ 	.word	0xffffffff


	//   ....[72]....
        /*0924*/ 	.word	0xffffffff


	//   ....[73]....
        /*0928*/ 	.word	0xffffffff


	//   ....[74]....
        /*092c*/ 	.word	0xffffffff


	//   ....[75]....
        /*0930*/ 	.word	0xffffffff


	//   ....[76]....
        /*0934*/ 	.word	0xffffffff


	//   ....[77]....
        /*0938*/ 	.word	0xffffffff


	//   ....[78]....
        /*093c*/ 	.word	0xffffffff


	//   ....[79]....
        /*0940*/ 	.word	0xffffffff


	//   ....[80]....
        /*0944*/ 	.word	0xffffffff


	//   ....[81]....
        /*0948*/ 	.word	0xffffffff


	//   ....[82]....
        /*094c*/ 	.word	0xffffffff


	//   ....[83]....
        /*0950*/ 	.word	0xffffffff


	//   ....[84]....
        /*0954*/ 	.word	0xffffffff


	//   ....[85]....
        /*0958*/ 	.word	0xffffffff


	//   ....[86]....
        /*095c*/ 	.word	0xffffffff


	//   ....[87]....
        /*0960*/ 	.word	0xffffffff


	//   ....[88]....
        /*0964*/ 	.word	0xffffffff


	//   ....[89]....
        /*0968*/ 	.word	0xffffffff


	//   ....[90]....
        /*096c*/ 	.word	0xffffffff


	//   ....[91]....
        /*0970*/ 	.word	0xffffffff


	//   ....[92]....
        /*0974*/ 	.word	0xffffffff


	//   ....[93]....
        /*0978*/ 	.word	0xffffffff


	//   ....[94]....
        /*097c*/ 	.word	0xffffffff


	//   ....[95]....
        /*0980*/ 	.word	0xffffffff


	//   ....[96]....
        /*0984*/ 	.word	0xffffffff


	//   ....[97]....
        /*0988*/ 	.word	0xffffffff


	//   ....[98]....
        /*098c*/ 	.word	0xffffffff


	//   ....[99]....
        /*0990*/ 	.word	0xffffffff


	//   ....[100]....
        /*0994*/ 	.word	0xffffffff


	//   ....[101]....
        /*0998*/ 	.word	0xffffffff


	//   ....[102]....
        /*099c*/ 	.word	0xffffffff


	//   ....[103]....
        /*09a0*/ 	.word	0xffffffff


	//   ....[104]....
        /*09a4*/ 	.word	0xffffffff


	//   ....[105]....
        /*09a8*/ 	.word	0xffffffff


	//   ....[106]....
        /*09ac*/ 	.word	0xffffffff


	//   ....[107]....
        /*09b0*/ 	.word	0xffffffff


	//   ....[108]....
        /*09b4*/ 	.word	0xffffffff


	//   ....[109]....
        /*09b8*/ 	.word	0xffffffff


	//   ....[110]....
        /*09bc*/ 	.word	0xffffffff


	//   ....[111]....
        /*09c0*/ 	.word	0xffffffff


	//   ....[112]....
        /*09c4*/ 	.word	0xffffffff


	//   ....[113]....
        /*09c8*/ 	.word	0xffffffff


	//   ....[114]....
        /*09cc*/ 	.word	0xffffffff


	//   ....[115]....
        /*09d0*/ 	.word	0xffffffff


	//   ....[116]....
        /*09d4*/ 	.word	0xffffffff


	//   ....[117]....
        /*09d8*/ 	.word	0xffffffff


	//   ....[118]....
        /*09dc*/ 	.word	0xffffffff


	//   ....[119]....
        /*09e0*/ 	.word	0xffffffff


	//   ....[120]....
        /*09e4*/ 	.word	0xffffffff


	//   ....[121]....
        /*09e8*/ 	.word	0xffffffff


	//   ....[122]....
        /*09ec*/ 	.word	0xffffffff


	//   ....[123]....
        /*09f0*/ 	.word	0xffffffff


	//   ....[124]....
        /*09f4*/ 	.word	0xffffffff


	//   ....[125]....
        /*09f8*/ 	.word	0xffffffff


	//   ....[126]....
        /*09fc*/ 	.word	0xffffffff


	//   ....[127]....
        /*0a00*/ 	.word	0xffffffff


	//   ....[128]....
        /*0a04*/ 	.word	0xffffffff


	//   ....[129]....
        /*0a08*/ 	.word	0xffffffff


	//   ....[130]....
        /*0a0c*/ 	.word	0xffffffff


	//   ....[131]....
        /*0a10*/ 	.word	0xffffffff


	//   ....[132]....
        /*0a14*/ 	.word	0xffffffff


	//   ....[133]....
        /*0a18*/ 	.word	0xffffffff


	//   ....[134]....
        /*0a1c*/ 	.word	0xffffffff


	//   ....[135]....
        /*0a20*/ 	.word	0xffffffff


	//   ....[136]....
        /*0a24*/ 	.word	0xffffffff


	//   ....[137]....
        /*0a28*/ 	.word	0xffffffff


	//   ....[138]....
        /*0a2c*/ 	.word	0xffffffff


	//   ....[139]....
        /*0a30*/ 	.word	0xffffffff


	//   ....[140]....
        /*0a34*/ 	.word	0xffffffff


	//   ....[141]....
        /*0a38*/ 	.word	0xffffffff


	//   ....[142]....
        /*0a3c*/ 	.word	0xffffffff


	//   ....[143]....
        /*0a40*/ 	.word	0xffffffff


	//   ....[144]....
        /*0a44*/ 	.word	0xffffffff


	//   ....[145]....
        /*0a48*/ 	.word	0xffffffff


	//   ....[146]....
        /*0a4c*/ 	.word	0xffffffff


	//   ....[147]....
        /*0a50*/ 	.word	0xffffffff


	//   ....[148]....
        /*0a54*/ 	.word	0xffffffff


	//   ....[149]....
        /*0a58*/ 	.word	0xffffffff


	//   ....[150]....
        /*0a5c*/ 	.word	0xffffffff


	//   ....[151]....
        /*0a60*/ 	.word	0xffffffff


	//   ....[152]....
        /*0a64*/ 	.word	0xffffffff


	//   ....[153]....
        /*0a68*/ 	.word	0xffffffff


	//   ....[154]....
        /*0a6c*/ 	.word	0xffffffff


	//   ....[155]....
        /*0a70*/ 	.word	0xffffffff


	//   ....[156]....
        /*0a74*/ 	.word	0xffffffff


	//   ....[157]....
        /*0a78*/ 	.word	0xffffffff


	//   ....[158]....
        /*0a7c*/ 	.word	0xffffffff


	//   ....[159]....
        /*0a80*/ 	.word	0x0500000f


	//   ....[160]....
        /*0a84*/ 	.word	0x0500000f


	//   ....[161]....
        /*0a88*/ 	.word	0x0500000f


	//   ....[162]....
        /*0a8c*/ 	.word	0x0500000f


	//   ....[163]....
        /*0a90*/ 	.word	0x0500000f


	//   ....[164]....
        /*0a94*/ 	.word	0x0500000f


	//   ....[165]....
        /*0a98*/ 	.word	0x0500000f


	//   ....[166]....
        /*0a9c*/ 	.word	0x0500000f


	//   ....[167]....
        /*0aa0*/ 	.word	0x0500000f


	//   ....[168]....
        /*0aa4*/ 	.word	0x0500000f


	//   ....[169]....
        /*0aa8*/ 	.word	0x0500000f


	//   ....[170]....
        /*0aac*/ 	.word	0x0500000f


	//   ....[171]....
        /*0ab0*/ 	.word	0x0500000f


	//   ....[172]....
        /*0ab4*/ 	.word	0x0500000f


	//   ....[173]....
        /*0ab8*/ 	.word	0x0500000f


	//   ....[174]....
        /*0abc*/ 	.word	0x0500000f


	//   ....[175]....
        /*0ac0*/ 	.word	0x0500000f


	//   ....[176]....
        /*0ac4*/ 	.word	0x0500000f


	//   ....[177]....
        /*0ac8*/ 	.word	0x0500000f


	//   ....[178]....
        /*0acc*/ 	.word	0x0500000f


	//   ....[179]....
        /*0ad0*/ 	.word	0x0500000f


	//   ....[180]....
        /*0ad4*/ 	.word	0x0500000f


	//   ....[181]....
        /*0ad8*/ 	.word	0x0500000f


	//   ....[182]....
        /*0adc*/ 	.word	0x0500000f


	//   ....[183]....
        /*0ae0*/ 	.word	0x0500000f


	//   ....[184]....
        /*0ae4*/ 	.word	0x0500000f


	//   ....[185]....
        /*0ae8*/ 	.word	0x0500000f


	//   ....[186]....
        /*0aec*/ 	.word	0x0500000f


	//   ....[187]....
        /*0af0*/ 	.word	0x0500000f


	//   ....[188]....
        /*0af4*/ 	.word	0x0500000f


	//   ....[189]....
        /*0af8*/ 	.word	0x0500000f


	//   ....[190]....
        /*0afc*/ 	.word	0x0500000f


	//   ....[191]....
        /*0b00*/ 	.word	0x0500000f


	//   ....[192]....
        /*0b04*/ 	.word	0x0500000f


	//   ....[193]....
        /*0b08*/ 	.word	0x0500000f


	//   ....[194]....
        /*0b0c*/ 	.word	0x0500000f


	//   ....[195]....
        /*0b10*/ 	.word	0x0500000f


	//   ....[196]....
        /*0b14*/ 	.word	0x0500000f


	//   ....[197]....
        /*0b18*/ 	.word	0x0500000f


	//   ....[198]....
        /*0b1c*/ 	.word	0x0500000f


	//   ....[199]....
        /*0b20*/ 	.word	0x0500000f


	//   ....[200]....
        /*0b24*/ 	.word	0x0500000f


	//   ....[201]....
        /*0b28*/ 	.word	0x0500000f


	//   ....[202]....
        /*0b2c*/ 	.word	0x0500000f


	//   ....[203]....
        /*0b30*/ 	.word	0x0500000f


	//   ....[204]....
        /*0b34*/ 	.word	0x0500000f


	//   ....[205]....
        /*0b38*/ 	.word	0x0500000f


	//   ....[206]....
        /*0b3c*/ 	.word	0x0500000f


	//   ....[207]....
        /*0b40*/ 	.word	0x0500000f


	//   ....[208]....
        /*0b44*/ 	.word	0x0500000f


	//   ....[209]....
        /*0b48*/ 	.word	0x0500000f


	//   ....[210]....
        /*0b4c*/ 	.word	0x0500000f


	//   ....[211]....
        /*0b50*/ 	.word	0x0500000f


	//   ....[212]....
        /*0b54*/ 	.word	0x0500000f


	//   ....[213]....
        /*0b58*/ 	.word	0x0500000f


	//   ....[214]....
        /*0b5c*/ 	.word	0x0500000f


	//   ....[215]....
        /*0b60*/ 	.word	0x0500000f


	//   ....[216]....
        /*0b64*/ 	.word	0x0500000f


	//   ....[217]....
        /*0b68*/ 	.word	0x0500000f


	//   ....[218]....
        /*0b6c*/ 	.word	0x0500000f


	//   ....[219]....
        /*0b70*/ 	.word	0x0500000f


	//   ....[220]....
        /*0b74*/ 	.word	0x0500000f


	//   ....[221]....
        /*0b78*/ 	.word	0x0500000f


	//   ....[222]....
        /*0b7c*/ 	.word	0x0500000f


	//   ....[223]....
        /*0b80*/ 	.word	0x0500000f


	//   ....[224]....
        /*0b84*/ 	.word	0x0500000f


	//   ....[225]....
        /*0b88*/ 	.word	0x0500000f


	//   ....[226]....
        /*0b8c*/ 	.word	0x0500000f


	//   ....[227]....
        /*0b90*/ 	.word	0x0500000f


	//   ....[228]....
        /*0b94*/ 	.word	0x0500000f


	//   ....[229]....
        /*0b98*/ 	.word	0x0500000f


	//   ....[230]....
        /*0b9c*/ 	.word	0x0500000f


	//   ....[231]....
        /*0ba0*/ 	.word	0x0500000f


	//   ....[232]....
        /*0ba4*/ 	.word	0x0500000f


	//   ....[233]....
        /*0ba8*/ 	.word	0x0500000f


	//   ....[234]....
        /*0bac*/ 	.word	0x0500000f


	//   ....[235]....
        /*0bb0*/ 	.word	0x0500000f


	//   ....[236]....
        /*0bb4*/ 	.word	0x0500000f


	//   ....[237]....
        /*0bb8*/ 	.word	0x0500000f


	//   ....[238]....
        /*0bbc*/ 	.word	0x0500000f


	//   ....[239]....
        /*0bc0*/ 	.word	0x0500000f


	//   ....[240]....
        /*0bc4*/ 	.word	0x0500000f


	//   ....[241]....
        /*0bc8*/ 	.word	0x0500000f


	//   ....[242]....
        /*0bcc*/ 	.word	0x0500000f


	//   ....[243]....
        /*0bd0*/ 	.word	0x0500000f


	//   ....[244]....
        /*0bd4*/ 	.word	0x0500000f


	//----- nvinfo : EIATTR_COOP_GROUP_INSTR_OFFSETS
	.align		4
.L_145:
        /*0bd8*/ 	.byte	0x04, 0x28
        /*0bda*/ 	.short	(.L_147 - .L_146)


	//   ....[0]....
.L_146:
        /*0bdc*/ 	.word	0x00000060


	//   ....[1]....
        /*0be0*/ 	.word	0x00000130


	//   ....[2]....
        /*0be4*/ 	.word	0x000001e0


	//   ....[3]....
        /*0be8*/ 	.word	0x000003a0


	//   ....[4]....
        /*0bec*/ 	.word	0x00000500


	//   ....[5]....
        /*0bf0*/ 	.word	0x00000620


	//   ....[6]....
        /*0bf4*/ 	.word	0x00000780


	//   ....[7]....
        /*0bf8*/ 	.word	0x00002670


	//   ....[8]....
        /*0bfc*/ 	.word	0x00002680


	//   ....[9]....
        /*0c00*/ 	.word	0x000037d0


	//   ....[10]....
        /*0c04*/ 	.word	0x000037e0


	//   ....[11]....
        /*0c08*/ 	.word	0x00004960


	//   ....[12]....
        /*0c0c*/ 	.word	0x00004970


	//   ....[13]....
        /*0c10*/ 	.word	0x00004d20


	//   ....[14]....
        /*0c14*/ 	.word	0x00004d40


	//   ....[15]....
        /*0c18*/ 	.word	0x00005170


	//   ....[16]....
        /*0c1c*/ 	.word	0x000059a0


	//   ....[17]....
        /*0c20*/ 	.word	0x000059b0


	//   ....[18]....
        /*0c24*/ 	.word	0x000059c0


	//   ....[19]....
        /*0c28*/ 	.word	0x000059d0


	//   ....[20]....
        /*0c2c*/ 	.word	0x00006cb0


	//   ....[21]....
        /*0c30*/ 	.word	0x00006cc0


	//   ....[22]....
        /*0c34*/ 	.word	0x00006cd0


	//   ....[23]....
        /*0c38*/ 	.word	0x00006ce0


	//   ....[24]....
        /*0c3c*/ 	.word	0x00009a30


	//   ....[25]....
        /*0c40*/ 	.word	0x00009a90


	//   ....[26]....
        /*0c44*/ 	.word	0x00009f20


	//   ....[27]....
        /*0c48*/ 	.word	0x00009f40


	//   ....[28]....
        /*0c4c*/ 	.word	0x0000c930


	//   ....[29]....
        /*0c50*/ 	.word	0x0000c990


	//   ....[30]....
        /*0c54*/ 	.word	0x0000cd60


	//   ....[31]....
        /*0c58*/ 	.word	0x0000cd80


	//   ....[32]....
        /*0c5c*/ 	.word	0x0000e680


	//   ....[33]....
        /*0c60*/ 	.word	0x0000e690


	//   ....[34]....
        /*0c64*/ 	.word	0x0000e720


	//   ....[35]....
        /*0c68*/ 	.word	0x0000e740


	//   ....[36]....
        /*0c6c*/ 	.word	0x0000f230


	//   ....[37]....
        /*0c70*/ 	.word	0x0000f240


	//   ....[38]....
        /*0c74*/ 	.word	0x0000f250


	//   ....[39]....
        /*0c78*/ 	.word	0x0000f260


	//   ....[40]....
        /*0c7c*/ 	.word	0x0000f270


	//   ....[41]....
        /*0c80*/ 	.word	0x0000f280


	//   ....[42]....
        /*0c84*/ 	.word	0x0000f290


	//   ....[43]....
        /*0c88*/ 	.word	0x0000f2a0


	//   ....[44]....
        /*0c8c*/ 	.word	0x0000f2b0


	//   ....[45]....
        /*0c90*/ 	.word	0x0000f2c0


	//   ....[46]....
        /*0c94*/ 	.word	0x0000f2d0


	//   ....[47]....
        /*0c98*/ 	.word	0x0000f2e0


	//   ....[48]....
        /*0c9c*/ 	.word	0x0000f2f0


	//   ....[49]....
        /*0ca0*/ 	.word	0x0000f300


	//   ....[50]....
        /*0ca4*/ 	.word	0x0000f310


	//   ....[51]....
        /*0ca8*/ 	.word	0x0000f320


	//   ....[52]....
        /*0cac*/ 	.word	0x0000f870


	//   ....[53]....
        /*0cb0*/ 	.word	0x0000f8b0


	//   ....[54]....
        /*0cb4*/ 	.word	0x0000f8d0


	//   ....[55]....
        /*0cb8*/ 	.word	0x0000f8f0


	//   ....[56]....
        /*0cbc*/ 	.word	0x0000fdf0


	//   ....[57]....
        /*0cc0*/ 	.word	0x0000fe20


	//   ....[58]....
        /*0cc4*/ 	.word	0x0000fe30


	//   ....[59]....
        /*0cc8*/ 	.word	0x0000fe50


	//   ....[60]....
        /*0ccc*/ 	.word	0x0000fe70


	//   ....[61]....
        /*0cd0*/ 	.word	0x0000fe90


	//   ....[62]....
        /*0cd4*/ 	.word	0x0000ff50


	//   ....[63]....
        /*0cd8*/ 	.word	0x0000ff60


	//   ....[64]....
        /*0cdc*/ 	.word	0x00010820


	//   ....[65]....
        /*0ce0*/ 	.word	0x00010860


	//   ....[66]....
        /*0ce4*/ 	.word	0x00010870


	//   ....[67]....
        /*0ce8*/ 	.word	0x00010880


	//   ....[68]....
        /*0cec*/ 	.word	0x00010890


	//   ....[69]....
        /*0cf0*/ 	.word	0x000108a0


	//   ....[70]....
        /*0cf4*/ 	.word	0x000108b0


	//   ....[71]....
        /*0cf8*/ 	.word	0x000108c0


	//   ....[72]....
        /*0cfc*/ 	.word	0x00010a80


	//   ....[73]....
        /*0d00*/ 	.word	0x00010c50


	//   ....[74]....
        /*0d04*/ 	.word	0x00010c80


	//   ....[75]....
        /*0d08*/ 	.word	0x00010cb0


	//   ....[76]....
        /*0d0c*/ 	.word	0x00010ce0


	//   ....[77]....
        /*0d10*/ 	.word	0x00010d10


	//   ....[78]....
        /*0d14*/ 	.word	0x00010d40


	//   ....[79]....
        /*0d18*/ 	.word	0x00010eb0


	//   ....[80]....
        /*0d1c*/ 	.word	0x00010ee0


	//   ....[81]....
        /*0d20*/ 	.word	0x00010f10


	//   ....[82]....
        /*0d24*/ 	.word	0x00010f40


	//   ....[83]....
        /*0d28*/ 	.word	0x00010f70


	//   ....[84]....
        /*0d2c*/ 	.word	0x00010fa0


	//   ....[85]....
        /*0d30*/ 	.word	0x00011030


	//   ....[86]....
        /*0d34*/ 	.word	0x00011060


	//   ....[87]....
        /*0d38*/ 	.word	0x000110e0


	//   ....[88]....
        /*0d3c*/ 	.word	0x00011db0


	//   ....[89]....
        /*0d40*/ 	.word	0x00013ae0


	//   ....[90]....
        /*0d44*/ 	.word	0x00013af0


	//   ....[91]....
        /*0d48*/ 	.word	0x00013b40


	//   ....[92]....
        /*0d4c*/ 	.word	0x00013b60


	//   ....[93]....
        /*0d50*/ 	.word	0x00013bc0


	//   ....[94]....
        /*0d54*/ 	.word	0x00013be0


	//   ....[95]....
        /*0d58*/ 	.word	0x00013bf0


	//   ....[96]....
        /*0d5c*/ 	.word	0x00013c00


	//   ....[97]....
        /*0d60*/ 	.word	0x00013c90


	//   ....[98]....
        /*0d64*/ 	.word	0x00013cb0


	//   ....[99]....
        /*0d68*/ 	.word	0x00014160


	//   ....[100]....
        /*0d6c*/ 	.word	0x00014180


	//   ....[101]....
        /*0d70*/ 	.word	0x00014220


	//   ....[102]....
        /*0d74*/ 	.word	0x00014230


	//   ....[103]....
        /*0d78*/ 	.word	0x000142a0


	//   ....[104]....
        /*0d7c*/ 	.word	0x000142b0


	//   ....[105]....
        /*0d80*/ 	.word	0x000142c0


	//   ....[106]....
        /*0d84*/ 	.word	0x000142d0


	//   ....[107]....
        /*0d88*/ 	.word	0x00014380


	//   ....[108]....
        /*0d8c*/ 	.word	0x000143a0


	//   ....[109]....
        /*0d90*/ 	.word	0x00014c50


	//   ....[110]....
        /*0d94*/ 	.word	0x00014c80


	//   ....[111]....
        /*0d98*/ 	.word	0x00014cf0


	//   ....[112]....
        /*0d9c*/ 	.word	0x00014d10


	//   ....[113]....
        /*0da0*/ 	.word	0x00014d90


	//   ....[114]....
        /*0da4*/ 	.word	0x00014db0


	//   ....[115]....
        /*0da8*/ 	.word	0x00014dc0


	//   ....[116]....
        /*0dac*/ 	.word	0x00014e30


	//   ....[117]....
        /*0db0*/ 	.word	0x00014e80


	//   ....[118]....
        /*0db4*/ 	.word	0x00014e90


	//   ....[119]....
        /*0db8*/ 	.word	0x00014ec0


	//   ....[120]....
        /*0dbc*/ 	.word	0x00014ee0


	//   ....[121]....
        /*0dc0*/ 	.word	0x000158f0


	//   ....[122]....
        /*0dc4*/ 	.word	0x00015900


	//   ....[123]....
        /*0dc8*/ 	.word	0x00015920


	//   ....[124]....
        /*0dcc*/ 	.word	0x00015970


	//   ....[125]....
        /*0dd0*/ 	.word	0x00015980


	//   ....[126]....
        /*0dd4*/ 	.word	0x000159c0


	//   ....[127]....
        /*0dd8*/ 	.word	0x000159d0


	//   ....[128]....
        /*0ddc*/ 	.word	0x000159e0


	//   ....[129]....
        /*0de0*/ 	.word	0x00015a20


	//   ....[130]....
        /*0de4*/ 	.word	0x00015a60


	//   ....[131]....
        /*0de8*/ 	.word	0x00015e90


	//   ....[132]....
        /*0dec*/ 	.word	0x00015ea0


	//   ....[133]....
        /*0df0*/ 	.word	0x00015eb0


	//   ....[134]....
        /*0df4*/ 	.word	0x00015ef0


	//   ....[135]....
        /*0df8*/ 	.word	0x00015f00


	//   ....[136]....
        /*0dfc*/ 	.word	0x00015f40


	//   ....[137]....
        /*0e00*/ 	.word	0x00015f50


	//   ....[138]....
        /*0e04*/ 	.word	0x00015f60


	//   ....[139]....
        /*0e08*/ 	.word	0x00015fa0


	//   ....[140]....
        /*0e0c*/ 	.word	0x00015fe0


	//   ....[141]....
        /*0e10*/ 	.word	0x00016df0


	//   ....[142]....
        /*0e14*/ 	.word	0x00016e20


	//   ....[143]....
        /*0e18*/ 	.word	0x00016e60


	//   ....[144]....
        /*0e1c*/ 	.word	0x00016e90


	//   ....[145]....
        /*0e20*/ 	.word	0x00016ec0


	//   ....[146]....
        /*0e24*/ 	.word	0x00016ef0


	//   ....[147]....
        /*0e28*/ 	.word	0x00016f20


	//   ....[148]....
        /*0e2c*/ 	.word	0x00016f50


	//   ....[149]....
        /*0e30*/ 	.word	0x000170d0


	//   ....[150]....
        /*0e34*/ 	.word	0x00017100


	//   ....[151]....
        /*0e38*/ 	.word	0x00017130


	//   ....[152]....
        /*0e3c*/ 	.word	0x00017160


	//   ....[153]....
        /*0e40*/ 	.word	0x00017190


	//   ....[154]....
        /*0e44*/ 	.word	0x000171c0


	//   ....[155]....
        /*0e48*/ 	.word	0x00017280


	//   ....[156]....
        /*0e4c*/ 	.word	0x000172a0


	//   ....[157]....
        /*0e50*/ 	.word	0x00017310


	//   ....[158]....
        /*0e54*/ 	.word	0x000177a0


	//   ....[159]....
        /*0e58*/ 	.word	0x00017b50


	//   ....[160]....
        /*0e5c*/ 	.word	0x00017be0


	//   ....[161]....
        /*0e60*/ 	.word	0x00017cb0


	//   ....[162]....
        /*0e64*/ 	.word	0x00017d40


	//   ....[163]....
        /*0e68*/ 	.word	0x00017e20


	//   ....[164]....
        /*0e6c*/ 	.word	0x00017eb0


	//   ....[165]....
        /*0e70*/ 	.word	0x00017f90


	//   ....[166]....
        /*0e74*/ 	.word	0x00018020


	//   ....[167]....
        /*0e78*/ 	.word	0x00018070


	//   ....[168]....
        /*0e7c*/ 	.word	0x000180c0


	//   ....[169]....
        /*0e80*/ 	.word	0x000181a0


	//   ....[170]....
        /*0e84*/ 	.word	0x00018230


	//   ....[171]....
        /*0e88*/ 	.word	0x00018280


	//   ....[172]....
        /*0e8c*/ 	.word	0x000182d0


	//   ....[173]....
        /*0e90*/ 	.word	0x00018520


	//   ....[174]....
        /*0e94*/ 	.word	0x00018800


	//   ....[175]....
        /*0e98*/ 	.word	0x00018900


	//   ....[176]....
        /*0e9c*/ 	.word	0x00018990


	//   ....[177]....
        /*0ea0*/ 	.word	0x000189f0


	//   ....[178]....
        /*0ea4*/ 	.word	0x00018ac0


	//   ....[179]....
        /*0ea8*/ 	.word	0x00018b20


	//   ....[180]....
        /*0eac*/ 	.word	0x00018be0


	//   ....[181]....
        /*0eb0*/ 	.word	0x00018cf0


	//   ....[182]....
        /*0eb4*/ 	.word	0x00018d40


	//   ....[183]....
        /*0eb8*/ 	.word	0x00018da0


	//   ....[184]....
        /*0ebc*/ 	.word	0x00018e70


	//   ....[185]....
        /*0ec0*/ 	.word	0x00018fa0


	//   ....[186]....
        /*0ec4*/ 	.word	0x00019050


	//   ....[187]....
        /*0ec8*/ 	.word	0x000190d0


	//   ....[188]....
        /*0ecc*/ 	.word	0x000191c0


	//   ....[189]....
        /*0ed0*/ 	.word	0x00019220


	//   ....[190]....
        /*0ed4*/ 	.word	0x00019300


	//   ....[191]....
        /*0ed8*/ 	.word	0x00019360


	//   ....[192]....
        /*0edc*/ 	.word	0x00019440


	//   ....[193]....
        /*0ee0*/ 	.word	0x000194a0


	//   ....[194]....
        /*0ee4*/ 	.word	0x00019570


	//   ....[195]....
        /*0ee8*/ 	.word	0x00019620


	//   ....[196]....
        /*0eec*/ 	.word	0x00019690


	//   ....[197]....
        /*0ef0*/ 	.word	0x000196f0


	//   ....[198]....
        /*0ef4*/ 	.word	0x000197b0


	//   ....[199]....
        /*0ef8*/ 	.word	0x00019810


	//   ....[200]....
        /*0efc*/ 	.word	0x00019910


	//   ....[201]....
        /*0f00*/ 	.word	0x00019970


	//   ....[202]....
        /*0f04*/ 	.word	0x00019a70


	//   ....[203]....
        /*0f08*/ 	.word	0x00019ad0


	//   ....[204]....
        /*0f0c*/ 	.word	0x00019b90


	//   ....[205]....
        /*0f10*/ 	.word	0x00019c00


	//   ....[206]....
        /*0f14*/ 	.word	0x00019cd0


	//   ....[207]....
        /*0f18*/ 	.word	0x00019e10


	//   ....[208]....
        /*0f1c*/ 	.word	0x00019ec0


	//   ....[209]....
        /*0f20*/ 	.word	0x00019f70


	//   ....[210]....
        /*0f24*/ 	.word	0x0001a010


	//   ....[211]....
        /*0f28*/ 	.word	0x0001a0c0


	//   ....[212]....
        /*0f2c*/ 	.word	0x0001a160


	//   ....[213]....
        /*0f30*/ 	.word	0x0001a210


	//   ....[214]....
        /*0f34*/ 	.word	0x0001a2b0


	//   ....[215]....
        /*0f38*/ 	.word	0x0001a320


	//   ....[216]....
        /*0f3c*/ 	.word	0x0001a3e0


	//   ....[217]....
        /*0f40*/ 	.word	0x0001a4d0


	//   ....[218]....
        /*0f44*/ 	.word	0x0001a560


	//   ....[219]....
        /*0f48*/ 	.word	0x0001a5c0


	//   ....[220]....
        /*0f4c*/ 	.word	0x0001a670


	//   ....[221]....
        /*0f50*/ 	.word	0x0001a6d0


	//   ....[222]....
        /*0f54*/ 	.word	0x0001a780


	//   ....[223]....
        /*0f58*/ 	.word	0x0001a7e0


	//   ....[224]....
        /*0f5c*/ 	.word	0x0001a890


	//   ....[225]....
        /*0f60*/ 	.word	0x0001a8f0


	//   ....[226]....
        /*0f64*/ 	.word	0x0001a9a0


	//   ....[227]....
        /*0f68*/ 	.word	0x0001ab80


	//   ....[228]....
        /*0f6c*/ 	.word	0x0001ac20


	//   ....[229]....
        /*0f70*/ 	.word	0x0001ad40


	//   ....[230]....
        /*0f74*/ 	.word	0x0001adb0


	//   ....[231]....
        /*0f78*/ 	.word	0x0001ae20


	//   ....[232]....
        /*0f7c*/ 	.word	0x0001ae90


	//   ....[233]....
        /*0f80*/ 	.word	0x0001af00


	//   ....[234]....
        /*0f84*/ 	.word	0x0001af80


	//   ....[235]....
        /*0f88*/ 	.word	0x0001b010


	//   ....[236]....
        /*0f8c*/ 	.word	0x0001b0b0


	//   ....[237]....
        /*0f90*/ 	.word	0x0001b120


	//   ....[238]....
        /*0f94*/ 	.word	0x0001b190


	//   ....[239]....
        /*0f98*/ 	.word	0x0001b200


	//   ....[240]....
        /*0f9c*/ 	.word	0x0001b280


	//   ....[241]....
        /*0fa0*/ 	.word	0x0001b2f0


	//   ....[242]....
        /*0fa4*/ 	.word	0x0001b390


	//   ....[243]....
        /*0fa8*/ 	.word	0x0001b420


	//   ....[244]....
        /*0fac*/ 	.word	0x0001b550


	//----- nvinfo : EIATTR_REG_RECONFIG
	.align		4
.L_147:
        /*0fb0*/ 	.byte	0x01, 0x54
	.zero		2


	//----- nvinfo : EIATTR_SYSCALL_OFFSETS
	.align		4
        /*0fb4*/ 	.byte	0x04, 0x46
        /*0fb6*/ 	.short	(.L_149 - .L_148)


	//   ....[0]....
.L_148:
        /*0fb8*/ 	.word	0x000018f0


	//   ....[1]....
        /*0fbc*/ 	.word	0x00001a40


	//   ....[2]....
        /*0fc0*/ 	.word	0x000052e0


	//   ....[3]....
        /*0fc4*/ 	.word	0x000058c0


	//   ....[4]....
        /*0fc8*/ 	.word	0x00012d00


	//   ....[5]....
        /*0fcc*/ 	.word	0x00012e90


	//   ....[6]....
        /*0fd0*/ 	.word	0x00012fe0


	//   ....[7]....
        /*0fd4*/ 	.word	0x00013130


	//   ....[8]....
        /*0fd8*/ 	.word	0x000147b0


	//----- nvinfo : EIATTR_MBARRIER_INSTR_OFFSETS
	.align		4
.L_149:
        /*0fdc*/ 	.byte	0x04, 0x39
        /*0fde*/ 	.short	(.L_151 - .L_150)


	//   ....[0]....
.L_150:
        /*0fe0*/ 	.word	0x00000250
        /*0fe4*/ 	.word	0x000000ff
        /*0fe8*/ 	.word	0x00013200
        /*0fec*/ 	.short	0x0100
        /*0fee*/ 	.byte	0x08
	.zero		1


	//   ....[1]....
        /*0ff0*/ 	.word	0x00000260
        /*0ff4*/ 	.word	0x000000ff
        /*0ff8*/ 	.word	0x00013220
        /*0ffc*/ 	.short	0x0100
        /*0ffe*/ 	.byte	0x08
	.zero		1


	//   ....[2]....
        /*1000*/ 	.word	0x00000350
        /*1004*/ 	.word	0x000000ff
        /*1008*/ 	.word	0x00013230
        /*100c*/ 	.short	0x0100
        /*100e*/ 	.byte	0x08
	.zero		1


	//   ....[3]....
        /*1010*/ 	.word	0x00000360
        /*1014*/ 	.word	0x000000ff
        /*1018*/ 	.word	0x00013240
        /*101c*/ 	.short	0x0100
        /*101e*/ 	.byte	0x08
	.zero		1


	//   ....[4]....
        /*1020*/ 	.word	0x00000370
        /*1024*/ 	.word	0x000000ff
        /*1028*/ 	.word	0x00013238
        /*102c*/ 	.short	0x0100
        /*102e*/ 	.byte	0x08
	.zero		1


	//   ....[5]....
        /*1030*/ 	.word	0x00000380
        /*1034*/ 	.word	0x000000ff
        /*1038*/ 	.word	0x00013248
        /*103c*/ 	.short	0x0100
        /*103e*/ 	.byte	0x08
	.zero		1


	//   ....[6]....
        /*1040*/ 	.word	0x000004b0
        /*1044*/ 	.word	0x000000ff
        /*1048*/ 	.word	0x00013250
        /*104c*/ 	.short	0x0100
        /*104e*/ 	.byte	0x08
	.zero		1


	//   ....[7]....
        /*1050*/ 	.word	0x000004c0
        /*1054*/ 	.word	0x000000ff
        /*1058*/ 	.word	0x00013260
        /*105c*/ 	.short	0x0100
        /*105e*/ 	.byte	0x08
	.zero		1


	//   ....[8]....
        /*1060*/ 	.word	0x000004d0
        /*1064*/ 	.word	0x000000ff
        /*1068*/ 	.word	0x00013258
        /*106c*/ 	.short	0x0100
        /*106e*/ 	.byte	0x08
	.zero		1


	//   ....[9]....
        /*1070*/ 	.word	0x000004e0
        /*1074*/ 	.word	0x000000ff
        /*1078*/ 	.word	0x00013268
        /*107c*/ 	.short	0x0100
        /*107e*/ 	.byte	0x08
	.zero		1


	//   ....[10]....
        /*1080*/ 	.word	0x000005d0
        /*1084*/ 	.word	0x000000ff
        /*1088*/ 	.word	0x00013270
        /*108c*/ 	.short	0x0100
        /*108e*/ 	.byte	0x06
	.zero		1


	//   ....[11]....
        /*1090*/ 	.word	0x000005e0
        /*1094*/ 	.word	0x000000ff
        /*1098*/ 	.word	0x00013280
        /*109c*/ 	.short	0x0100
        /*109e*/ 	.byte	0x06
	.zero		1


	//   ....[12]....
        /*10a0*/ 	.word	0x000005f0
        /*10a4*/ 	.word	0x000000ff
        /*10a8*/ 	.word	0x00013278
        /*10ac*/ 	.short	0x0100
        /*10ae*/ 	.byte	0x06
	.zero		1


	//   ....[13]....
        /*10b0*/ 	.word	0x00000600
        /*10b4*/ 	.word	0x000000ff
        /*10b8*/ 	.word	0x00013288
        /*10bc*/ 	.short	0x0100
        /*10be*/ 	.byte	0x06
	.zero		1


	//   ....[14]....
        /*10c0*/ 	.word	0x00000730
        /*10c4*/ 	.word	0x000000ff
        /*10c8*/ 	.word	0x00013290
        /*10cc*/ 	.short	0x0100
        /*10ce*/ 	.byte	0x08
	.zero		1


	//   ....[15]....
        /*10d0*/ 	.word	0x00000740
        /*10d4*/ 	.word	0x000000ff
        /*10d8*/ 	.word	0x000132a0
        /*10dc*/ 	.short	0x0100
        /*10de*/ 	.byte	0x08
	.zero		1


	//   ....[16]....
        /*10e0*/ 	.word	0x00000750
        /*10e4*/ 	.word	0x000000ff
        /*10e8*/ 	.word	0x00013298
        /*10ec*/ 	.short	0x0100
        /*10ee*/ 	.byte	0x08
	.zero		1


	//   ....[17]....
        /*10f0*/ 	.word	0x00000760
        /*10f4*/ 	.word	0x000000ff
        /*10f8*/ 	.word	0x000132a8
        /*10fc*/ 	.short	0x0100
        /*10fe*/ 	.byte	0x08
	.zero		1


	//   ....[18]....
        /*1100*/ 	.word	0x000008a0
        /*1104*/ 	.word	0x000000ff
        /*1108*/ 	.word	0x000132b0
        /*110c*/ 	.short	0x0100
        /*110e*/ 	.byte	0x08
	.zero		1


	//   ....[19]....
        /*1110*/ 	.word	0x000008b0
        /*1114*/ 	.word	0x000000ff
        /*1118*/ 	.word	0x000132c0
        /*111c*/ 	.short	0x0100
        /*111e*/ 	.byte	0x08
	.zero		1


	//   ....[20]....
        /*1120*/ 	.word	0x000008c0
        /*1124*/ 	.word	0x000000ff
        /*1128*/ 	.word	0x000132b8
        /*112c*/ 	.short	0x0100
        /*112e*/ 	.byte	0x08
	.zero		1


	//   ....[21]....
        /*1130*/ 	.word	0x000008d0
        /*1134*/ 	.word	0x000000ff
        /*1138*/ 	.word	0x000132c8
        /*113c*/ 	.short	0x0100
        /*113e*/ 	.byte	0x08
	.zero		1


	//   ....[22]....
        /*1140*/ 	.word	0x00002620
        /*1144*/ 	.word	0x00000042
        /*1148*/ 	.word	0x00013290
        /*114c*/ 	.short	0x010a
        /*114e*/ 	.byte	0x3f
	.zero		1


	//   ....[23]....
        /*1150*/ 	.word	0x00003780
        /*1154*/ 	.word	0x00000042
        /*1158*/ 	.word	0x00013290
        /*115c*/ 	.short	0x010a
        /*115e*/ 	.byte	0x3f
	.zero		1


	//   ....[24]....
        /*1160*/ 	.word	0x00004770
        /*1164*/ 	.word	0x00000042
        /*1168*/ 	.word	0x00013290
        /*116c*/ 	.short	0x010a
        /*116e*/ 	.byte	0x3f
	.zero		1


	//   ....[25]....
        /*1170*/ 	.word	0x00004b30
        /*1174*/ 	.word	0x00000004
        /*1178*/ 	.word	0x00000000
        /*117c*/ 	.short	0x0101
        /*117e*/ 	.byte	0x3f
	.zero		1


	//   ....[26]....
        /*1180*/ 	.word	0x00004b70
        /*1184*/ 	.word	0x00000042
        /*1188*/ 	.word	0x000132b0
        /*118c*/ 	.short	0x010a
        /*118e*/ 	.byte	0x3f
	.zero		1


	//   ....[27]....
        /*1190*/ 	.word	0x00004f10
        /*1194*/ 	.word	0x00000042
        /*1198*/ 	.word	0x00000000
        /*119c*/ 	.short	0x0101
        /*119e*/ 	.byte	0x3f
	.zero		1


	//   ....[28]....
        /*11a0*/ 	.word	0x00005620
        /*11a4*/ 	.word	0x00000012
        /*11a8*/ 	.word	0x00013200
        /*11ac*/ 	.short	0x010a
        /*11ae*/ 	.byte	0x3f
	.zero		1


	//   ....[29]....
        /*11b0*/ 	.word	0x00005670
        /*11b4*/ 	.word	0x00000012
        /*11b8*/ 	.word	0x00013200
        /*11bc*/ 	.short	0x010a
        /*11be*/ 	.byte	0x3f
	.zero		1


	//   ....[30]....
        /*11c0*/ 	.word	0x00005c10
        /*11c4*/ 	.word	0x00000012
        /*11c8*/ 	.word	0x00013200
        /*11cc*/ 	.short	0x010a
        /*11ce*/ 	.byte	0x3f
	.zero		1


	//   ....[31]....
        /*11d0*/ 	.word	0x00006ea0
        /*11d4*/ 	.word	0x00000012
        /*11d8*/ 	.word	0x00013200
        /*11dc*/ 	.short	0x010a
        /*11de*/ 	.byte	0x3f
	.zero		1


	//   ....[32]....
        /*11e0*/ 	.word	0x00008040
        /*11e4*/ 	.word	0x00000000
        /*11e8*/ 	.word	0x00013230
        /*11ec*/ 	.short	0x010a
        /*11ee*/ 	.byte	0x3f
	.zero		1


	//   ....[33]....
        /*11f0*/ 	.word	0x000080d0
        /*11f4*/ 	.word	0x00000000
        /*11f8*/ 	.word	0x00013230
        /*11fc*/ 	.short	0x010a
        /*11fe*/ 	.byte	0x3f
	.zero		1


	//   ....[34]....
        /*1200*/ 	.word	0x0000a6f0
        /*1204*/ 	.word	0x00000028
        /*1208*/ 	.word	0x00000000
        /*120c*/ 	.short	0x0101
        /*120e*/ 	.byte	0x3f
	.zero		1


	//   ....[35]....
        /*1210*/ 	.word	0x0000b480
        /*1214*/ 	.word	0x0000000d
        /*1218*/ 	.word	0x00013230
        /*121c*/ 	.short	0x010a
        /*121e*/ 	.byte	0x3f
	.zero		1


	//   ....[36]....
        /*1220*/ 	.word	0x0000b500
        /*1224*/ 	.word	0x0000000d
        /*1228*/ 	.word	0x00013230
        /*122c*/ 	.short	0x010a
        /*122e*/ 	.byte	0x3f
	.zero		1


	//   ....[37]....
        /*1230*/ 	.word	0x0000bac0
        /*1234*/ 	.word	0x0000000e
        /*1238*/ 	.word	0x00013250
        /*123c*/ 	.short	0x010a
        /*123e*/ 	.byte	0x3f
	.zero		1


	//   ....[38]....
        /*1240*/ 	.word	0x0000bb10
        /*1244*/ 	.word	0x0000000e
        /*1248*/ 	.word	0x00013250
        /*124c*/ 	.short	0x010a
        /*124e*/ 	.byte	0x3f
	.zero		1


	//   ....[39]....
        /*1250*/ 	.word	0x0000c560
        /*1254*/ 	.word	0x00000084
        /*1258*/ 	.word	0x00000000
        /*125c*/ 	.short	0x0101
        /*125e*/ 	.byte	0x3f
	.zero		1


	//   ....[40]....
        /*1260*/ 	.word	0x0000de00
        /*1264*/ 	.word	0x0000000e
        /*1268*/ 	.word	0x00000000
        /*126c*/ 	.short	0x0101
        /*126e*/ 	.byte	0x3f
	.zero		1


	//   ....[41]....
        /*1270*/ 	.word	0x0000e2e0
        /*1274*/ 	.word	0x00000008
        /*1278*/ 	.word	0x00013250
        /*127c*/ 	.short	0x010a
        /*127e*/ 	.byte	0x3f
	.zero		1


	//   ....[42]....
        /*1280*/ 	.word	0x0000e330
        /*1284*/ 	.word	0x00000008
        /*1288*/ 	.word	0x00013250
        /*128c*/ 	.short	0x010a
        /*128e*/ 	.byte	0x3f
	.zero		1


	//   ....[43]....
        /*1290*/ 	.word	0x0000eb50
        /*1294*/ 	.word	0x00000004
        /*1298*/ 	.word	0x00000000
        /*129c*/ 	.short	0x0101
        /*129e*/ 	.byte	0x3f
	.zero		1


	//   ....[44]....
        /*12a0*/ 	.word	0x0000ff20
        /*12a4*/ 	.word	0x00000000
        /*12a8*/ 	.word	0x00000000
        /*12ac*/ 	.short	0x0101
        /*12ae*/ 	.byte	0x3f
	.zero		1


	//   ....[45]....
        /*12b0*/ 	.word	0x00011e90
        /*12b4*/ 	.word	0x00000016
        /*12b8*/ 	.word	0x00013220
        /*12bc*/ 	.short	0x010a
        /*12be*/ 	.byte	0x3f
	.zero		1


	//   ....[46]....
        /*12c0*/ 	.word	0x00011f60
        /*12c4*/ 	.word	0x00000005
        /*12c8*/ 	.word	0x000132a0
        /*12cc*/ 	.short	0x010a
        /*12ce*/ 	.byte	0x3f
	.zero		1


	//   ....[47]....
        /*12d0*/ 	.word	0x000121a0
        /*12d4*/ 	.word	0x00000005
        /*12d8*/ 	.word	0x000132c0
        /*12dc*/ 	.short	0x010a
        /*12de*/ 	.byte	0x3f
	.zero		1


	//   ....[48]....
        /*12e0*/ 	.word	0x00012550
        /*12e4*/ 	.word	0x00000005
        /*12e8*/ 	.word	0x000132a0
        /*12ec*/ 	.short	0x010a
        /*12ee*/ 	.byte	0x3f
	.zero		1


	//   ....[49]....
        /*12f0*/ 	.word	0x00012780
        /*12f4*/ 	.word	0x00000005
        /*12f8*/ 	.word	0x000132c0
        /*12fc*/ 	.short	0x010a
        /*12fe*/ 	.byte	0x3f
	.zero		1


	//   ....[50]....
        /*1300*/ 	.word	0x000136f0
        /*1304*/ 	.word	0x00000006
        /*1308*/ 	.word	0x00013280
        /*130c*/ 	.short	0x010a
        /*130e*/ 	.byte	0x3f
	.zero		1


	//   ....[51]....
        /*1310*/ 	.word	0x00013dd0
        /*1314*/ 	.word	0x00000006
        /*1318*/ 	.word	0x00013270
        /*131c*/ 	.short	0x0107
        /*131e*/ 	.byte	0x3f
	.zero		1


	//   ....[52]....
        /*1320*/ 	.word	0x00013e90
        /*1324*/ 	.word	0x00000006
        /*1328*/ 	.word	0x00013270
        /*132c*/ 	.short	0x0101
        /*132e*/ 	.byte	0x3f
	.zero		1


	//   ....[53]....
        /*1330*/ 	.word	0x00013ee0
        /*1334*/ 	.word	0x00000006
        /*1338*/ 	.word	0x00013240
        /*133c*/ 	.short	0x010a
        /*133e*/ 	.byte	0x3f
	.zero		1


	//   ....[54]....
        /*1340*/ 	.word	0x000144b0
        /*1344*/ 	.word	0x00000006
        /*1348*/ 	.word	0x00013230
        /*134c*/ 	.short	0x0107
        /*134e*/ 	.byte	0x3f
	.zero		1


	//   ....[55]....
        /*1350*/ 	.word	0x00014590
        /*1354*/ 	.word	0x00000006
        /*1358*/ 	.word	0x00013230
        /*135c*/ 	.short	0x0101
        /*135e*/ 	.byte	0x3f
	.zero		1


	//   ....[56]....
        /*1360*/ 	.word	0x00014fd0
        /*1364*/ 	.word	0x00000016
        /*1368*/ 	.word	0x00013200
        /*136c*/ 	.short	0x0107
        /*136e*/ 	.byte	0x3f
	.zero		1


	//   ....[57]....
        /*1370*/ 	.word	0x000150c0
        /*1374*/ 	.word	0x00000016
        /*1378*/ 	.word	0x00013200
        /*137c*/ 	.short	0x0101
        /*137e*/ 	.byte	0x3f
	.zero		1


	//   ....[58]....
        /*1380*/ 	.word	0x000150e0
        /*1384*/ 	.word	0x00000016
        /*1388*/ 	.word	0x00013220
        /*138c*/ 	.short	0x010a
        /*138e*/ 	.byte	0x3f
	.zero		1


	//   ....[59]....
        /*1390*/ 	.word	0x00015620
        /*1394*/ 	.word	0x00000006
        /*1398*/ 	.word	0x00013280
        /*139c*/ 	.short	0x010a
        /*139e*/ 	.byte	0x3f
	.zero		1


	//   ....[60]....
        /*13a0*/ 	.word	0x00015b10
        /*13a4*/ 	.word	0x00000006
        /*13a8*/ 	.word	0x00013270
        /*13ac*/ 	.short	0x0107
        /*13ae*/ 	.byte	0x3f
	.zero		1


	//   ....[61]....
        /*13b0*/ 	.word	0x00015bd0
        /*13b4*/ 	.word	0x00000006
        /*13b8*/ 	.word	0x00013270
        /*13bc*/ 	.short	0x0101
        /*13be*/ 	.byte	0x3f
	.zero		1


	//   ....[62]....
        /*13c0*/ 	.word	0x00015c00
        /*13c4*/ 	.word	0x00000006
        /*13c8*/ 	.word	0x00013240
        /*13cc*/ 	.short	0x010a
        /*13ce*/ 	.byte	0x3f
	.zero		1


	//   ....[63]....
        /*13d0*/ 	.word	0x00016060
        /*13d4*/ 	.word	0x00000006
        /*13d8*/ 	.word	0x00013230
        /*13dc*/ 	.short	0x0107
        /*13de*/ 	.byte	0x3f
	.zero		1


	//   ....[64]....
        /*13e0*/ 	.word	0x00016130
        /*13e4*/ 	.word	0x00000006
        /*13e8*/ 	.word	0x00013230
        /*13ec*/ 	.short	0x0101
        /*13ee*/ 	.byte	0x3f
	.zero		1


	//   ....[65]....
        /*13f0*/ 	.word	0x000161b0
        /*13f4*/ 	.word	0x00000002
        /*13f8*/ 	.word	0x00013270
        /*13fc*/ 	.short	0x010a
        /*13fe*/ 	.byte	0x3f
	.zero		1


	//   ....[66]....
        /*1400*/ 	.word	0x00016240
        /*1404*/ 	.word	0x00000002
        /*1408*/ 	.word	0x00013260
        /*140c*/ 	.short	0x010a
        /*140e*/ 	.byte	0x3f
	.zero		1


	//   ....[67]....
        /*1410*/ 	.word	0x00016550
        /*1414*/ 	.word	0x00000002
        /*1418*/ 	.word	0x00013250
        /*141c*/ 	.short	0x0101
        /*141e*/ 	.byte	0x3f
	.zero		1


	//   ....[68]....
        /*1420*/ 	.word	0x000165e0
        /*1424*/ 	.word	0x00000002
        /*1428*/ 	.word	0x00000000
        /*142c*/ 	.short	0x0101
        /*142e*/ 	.byte	0x3f
	.zero		1


	//   ....[69]....
        /*1430*/ 	.word	0x000167b0
        /*1434*/ 	.word	0x00000003
        /*1438*/ 	.word	0x00013270
        /*143c*/ 	.short	0x010a
        /*143e*/ 	.byte	0x3f
	.zero		1


	//   ....[70]....
        /*1440*/ 	.word	0x00016840
        /*1444*/ 	.word	0x00000003
        /*1448*/ 	.word	0x00013260
        /*144c*/ 	.short	0x010a
        /*144e*/ 	.byte	0x3f
	.zero		1


	//   ....[71]....
        /*1450*/ 	.word	0x00016b60
        /*1454*/ 	.word	0x00000003
        /*1458*/ 	.word	0x00013250
        /*145c*/ 	.short	0x0101
        /*145e*/ 	.byte	0x3f
	.zero		1


	//   ....[72]....
        /*1460*/ 	.word	0x00016c20
        /*1464*/ 	.word	0x00000003
        /*1468*/ 	.word	0x00000000
        /*146c*/ 	.short	0x0101
        /*146e*/ 	.byte	0x3f
	.zero		1


	//   ....[73]....
        /*1470*/ 	.word	0x00017720
        /*1474*/ 	.word	0x00000005
        /*1478*/ 	.word	0x00013220
        /*147c*/ 	.short	0x010a
        /*147e*/ 	.byte	0x3f
	.zero		1


	//   ....[74]....
        /*1480*/ 	.word	0x000178c0
        /*1484*/ 	.word	0x00000003
        /*1488*/ 	.word	0x00013240
        /*148c*/ 	.short	0x010a
        /*148e*/ 	.byte	0x3f
	.zero		1


	//   ....[75]....
        /*1490*/ 	.word	0x00017950
        /*1494*/ 	.word	0x0000001d
        /*1498*/ 	.word	0x00013240
        /*149c*/ 	.short	0x010a
        /*149e*/ 	.byte	0x3f
	.zero		1


	//   ....[76]....
        /*14a0*/ 	.word	0x00017990
        /*14a4*/ 	.word	0x00000003
        /*14a8*/ 	.word	0x00013260
        /*14ac*/ 	.short	0x010a
        /*14ae*/ 	.byte	0x3f
	.zero		1


	//   ....[77]....
        /*14b0*/ 	.word	0x000179d0
        /*14b4*/ 	.word	0x0000001d
        /*14b8*/ 	.word	0x00013260
        /*14bc*/ 	.short	0x010a
        /*14be*/ 	.byte	0x3f
	.zero		1


	//   ....[78]....
        /*14c0*/ 	.word	0x00017a10
        /*14c4*/ 	.word	0x00000003
        /*14c8*/ 	.word	0x00013280
        /*14cc*/ 	.short	0x010a
        /*14ce*/ 	.byte	0x3f
	.zero		1


	//   ....[79]....
        /*14d0*/ 	.word	0x00017a50
        /*14d4*/ 	.word	0x0000001d
        /*14d8*/ 	.word	0x00013280
        /*14dc*/ 	.short	0x010a
        /*14de*/ 	.byte	0x3f
	.zero		1


	//   ....[80]....
        /*14e0*/ 	.word	0x00017ab0
        /*14e4*/ 	.word	0x00000042
        /*14e8*/ 	.word	0x00013290
        /*14ec*/ 	.short	0x010a
        /*14ee*/ 	.byte	0x3f
	.zero		1


	//   ....[81]....
        /*14f0*/ 	.word	0x00017c10
        /*14f4*/ 	.word	0x00000042
        /*14f8*/ 	.word	0x00013290
        /*14fc*/ 	.short	0x010a
        /*14fe*/ 	.byte	0x3f
	.zero		1


	//   ....[82]....
        /*1500*/ 	.word	0x00017d80
        /*1504*/ 	.word	0x00000042
        /*1508*/ 	.word	0x00013290
        /*150c*/ 	.short	0x010a
        /*150e*/ 	.byte	0x3f
	.zero		1


	//   ....[83]....
        /*1510*/ 	.word	0x00017ee0
        /*1514*/ 	.word	0x00000042
        /*1518*/ 	.word	0x000132b0
        /*151c*/ 	.short	0x010a
        /*151e*/ 	.byte	0x3f
	.zero		1


	//   ....[84]....
        /*1520*/ 	.word	0x000180f0
        /*1524*/ 	.word	0x00000012
        /*1528*/ 	.word	0x00013200
        /*152c*/ 	.short	0x010a
        /*152e*/ 	.byte	0x3f
	.zero		1


	//   ....[85]....
        /*1530*/ 	.word	0x00018300
        /*1534*/ 	.word	0x00000012
        /*1538*/ 	.word	0x00013200
        /*153c*/ 	.short	0x010a
        /*153e*/ 	.byte	0x3f
	.zero		1


	//   ....[86]....
        /*1540*/ 	.word	0x00018350
        /*1544*/ 	.word	0x00000000
        /*1548*/ 	.word	0x00013230
        /*154c*/ 	.short	0x010a
        /*154e*/ 	.byte	0x3f
	.zero		1


	//   ....[87]....
        /*1550*/ 	.word	0x000183a0
        /*1554*/ 	.word	0x0000000d
        /*1558*/ 	.word	0x00013230
        /*155c*/ 	.short	0x010a
        /*155e*/ 	.byte	0x3f
	.zero		1


	//   ....[88]....
        /*1560*/ 	.word	0x000183f0
        /*1564*/ 	.word	0x0000000e
        /*1568*/ 	.word	0x00013250
        /*156c*/ 	.short	0x010a
        /*156e*/ 	.byte	0x3f
	.zero		1


	//   ....[89]....
        /*1570*/ 	.word	0x00018440
        /*1574*/ 	.word	0x00000008
        /*1578*/ 	.word	0x00013250
        /*157c*/ 	.short	0x010a
        /*157e*/ 	.byte	0x3f
	.zero		1


	//   ....[90]....
        /*1580*/ 	.word	0x000185e0
        /*1584*/ 	.word	0x00000016
        /*1588*/ 	.word	0x00013220
        /*158c*/ 	.short	0x010a
        /*158e*/ 	.byte	0x3f
	.zero		1


	//   ....[91]....
        /*1590*/ 	.word	0x00018630
        /*1594*/ 	.word	0x00000005
        /*1598*/ 	.word	0x000132a0
        /*159c*/ 	.short	0x010a
        /*159e*/ 	.byte	0x3f
	.zero		1


	//   ....[92]....
        /*15a0*/ 	.word	0x00018680
        /*15a4*/ 	.word	0x00000005
        /*15a8*/ 	.word	0x000132c0
        /*15ac*/ 	.short	0x010a
        /*15ae*/ 	.byte	0x3f
	.zero		1


	//   ....[93]....
        /*15b0*/ 	.word	0x000186d0
        /*15b4*/ 	.word	0x00000005
        /*15b8*/ 	.word	0x000132a0
        /*15bc*/ 	.short	0x010a
        /*15be*/ 	.byte	0x3f
	.zero		1


	//   ....[94]....
        /*15c0*/ 	.word	0x00018720
        /*15c4*/ 	.word	0x00000005
        /*15c8*/ 	.word	0x000132c0
        /*15cc*/ 	.short	0x010a
        /*15ce*/ 	.byte	0x3f
	.zero		1


	//   ....[95]....
        /*15d0*/ 	.word	0x00018850
        /*15d4*/ 	.word	0x00000006
        /*15d8*/ 	.word	0x00013280
        /*15dc*/ 	.short	0x010a
        /*15de*/ 	.byte	0x3f
	.zero		1


	//   ....[96]....
        /*15e0*/ 	.word	0x00018ef0
        /*15e4*/ 	.word	0x00000006
        /*15e8*/ 	.word	0x00013240
        /*15ec*/ 	.short	0x010a
        /*15ee*/ 	.byte	0x3f
	.zero		1


	//   ....[97]....
        /*15f0*/ 	.word	0x00019d10
        /*15f4*/ 	.word	0x00000016
        /*15f8*/ 	.word	0x00013220
        /*15fc*/ 	.short	0x010a
        /*15fe*/ 	.byte	0x3f
	.zero		1


	//   ....[98]....
        /*1600*/ 	.word	0x00019d60
        /*1604*/ 	.word	0x00000006
        /*1608*/ 	.word	0x00013280
        /*160c*/ 	.short	0x010a
        /*160e*/ 	.byte	0x3f
	.zero		1


	//   ....[99]....
        /*1610*/ 	.word	0x0001a420
        /*1614*/ 	.word	0x00000006
        /*1618*/ 	.word	0x00013240
        /*161c*/ 	.short	0x010a
        /*161e*/ 	.byte	0x3f
	.zero		1


	//   ....[100]....
        /*1620*/ 	.word	0x0001a9e0
        /*1624*/ 	.word	0x00000002
        /*1628*/ 	.word	0x00013270
        /*162c*/ 	.short	0x010a
        /*162e*/ 	.byte	0x3f
	.zero		1


	//   ....[101]....
        /*1630*/ 	.word	0x0001aa30
        /*1634*/ 	.word	0x00000002
        /*1638*/ 	.word	0x00013260
        /*163c*/ 	.short	0x010a
        /*163e*/ 	.byte	0x3f
	.zero		1


	//   ....[102]....
        /*1640*/ 	.word	0x0001aa80
        /*1644*/ 	.word	0x00000003
        /*1648*/ 	.word	0x00013270
        /*164c*/ 	.short	0x010a
        /*164e*/ 	.byte	0x3f
	.zero		1


	//   ....[103]....
        /*1650*/ 	.word	0x0001aad0
        /*1654*/ 	.word	0x00000003
        /*1658*/ 	.word	0x00013260
        /*165c*/ 	.short	0x010a
        /*165e*/ 	.byte	0x3f
	.zero		1


	//   ....[104]....
        /*1660*/ 	.word	0x0001b470
        /*1664*/ 	.word	0x00000005
        /*1668*/ 	.word	0x00013220
        /*166c*/ 	.short	0x010a
        /*166e*/ 	.byte	0x3f
	.zero		1


	//   ....[105]....
        /*1670*/ 	.word	0x0001b610
        /*1674*/ 	.word	0x00000003
        /*1678*/ 	.word	0x00013240
        /*167c*/ 	.short	0x010a
        /*167e*/ 	.byte	0x3f
	.zero		1


	//   ....[106]....
        /*1680*/ 	.word	0x0001b660
        /*1684*/ 	.word	0x0000001d
        /*1688*/ 	.word	0x00013240
        /*168c*/ 	.short	0x010a
        /*168e*/ 	.byte	0x3f
	.zero		1


	//   ....[107]....
        /*1690*/ 	.word	0x0001b6b0
        /*1694*/ 	.word	0x00000003
        /*1698*/ 	.word	0x00013260
        /*169c*/ 	.short	0x010a
        /*169e*/ 	.byte	0x3f
	.zero		1


	//   ....[108]....
        /*16a0*/ 	.word	0x0001b700
        /*16a4*/ 	.word	0x0000001d
        /*16a8*/ 	.word	0x00013260
        /*16ac*/ 	.short	0x010a
        /*16ae*/ 	.byte	0x3f
	.zero		1


	//   ....[109]....
        /*16b0*/ 	.word	0x0001b750
        /*16b4*/ 	.word	0x00000003
        /*16b8*/ 	.word	0x00013280
        /*16bc*/ 	.short	0x010a
        /*16be*/ 	.byte	0x3f
	.zero		1


	//----- nvinfo : EIATTR_NUM_MBARRIERS
	.align		4
.L_151:
        /*16c0*/ 	.byte	0x03, 0x38
        /*16c2*/ 	.short	0x0016


	//----- nvinfo : EIATTR_EXIT_INSTR_OFFSETS
	.align		4
        /*16c4*/ 	.byte	0x04, 0x1c
        /*16c6*/ 	.short	(.L_153 - .L_152)


	//   ....[0]....
.L_152:
        /*16c8*/ 	.word	0x00017aa0


	//----- nvinfo : EIATTR_MAX_THREADS
	.align		4
.L_153:
        /*16cc*/ 	.byte	0x04, 0x05
        /*16ce*/ 	.short	(.L_155 - .L_154)
.L_154:
        /*16d0*/ 	.word	0x00000200
        /*16d4*/ 	.word	0x00000001
        /*16d8*/ 	.word	0x00000001


	//----- nvinfo : EIATTR_CRS_STACK_SIZE
	.align		4
.L_155:
        /*16dc*/ 	.byte	0x04, 0x1e
        /*16de*/ 	.short	(.L_157 - .L_156)
.L_156:
        /*16e0*/ 	.word	0x00000000


	//----- nvinfo : EIATTR_CBANK_PARAM_SIZE
	.align		4
.L_157:
        /*16e4*/ 	.byte	0x03, 0x19
        /*16e6*/ 	.short	0x0af0


	//----- nvinfo : EIATTR_PARAM_CBANK
	.align		4
        /*16e8*/ 	.byte	0x04, 0x0a
        /*16ea*/ 	.short	(.L_159 - .L_158)
	.align		4
.L_158:
        /*16ec*/ 	.word	index@(.nv.constant0._ZN7cutlass13device_kernelIN5flash11enable_sm90INS1_16FlashAttnFwdSm90INS1_25CollectiveMainloopFwdSm90ILi2EN4cute5tupleIJNS5_1CILi1EEES8_S8_EEENS6_IJNS7_ILi192EEENS7_ILi160EEENS7_ILi64EEEEEELi64ENS_12float_e4m3_tEfNS_4arch4Sm90ELb0ELb0ELb1ELb1ELb1ELb1ELb0ELb1ELb1ELb1ELb0ELb0EEENS1_21CollectiveEpilogueFwdINS6_IJSA_SC_SB_EEES9_NS_10bfloat16_tESG_Li384ELb1ELb1ELb0ELb1EEENS1_36VarlenDynamicPersistentTileSchedulerILi192ELi160ELi384ELi128ELb0ELb1ELb1ELb0ELb1ELb1EEEEEEEEEvNT_6ParamsE)
        /*16f0*/ 	.short	0x0210
        /*16f2*/ 	.short	0x0af0


	//----- nvinfo : EIATTR_SW_WAR
	.align		4
.L_159:
        /*16f4*/ 	.byte	0x04, 0x36
        /*16f6*/ 	.short	(.L_161 - .L_160)
.L_160:
        /*16f8*/ 	.word	0x00000008
.L_161:


//--------------------- .nv.info._ZN7cutlass13device_kernelIN5flash11enable_sm90INS1_16FlashAttnFwdSm90INS1_25CollectiveMainloopFwdSm90ILi2EN4cute5tupleIJNS5_1CILi1EEES8_S8_EEENS6_IJNS7_ILi192EEENS7_ILi160EEENS7_ILi64EEEEEELi64ENS_12float_e4m3_tEfNS_4arch4Sm90ELb0ELb1ELb1ELb0ELb1ELb0ELb0ELb1ELb1ELb1ELb0ELb0EEENS1_21CollectiveEpilogueFwdINS6_IJSA_SC_SB_EEES9_NS_10bfloat16_tESG_Li384ELb0ELb1ELb0ELb1EEENS1_30DynamicPersistentTileSchedulerILi384ELi128ELb0ELb1ELb1EEEEEEEEEvNT_6ParamsE --------------------------
	.section	.nv.info._ZN7cutlass13device_kernelIN5flash11enable_sm90INS1_16FlashAttnFwdSm90INS1_25CollectiveMainloopFwdSm90ILi2EN4cute5tupleIJNS5_1CILi1EEES8_S8_EEENS6_IJNS7_ILi192EEENS7_ILi160EEENS7_ILi64EEEEEELi64ENS_12float_e4m3_tEfNS_4arch4Sm90ELb0ELb1ELb1ELb0ELb1ELb0ELb0ELb1ELb1ELb1ELb0ELb0EEENS1_21CollectiveEpilogueFwdINS6_IJSA_SC_SB_EEES9_NS_10bfloat16_tESG_Li384ELb0ELb1ELb0ELb1EEENS1_30DynamicPersistentTileSchedulerILi384ELi128ELb0ELb1ELb1EEEEEEEEEvNT_6ParamsE,"",@"SHT_CUDA_INFO"
	.sectionflags	@""
	.align	4


	//----- nvinfo : EIATTR_CUDA_API_VERSION
	.align		4
        /*0000*/ 	.byte	0x04, 0x37
        /*0002*/ 	.short	(.L_163 - .L_162)
.L_162:
        /*0004*/ 	.word	0x00000082


	//----- nvinfo : EIATTR_KPARAM_INFO
	.align		4
.L_163:
        /*0008*/ 	.byte	0x04, 0x17
        /*000a*/ 	.short	(.L_165 - .L_164)
.L_164:
        /*000c*/ 	.word	0x00000000
        /*0010*/ 	.short	0x0000
        /*0012*/ 	.short	0x0070
        /*0014*/ 	.byte	0x00, 0xf0, 0x01, 0x2a


	//----- nvinfo : EIATTR_SPARSE_MMA_MASK
	.align		4
.L_165:
        /*0018*/ 	.byte	0x03, 0x50
        /*001a*/ 	.short	0x0000


	//----- nvinfo : EIATTR_MAXREG_COUNT
	.align		4
        /*001c*/ 	.byte	0x03, 0x1b
        /*001e*/ 	.short	0x0080


	//----- nvinfo : EIATTR_NUM_BARRIERS
	.align		4
        /*0020*/ 	.byte	0x02, 0x4c
        /*0022*/ 	.byte	0x09
	.zero		1


	//----- nvinfo : EIATTR_EXTERNS
	.align		4
        /*0024*/ 	.byte	0x04, 0x0f
        /*0026*/ 	.short	(.L_167 - .L_166)


	//   ....[0]....
	.align		4
.L_166:
        /*0028*/ 	.word	index@(__assertfail)


	//----- nvinfo : EIATTR_ANNOTATIONS
	.align		4
.L_167:
        /*002c*/ 	.byte	0x04, 0x55
        /*002e*/ 	.short	(.L_169 - .L_168)


	//   ....[0]....
.L_168:
        /* <DEDUP_REMOVED lines=31> */


	//----- nvinfo : EIATTR_MERCURY_ISA_VERSION
	.align		4
.L_169:
        /*0208*/ 	.byte	0x03, 0x5f
        /*020a*/ 	.short	0x0101


	//----- nvinfo : EIATTR_INT_WARP_WIDE_INSTR_OFFSETS
	.align		4
        /*020c*/ 	.byte	0x04, 0x31
        /*020e*/ 	.short	(.L_171 - .L_170)


	//   ....[0]....
.L_170:
        /*0210*/ 	.word	0x000000c0


	//   ....[1]....
        /*0214*/ 	.word	0x000000d0


	//   ....[2]....
        /*0218*/ 	.word	0x00000170


	//   ....[3]....
        /*021c*/ 	.word	0x000154a0


	//   ....[4]....
        /*0220*/ 	.word	0x00015530


	//   ....[5]....
        /*0224*/ 	.word	0x00018dc0


	//   ....[6]....
        /*0228*/ 	.word	0x00018e50


	//----- nvinfo : EIATTR_COOP_GROUP_MASK_REGIDS
	.align		4
.L_171:
        /*022c*/ 	.byte	0x04, 0x29
        /*022e*/ 	.short	(.L_173 - .L_172)


	//   ....[0]....
.L_172:
        /*0230*/ 	.word	0xffffffff


	//   ....[1]....
        /*0234*/ 	.word	0xffffffff


	//   ....[2]....
        /*0238*/ 	.word	0xffffffff


	//   ....[3]....
        /*023c*/ 	.word	0xffffffff


	//   ....[4]....
        /*0240*/ 	.word	0xffffffff


	//   ....[5]....
        /*0244*/ 	.word	0xffffffff


	//   ....[6]....
        /*0248*/ 	.word	0xffffffff


	//   ....[7]....
        /*024c*/ 	.word	0xffffffff


	//   ....[8]....
        /*0250*/ 	.word	0xffffffff


	//   ....[9]....
        /*0254*/ 	.word	0xffffffff


	//   ....[10]....
        /*0258*/ 	.word	0xffffffff


	//   ....[11]....
        /*025c*/ 	.word	0xffffffff


	//   ....[12]....
        /*0260*/ 	.word	0xffffffff


	//   ....[13]....
        /*0264*/ 	.word	0xffffffff


	//   ....[14]....
        /*0268*/ 	.word	0xffffffff


	//   ....[15]....
        /*026c*/ 	.word	0xffffffff


	//   ....[16]....
        /*0270*/ 	.word	0xffffffff


	//   ....[17]....
        /*0274*/ 	.word	0xffffffff


	//   ....[18]....
        /*0278*/ 	.word	0xffffffff


	//   ....[19]....
        /*027c*/ 	.word	0xffffffff


	//   ....[20]....
        /*0280*/ 	.word	0xffffffff


	//   ....[21]....
        /*0284*/ 	.word	0xffffffff


	//   ....[22]....
        /*0288*/ 	.word	0xffffffff


	//   ....[23]....
        /*028c*/ 	.word	0xffffffff


	//   ....[24]....
        /*0290*/ 	.word	0xffffffff


	//   ....[25]....
        /*0294*/ 	.word	0xffffffff


	//   ....[26]....
        /*0298*/ 	.word	0xffffffff


	//   ....[27]....
        /*029c*/ 	.word	0xffffffff


	//   ....[28]....
        /*02a0*/ 	.word	0xffffffff


	//   ....[29]....
        /*02a4*/ 	.word	0xffffffff


	//   ....[30]....
        /*02a8*/ 	.word	0xffffffff


	//   ....[31]....
        /*02ac*/ 	.word	0xffffffff


	//   ....[32]....
        /*02b0*/ 	.word	0xffffffff


	//   ....[33]....
        /*02b4*/ 	.word	0xffffffff


	//   ....[34]....
        /*02b8*/ 	.word	0xffffffff


	//   ....[35]....
        /*02bc*/ 	.word	0xffffffff


	//   ....[36]....
        /*02c0*/ 	.word	0xffffffff


	//   ....[37]....
        /*02c4*/ 	.word	0xffffffff


	//   ....[38]....
        /*02c8*/ 	.word	0xffffffff


	//   ....[39]....
        /*02cc*/ 	.word	0xffffffff


	//   ....[40]....
        /*02d0*/ 	.word	0xffffffff


	//   ....[41]....
        /*02d4*/ 	.word	0xffffffff


	//   ....[42]....
        /*02d8*/ 	.word	0xffffffff


	//   ....[43]....
        /*02dc*/ 	.word	0xffffffff


	//   ....[44]....
        /*02e0*/ 	.word	0xffffffff


	//   ....[45]....
        /*02e4*/ 	.word	0xffffffff


	//   ....[46]....
        /*02e8*/ 	.word	0xffffffff


	//   ....[47]....
        /*02ec*/ 	.word	0xffffffff


	//   ....[48]....
        /*02f0*/ 	.word	0xffffffff


	//   ....[49]....
        /*02f4*/ 	.word	0xffffffff


	//   ....[50]....
        /*02f8*/ 	.word	0xffffffff


	//   ....[51]....
        /*02fc*/ 	.word	0xffffffff


	//   ....[52]....
        /*0300*/ 	.word	0xffffffff


	//   ....[53]....
        /*0304*/ 	.word	0xffffffff


	//   ....[54]....
        /*0308*/ 	.word	0xffffffff


	//   ....[55]....
        /*030c*/ 	.word	0xffffffff


	//   ....[56]....
        /*0310*/ 	.word	0xffffffff


	//   ....[57]....
        /*0314*/ 	.word	0xffffffff


	//   ....[58]....
        /*0318*/ 	.word	0xffffffff


	//   ....[59]....
        /*031c*/ 	.word	0xffffffff


	//   ....[60]....
        /*0320*/ 	.word	0xffffffff


	//   ....[61]....
        /*0324*/ 	.word	0xffffffff


	//   ....[62]....
        /*0328*/ 	.word	0xffffffff


	//   ....[63]....
        /*032c*/ 	.word	0xffffffff


	//   ....[64]....
        /*0330*/ 	.word	0xffffffff


	//   ....[65]....
        /*0334*/ 	.word	0xffffffff


	//   ....[66]....
        /*0338*/ 	.word	0xffffffff


	//   ....[67]....
        /*033c*/ 	.word	0xffffffff


	//   ....[68]....
        /*0340*/ 	.word	0xffffffff


	//   ....[69]....
        /*0344*/ 	.word	0xffffffff


	//   ....[70]....
        /*0348*/ 	.word	0xffffffff


	//   ....[71]....
        /*034c*/ 	.word	0xffffffff


	//   ....[72]....
        /*0350*/ 	.word	0xffffffff


	//   ....[73]....
        /*0354*/ 	.word	0xffffffff


	//   ....[74]....
        /*0358*/ 	.word	0xffffffff


	//   ....[75]....
        /*035c*/ 	.word	0xffffffff


	//   ....[76]....
        /*0360*/ 	.word	0xffffffff


	//   ....[77]....
        /*0364*/ 	.word	0xffffffff


	//   ....[78]....
        /*0368*/ 	.word	0xffffffff


	//   ....[79]....
        /*036c*/ 	.word	0xffffffff


	//   ....[80]....
        /*0370*/ 	.word	0xffffffff


	//   ....[81]....
        /*0374*/ 	.word	0xffffffff


	//   ....[82]....
        /*0378*/ 	.word	0xffffffff


	//   ....[83]....
        /*037c*/ 	.word	0xffffffff


	//   ....[84]....
        /*0380*/ 	.word	0xffffffff


	//   ....[85]....
        /*0384*/ 	.word	0xffffffff


	//   ....[86]....
        /*0388*/ 	.word	0xffffffff


	//   ....[87]....
        /*038c*/ 	.word	0xffffffff


	//   ....[88]....
        /*0390*/ 	.word	0xffffffff


	//   ....[89]....
        /*0394*/ 	.word	0xffffffff


	//   ....[90]....
        /*0398*/ 	.word	0xffffffff


	//   ....[91]....
        /*039c*/ 	.word	0xffffffff


	//   ....[92]....
        /*03a0*/ 	.word	0xffffffff


	//   ....[93]....
        /*03a4*/ 	.word	0xffffffff


	//   ....[94]....
        /*03a8*/ 	.word	0xffffffff


	//   ....[95]....
        /*03ac*/ 	.word	0xffffffff


	//   ....[96]....
        /*03b0*/ 	.word	0xffffffff


	//   ....[97]....
        /*03b4*/ 	.word	0xffffffff


	//   ....[98]....
        /*03b8*/ 	.word	0xffffffff


	//   ....[99]....
        /*03bc*/ 	.word	0xffffffff


	//   ....[100]....
        /*03c0*/ 	.word	0xffffffff


	//   ....[101]....
        /*03c4*/ 	.word	0xffffffff


	//   ....[102]....
        /*03c8*/ 	.word	0xffffffff


	//   ....[103]....
        /*03cc*/ 	.word	0xffffffff


	//   ....[104]....
        /*03d0*/ 	.word	0xffffffff


	//   ....[105]....
        /*03d4*/ 	.word	0xffffffff


	//   ....[106]....
        /*03d8*/ 	.word	0xffffffff


	//   ....[107]....
        /*03dc*/ 	.word	0xffffffff


	//   ....[108]....
        /*03e0*/ 	.word	0xffffffff


	//   ....[109]....
        /*03e4*/ 	.word	0xffffffff


	//   ....[110]....
        /*03e8*/ 	.word	0xffffffff


	//   ....[111]....
        /*03ec*/ 	.word	0xffffffff


	//   ....[112]....
        /*03f0*/ 	.word	0xffffffff


	//   ....[113]....
        /*03f4*/ 	.word	0xffffffff


	//   ....[114]....
        /*03f8*/ 	.word	0xffffffff


	//   ....[115]....
        /*03fc*/ 	.word	0xffffffff


	//   ....[116]....
        /*0400*/ 	.word	0xffffffff


	//   ....[117]....
        /*0404*/ 	.word	0xffffffff


	//   ....[118]....
        /*0408*/ 	.word	0xffffffff


	//   ....[119]....
        /*040c*/ 	.word	0xffffffff


	//   ....[120]....
        /*0410*/ 	.word	0xffffffff


	//   ....[121]....
        /*0414*/ 	.word	0xffffffff


	//   ....[122]....
        /*0418*/ 	.word	0xffffffff


	//   ....[123]....
        /*041c*/ 	.word	0xffffffff


	//   ....[124]....
        /*0420*/ 	.word	0x0500000f


	//   ....[125]....
        /*0424*/ 	.word	0x0500000f


	//   ....[126]....
        /*0428*/ 	.word	0x0500000f


	//   ....[127]....
        /*042c*/ 	.word	0x0500000f


	//   ....[128]....
        /*0430*/ 	.word	0x0500000f


	//   ....[129]....
        /*0434*/ 	.word	0x0500000f


	//   ....[130]....
        /*0438*/ 	.word	0x0500000f


	//   ....[131]....
        /*043c*/ 	.word	0x0500000f


	//   ....[132]....
        /*0440*/ 	.word	0x0500000f


	//   ....[133]....
        /*0444*/ 	.word	0x0500000f


	//   ....[134]....
        /*0448*/ 	.word	0x0500000f


	//   ....[135]....
        /*044c*/ 	.word	0x0500000f


	//   ....[136]....
        /*0450*/ 	.word	0x0500000f


	//   ....[137]....
        /*0454*/ 	.word	0x0500000f


	//   ....[138]....
        /*0458*/ 	.word	0x0500000f


	//   ....[139]....
        /*045c*/ 	.word	0x0500000f


	//   ....[140]....
        /*0460*/ 	.word	0x0500000f


	//   ....[141]....
        /*0464*/ 	.word	0x0500000f


	//   ....[142]....
        /*0468*/ 	.word	0x0500000f


	//   ....[143]....
        /*046c*/ 	.word	0x0500000f


	//   ....[144]....
        /*0470*/ 	.word	0x0500000f


	//   ....[145]....
        /*0474*/ 	.word	0x0500000f


	//   ....[146]....
        /*0478*/ 	.word	0x0500000f


	//   ....[147]....
        /*047c*/ 	.word	0x0500000f


	//   ....[148]....
        /*0480*/ 	.word	0x0500000f


	//   ....[149]....
        /*0484*/ 	.word	0x0500000f


	//   ....[150]....
        /*0488*/ 	.word	0x0500000f


	//   ....[151]....
        /*048c*/ 	.word	0x0500000f


	//   ....[152]....
        /*0490*/ 	.word	0x0500000f


	//   ....[153]....
        /*0494*/ 	.word	0x0500000f


	//   ....[154]....
        /*0498*/ 	.word	0x0500000f


	//   ....[155]....
        /*049c*/ 	.word	0x0500000f


	//   ....[156]....
        /*04a0*/ 	.word	0x0500000f


	//   ....[157]....
        /*04a4*/ 	.word	0x0500000f


	//   ....[158]....
        /*04a8*/ 	.word	0x0500000f


	//   ....[159]....
        /*04ac*/ 	.word	0x0500000f


	//   ....[160]....
        /*04b0*/ 	.word	0x0500000f


	//   ....[161]....
        /*04b4*/ 	.word	0x0500000f


	//   ....[162]....
        /*04b8*/ 	.word	0x0500000f


	//   ....[163]....
        /*04bc*/ 	.word	0x0500000f


	//   ....[164]....
        /*04c0*/ 	.word	0x0500000f


	//   ....[165]....
        /*04c4*/ 	.word	0x0500000f


	//   ....[166]....
        /*04c8*/ 	.word	0x0500000f


	//   ....[167]....
        /*04cc*/ 	.word	0x0500000f


	//   ....[168]....
        /*04d0*/ 	.word	0x0500000f


	//   ....[169]....
        /*04d4*/ 	.word	0x0500000f


	//   ....[170]....
        /*04d8*/ 	.word	0x0500000f


	//   ....[171]....
        /*04dc*/ 	.word	0x0500000f


	//   ....[172]....
        /*04e0*/ 	.word	0x0500000f


	//   ....[173]....
        /*04e4*/ 	.word	0x0500000f


	//   ....[174]....
        /*04e8*/ 	.word	0x0500000f


	//   ....[175]....
        /*04ec*/ 	.word	0x0500000f


	//   ....[176]....
        /*04f0*/ 	.word	0x0500000f


	//   ....[177]....
        /*04f4*/ 	.word	0x0500000f


	//----- nvinfo : EIATTR_COOP_GROUP_INSTR_OFFSETS
	.align		4
.L_173:
        /*04f8*/ 	.byte	0x04, 0x28
        /*04fa*/ 	.short	(.L_175 - .L_174)


	//   ....[0]....
.L_174:
        /*04fc*/ 	.word	0x00000070


	//   ....[1]....
        /*0500*/ 	.word	0x000000b0


	//   ....[2]....
        /*0504*/ 	.word	0x000002d0


	//   ....[3]....
        /*0508*/ 	.word	0x00000430


	//   ....[4]....
        /*050c*/ 	.word	0x00000550


	//   ....[5]....
        /*0510*/ 	.word	0x000006b0


	//   ....[6]....
        /*0514*/ 	.word	0x000016c0


	//   ....[7]....
        /*0518*/ 	.word	0x000025f0


	//   ....[8]....
        /*051c*/ 	.word	0x00002f60


	//   ....[9]....
        /*0520*/ 	.word	0x00004920


	//   ....[10]....
        /*0524*/ 	.word	0x000049e0


	//   ....[11]....
        /*0528*/ 	.word	0x000051b0


	//   ....[12]....
        /*052c*/ 	.word	0x00005240


	//   ....[13]....
        /*0530*/ 	.word	0x00007040


	//   ....[14]....
        /*0534*/ 	.word	0x00008670


	//   ....[15]....
        /*0538*/ 	.word	0x00008ea0


	//   ....[16]....
        /*053c*/ 	.word	0x00008fb0


	//   ....[17]....
        /*0540*/ 	.word	0x00009b00


	//   ....[18]....
        /*0544*/ 	.word	0x00009b90


	//   ....[19]....
        /*0548*/ 	.word	0x0000c680


	//   ....[20]....
        /*054c*/ 	.word	0x0000c6a0


	//   ....[21]....
        /*0550*/ 	.word	0x0000c6c0


	//   ....[22]....
        /*0554*/ 	.word	0x0000c6e0


	//   ....[23]....
        /*0558*/ 	.word	0x0000e8d0


	//   ....[24]....
        /*055c*/ 	.word	0x0000f100


	//   ....[25]....
        /*0560*/ 	.word	0x00010740


	//   ....[26]....
        /*0564*/ 	.word	0x00010850


	//   ....[27]....
        /*0568*/ 	.word	0x000113b0


	//   ....[28]....
        /*056c*/ 	.word	0x00011440


	//   ....[29]....
        /*0570*/ 	.word	0x000128f0


	//   ....[30]....
        /*0574*/ 	.word	0x00012900


	//   ....[31]....
        /*0578*/ 	.word	0x00012980


	//   ....[32]....
        /*057c*/ 	.word	0x00012990


	//   ....[33]....
        /*0580*/ 	.word	0x00013550


	//   ....[34]....
        /*0584*/ 	.word	0x00013590


	//   ....[35]....
        /*0588*/ 	.word	0x000135c0


	//   ....[36]....
        /*058c*/ 	.word	0x000135d0


	//   ....[37]....
        /*0590*/ 	.word	0x000135e0


	//   ....[38]....
        /*0594*/ 	.word	0x000135f0


	//   ....[39]....
        /*0598*/ 	.word	0x00013600


	//   ....[40]....
        /*059c*/ 	.word	0x00013610


	//   ....[41]....
        /*05a0*/ 	.word	0x00013620


	//   ....[42]....
        /*05a4*/ 	.word	0x00013630


	//   ....[43]....
        /*05a8*/ 	.word	0x00013640


	//   ....[44]....
        /*05ac*/ 	.word	0x00013660


	//   ....[45]....
        /*05b0*/ 	.word	0x00013670


	//   ....[46]....
        /*05b4*/ 	.word	0x00013680


	//   ....[47]....
        /*05b8*/ 	.word	0x00013690


	//   ....[48]....
        /*05bc*/ 	.word	0x000136a0


	//   ....[49]....
        /*05c0*/ 	.word	0x000137f0


	//   ....[50]....
        /*05c4*/ 	.word	0x00013820


	//   ....[51]....
        /*05c8*/ 	.word	0x000138f0


	//   ....[52]....
        /*05cc*/ 	.word	0x00013910


	//   ....[53]....
        /*05d0*/ 	.word	0x00013cd0


	//   ....[54]....
        /*05d4*/ 	.word	0x00013cf0


	//   ....[55]....
        /*05d8*/ 	.word	0x00013d00


	//   ....[56]....
        /*05dc*/ 	.word	0x00013d20


	//   ....[57]....
        /*05e0*/ 	.word	0x00013d40


	//   ....[58]....
        /*05e4*/ 	.word	0x00013d60


	//   ....[59]....
        /*05e8*/ 	.word	0x00013e60


	//   ....[60]....
        /*05ec*/ 	.word	0x00013e70


	//   ....[61]....
        /*05f0*/ 	.word	0x000144c0


	//   ....[62]....
        /*05f4*/ 	.word	0x00014500


	//   ....[63]....
        /*05f8*/ 	.word	0x00014530


	//   ....[64]....
        /*05fc*/ 	.word	0x00014560


	//   ....[65]....
        /*0600*/ 	.word	0x00014580


	//   ....[66]....
        /*0604*/ 	.word	0x00014590


	//   ....[67]....
        /*0608*/ 	.word	0x000145a0


	//   ....[68]....
        /*060c*/ 	.word	0x000145c0


	//   ....[69]....
        /*0610*/ 	.word	0x00014750


	//   ....[70]....
        /*0614*/ 	.word	0x000163f0


	//   ....[71]....
        /*0618*/ 	.word	0x00016420


	//   ....[72]....
        /*061c*/ 	.word	0x00016490


	//   ....[73]....
        /*0620*/ 	.word	0x000164b0


	//   ....[74]....
        /*0624*/ 	.word	0x000164f0


	//   ....[75]....
        /*0628*/ 	.word	0x00016500


	//   ....[76]....
        /*062c*/ 	.word	0x00016520


	//   ....[77]....
        /*0630*/ 	.word	0x00016530


	//   ....[78]....
        /*0634*/ 	.word	0x00016570


	//   ....[79]....
        /*0638*/ 	.word	0x000165c0


	//   ....[80]....
        /*063c*/ 	.word	0x00016a00


	//   ....[81]....
        /*0640*/ 	.word	0x00016a10


	//   ....[82]....
        /*0644*/ 	.word	0x00016a20


	//   ....[83]....
        /*0648*/ 	.word	0x00016a40


	//   ....[84]....
        /*064c*/ 	.word	0x00016ac0


	//   ....[85]....
        /*0650*/ 	.word	0x00016ad0


	//   ....[86]....
        /*0654*/ 	.word	0x00016b40


	//   ....[87]....
        /*0658*/ 	.word	0x00016b50


	//   ....[88]....
        /*065c*/ 	.word	0x00016b60


	//   ....[89]....
        /*0660*/ 	.word	0x00016b70


	//   ....[90]....
        /*0664*/ 	.word	0x00017410


	//   ....[91]....
        /*0668*/ 	.word	0x00017430


	//   ....[92]....
        /*066c*/ 	.word	0x00017450


	//   ....[93]....
        /*0670*/ 	.word	0x000174d0


	//   ....[94]....
        /*0674*/ 	.word	0x000174f0


	//   ....[95]....
        /*0678*/ 	.word	0x00017570


	//   ....[96]....
        /*067c*/ 	.word	0x00017590


	//   ....[97]....
        /*0680*/ 	.word	0x000175a0


	//   ....[98]....
        /*0684*/ 	.word	0x000175b0


	//   ....[99]....
        /*0688*/ 	.word	0x00017650


	//   ....[100]....
        /*068c*/ 	.word	0x00017670


	//   ....[101]....
        /*0690*/ 	.word	0x00017690


	//   ....[102]....
        /*0694*/ 	.word	0x00018050


	//   ....[103]....
        /*0698*/ 	.word	0x00018060


	//   ....[104]....
        /*069c*/ 	.word	0x00018080


	//   ....[105]....
        /*06a0*/ 	.word	0x000180d0


	//   ....[106]....
        /*06a4*/ 	.word	0x000180e0


	//   ....[107]....
        /*06a8*/ 	.word	0x00018120


	//   ....[108]....
        /*06ac*/ 	.word	0x00018130


	//   ....[109]....
        /*06b0*/ 	.word	0x00018140


	//   ....[110]....
        /*06b4*/ 	.word	0x00018180


	//   ....[111]....
        /*06b8*/ 	.word	0x000181c0


	//   ....[112]....
        /*06bc*/ 	.word	0x000185e0


	//   ....[113]....
        /*06c0*/ 	.word	0x000185f0


	//   ....[114]....
        /*06c4*/ 	.word	0x00018600


	//   ....[115]....
        /*06c8*/ 	.word	0x00018640


	//   ....[116]....
        /*06cc*/ 	.word	0x00018650


	//   ....[117]....
        /*06d0*/ 	.word	0x00018690


	//   ....[118]....
        /*06d4*/ 	.word	0x000186a0


	//   ....[119]....
        /*06d8*/ 	.word	0x000186b0


	//   ....[120]....
        /*06dc*/ 	.word	0x000186f0


	//   ....[121]....
        /*06e0*/ 	.word	0x00018730


	//   ....[122]....
        /*06e4*/ 	.word	0x00019500


	//   ....[123]....
        /*06e8*/ 	.word	0x000196a0


	//   ....[124]....
        /*06ec*/ 	.word	0x00019d90


	//   ....[125]....
        /*06f0*/ 	.word	0x00019e70


	//   ....[126]....
        /*06f4*/ 	.word	0x00019f50


	//   ....[127]....
        /*06f8*/ 	.word	0x0001a000


	//   ....[128]....
        /*06fc*/ 	.word	0x0001a0b0


	//   ....[129]....
        /*0700*/ 	.word	0x0001a160


	//   ....[130]....
        /*0704*/ 	.word	0x0001a200


	//   ....[131]....
        /*0708*/ 	.word	0x0001a2a0


	//   ....[132]....
        /*070c*/ 	.word	0x0001a350


	//   ....[133]....
        /*0710*/ 	.word	0x0001a3d0


	//   ....[134]....
        /*0714*/ 	.word	0x0001a4a0


	//   ....[135]....
        /*0718*/ 	.word	0x0001a5a0


	//   ....[136]....
        /*071c*/ 	.word	0x0001a650


	//   ....[137]....
        /*0720*/ 	.word	0x0001a6d0


	//   ....[138]....
        /*0724*/ 	.word	0x0001a7b0


	//   ....[139]....
        /*0728*/ 	.word	0x0001a810


	//   ....[140]....
        /*072c*/ 	.word	0x0001a8f0


	//   ....[141]....
        /*0730*/ 	.word	0x0001a950


	//   ....[142]....
        /*0734*/ 	.word	0x0001a9f0


	//   ....[143]....
        /*0738*/ 	.word	0x0001aa90


	//   ....[144]....
        /*073c*/ 	.word	0x0001ab40


	//   ....[145]....
        /*0740*/ 	.word	0x0001abd0


	//   ....[146]....
        /*0744*/ 	.word	0x0001ac40


	//   ....[147]....
        /*0748*/ 	.word	0x0001aca0


	//   ....[148]....
        /*074c*/ 	.word	0x0001ad90


	//   ....[149]....
        /*0750*/ 	.word	0x0001adf0


	//   ....[150]....
        /*0754*/ 	.word	0x0001aef0


	//   ....[151]....
        /*0758*/ 	.word	0x0001af50


	//   ....[152]....
        /*075c*/ 	.word	0x0001aff0


	//   ....[153]....
        /*0760*/ 	.word	0x0001b0b0


	//   ....[154]....
        /*0764*/ 	.word	0x0001b180


	//   ....[155]....
        /*0768*/ 	.word	0x0001b1e0


	//   ....[156]....
        /*076c*/ 	.word	0x0001b290


	//   ....[157]....
        /*0770*/ 	.word	0x0001b3c0


	//   ....[158]....
        /*0774*/ 	.word	0x0001b470


	//   ....[159]....
        /*0778*/ 	.word	0x0001b520


	//   ....[160]....
        /*077c*/ 	.word	0x0001b5c0


	//   ....[161]....
        /*0780*/ 	.word	0x0001b670


	//   ....[162]....
        /*0784*/ 	.word	0x0001b710


	//   ....[163]....
        /*0788*/ 	.word	0x0001b7c0


	//   ....[164]....
        /*078c*/ 	.word	0x0001b860


	//   ....[165]....
        /*0790*/ 	.word	0x0001b8d0


	//   ....[166]....
        /*0794*/ 	.word	0x0001b990


	//   ....[167]....
        /*0798*/ 	.word	0x0001ba80


	//   ....[168]....
        /*079c*/ 	.word	0x0001bb10


	//   ....[169]....
        /*07a0*/ 	.word	0x0001bb70


	//   ....[170]....
        /*07a4*/ 	.word	0x0001bc20


	//   ....[171]....
        /*07a8*/ 	.word	0x0001bc80


	//   ....[172]....
        /*07ac*/ 	.word	0x0001bd30


	//   ....[173]....
        /*07b0*/ 	.word	0x0001bd90


	//   ....[174]....
        /*07b4*/ 	.word	0x0001be40


	//   ....[175]....
        /*07b8*/ 	.word	0x0001bea0


	//   ....[176]....
        /*07bc*/ 	.word	0x0001bf50


	//   ....[177]....
        /*07c0*/ 	.word	0x0001c1b0


	//----- nvinfo : EIATTR_REG_RECONFIG
	.align		4
.L_175:
        /*07c4*/ 	.byte	0x01, 0x54
	.zero		2


	//----- nvinfo : EIATTR_SYSCALL_OFFSETS
	.align		4
        /*07c8*/ 	.byte	0x04, 0x46
        /*07ca*/ 	.short	(.L_177 - .L_176)


	//   ....[0]....
.L_176:
        /*07cc*/ 	.word	0x00001870


	//   ....[1]....
        /*07d0*/ 	.word	0x000156a0


	//   ....[2]....
        /*07d4*/ 	.word	0x00015810


	//   ....[3]....
        /*07d8*/ 	.word	0x00015960


	//   ....[4]....
        /*07dc*/ 	.word	0x00015aa0


	//   ....[5]....
        /*07e0*/ 	.word	0x00016f20


	//----- nvinfo : EIATTR_MBARRIER_INSTR_OFFSETS
	.align		4
.L_177:
        /*07e4*/ 	.byte	0x04, 0x39
        /*07e6*/ 	.short	(.L_179 - .L_178)


	//   ....[0]....
.L_178:
        /*07e8*/ 	.word	0x00000180
        /*07ec*/ 	.word	0x000000ff
        /*07f0*/ 	.word	0x00013200
        /*07f4*/ 	.short	0x0100
        /*07f6*/ 	.byte	0x08
	.zero		1


	//   ....[1]....
        /*07f8*/ 	.word	0x00000190
        /*07fc*/ 	.word	0x000000ff
        /*0800*/ 	.word	0x00013220
        /*0804*/ 	.short	0x0100
        /*0806*/ 	.byte	0x08
	.zero		1


	//   ....[2]....
        /*0808*/ 	.word	0x00000280
        /*080c*/ 	.word	0x000000ff
        /*0810*/ 	.word	0x00013230
        /*0814*/ 	.short	0x0100
        /*0816*/ 	.byte	0x08
	.zero		1


	//   ....[3]....
        /*0818*/ 	.word	0x00000290
        /*081c*/ 	.word	0x000000ff
        /*0820*/ 	.word	0x00013240
        /*0824*/ 	.short	0x0100
        /*0826*/ 	.byte	0x08
	.zero		1


	//   ....[4]....
        /*0828*/ 	.word	0x000002a0
        /*082c*/ 	.word	0x000000ff
        /*0830*/ 	.word	0x00013238
        /*0834*/ 	.short	0x0100
        /*0836*/ 	.byte	0x08
	.zero		1


	//   ....[5]....
        /*0838*/ 	.word	0x000002b0
        /*083c*/ 	.word	0x000000ff
        /*0840*/ 	.word	0x00013248
        /*0844*/ 	.short	0x0100
        /*0846*/ 	.byte	0x08
	.zero		1


	//   ....[6]....
        /*0848*/ 	.word	0x000003e0
        /*084c*/ 	.word	0x000000ff
        /*0850*/ 	.word	0x00013250
        /*0854*/ 	.short	0x0100
        /*0856*/ 	.byte	0x08
	.zero		1


	//   ....[7]....
        /*0858*/ 	.word	0x000003f0
        /*085c*/ 	.word	0x000000ff
        /*0860*/ 	.word	0x00013260
        /*0864*/ 	.short	0x0100
        /*0866*/ 	.byte	0x08
	.zero		1


	//   ....[8]....
        /*0868*/ 	.word	0x00000400
        /*086c*/ 	.word	0x000000ff
        /*0870*/ 	.word	0x00013258
        /*0874*/ 	.short	0x0100
        /*0876*/ 	.byte	0x08
	.zero		1


	//   ....[9]....
        /*0878*/ 	.word	0x00000410
        /*087c*/ 	.word	0x000000ff
        /*0880*/ 	.word	0x00013268
        /*0884*/ 	.short	0x0100
        /*0886*/ 	.byte	0x08
	.zero		1


	//   ....[10]....
        /*0888*/ 	.word	0x00000500
        /*088c*/ 	.word	0x000000ff
        /*0890*/ 	.word	0x00013270
        /*0894*/ 	.short	0x0100
        /*0896*/ 	.byte	0x06
	.zero		1


	//   ....[11]....
        /*0898*/ 	.word	0x00000510
        /*089c*/ 	.word	0x000000ff
        /*08a0*/ 	.word	0x00013280
        /*08a4*/ 	.short	0x0100
        /*08a6*/ 	.byte	0x06
	.zero		1


	//   ....[12]....
        /*08a8*/ 	.word	0x00000520
        /*08ac*/ 	.word	0x000000ff
        /*08b0*/ 	.word	0x00013278
        /*08b4*/ 	.short	0x0100
        /*08b6*/ 	.byte	0x06
	.zero		1


	//   ....[13]....
        /*08b8*/ 	.word	0x00000530
        /*08bc*/ 	.word	0x000000ff
        /*08c0*/ 	.word	0x00013288
        /*08c4*/ 	.short	0x0100
        /*08c6*/ 	.byte	0x06
	.zero		1


	//   ....[14]....
        /*08c8*/ 	.word	0x00000660
        /*08cc*/ 	.word	0x000000ff
        /*08d0*/ 	.word	0x00013290
        /*08d4*/ 	.short	0x0100
        /*08d6*/ 	.byte	0x08
	.zero		1


	//   ....[15]....
        /*08d8*/ 	.word	0x00000670
        /*08dc*/ 	.word	0x000000ff
        /*08e0*/ 	.word	0x000132a0
        /*08e4*/ 	.short	0x0100
        /*08e6*/ 	.byte	0x08
	.zero		1


	//   ....[16]....
        /*08e8*/ 	.word	0x00000680
        /*08ec*/ 	.word	0x000000ff
        /*08f0*/ 	.word	0x00013298
        /*08f4*/ 	.short	0x0100
        /*08f6*/ 	.byte	0x08
	.zero		1


	//   ....[17]....
        /*08f8*/ 	.word	0x00000690
        /*08fc*/ 	.word	0x000000ff
        /*0900*/ 	.word	0x000132a8
        /*0904*/ 	.short	0x0100
        /*0906*/ 	.byte	0x08
	.zero		1


	//   ....[18]....
        /*0908*/ 	.word	0x000007e0
        /*090c*/ 	.word	0x000000ff
        /*0910*/ 	.word	0x000132b0
        /*0914*/ 	.short	0x0100
        /*0916*/ 	.byte	0x08
	.zero		1


	//   ....[19]....
        /*0918*/ 	.word	0x000007f0
        /*091c*/ 	.word	0x000000ff
        /*0920*/ 	.word	0x000132c0
        /*0924*/ 	.short	0x0100
        /*0926*/ 	.byte	0x08
	.zero		1


	//   ....[20]....
        /*0928*/ 	.word	0x00000800
        /*092c*/ 	.word	0x000000ff
        /*0930*/ 	.word	0x000132b8
        /*0934*/ 	.short	0x0100
        /*0936*/ 	.byte	0x08
	.zero		1


	//   ....[21]....
        /*0938*/ 	.word	0x00000810
        /*093c*/ 	.word	0x000000ff
        /*0940*/ 	.word	0x000132c8
        /*0944*/ 	.short	0x0100
        /*0946*/ 	.byte	0x08
	.zero		1


	//   ....[22]....
        /*0948*/ 	.word	0x00001bc0
        /*094c*/ 	.word	0x000000ff
        /*0950*/ 	.word	0x00013200
        /*0954*/ 	.short	0x010a
        /*0956*/ 	.byte	0x2d
	.zero		1


	//   ....[23]....
        /*0958*/ 	.word	0x00001c60
        /*095c*/ 	.word	0x0000000b
        /*0960*/ 	.word	0x00013230
        /*0964*/ 	.short	0x010a
        /*0966*/ 	.byte	0x3f
	.zero		1


	//   ....[24]....
        /*0968*/ 	.word	0x00001ca0
        /*096c*/ 	.word	0x0000000b
        /*0970*/ 	.word	0x00013230
        /*0974*/ 	.short	0x010a
        /*0976*/ 	.byte	0x3f
	.zero		1


	//   ....[25]....
        /*0978*/ 	.word	0x00002780
        /*097c*/ 	.word	0x000000ff
        /*0980*/ 	.word	0x00000000
        /*0984*/ 	.short	0x0101
        /*0986*/ 	.byte	0x06
	.zero		1


	//   ....[26]....
        /*0988*/ 	.word	0x00006490
        /*098c*/ 	.word	0x000000ff
        /*0990*/ 	.word	0x00013230
        /*0994*/ 	.short	0x010a
        /*0996*/ 	.byte	0x18
	.zero		1


	//   ....[27]....
        /*0998*/ 	.word	0x000064d0
        /*099c*/ 	.word	0x000000ff
        /*09a0*/ 	.word	0x00013230
        /*09a4*/ 	.short	0x010a
        /*09a6*/ 	.byte	0x18
	.zero		1


	//   ....[28]....
        /*09a8*/ 	.word	0x00006920
        /*09ac*/ 	.word	0x000000ff
        /*09b0*/ 	.word	0x00013250
        /*09b4*/ 	.short	0x010a
        /*09b6*/ 	.byte	0x0b
	.zero		1


	//   ....[29]....
        /*09b8*/ 	.word	0x00006960
        /*09bc*/ 	.word	0x000000ff
        /*09c0*/ 	.word	0x00013250
        /*09c4*/ 	.short	0x010a
        /*09c6*/ 	.byte	0x0b
	.zero		1


	//   ....[30]....
        /*09c8*/ 	.word	0x000071d0
        /*09cc*/ 	.word	0x000000ff
        /*09d0*/ 	.word	0x00000000
        /*09d4*/ 	.short	0x0101
        /*09d6*/ 	.byte	0x18
	.zero		1


	//   ....[31]....
        /*09d8*/ 	.word	0x0000a880
        /*09dc*/ 	.word	0x000000ff
        /*09e0*/ 	.word	0x00000000
        /*09e4*/ 	.short	0x0101
        /*09e6*/ 	.byte	0x06
	.zero		1


	//   ....[32]....
        /*09e8*/ 	.word	0x0000b060
        /*09ec*/ 	.word	0x000000ff
        /*09f0*/ 	.word	0x00013230
        /*09f4*/ 	.short	0x010a
        /*09f6*/ 	.byte	0x15
	.zero		1


	//   ....[33]....
        /*09f8*/ 	.word	0x0000b0a0
        /*09fc*/ 	.word	0x000000ff
        /*0a00*/ 	.word	0x00013230
        /*0a04*/ 	.short	0x010a
        /*0a06*/ 	.byte	0x15
	.zero		1


	//   ....[34]....
        /*0a08*/ 	.word	0x0000b4f0
        /*0a0c*/ 	.word	0x000000ff
        /*0a10*/ 	.word	0x00013250
        /*0a14*/ 	.short	0x010a
        /*0a16*/ 	.byte	0x0b
	.zero		1


	//   ....[35]....
        /*0a18*/ 	.word	0x0000b530
        /*0a1c*/ 	.word	0x000000ff
        /*0a20*/ 	.word	0x00013250
        /*0a24*/ 	.short	0x010a
        /*0a26*/ 	.byte	0x0b
	.zero		1


	//   ....[36]....
        /*0a28*/ 	.word	0x0000be40
        /*0a2c*/ 	.word	0x000000ff
        /*0a30*/ 	.word	0x00000000
        /*0a34*/ 	.short	0x0101
        /*0a36*/ 	.byte	0x15
	.zero		1


	//   ....[37]....
        /*0a38*/ 	.word	0x0000d7a0
        /*0a3c*/ 	.word	0x000000ff
        /*0a40*/ 	.word	0x00000000
        /*0a44*/ 	.short	0x0101
        /*0a46*/ 	.byte	0x06
	.zero		1


	//   ....[38]....
        /*0a48*/ 	.word	0x0000dd40
        /*0a4c*/ 	.word	0x000000ff
        /*0a50*/ 	.word	0x00013230
        /*0a54*/ 	.short	0x010a
        /*0a56*/ 	.byte	0x19
	.zero		1


	//   ....[39]....
        /*0a58*/ 	.word	0x0000dd80
        /*0a5c*/ 	.word	0x000000ff
        /*0a60*/ 	.word	0x00013230
        /*0a64*/ 	.short	0x010a
        /*0a66*/ 	.byte	0x19
	.zero		1


	//   ....[40]....
        /*0a68*/ 	.word	0x0000e1d0
        /*0a6c*/ 	.word	0x000000ff
        /*0a70*/ 	.word	0x00013250
        /*0a74*/ 	.short	0x010a
        /*0a76*/ 	.byte	0x0b
	.zero		1


	//   ....[41]....
        /*0a78*/ 	.word	0x0000e210
        /*0a7c*/ 	.word	0x000000ff
        /*0a80*/ 	.word	0x00013250
        /*0a84*/ 	.short	0x010a
        /*0a86*/ 	.byte	0x0b
	.zero		1


	//   ....[42]....
        /*0a88*/ 	.word	0x0000ea70
        /*0a8c*/ 	.word	0x000000ff
        /*0a90*/ 	.word	0x00000000
        /*0a94*/ 	.short	0x0101
        /*0a96*/ 	.byte	0x19
	.zero		1


	//   ....[43]....
        /*0a98*/ 	.word	0x00012120
        /*0a9c*/ 	.word	0x000000ff
        /*0aa0*/ 	.word	0x00000000
        /*0aa4*/ 	.short	0x0101
        /*0aa6*/ 	.byte	0x06
	.zero		1


	//   ....[44]....
        /*0aa8*/ 	.word	0x000125c0
        /*0aac*/ 	.word	0x000000ff
        /*0ab0*/ 	.word	0x00013250
        /*0ab4*/ 	.short	0x010a
        /*0ab6*/ 	.byte	0x0e
	.zero		1


	//   ....[45]....
        /*0ab8*/ 	.word	0x00012600
        /*0abc*/ 	.word	0x000000ff
        /*0ac0*/ 	.word	0x00013250
        /*0ac4*/ 	.short	0x010a
        /*0ac6*/ 	.byte	0x0e
	.zero		1


	//   ....[46]....
        /*0ac8*/ 	.word	0x00012c70
        /*0acc*/ 	.word	0x000000ff
        /*0ad0*/ 	.word	0x00000000
        /*0ad4*/ 	.short	0x0101
        /*0ad6*/ 	.byte	0x04
	.zero		1


	//   ....[47]....
        /*0ad8*/ 	.word	0x00013e20
        /*0adc*/ 	.word	0x00000000
        /*0ae0*/ 	.word	0x00000000
        /*0ae4*/ 	.short	0x0101
        /*0ae6*/ 	.byte	0x3f
	.zero		1


	//   ....[48]....
        /*0ae8*/ 	.word	0x000160d0
        /*0aec*/ 	.word	0x00000004
        /*0af0*/ 	.word	0x00013280
        /*0af4*/ 	.short	0x010a
        /*0af6*/ 	.byte	0x3f
	.zero		1


	//   ....[49]....
        /*0af8*/ 	.word	0x000166b0
        /*0afc*/ 	.word	0x00000004
        /*0b00*/ 	.word	0x00013270
        /*0b04*/ 	.short	0x0107
        /*0b06*/ 	.byte	0x3f
	.zero		1


	//   ....[50]....
        /*0b08*/ 	.word	0x00016770
        /*0b0c*/ 	.word	0x00000004
        /*0b10*/ 	.word	0x00013270
        /*0b14*/ 	.short	0x0101
        /*0b16*/ 	.byte	0x3f
	.zero		1


	//   ....[51]....
        /*0b18*/ 	.word	0x000167a0
        /*0b1c*/ 	.word	0x00000004
        /*0b20*/ 	.word	0x00013240
        /*0b24*/ 	.short	0x010a
        /*0b26*/ 	.byte	0x3f
	.zero		1


	//   ....[52]....
        /*0b28*/ 	.word	0x00016cf0
        /*0b2c*/ 	.word	0x00000004
        /*0b30*/ 	.word	0x00013230
        /*0b34*/ 	.short	0x0107
        /*0b36*/ 	.byte	0x3f
	.zero		1


	//   ....[53]....
        /*0b38*/ 	.word	0x00016dd0
        /*0b3c*/ 	.word	0x00000004
        /*0b40*/ 	.word	0x00013230
        /*0b44*/ 	.short	0x0101
        /*0b46*/ 	.byte	0x3f
	.zero		1


	//   ....[54]....
        /*0b48*/ 	.word	0x00017780
        /*0b4c*/ 	.word	0x00000011
        /*0b50*/ 	.word	0x00013200
        /*0b54*/ 	.short	0x0107
        /*0b56*/ 	.byte	0x3f
	.zero		1


	//   ....[55]....
        /*0b58*/ 	.word	0x00017870
        /*0b5c*/ 	.word	0x00000011
        /*0b60*/ 	.word	0x00013200
        /*0b64*/ 	.short	0x0101
        /*0b66*/ 	.byte	0x3f
	.zero		1


	//   ....[56]....
        /*0b68*/ 	.word	0x00017890
        /*0b6c*/ 	.word	0x00000011
        /*0b70*/ 	.word	0x00013220
        /*0b74*/ 	.short	0x010a
        /*0b76*/ 	.byte	0x3f
	.zero		1


	//   ....[57]....
        /*0b78*/ 	.word	0x00017dc0
        /*0b7c*/ 	.word	0x00000000
        /*0b80*/ 	.word	0x00013280
        /*0b84*/ 	.short	0x010a
        /*0b86*/ 	.byte	0x3f
	.zero		1


	//   ....[58]....
        /*0b88*/ 	.word	0x00018270
        /*0b8c*/ 	.word	0x00000000
        /*0b90*/ 	.word	0x00013270
        /*0b94*/ 	.short	0x0107
        /*0b96*/ 	.byte	0x3f
	.zero		1


	//   ....[59]....
        /*0b98*/ 	.word	0x00018330
        /*0b9c*/ 	.word	0x00000000
        /*0ba0*/ 	.word	0x00013270
        /*0ba4*/ 	.short	0x0101
        /*0ba6*/ 	.byte	0x3f
	.zero		1


	//   ....[60]....
        /*0ba8*/ 	.word	0x00018360
        /*0bac*/ 	.word	0x00000000
        /*0bb0*/ 	.word	0x00013240
        /*0bb4*/ 	.short	0x010a
        /*0bb6*/ 	.byte	0x3f
	.zero		1


	//   ....[61]....
        /*0bb8*/ 	.word	0x000187b0
        /*0bbc*/ 	.word	0x00000000
        /*0bc0*/ 	.word	0x00013230
        /*0bc4*/ 	.short	0x0107
        /*0bc6*/ 	.byte	0x3f
	.zero		1


	//   ....[62]....
        /*0bc8*/ 	.word	0x00018870
        /*0bcc*/ 	.word	0x00000000
        /*0bd0*/ 	.word	0x00013230
        /*0bd4*/ 	.short	0x0101
        /*0bd6*/ 	.byte	0x3f
	.zero		1


	//   ....[63]....
        /*0bd8*/ 	.word	0x00018900
        /*0bdc*/ 	.word	0x00000002
        /*0be0*/ 	.word	0x00013270
        /*0be4*/ 	.short	0x010a
        /*0be6*/ 	.byte	0x3f
	.zero		1


	//   ....[64]....
        /*0be8*/ 	.word	0x00018990
        /*0bec*/ 	.word	0x00000002
        /*0bf0*/ 	.word	0x00013260
        /*0bf4*/ 	.short	0x010a
        /*0bf6*/ 	.byte	0x3f
	.zero		1


	//   ....[65]....
        /*0bf8*/ 	.word	0x00018ca0
        /*0bfc*/ 	.word	0x00000002
        /*0c00*/ 	.word	0x00013250
        /*0c04*/ 	.short	0x0101
        /*0c06*/ 	.byte	0x3f
	.zero		1


	//   ....[66]....
        /*0c08*/ 	.word	0x00018d30
        /*0c0c*/ 	.word	0x00000002
        /*0c10*/ 	.word	0x00000000
        /*0c14*/ 	.short	0x0101
        /*0c16*/ 	.byte	0x3f
	.zero		1


	//   ....[67]....
        /*0c18*/ 	.word	0x00018f10
        /*0c1c*/ 	.word	0x00000003
        /*0c20*/ 	.word	0x00013270
        /*0c24*/ 	.short	0x010a
        /*0c26*/ 	.byte	0x3f
	.zero		1


	//   ....[68]....
        /*0c28*/ 	.word	0x00018fa0
        /*0c2c*/ 	.word	0x00000003
        /*0c30*/ 	.word	0x00013260
        /*0c34*/ 	.short	0x010a
        /*0c36*/ 	.byte	0x3f
	.zero		1


	//   ....[69]....
        /*0c38*/ 	.word	0x000192c0
        /*0c3c*/ 	.word	0x00000003
        /*0c40*/ 	.word	0x00013250
        /*0c44*/ 	.short	0x0101
        /*0c46*/ 	.byte	0x3f
	.zero		1


	//   ....[70]....
        /*0c48*/ 	.word	0x00019380
        /*0c4c*/ 	.word	0x00000003
        /*0c50*/ 	.word	0x00000000
        /*0c54*/ 	.short	0x0101
        /*0c56*/ 	.byte	0x3f
	.zero		1


	//   ....[71]....
        /*0c58*/ 	.word	0x00019620
        /*0c5c*/ 	.word	0x00000005
        /*0c60*/ 	.word	0x00013220
        /*0c64*/ 	.short	0x010a
        /*0c66*/ 	.byte	0x3f
	.zero		1


	//   ....[72]....
        /*0c68*/ 	.word	0x000197d0
        /*0c6c*/ 	.word	0x00000003
        /*0c70*/ 	.word	0x00013240
        /*0c74*/ 	.short	0x010a
        /*0c76*/ 	.byte	0x3f
	.zero		1


	//   ....[73]....
        /*0c78*/ 	.word	0x00019860
        /*0c7c*/ 	.word	0x00000005
        /*0c80*/ 	.word	0x00013240
        /*0c84*/ 	.short	0x010a
        /*0c86*/ 	.byte	0x3f
	.zero		1


	//   ....[74]....
        /*0c88*/ 	.word	0x000198a0
        /*0c8c*/ 	.word	0x00000003
        /*0c90*/ 	.word	0x00013260
        /*0c94*/ 	.short	0x010a
        /*0c96*/ 	.byte	0x3f
	.zero		1


	//   ....[75]....
        /*0c98*/ 	.word	0x000198e0
        /*0c9c*/ 	.word	0x00000005
        /*0ca0*/ 	.word	0x00013260
        /*0ca4*/ 	.short	0x010a
        /*0ca6*/ 	.byte	0x3f
	.zero		1


	//   ....[76]....
        /*0ca8*/ 	.word	0x00019920
        /*0cac*/ 	.word	0x00000003
        /*0cb0*/ 	.word	0x00013280
        /*0cb4*/ 	.short	0x010a
        /*0cb6*/ 	.byte	0x3f
	.zero		1


	//   ....[77]....
        /*0cb8*/ 	.word	0x00019960
        /*0cbc*/ 	.word	0x00000005
        /*0cc0*/ 	.word	0x00013280
        /*0cc4*/ 	.short	0x010a
        /*0cc6*/ 	.byte	0x3f
	.zero		1


	//   ....[78]....
        /*0cc8*/ 	.word	0x000199d0
        /*0ccc*/ 	.word	0x00000003
        /*0cd0*/ 	.word	0x00013200
        /*0cd4*/ 	.short	0x010a
        /*0cd6*/ 	.byte	0x3f
	.zero		1


	//   ....[79]....
        /*0cd8*/ 	.word	0x00019a20
        /*0cdc*/ 	.word	0x0000000b
        /*0ce0*/ 	.word	0x00013230
        /*0ce4*/ 	.short	0x010a
        /*0ce6*/ 	.byte	0x3f
	.zero		1


	//   ....[80]....
        /*0ce8*/ 	.word	0x00019a80
        /*0cec*/ 	.word	0x0000000a
        /*0cf0*/ 	.word	0x00013230
        /*0cf4*/ 	.short	0x010a
        /*0cf6*/ 	.byte	0x3f
	.zero		1


	//   ....[81]....
        /*0cf8*/ 	.word	0x00019ae0
        /*0cfc*/ 	.word	0x0000000a
        /*0d00*/ 	.word	0x00013250
        /*0d04*/ 	.short	0x010a
        /*0d06*/ 	.byte	0x3f
	.zero		1


	//   ....[82]....
        /*0d08*/ 	.word	0x00019b40
        /*0d0c*/ 	.word	0x0000000a
        /*0d10*/ 	.word	0x00013230
        /*0d14*/ 	.short	0x010a
        /*0d16*/ 	.byte	0x3f
	.zero		1


	//   ....[83]....
        /*0d18*/ 	.word	0x00019ba0
        /*0d1c*/ 	.word	0x0000000a
        /*0d20*/ 	.word	0x00013250
        /*0d24*/ 	.short	0x010a
        /*0d26*/ 	.byte	0x3f
	.zero		1


	//   ....[84]....
        /*0d28*/ 	.word	0x00019c00
        /*0d2c*/ 	.word	0x0000000a
        /*0d30*/ 	.word	0x00013230
        /*0d34*/ 	.short	0x010a
        /*0d36*/ 	.byte	0x3f
	.zero		1


	//   ....[85]....
        /*0d38*/ 	.word	0x00019c60
        /*0d3c*/ 	.word	0x0000000a
        /*0d40*/ 	.word	0x00013250
        /*0d44*/ 	.short	0x010a
        /*0d46*/ 	.byte	0x3f
	.zero		1


	//   ....[86]....
        /*0d48*/ 	.word	0x00019cc0
        /*0d4c*/ 	.word	0x00000005
        /*0d50*/ 	.word	0x00013250
        /*0d54*/ 	.short	0x010a
        /*0d56*/ 	.byte	0x3f
	.zero		1


	//   ....[87]....
        /*0d58*/ 	.word	0x00019dc0
        /*0d5c*/ 	.word	0x00000004
        /*0d60*/ 	.word	0x00013280
        /*0d64*/ 	.short	0x010a
        /*0d66*/ 	.byte	0x3f
	.zero		1


	//   ....[88]....
        /*0d68*/ 	.word	0x0001a4f0
        /*0d6c*/ 	.word	0x00000004
        /*0d70*/ 	.word	0x00013240
        /*0d74*/ 	.short	0x010a
        /*0d76*/ 	.byte	0x3f
	.zero		1


	//   ....[89]....
        /*0d78*/ 	.word	0x0001b2c0
        /*0d7c*/ 	.word	0x00000011
        /*0d80*/ 	.word	0x00013220
        /*0d84*/ 	.short	0x010a
        /*0d86*/ 	.byte	0x3f
	.zero		1


	//   ....[90]....
        /*0d88*/ 	.word	0x0001b310
        /*0d8c*/ 	.word	0x00000000
        /*0d90*/ 	.word	0x00013280
        /*0d94*/ 	.short	0x010a
        /*0d96*/ 	.byte	0x3f
	.zero		1


	//   ....[91]....
        /*0d98*/ 	.word	0x0001b9d0
        /*0d9c*/ 	.word	0x00000000
        /*0da0*/ 	.word	0x00013240
        /*0da4*/ 	.short	0x010a
        /*0da6*/ 	.byte	0x3f
	.zero		1


	//   ....[92]....
        /*0da8*/ 	.word	0x0001bf90
        /*0dac*/ 	.word	0x00000002
        /*0db0*/ 	.word	0x00013270
        /*0db4*/ 	.short	0x010a
        /*0db6*/ 	.byte	0x3f
	.zero		1


	//   ....[93]....
        /*0db8*/ 	.word	0x0001bfe0
        /*0dbc*/ 	.word	0x00000002
        /*0dc0*/ 	.word	0x00013260
        /*0dc4*/ 	.short	0x010a
        /*0dc6*/ 	.byte	0x3f
	.zero		1


	//   ....[94]....
        /*0dc8*/ 	.word	0x0001c030
        /*0dcc*/ 	.word	0x00000003
        /*0dd0*/ 	.word	0x00013270
        /*0dd4*/ 	.short	0x010a
        /*0dd6*/ 	.byte	0x3f
	.zero		1


	//   ....[95]....
        /*0dd8*/ 	.word	0x0001c080
        /*0ddc*/ 	.word	0x00000003
        /*0de0*/ 	.word	0x00013260
        /*0de4*/ 	.short	0x010a
        /*0de6*/ 	.byte	0x3f
	.zero		1


	//   ....[96]....
        /*0de8*/ 	.word	0x0001c0d0
        /*0dec*/ 	.word	0x00000005
        /*0df0*/ 	.word	0x00013220
        /*0df4*/ 	.short	0x010a
        /*0df6*/ 	.byte	0x3f
	.zero		1


	//   ....[97]....
        /*0df8*/ 	.word	0x0001c270
        /*0dfc*/ 	.word	0x00000003
        /*0e00*/ 	.word	0x00013240
        /*0e04*/ 	.short	0x010a
        /*0e06*/ 	.byte	0x3f
	.zero		1


	//   ....[98]....
        /*0e08*/ 	.word	0x0001c2c0
        /*0e0c*/ 	.word	0x00000005
        /*0e10*/ 	.word	0x00013240
        /*0e14*/ 	.short	0x010a
        /*0e16*/ 	.byte	0x3f
	.zero		1


	//   ....[99]....
        /*0e18*/ 	.word	0x0001c310
        /*0e1c*/ 	.word	0x00000003
        /*0e20*/ 	.word	0x00013260
        /*0e24*/ 	.short	0x010a
        /*0e26*/ 	.byte	0x3f
	.zero		1


	//   ....[100]....
        /*0e28*/ 	.word	0x0001c360
        /*0e2c*/ 	.word	0x00000005
        /*0e30*/ 	.word	0x00013260
        /*0e34*/ 	.short	0x010a
        /*0e36*/ 	.byte	0x3f
	.zero		1


	//   ....[101]....
        /*0e38*/ 	.word	0x0001c3b0
        /*0e3c*/ 	.word	0x00000003
        /*0e40*/ 	.word	0x00013280
        /*0e44*/ 	.short	0x010a
        /*0e46*/ 	.byte	0x3f
	.zero		1


	//----- nvinfo : EIATTR_NUM_MBARRIERS
	.align		4
.L_179:
        /*0e48*/ 	.byte	0x03, 0x38
        /*0e4a*/ 	.short	0x0016


	//----- nvinfo : EIATTR_EXIT_INSTR_OFFSETS
	.align		4
        /*0e4c*/ 	.byte	0x04, 0x1c
        /*0e4e*/ 	.short	(.L_181 - .L_180)


	//   ....[0]....
.L_180:
        /*0e50*/ 	.word	0x00000960


	//   ....[1]....
        /*0e54*/ 	.word	0x000146d0


	//   ....[2]....
        /*0e58*/ 	.word	0x000199b0


	//----- nvinfo : EIATTR_MAX_THREADS
	.align		4
.L_181:
        /*0e5c*/ 	.byte	0x04, 0x05
        /*0e5e*/ 	.short	(.L_183 - .L_182)
.L_182:
        /*0e60*/ 	.word	0x00000200
        /*0e64*/ 	.word	0x00000001
        /*0e68*/ 	.word	0x00000001


	//----- nvinfo : EIATTR_CRS_STACK_SIZE
	.align		4
.L_183:
        /*0e6c*/ 	.byte	0x04, 0x1e
        /*0e6e*/ 	.short	(.L_185 - .L_184)
.L_184:
        /*0e70*/ 	.word	0x00000000


	//----- nvinfo : EIATTR_CBANK_PARAM_SIZE
	.align		4
.L_185:
        /*0e74*/ 	.byte	0x03, 0x19
        /*0e76*/ 	.short	0x0af0


	//----- nvinfo : EIATTR_PARAM_CBANK
	.align		4
        /*0e78*/ 	.byte	0x04, 0x0a
        /*0e7a*/ 	.short	(.L_187 - .L_186)
	.align		4
.L_186:
        /*0e7c*/ 	.word	index@(.nv.constant0._ZN7cutlass13device_kernelIN5flash11enable_sm90INS1_16FlashAttnFwdSm90INS1_25CollectiveMainloopFwdSm90ILi2EN4cute5tupleIJNS5_1CILi1EEES8_S8_EEENS6_IJNS7_ILi192EEENS7_ILi160EEENS7_ILi64EEEEEELi64ENS_12float_e4m3_tEfNS_4arch4Sm90ELb0ELb1ELb1ELb0ELb1ELb0ELb0ELb1ELb1ELb1ELb0ELb0EEENS1_21CollectiveEpilogueFwdINS6_IJSA_SC_SB_EEES9_NS_10bfloat16_tESG_Li384ELb0ELb1ELb0ELb1EEENS1_30DynamicPersistentTileSchedulerILi384ELi128ELb0ELb1ELb1EEEEEEEEEvNT_6ParamsE)
        /*0e80*/ 	.short	0x0210
        /*0e82*/ 	.short	0x0af0


	//----- nvinfo : EIATTR_SW_WAR
	.align		4
.L_187:
        /*0e84*/ 	.byte	0x04, 0x36
        /*0e86*/ 	.short	(.L_189 - .L_188)
.L_188:
        /*0e88*/ 	.word	0x00000008
.L_189:


//--------------------- .nv.info._ZN7cutlass13device_kernelIN5flash11enable_sm90INS1_16FlashAttnFwdSm90INS1_25CollectiveMainloopFwdSm90ILi2EN4cute5tupleIJNS5_1CILi1EEES8_S8_EEENS6_IJNS7_ILi192EEENS7_ILi160EEENS7_ILi64EEEEEELi64ENS_12float_e4m3_tEfNS_4arch4Sm90ELb0ELb1ELb1ELb1ELb1ELb0ELb0ELb1ELb1ELb1ELb0ELb0EEENS1_21CollectiveEpilogueFwdINS6_IJSA_SC_SB_EEES9_NS_10bfloat16_tESG_Li384ELb1ELb1ELb0ELb1EEENS1_36VarlenDynamicPersistentTileSchedulerILi192ELi160ELi384ELi128ELb0ELb1ELb1ELb1ELb0ELb1EEEEEEEEEvNT_6ParamsE --------------------------
	.section	.nv.info._ZN7cutlass13device_kernelIN5flash11enable_sm90INS1_16FlashAttnFwdSm90INS1_25CollectiveMainloopFwdSm90ILi2EN4cute5tupleIJNS5_1CILi1EEES8_S8_EEENS6_IJNS7_ILi192EEENS7_ILi160EEENS7_ILi64EEEEEELi64ENS_12float_e4m3_tEfNS_4arch4Sm90ELb0ELb1ELb1ELb1ELb1ELb0ELb0ELb1ELb1ELb1ELb0ELb0EEENS1_21CollectiveEpilogueFwdINS6_IJSA_SC_SB_EEES9_NS_10bfloat16_tESG_Li384ELb1ELb1ELb0ELb1EEENS1_36VarlenDynamicPersistentTileSchedulerILi192ELi160ELi384ELi128ELb0ELb1ELb1ELb1ELb0ELb1EEEEEEEEEvNT_6ParamsE,"",@"SHT_CUDA_INFO"
	.sectionflags	@""
	.align	4


	//----- nvinfo : EIATTR_CUDA_API_VERSION
	.align		4
        /*0000*/ 	.byte	0x04, 0x37
        /*0002*/ 	.short	(.L_191 - .L_190)
.L_190:
        /*0004*/ 	.word	0x00000082


	//----- nvinfo : EIATTR_KPARAM_INFO
	.align		4
.L_191:
        /*0008*/ 	.byte	0x04, 0x17
        /*000a*/ 	.short	(.L_193 - .L_192)
.L_192:
        /*000c*/ 	.word	0x00000000
        /*0010*/ 	.short	0x0000
        /*0012*/ 	.short	0x0070
        /*0014*/ 	.byte	0x00, 0xf0, 0x01, 0x2a


	//----- nvinfo : EIATTR_SPARSE_MMA_MASK
	.align		4
.L_193:
        /*0018*/ 	.byte	0x03, 0x50
        /*001a*/ 	.short	0x0000


	//----- nvinfo : EIATTR_MAXREG_COUNT
	.align		4
        /*001c*/ 	.byte	0x03, 0x1b
        /*001e*/ 	.short	0x0080


	//----- nvinfo : EIATTR_NUM_BARRIERS
	.align		4
        /*0020*/ 	.byte	0x02, 0x4c
        /*0022*/ 	.byte	0x09
	.zero		1


	//----- nvinfo : EIATTR_EXTERNS
	.align		4
        /*0024*/ 	.byte	0x04, 0x0f
        /*0026*/ 	.short	(.L_195 - .L_194)


	//   ....[0]....
	.align		4
.L_194:
        /*0028*/ 	.word	index@(__assertfail)


	//----- nvinfo : EIATTR_ANNOTATIONS
	.align		4
.L_195:
        /*002c*/ 	.byte	0x04, 0x55
        /*002e*/ 	.short	(.L_197 - .L_196)


	//   ....[0]....
.L_196:
        /* <DEDUP_REMOVED lines=36> */


	//----- nvinfo : EIATTR_MERCURY_ISA_VERSION
	.align		4
.L_197:
        /*0258*/ 	.byte	0x03, 0x5f
        /*025a*/ 	.short	0x0101


	//----- nvinfo : EIATTR_UNUSED_LOAD_BYTE_OFFSET
	.align		4
        /*025c*/ 	.byte	0x04, 0x44
        /*025e*/ 	.short	(.L_199 - .L_198)


	//   ....[0]....
.L_198:
        /*0260*/ 	.word	0x00000940
        /*0264*/ 	.word	0x0000fff0


	//   ....[1]....
        /*0268*/ 	.word	0x00012f70
        /*026c*/ 	.word	0x0000fff0


	//----- nvinfo : EIATTR_INT_WARP_WIDE_INSTR_OFFSETS
	.align		4
.L_199:
        /*0270*/ 	.byte	0x04, 0x31
        /*0272*/ 	.short	(.L_201 - .L_200)


	//   ....[0]....
.L_200:
        /*0274*/ 	.word	0x000000c0


	//   ....[1]....
        /*0278*/ 	.word	0x000000d0


	//   ....[2]....
        /*027c*/ 	.word	0x00000170


	//   ....[3]....
        /*0280*/ 	.word	0x00016410


	//   ....[4]....
        /*0284*/ 	.word	0x000164a0


	//   ....[5]....
        /*0288*/ 	.word	0x00019f10


	//   ....[6]....
        /*028c*/ 	.word	0x00019fa0


	//----- nvinfo : EIATTR_COOP_GROUP_MASK_REGIDS
	.align		4
.L_201:
        /*0290*/ 	.byte	0x04, 0x29
        /*0292*/ 	.short	(.L_203 - .L_202)


	//   ....[0]....
.L_202:
        /*0294*/ 	.word	0xffffffff


	//   ....[1]....
        /*0298*/ 	.word	0xffffffff


	//   ....[2]....
        /*029c*/ 	.word	0xffffffff


	//   ....[3]....
        /*02a0*/ 	.word	0xffffffff


	//   ....[4]....
        /*02a4*/ 	.word	0xffffffff


	//   ....[5]....
        /*02a8*/ 	.word	0xffffffff


	//   ....[6]....
        /*02ac*/ 	.word	0xffffffff


	//   ....[7]....
        /*02b0*/ 	.word	0xffffffff


	//   ....[8]....
        /*02b4*/ 	.word	0xffffffff


	//   ....[9]....
        /*02b8*/ 	.word	0xffffffff


	//   ....[10]....
        /*02bc*/ 	.word	0xffffffff


	//   ....[11]....
        /*02c0*/ 	.word	0xffffffff


	//   ....[12]....
        /*02c4*/ 	.word	0xffffffff


	//   ....[13]....
        /*02c8*/ 	.word	0xffffffff


	//   ....[14]....
        /*02cc*/ 	.word	0xffffffff


	//   ....[15]....
        /*02d0*/ 	.word	0xffffffff


	//   ....[16]....
        /*02d4*/ 	.word	0xffffffff


	//   ....[17]....
        /*02d8*/ 	.word	0xffffffff


	//   ....[18]....
        /*02dc*/ 	.word	0xffffffff


	//   ....[19]....
        /*02e0*/ 	.word	0xffffffff


	//   ....[20]....
        /*02e4*/ 	.word	0xffffffff


	//   ....[21]....
        /*02e8*/ 	.word	0xffffffff


	//   ....[22]....
        /*02ec*/ 	.word	0xffffffff


	//   ....[23]....
        /*02f0*/ 	.word	0xffffffff


	//   ....[24]....
        /*02f4*/ 	.word	0xffffffff


	//   ....[25]....
        /*02f8*/ 	.word	0xffffffff


	//   ....[26]....
        /*02fc*/ 	.word	0xffffffff


	//   ....[27]....
        /*0300*/ 	.word	0xffffffff


	//   ....[28]....
        /*0304*/ 	.word	0xffffffff


	//   ....[29]....
        /*0308*/ 	.word	0xffffffff


	//   ....[30]....
        /*030c*/ 	.word	0xffffffff


	//   ....[31]....
        /*0310*/ 	.word	0xffffffff


	//   ....[32]....
        /*0314*/ 	.word	0xffffffff


	//   ....[33]....
        /*0318*/ 	.word	0xffffffff


	//   ....[34]....
        /*031c*/ 	.word	0xffffffff


	//   ....[35]....
        /*0320*/ 	.word	0xffffffff


	//   ....[36]....
        /*0324*/ 	.word	0xffffffff


	//   ....[37]....
        /*0328*/ 	.word	0xffffffff


	//   ....[38]....
        /*032c*/ 	.word	0xffffffff


	//   ....[39]....
        /*0330*/ 	.word	0xffffffff


	//   ....[40]....
        /*0334*/ 	.word	0xffffffff


	//   ....[41]....
        /*0338*/ 	.word	0xffffffff


	//   ....[42]....
        /*033c*/ 	.word	0xffffffff


	//   ....[43]....
        /*0340*/ 	.word	0xffffffff


	//   ....[44]....
        /*0344*/ 	.word	0xffffffff


	//   ....[45]....
        /*0348*/ 	.word	0xffffffff


	//   ....[46]....
        /*034c*/ 	.word	0xffffffff


	//   ....[47]....
        /*0350*/ 	.word	0xffffffff


	//   ....[48]....
        /*0354*/ 	.word	0xffffffff


	//   ....[49]....
        /*0358*/ 	.word	0xffffffff


	//   ....[50]....
        /*035c*/ 	.word	0xffffffff


	//   ....[51]....
        /*0360*/ 	.word	0xffffffff


	//   ....[52]....
        /*0364*/ 	.word	0xffffffff


	//   ....[53]....
        /*0368*/ 	.word	0xffffffff


	//   ....[54]....
        /*036c*/ 	.word	0xffffffff


	//   ....[55]....
        /*0370*/ 	.word	0xffffffff


	//   ....[56]....
        /*0374*/ 	.word	0xffffffff


	//   ....[57]....
        /*0378*/ 	.word	0xffffffff


	//   ....[58]....
        /*037c*/ 	.word	0xffffffff


	//   ....[59]....
        /*0380*/ 	.word	0xffffffff


	//   ....[60]....
        /*0384*/ 	.word	0xffffffff


	//   ....[61]....
        /*0388*/ 	.word	0xffffffff


	//   ....[62]....
        /*038c*/ 	.word	0xffffffff


	//   ....[63]....
        /*0390*/ 	.word	0xffffffff


	//   ....[64]....
        /*0394*/ 	.word	0xffffffff


	//   ....[65]....
        /*0398*/ 	.word	0xffffffff


	//   ....[66]....
        /*039c*/ 	.word	0xffffffff


	//   ....[67]....
        /*03a0*/ 	.word	0xffffffff


	//   ....[68]....
        /*03a4*/ 	.word	0xffffffff


	//   ....[69]....
        /*03a8*/ 	.word	0xffffffff


	//   ....[70]....
        /*03ac*/ 	.word	0xffffffff


	//   ....[71]....
        /*03b0*/ 	.word	0xffffffff


	//   ....[72]....
        /*03b4*/ 	.word	0xffffffff


	//   ....[73]....
        /*03b8*/ 	.word	0xffffffff


	//   ....[74]....
        /*03bc*/ 	.word	0xffffffff


	//   ....[75]....
        /*03c0*/ 	.word	0xffffffff


	//   ....[76]....
        /*03c4*/ 	.word	0xffffffff


	//   ....[77]....
        /*03c8*/ 	.word	0xffffffff


	//   ....[78]....
        /*03cc*/ 	.word	0xffffffff


	//   ....[79]....
        /*03d0*/ 	.word	0xffffffff


	//   ....[80]....
        /*03d4*/ 	.word	0xffffffff


	//   ....[81]....
        /*03d8*/ 	.word	0xffffffff


	//   ....[82]....
        /*03dc*/ 	.word	0xffffffff


	//   ....[83]....
        /*03e0*/ 	.word	0xffffffff


	//   ....[84]....
        /*03e4*/ 	.word	0xffffffff


	//   ....[85]....
        /*03e8*/ 	.word	0xffffffff


	//   ....[86]....
        /*03ec*/ 	.word	0xffffffff


	//   ....[87]....
        /*03f0*/ 	.word	0xffffffff


	//   ....[88]....
        /*03f4*/ 	.word	0xffffffff


	//   ....[89]....
        /*03f8*/ 	.word	0xffffffff


	//   ....[90]....
        /*03fc*/ 	.word	0xffffffff


	//   ....[91]....
        /*0400*/ 	.word	0xffffffff


	//   ....[92]....
        /*0404*/ 	.word	0xffffffff


	//   ....[93]....
        /*0408*/ 	.word	0xffffffff


	//   ....[94]....
        /*040c*/ 	.word	0xffffffff


	//   ....[95]....
        /*0410*/ 	.word	0xffffffff


	//   ....[96]....
        /*0414*/ 	.word	0xffffffff


	//   ....[97]....
        /*0418*/ 	.word	0xffffffff


	//   ....[98]....
        /*041c*/ 	.word	0xffffffff


	//   ....[99]....
        /*0420*/ 	.word	0xffffffff


	//   ....[100]....
        /*0424*/ 	.word	0xffffffff


	//   ....[101]....
        /*0428*/ 	.word	0xffffffff


	//   ....[102]....
        /*042c*/ 	.word	0xffffffff


	//   ....[103]....
        /*0430*/ 	.word	0xffffffff


	//   ....[104]....
        /*0434*/ 	.word	0xffffffff


	//   ....[105]....
        /*0438*/ 	.word	0xffffffff


	//   ....[106]....
        /*043c*/ 	.word	0xffffffff


	//   ....[107]....
        /*0440*/ 	.word	0xffffffff


	//   ....[108]....
        /*0444*/ 	.word	0xffffffff


	//   ....[109]....
        /*0448*/ 	.word	0xffffffff


	//   ....[110]....
        /*044c*/ 	.word	0xffffffff


	//   ....[111]....
        /*0450*/ 	.word	0xffffffff


	//   ....[112]....
        /*0454*/ 	.word	0xffffffff


	//   ....[113]....
        /*0458*/ 	.word	0xffffffff


	//   ....[114]....
        /*045c*/ 	.word	0xffffffff


	//   ....[115]....
        /*0460*/ 	.word	0xffffffff


	//   ....[116]....
        /*0464*/ 	.word	0xffffffff


	//   ....[117]....
        /*0468*/ 	.word	0xffffffff


	//   ....[118]....
        /*046c*/ 	.word	0xffffffff


	//   ....[119]....
        /*0470*/ 	.word	0xffffffff


	//   ....[120]....
        /*0474*/ 	.word	0xffffffff


	//   ....[121]....
        /*0478*/ 	.word	0xffffffff


	//   ....[122]....
        /*047c*/ 	.word	0xffffffff


	//   ....[123]....
        /*0480*/ 	.word	0xffffffff


	//   ....[124]....
        /*0484*/ 	.word	0xffffffff


	//   ....[125]....
        /*0488*/ 	.word	0xffffffff


	//   ....[126]....
        /*048c*/ 	.word	0xffffffff


	//   ....[127]....
        /*0490*/ 	.word	0xffffffff


	//   ....[128]....
        /*0494*/ 	.word	0xffffffff


	//   ....[129]....
        /*0498*/ 	.word	0xffffffff


	//   ....[130]....
        /*049c*/ 	.word	0xffffffff


	//   ....[131]....
        /*04a0*/ 	.word	0xffffffff


	//   ....[132]....
        /*04a4*/ 	.word	0xffffffff


	//   ....[133]....
        /*04a8*/ 	.word	0xffffffff


	//   ....[134]....
        /*04ac*/ 	.word	0xffffffff


	//   ....[135]....
        /*04b0*/ 	.word	0xffffffff


	//   ....[136]....
        /*04b4*/ 	.word	0xffffffff


	//   ....[137]....
        /*04b8*/ 	.word	0xffffffff


	//   ....[138]....
        /*04bc*/ 	.word	0xffffffff


	//   ....[139]....
        /*04c0*/ 	.word	0xffffffff


	//   ....[140]....
        /*04c4*/ 	.word	0xffffffff


	//   ....[141]....
        /*04c8*/ 	.word	0xffffffff


	//   ....[142]....
        /*04cc*/ 	.word	0xffffffff


	//   ....[143]....
        /*04d0*/ 	.word	0xffffffff


	//   ....[144]....
        /*04d4*/ 	.word	0xffffffff


	//   ....[145]....
        /*04d8*/ 	.word	0xffffffff


	//   ....[146]....
        /*04dc*/ 	.word	0xffffffff


	//   ....[147]....
        /*04e0*/ 	.word	0xffffffff


	//   ....[148]....
        /*04e4*/ 	.word	0xffffffff


	//   ....[149]....
        /*04e8*/ 	.word	0xffffffff


	//   ....[150]....
        /*04ec*/ 	.word	0xffffffff


	//   ....[151]....
        /*04f0*/ 	.word	0xffffffff


	//   ....[152]....
        /*04f4*/ 	.word	0xffffffff


	//   ....[153]....
        /*04f8*/ 	.word	0xffffffff


	//   ....[154]....
        /*04fc*/ 	.word	0xffffffff


	//   ....[155]....
        /*0500*/ 	.word	0x0500000f


	//   ....[156]....
        /*0504*/ 	.word	0x0500000f


	//   ....[157]....
        /*0508*/ 	.word	0x0500000f


	//   ....[158]....
        /*050c*/ 	.word	0x0500000f


	//   ....[159]....
        /*0510*/ 	.word	0x0500000f


	//   ....[160]....
        /*0514*/ 	.word	0x0500000f


	//   ....[161]....
        /*0518*/ 	.word	0x0500000f


	//   ....[162]....
        /*051c*/ 	.word	0x0500000f


	//   ....[163]....
        /*0520*/ 	.word	0x0500000f


	//   ....[164]....
        /*0524*/ 	.word	0x0500000f


	//   ....[165]....
        /*0528*/ 	.word	0x0500000f


	//   ....[166]....
        /*052c*/ 	.word	0x0500000f


	//   ....[167]....
        /*0530*/ 	.word	0x0500000f


	//   ....[168]....
        /*0534*/ 	.word	0x0500000f


	//   ....[169]....
        /*0538*/ 	.word	0x0500000f


	//   ....[170]....
        /*053c*/ 	.word	0x0500000f


	//   ....[171]....
        /*0540*/ 	.word	0x0500000f


	//   ....[172]....
        /*0544*/ 	.word	0x0500000f


	//   ....[173]....
        /*0548*/ 	.word	0x0500000f


	//   ....[174]....
        /*054c*/ 	.word	0x0500000f


	//   ....[175]....
        /*0550*/ 	.word	0x0500000f


	//   ....[176]....
        /*0554*/ 	.word	0x0500000f


	//   ....[177]....
        /*0558*/ 	.word	0x0500000f


	//   ....[178]....
        /*055c*/ 	.word	0x0500000f


	//   ....[179]....
        /*0560*/ 	.word	0x0500000f


	//   ....[180]....
        /*0564*/ 	.word	0x0500000f


	//   ....[181]....
        /*0568*/ 	.word	0x0500000f


	//   ....[182]....
        /*056c*/ 	.word	0x0500000f


	//   ....[183]....
        /*0570*/ 	.word	0x0500000f


	//   ....[184]....
        /*0574*/ 	.word	0x0500000f


	//   ....[185]....
        /*0578*/ 	.word	0x0500000f


	//   ....[186]....
        /*057c*/ 	.word	0x0500000f


	//   ....[187]....
        /*0580*/ 	.word	0x0500000f


	//   ....[188]....
        /*0584*/ 	.word	0x0500000f


	//   ....[189]....
        /*0588*/ 	.word	0x0500000f


	//   ....[190]....
        /*058c*/ 	.word	0x0500000f


	//   ....[191]....
        /*0590*/ 	.word	0x0500000f


	//   ....[192]....
        /*0594*/ 	.word	0x0500000f


	//   ....[193]....
        /*0598*/ 	.word	0x0500000f


	//   ....[194]....
        /*059c*/ 	.word	0x0500000f


	//   ....[195]....
        /*05a0*/ 	.word	0x0500000f


	//   ....[196]....
        /*05a4*/ 	.word	0x0500000f


	//   ....[197]....
        /*05a8*/ 	.word	0x0500000f


	//   ....[198]....
        /*05ac*/ 	.word	0x0500000f


	//   ....[199]....
        /*05b0*/ 	.word	0x0500000f


	//   ....[200]....
        /*05b4*/ 	.word	0x0500000f


	//   ....[201]....
        /*05b8*/ 	.word	0x0500000f


	//   ....[202]....
        /*05bc*/ 	.word	0x0500000f


	//   ....[203]....
        /*05c0*/ 	.word	0x0500000f


	//   ....[204]....
        /*05c4*/ 	.word	0x0500000f


	//   ....[205]....
        /*05c8*/ 	.word	0x0500000f


	//   ....[206]....
        /*05cc*/ 	.word	0x0500000f


	//   ....[207]....
        /*05d0*/ 	.word	0x0500000f


	//   ....[208]....
        /*05d4*/ 	.word	0x0500000f


	//----- nvinfo : EIATTR_COOP_GROUP_INSTR_OFFSETS
	.align		4
.L_203:
        /*05d8*/ 	.byte	0x04, 0x28
        /*05da*/ 	.short	(.L_205 - .L_204)


	//   ....[0]....
.L_204:
        /*05dc*/ 	.word	0x00000070


	//   ....[1]....
        /*05e0*/ 	.word	0x000000b0


	//   ....[2]....
        /*05e4*/ 	.word	0x000002d0


	//   ....[3]....
        /*05e8*/ 	.word	0x00000430


	//   ....[4]....
        /*05ec*/ 	.word	0x00000550


	//   ....[5]....
        /*05f0*/ 	.word	0x000006b0


	//   ....[6]....
        /*05f4*/ 	.word	0x000017b0


	//   ....[7]....
        /*05f8*/ 	.word	0x000026e0


	//   ....[8]....
        /*05fc*/ 	.word	0x00003040


	//   ....[9]....
        /*0600*/ 	.word	0x00004a20


	//   ....[10]....
        /*0604*/ 	.word	0x00004ad0


	//   ....[11]....
        /*0608*/ 	.word	0x000052d0


	//   ....[12]....
        /*060c*/ 	.word	0x00005350


	//   ....[13]....
        /*0610*/ 	.word	0x00007100


	//   ....[14]....
        /*0614*/ 	.word	0x00008740


	//   ....[15]....
        /*0618*/ 	.word	0x00008f70


	//   ....[16]....
        /*061c*/ 	.word	0x00009080


	//   ....[17]....
        /*0620*/ 	.word	0x00009be0


	//   ....[18]....
        /*0624*/ 	.word	0x00009c60


	//   ....[19]....
        /*0628*/ 	.word	0x0000c750


	//   ....[20]....
        /*062c*/ 	.word	0x0000c770


	//   ....[21]....
        /*0630*/ 	.word	0x0000c790


	//   ....[22]....
        /*0634*/ 	.word	0x0000c7b0


	//   ....[23]....
        /*0638*/ 	.word	0x0000e980


	//   ....[24]....
        /*063c*/ 	.word	0x0000ffd0


	//   ....[25]....
        /*0640*/ 	.word	0x00010800


	//   ....[26]....
        /*0644*/ 	.word	0x00010910


	//   ....[27]....
        /*0648*/ 	.word	0x00011490


	//   ....[28]....
        /*064c*/ 	.word	0x00011500


	//   ....[29]....
        /*0650*/ 	.word	0x000129c0


	//   ....[30]....
        /*0654*/ 	.word	0x000129d0


	//   ....[31]....
        /*0658*/ 	.word	0x00012a50


	//   ....[32]....
        /*065c*/ 	.word	0x00012a60


	//   ....[33]....
        /*0660*/ 	.word	0x00013510


	//   ....[34]....
        /*0664*/ 	.word	0x00013520


	//   ....[35]....
        /*0668*/ 	.word	0x00013530


	//   ....[36]....
        /*066c*/ 	.word	0x00013540


	//   ....[37]....
        /*0670*/ 	.word	0x00013550


	//   ....[38]....
        /*0674*/ 	.word	0x00013560


	//   ....[39]....
        /*0678*/ 	.word	0x00013570


	//   ....[40]....
        /*067c*/ 	.word	0x00013580


	//   ....[41]....
        /*0680*/ 	.word	0x000135b0


	//   ....[42]....
        /*0684*/ 	.word	0x000135c0


	//   ....[43]....
        /*0688*/ 	.word	0x000135e0


	//   ....[44]....
        /*068c*/ 	.word	0x000135f0


	//   ....[45]....
        /*0690*/ 	.word	0x00013620


	//   ....[46]....
        /*0694*/ 	.word	0x00013630


	//   ....[47]....
        /*0698*/ 	.word	0x00013660


	//   ....[48]....
        /*069c*/ 	.word	0x00013690


	//   ....[49]....
        /*06a0*/ 	.word	0x00013af0


	//   ....[50]....
        /*06a4*/ 	.word	0x00013b30


	//   ....[51]....
        /*06a8*/ 	.word	0x00013b50


	//   ....[52]....
        /*06ac*/ 	.word	0x00013b70


	//   ....[53]....
        /*06b0*/ 	.word	0x00014030


	//   ....[54]....
        /*06b4*/ 	.word	0x00014070


	//   ....[55]....
        /*06b8*/ 	.word	0x000140b0


	//   ....[56]....
        /*06bc*/ 	.word	0x000140e0


	//   ....[57]....
        /*06c0*/ 	.word	0x000140f0


	//   ....[58]....
        /*06c4*/ 	.word	0x00014100


	//   ....[59]....
        /*06c8*/ 	.word	0x00014120


	//   ....[60]....
        /*06cc*/ 	.word	0x00014140


	//   ....[61]....
        /*06d0*/ 	.word	0x00014a10


	//   ....[62]....
        /*06d4*/ 	.word	0x00014a40


	//   ....[63]....
        /*06d8*/ 	.word	0x00014a80


	//   ....[64]....
        /*06dc*/ 	.word	0x00014ab0


	//   ....[65]....
        /*06e0*/ 	.word	0x00014ad0


	//   ....[66]....
        /*06e4*/ 	.word	0x00014ae0


	//   ....[67]....
        /*06e8*/ 	.word	0x00014af0


	//   ....[68]....
        /*06ec*/ 	.word	0x00014b10


	//   ....[69]....
        /*06f0*/ 	.word	0x00014c70


	//   ....[70]....
        /*06f4*/ 	.word	0x00014e10


	//   ....[71]....
        /*06f8*/ 	.word	0x00014e40


	//   ....[72]....
        /*06fc*/ 	.word	0x00014e70


	//   ....[73]....
        /*0700*/ 	.word	0x00014eb0


	//   ....[74]....
        /*0704*/ 	.word	0x00014ee0


	//   ....[75]....
        /*0708*/ 	.word	0x00014f20


	//   ....[76]....
        /*070c*/ 	.word	0x00015060


	//   ....[77]....
        /*0710*/ 	.word	0x00015090


	//   ....[78]....
        /*0714*/ 	.word	0x000150c0


	//   ....[79]....
        /*0718*/ 	.word	0x000150f0


	//   ....[80]....
        /*071c*/ 	.word	0x00015120


	//   ....[81]....
        /*0720*/ 	.word	0x00015160


	//   ....[82]....
        /*0724*/ 	.word	0x000151f0


	//   ....[83]....
        /*0728*/ 	.word	0x00015250


	//   ....[84]....
        /*072c*/ 	.word	0x000152f0


	//   ....[85]....
        /*0730*/ 	.word	0x00017380


	//   ....[86]....
        /*0734*/ 	.word	0x000173b0


	//   ....[87]....
        /*0738*/ 	.word	0x000173e0


	//   ....[88]....
        /*073c*/ 	.word	0x00017460


	//   ....[89]....
        /*0740*/ 	.word	0x00017490


	//   ....[90]....
        /*0744*/ 	.word	0x000174a0


	//   ....[91]....
        /*0748*/ 	.word	0x000174c0


	//   ....[92]....
        /*074c*/ 	.word	0x000174d0


	//   ....[93]....
        /*0750*/ 	.word	0x00017570


	//   ....[94]....
        /*0754*/ 	.word	0x00017580


	//   ....[95]....
        /*0758*/ 	.word	0x000179b0


	//   ....[96]....
        /*075c*/ 	.word	0x000179c0


	//   ....[97]....
        /*0760*/ 	.word	0x000179e0


	//   ....[98]....
        /*0764*/ 	.word	0x00017a70


	//   ....[99]....
        /*0768*/ 	.word	0x00017a80


	//   ....[100]....
        /*076c*/ 	.word	0x00017af0


	//   ....[101]....
        /*0770*/ 	.word	0x00017b00


	//   ....[102]....
        /*0774*/ 	.word	0x00017b10


	//   ....[103]....
        /*0778*/ 	.word	0x00017b20


	//   ....[104]....
        /*077c*/ 	.word	0x00017bc0


	//   ....[105]....
        /*0780*/ 	.word	0x00018460


	//   ....[106]....
        /*0784*/ 	.word	0x00018490


	//   ....[107]....
        /*0788*/ 	.word	0x00018530


	//   ....[108]....
        /*078c*/ 	.word	0x00018550


	//   ....[109]....
        /*0790*/ 	.word	0x000185d0


	//   ....[110]....
        /*0794*/ 	.word	0x000185f0


	//   ....[111]....
        /*0798*/ 	.word	0x00018600


	//   ....[112]....
        /*079c*/ 	.word	0x00018610


	//   ....[113]....
        /*07a0*/ 	.word	0x00018710


	//   ....[114]....
        /*07a4*/ 	.word	0x00018720


	//   ....[115]....
        /*07a8*/ 	.word	0x00018730


	//   ....[116]....
        /*07ac*/ 	.word	0x00018780


	//   ....[117]....
        /*07b0*/ 	.word	0x00019180


	//   ....[118]....
        /*07b4*/ 	.word	0x00019190


	//   ....[119]....
        /*07b8*/ 	.word	0x000191b0


	//   ....[120]....
        /*07bc*/ 	.word	0x00019200


	//   ....[121]....
        /*07c0*/ 	.word	0x00019210


	//   ....[122]....
        /*07c4*/ 	.word	0x00019250


	//   ....[123]....
        /*07c8*/ 	.word	0x00019260


	//   ....[124]....
        /*07cc*/ 	.word	0x00019270


	//   ....[125]....
        /*07d0*/ 	.word	0x000192b0


	//   ....[126]....
        /*07d4*/ 	.word	0x000192f0


	//   ....[127]....
        /*07d8*/ 	.word	0x00019720


	//   ....[128]....
        /*07dc*/ 	.word	0x00019730


	//   ....[129]....
        /*07e0*/ 	.word	0x00019740


	//   ....[130]....
        /*07e4*/ 	.word	0x00019780


	//   ....[131]....
        /*07e8*/ 	.word	0x00019790


	//   ....[132]....
        /*07ec*/ 	.word	0x000197d0


	//   ....[133]....
        /*07f0*/ 	.word	0x000197e0


	//   ....[134]....
        /*07f4*/ 	.word	0x000197f0


	//   ....[135]....
        /*07f8*/ 	.word	0x00019830


	//   ....[136]....
        /*07fc*/ 	.word	0x00019870


	//   ....[137]....
        /*0800*/ 	.word	0x0001a6e0


	//   ....[138]....
        /*0804*/ 	.word	0x0001a6f0


	//   ....[139]....
        /*0808*/ 	.word	0x0001a720


	//   ....[140]....
        /*080c*/ 	.word	0x0001a750


	//   ....[141]....
        /*0810*/ 	.word	0x0001a780


	//   ....[142]....
        /*0814*/ 	.word	0x0001a790


	//   ....[143]....
        /*0818*/ 	.word	0x0001a7c0


	//   ....[144]....
        /*081c*/ 	.word	0x0001a800


	//   ....[145]....
        /*0820*/ 	.word	0x0001a930


	//   ....[146]....
        /*0824*/ 	.word	0x0001a960


	//   ....[147]....
        /*0828*/ 	.word	0x0001a990


	//   ....[148]....
        /*082c*/ 	.word	0x0001a9c0


	//   ....[149]....
        /*0830*/ 	.word	0x0001a9f0


	//   ....[150]....
        /*0834*/ 	.word	0x0001aa30


	//   ....[151]....
        /*0838*/ 	.word	0x0001aad0


	//   ....[152]....
        /*083c*/ 	.word	0x0001ab40


	//   ....[153]....
        /*0840*/ 	.word	0x0001ab80


	//   ....[154]....
        /*0844*/ 	.word	0x0001b250


	//   ....[155]....
        /*0848*/ 	.word	0x0001b950


	//   ....[156]....
        /*084c*/ 	.word	0x0001ba40


	//   ....[157]....
        /*0850*/ 	.word	0x0001bb10


	//   ....[158]....
        /*0854*/ 	.word	0x0001bb80


	//   ....[159]....
        /*0858*/ 	.word	0x0001bc60


	//   ....[160]....
        /*085c*/ 	.word	0x0001bd00


	//   ....[161]....
        /*0860*/ 	.word	0x0001bda0


	//   ....[162]....
        /*0864*/ 	.word	0x0001be20


	//   ....[163]....
        /*0868*/ 	.word	0x0001bec0


	//   ....[164]....
        /*086c*/ 	.word	0x0001bf20


	//   ....[165]....
        /*0870*/ 	.word	0x0001bff0


	//   ....[166]....
        /*0874*/ 	.word	0x0001c0f0


	//   ....[167]....
        /*0878*/ 	.word	0x0001c1a0


	//   ....[168]....
        /*087c*/ 	.word	0x0001c220


	//   ....[169]....
        /*0880*/ 	.word	0x0001c310


	//   ....[170]....
        /*0884*/ 	.word	0x0001c370


	//   ....[171]....
        /*0888*/ 	.word	0x0001c450


	//   ....[172]....
        /*088c*/ 	.word	0x0001c4b0


	//   ....[173]....
        /*0890*/ 	.word	0x0001c550


	//   ....[174]....
        /*0894*/ 	.word	0x0001c5f0


	//   ....[175]....
        /*0898*/ 	.word	0x0001c6a0


	//   ....[176]....
        /*089c*/ 	.word	0x0001c750


	//   ....[177]....
        /*08a0*/ 	.word	0x0001c7c0


	//   ....[178]....
        /*08a4*/ 	.word	0x0001c820


	//   ....[179]....
        /*08a8*/ 	.word	0x0001c910


	//   ....[180]....
        /*08ac*/ 	.word	0x0001c970


	//   ....[181]....
        /*08b0*/ 	.word	0x0001ca70


	//   ....[182]....
        /*08b4*/ 	.word	0x0001cad0


	//   ....[183]....
        /*08b8*/ 	.word	0x0001cb70


	//   ....[184]....
        /*08bc*/ 	.word	0x0001cc30


	//   ....[185]....
        /*08c0*/ 	.word	0x0001cd00


	//   ....[186]....
        /*08c4*/ 	.word	0x0001cd80


	//   ....[187]....
        /*08c8*/ 	.word	0x0001ce40


	//   ....[188]....
        /*08cc*/ 	.word	0x0001cf80


	//   ....[189]....
        /*08d0*/ 	.word	0x0001d030


	//   ....[190]....
        /*08d4*/ 	.word	0x0001d0e0


	//   ....[191]....
        /*08d8*/ 	.word	0x0001d180


	//   ....[192]....
        /*08dc*/ 	.word	0x0001d230


	//   ....[193]....
        /*08e0*/ 	.word	0x0001d2d0


	//   ....[194]....
        /*08e4*/ 	.word	0x0001d380


	//   ....[195]....
        /*08e8*/ 	.word	0x0001d420


	//   ....[196]....
        /*08ec*/ 	.word	0x0001d490


	//   ....[197]....
        /*08f0*/ 	.word	0x0001d550


	//   ....[198]....
        /*08f4*/ 	.word	0x0001d640


	//   ....[199]....
        /*08f8*/ 	.word	0x0001d6d0


	//   ....[200]....
        /*08fc*/ 	.word	0x0001d730


	//   ....[201]....
        /*0900*/ 	.word	0x0001d7e0


	//   ....[202]....
        /*0904*/ 	.word	0x0001d840


	//   ....[203]....
        /*0908*/ 	.word	0x0001d8f0


	//   ....[204]....
        /*090c*/ 	.word	0x0001d950


	//   ....[205]....
        /*0910*/ 	.word	0x0001da00


	//   ....[206]....
        /*0914*/ 	.word	0x0001da60


	//   ....[207]....
        /*0918*/ 	.word	0x0001db10


	//   ....[208]....
        /*091c*/ 	.word	0x0001dd70


	//----- nvinfo : EIATTR_REG_RECONFIG
	.align		4
.L_205:
        /*0920*/ 	.byte	0x01, 0x54
	.zero		2


	//----- nvinfo : EIATTR_SYSCALL_OFFSETS
	.align		4
        /*0924*/ 	.byte	0x04, 0x46
        /*0926*/ 	.short	(.L_207 - .L_206)


	//   ....[0]....
.L_206:
        /*0928*/ 	.word	0x00001960


	//   ....[1]....
        /*092c*/ 	.word	0x00016600


	//   ....[2]....
        /*0930*/ 	.word	0x00016770


	//   ....[3]....
        /*0934*/ 	.word	0x000168c0


	//   ....[4]....
        /*0938*/ 	.word	0x00016a00


	//   ....[5]....
        /*093c*/ 	.word	0x00017f50


	//----- nvinfo : EIATTR_MBARRIER_INSTR_OFFSETS
	.align		4
.L_207:
        /*0940*/ 	.byte	0x04, 0x39
        /*0942*/ 	.short	(.L_209 - .L_208)


	//   ....[0]....
.L_208:
        /*0944*/ 	.word	0x00000180
        /*0948*/ 	.word	0x000000ff
        /*094c*/ 	.word	0x00013200
        /*0950*/ 	.short	0x0100
        /*0952*/ 	.byte	0x08
	.zero		1


	//   ....[1]....
        /*0954*/ 	.word	0x00000190
        /*0958*/ 	.word	0x000000ff
        /*095c*/ 	.word	0x00013220
        /*0960*/ 	.short	0x0100
        /*0962*/ 	.byte	0x08
	.zero		1


	//   ....[2]....
        /*0964*/ 	.word	0x00000280
        /*0968*/ 	.word	0x000000ff
        /*096c*/ 	.word	0x00013230
        /*0970*/ 	.short	0x0100
        /*0972*/ 	.byte	0x08
	.zero		1


	//   ....[3]....
        /*0974*/ 	.word	0x00000290
        /*0978*/ 	.word	0x000000ff
        /*097c*/ 	.word	0x00013240
        /*0980*/ 	.short	0x0100
        /*0982*/ 	.byte	0x08
	.zero		1


	//   ....[4]....
        /*0984*/ 	.word	0x000002a0
        /*0988*/ 	.word	0x000000ff
        /*098c*/ 	.word	0x00013238
        /*0990*/ 	.short	0x0100
        /*0992*/ 	.byte	0x08
	.zero		1


	//   ....[5]....
        /*0994*/ 	.word	0x000002b0
        /*0998*/ 	.word	0x000000ff
        /*099c*/ 	.word	0x00013248
        /*09a0*/ 	.short	0x0100
        /*09a2*/ 	.byte	0x08
	.zero		1


	//   ....[6]....
        /*09a4*/ 	.word	0x000003e0
        /*09a8*/ 	.word	0x000000ff
        /*09ac*/ 	.word	0x00013250
        /*09b0*/ 	.short	0x0100
        /*09b2*/ 	.byte	0x08
	.zero		1


	//   ....[7]....
        /*09b4*/ 	.word	0x000003f0
        /*09b8*/ 	.word	0x000000ff
        /*09bc*/ 	.word	0x00013260
        /*09c0*/ 	.short	0x0100
        /*09c2*/ 	.byte	0x08
	.zero		1


	//   ....[8]....
        /*09c4*/ 	.word	0x00000400
        /*09c8*/ 	.word	0x000000ff
        /*09cc*/ 	.word	0x00013258
        /*09d0*/ 	.short	0x0100
        /*09d2*/ 	.byte	0x08
	.zero		1


	//   ....[9]....
        /*09d4*/ 	.word	0x00000410
        /*09d8*/ 	.word	0x000000ff
        /*09dc*/ 	.word	0x00013268
        /*09e0*/ 	.short	0x0100
        /*09e2*/ 	.byte	0x08
	.zero		1


	//   ....[10]....
        /*09e4*/ 	.word	0x00000500
        /*09e8*/ 	.word	0x000000ff
        /*09ec*/ 	.word	0x00013270
        /*09f0*/ 	.short	0x0100
        /*09f2*/ 	.byte	0x06
	.zero		1


	//   ....[11]....
        /*09f4*/ 	.word	0x00000510
        /*09f8*/ 	.word	0x000000ff
        /*09fc*/ 	.word	0x00013280
        /*0a00*/ 	.short	0x0100
        /*0a02*/ 	.byte	0x06
	.zero		1


	//   ....[12]....
        /*0a04*/ 	.word	0x00000520
        /*0a08*/ 	.word	0x000000ff
        /*0a0c*/ 	.word	0x00013278
        /*0a10*/ 	.short	0x0100
        /*0a12*/ 	.byte	0x06
	.zero		1


	//   ....[13]....
        /*0a14*/ 	.word	0x00000530
        /*0a18*/ 	.word	0x000000ff
        /*0a1c*/ 	.word	0x00013288
        /*0a20*/ 	.short	0x0100
        /*0a22*/ 	.byte	0x06
	.zero		1


	//   ....[14]....
        /*0a24*/ 	.word	0x00000660
        /*0a28*/ 	.word	0x000000ff
        /*0a2c*/ 	.word	0x00013290
        /*0a30*/ 	.short	0x0100
        /*0a32*/ 	.byte	0x08
	.zero		1


	//   ....[15]....
        /*0a34*/ 	.word	0x00000670
        /*0a38*/ 	.word	0x000000ff
        /*0a3c*/ 	.word	0x000132a0
        /*0a40*/ 	.short	0x0100
        /*0a42*/ 	.byte	0x08
	.zero		1


	//   ....[16]....
        /*0a44*/ 	.word	0x00000680
        /*0a48*/ 	.word	0x000000ff
        /*0a4c*/ 	.word	0x00013298
        /*0a50*/ 	.short	0x0100
        /*0a52*/ 	.byte	0x08
	.zero		1


	//   ....[17]....
        /*0a54*/ 	.word	0x00000690
        /*0a58*/ 	.word	0x000000ff
        /*0a5c*/ 	.word	0x000132a8
        /*0a60*/ 	.short	0x0100
        /*0a62*/ 	.byte	0x08
	.zero		1


	//   ....[18]....
        /*0a64*/ 	.word	0x000007e0
        /*0a68*/ 	.word	0x000000ff
        /*0a6c*/ 	.word	0x000132b0
        /*0a70*/ 	.short	0x0100
        /*0a72*/ 	.byte	0x08
	.zero		1


	//   ....[19]....
        /*0a74*/ 	.word	0x000007f0
        /*0a78*/ 	.word	0x000000ff
        /*0a7c*/ 	.word	0x000132c0
        /*0a80*/ 	.short	0x0100
        /*0a82*/ 	.byte	0x08
	.zero		1


	//   ....[20]....
        /*0a84*/ 	.word	0x00000800
        /*0a88*/ 	.word	0x000000ff
        /*0a8c*/ 	.word	0x000132b8
        /*0a90*/ 	.short	0x0100
        /*0a92*/ 	.byte	0x08
	.zero		1


	//   ....[21]....
        /*0a94*/ 	.word	0x00000810
        /*0a98*/ 	.word	0x000000ff
        /*0a9c*/ 	.word	0x000132c8
        /*0aa0*/ 	.short	0x0100
        /*0aa2*/ 	.byte	0x08
	.zero		1


	//   ....[22]....
        /*0aa4*/ 	.word	0x00001cb0
        /*0aa8*/ 	.word	0x000000ff
        /*0aac*/ 	.word	0x00013200
        /*0ab0*/ 	.short	0x010a
        /*0ab2*/ 	.byte	0x2d
	.zero		1


	//   ....[23]....
        /*0ab4*/ 	.word	0x00001d50
        /*0ab8*/ 	.word	0x0000006a
        /*0abc*/ 	.word	0x00013230
        /*0ac0*/ 	.short	0x010a
        /*0ac2*/ 	.byte	0x3f
	.zero		1


	//   ....[24]....
        /*0ac4*/ 	.word	0x00001d90
        /*0ac8*/ 	.word	0x0000006a
        /*0acc*/ 	.word	0x00013230
        /*0ad0*/ 	.short	0x010a
        /*0ad2*/ 	.byte	0x3f
	.zero		1


	//   ....[25]....
        /*0ad4*/ 	.word	0x00002860
        /*0ad8*/ 	.word	0x000000ff
        /*0adc*/ 	.word	0x00000000
        /*0ae0*/ 	.short	0x0101
        /*0ae2*/ 	.byte	0x06
	.zero		1


	//   ....[26]....
        /*0ae4*/ 	.word	0x00006570
        /*0ae8*/ 	.word	0x000000ff
        /*0aec*/ 	.word	0x00013230
        /*0af0*/ 	.short	0x010a
        /*0af2*/ 	.byte	0x18
	.zero		1


	//   ....[27]....
        /*0af4*/ 	.word	0x000065b0
        /*0af8*/ 	.word	0x000000ff
        /*0afc*/ 	.word	0x00013230
        /*0b00*/ 	.short	0x010a
        /*0b02*/ 	.byte	0x18
	.zero		1


	//   ....[28]....
        /*0b04*/ 	.word	0x00006a00
        /*0b08*/ 	.word	0x000000ff
        /*0b0c*/ 	.word	0x00013250
        /*0b10*/ 	.short	0x010a
        /*0b12*/ 	.byte	0x0b
	.zero		1


	//   ....[29]....
        /*0b14*/ 	.word	0x00006a40
        /*0b18*/ 	.word	0x000000ff
        /*0b1c*/ 	.word	0x00013250
        /*0b20*/ 	.short	0x010a
        /*0b22*/ 	.byte	0x0b
	.zero		1


	//   ....[30]....
        /*0b24*/ 	.word	0x000072a0
        /*0b28*/ 	.word	0x000000ff
        /*0b2c*/ 	.word	0x00000000
        /*0b30*/ 	.short	0x0101
        /*0b32*/ 	.byte	0x18
	.zero		1


	//   ....[31]....
        /*0b34*/ 	.word	0x0000a950
        /*0b38*/ 	.word	0x000000ff
        /*0b3c*/ 	.word	0x00000000
        /*0b40*/ 	.short	0x0101
        /*0b42*/ 	.byte	0x06
	.zero		1


	//   ....[32]....
        /*0b44*/ 	.word	0x0000b120
        /*0b48*/ 	.word	0x000000ff
        /*0b4c*/ 	.word	0x00013230
        /*0b50*/ 	.short	0x010a
        /*0b52*/ 	.byte	0x06
	.zero		1


	//   ....[33]....
        /*0b54*/ 	.word	0x0000b160
        /*0b58*/ 	.word	0x000000ff
        /*0b5c*/ 	.word	0x00013230
        /*0b60*/ 	.short	0x010a
        /*0b62*/ 	.byte	0x06
	.zero		1


	//   ....[34]....
        /*0b64*/ 	.word	0x0000b5b0
        /*0b68*/ 	.word	0x000000ff
        /*0b6c*/ 	.word	0x00013250
        /*0b70*/ 	.short	0x010a
        /*0b72*/ 	.byte	0x0b
	.zero		1


	//   ....[35]....
        /*0b74*/ 	.word	0x0000b5f0
        /*0b78*/ 	.word	0x000000ff
        /*0b7c*/ 	.word	0x00013250
        /*0b80*/ 	.short	0x010a
        /*0b82*/ 	.byte	0x0b
	.zero		1


	//   ....[36]....
        /*0b84*/ 	.word	0x0000bf10
        /*0b88*/ 	.word	0x000000ff
        /*0b8c*/ 	.word	0x00000000
        /*0b90*/ 	.short	0x0101
        /*0b92*/ 	.byte	0x06
	.zero		1


	//   ....[37]....
        /*0b94*/ 	.word	0x0000d870
        /*0b98*/ 	.word	0x000000ff
        /*0b9c*/ 	.word	0x00000000
        /*0ba0*/ 	.short	0x0101
        /*0ba2*/ 	.byte	0x06
	.zero		1


	//   ....[38]....
        /*0ba4*/ 	.word	0x0000ddf0
        /*0ba8*/ 	.word	0x000000ff
        /*0bac*/ 	.word	0x00013230
        /*0bb0*/ 	.short	0x010a
        /*0bb2*/ 	.byte	0x06
	.zero		1


	//   ....[39]....
        /*0bb4*/ 	.word	0x0000de30
        /*0bb8*/ 	.word	0x000000ff
        /*0bbc*/ 	.word	0x00013230
        /*0bc0*/ 	.short	0x010a
        /*0bc2*/ 	.byte	0x06
	.zero		1


	//   ....[40]....
        /*0bc4*/ 	.word	0x0000e280
        /*0bc8*/ 	.word	0x000000ff
        /*0bcc*/ 	.word	0x00013250
        /*0bd0*/ 	.short	0x010a
        /*0bd2*/ 	.byte	0x0b
	.zero		1


	//   ....[41]....
        /*0bd4*/ 	.word	0x0000e2c0
        /*0bd8*/ 	.word	0x000000ff
        /*0bdc*/ 	.word	0x00013250
        /*0be0*/ 	.short	0x010a
        /*0be2*/ 	.byte	0x0b
	.zero		1


	//   ....[42]....
        /*0be4*/ 	.word	0x0000eae0
        /*0be8*/ 	.word	0x000000ff
        /*0bec*/ 	.word	0x00000000
        /*0bf0*/ 	.short	0x0101
        /*0bf2*/ 	.byte	0x06
	.zero		1


	//   ....[43]....
        /*0bf4*/ 	.word	0x000121e0
        /*0bf8*/ 	.word	0x000000ff
        /*0bfc*/ 	.word	0x00000000
        /*0c00*/ 	.short	0x0101
        /*0c02*/ 	.byte	0x06
	.zero		1


	//   ....[44]....
        /*0c04*/ 	.word	0x00012680
        /*0c08*/ 	.word	0x000000ff
        /*0c0c*/ 	.word	0x00013250
        /*0c10*/ 	.short	0x010a
        /*0c12*/ 	.byte	0x0e
	.zero		1


	//   ....[45]....
        /*0c14*/ 	.word	0x000126c0
        /*0c18*/ 	.word	0x000000ff
        /*0c1c*/ 	.word	0x00013250
        /*0c20*/ 	.short	0x010a
        /*0c22*/ 	.byte	0x0e
	.zero		1


	//   ....[46]....
        /*0c24*/ 	.word	0x00012d40
        /*0c28*/ 	.word	0x000000ff
        /*0c2c*/ 	.word	0x00000000
        /*0c30*/ 	.short	0x0101
        /*0c32*/ 	.byte	0x04
	.zero		1


	//   ....[47]....
        /*0c34*/ 	.word	0x00014090
        /*0c38*/ 	.word	0x00000007
        /*0c3c*/ 	.word	0x00000000
        /*0c40*/ 	.short	0x0101
        /*0c42*/ 	.byte	0x3f
	.zero		1


	//   ....[48]....
        /*0c44*/ 	.word	0x00016fd0
        /*0c48*/ 	.word	0x00000000
        /*0c4c*/ 	.word	0x00013280
        /*0c50*/ 	.short	0x010a
        /*0c52*/ 	.byte	0x3f
	.zero		1


	//   ....[49]....
        /*0c54*/ 	.word	0x00017640
        /*0c58*/ 	.word	0x00000000
        /*0c5c*/ 	.word	0x00013270
        /*0c60*/ 	.short	0x0107
        /*0c62*/ 	.byte	0x3f
	.zero		1


	//   ....[50]....
        /*0c64*/ 	.word	0x00017700
        /*0c68*/ 	.word	0x00000000
        /*0c6c*/ 	.word	0x00013270
        /*0c70*/ 	.short	0x0101
        /*0c72*/ 	.byte	0x3f
	.zero		1


	//   ....[51]....
        /*0c74*/ 	.word	0x00017750
        /*0c78*/ 	.word	0x00000000
        /*0c7c*/ 	.word	0x00013240
        /*0c80*/ 	.short	0x010a
        /*0c82*/ 	.byte	0x3f
	.zero		1


	//   ....[52]....
        /*0c84*/ 	.word	0x00017cc0
        /*0c88*/ 	.word	0x00000000
        /*0c8c*/ 	.word	0x00013230
        /*0c90*/ 	.short	0x0107
        /*0c92*/ 	.byte	0x3f
	.zero		1


	//   ....[53]....
        /*0c94*/ 	.word	0x00017d90
        /*0c98*/ 	.word	0x00000000
        /*0c9c*/ 	.word	0x00013230
        /*0ca0*/ 	.short	0x0101
        /*0ca2*/ 	.byte	0x3f
	.zero		1


	//   ....[54]....
        /*0ca4*/ 	.word	0x00018820
        /*0ca8*/ 	.word	0x00000011
        /*0cac*/ 	.word	0x00013200
        /*0cb0*/ 	.short	0x0107
        /*0cb2*/ 	.byte	0x3f
	.zero		1


	//   ....[55]....
        /*0cb4*/ 	.word	0x00018910
        /*0cb8*/ 	.word	0x00000011
        /*0cbc*/ 	.word	0x00013200
        /*0cc0*/ 	.short	0x0101
        /*0cc2*/ 	.byte	0x3f
	.zero		1


	//   ....[56]....
        /*0cc4*/ 	.word	0x00018930
        /*0cc8*/ 	.word	0x00000011
        /*0ccc*/ 	.word	0x00013220
        /*0cd0*/ 	.short	0x010a
        /*0cd2*/ 	.byte	0x3f
	.zero		1


	//   ....[57]....
        /*0cd4*/ 	.word	0x00018ea0
        /*0cd8*/ 	.word	0x00000000
        /*0cdc*/ 	.word	0x00013280
        /*0ce0*/ 	.short	0x010a
        /*0ce2*/ 	.byte	0x3f
	.zero		1


	//   ....[58]....
        /*0ce4*/ 	.word	0x000193a0
        /*0ce8*/ 	.word	0x00000000
        /*0cec*/ 	.word	0x00013270
        /*0cf0*/ 	.short	0x0107
        /*0cf2*/ 	.byte	0x3f
	.zero		1


	//   ....[59]....
        /*0cf4*/ 	.word	0x00019460
        /*0cf8*/ 	.word	0x00000000
        /*0cfc*/ 	.word	0x00013270
        /*0d00*/ 	.short	0x0101
        /*0d02*/ 	.byte	0x3f
	.zero		1


	//   ....[60]....
        /*0d04*/ 	.word	0x00019490
        /*0d08*/ 	.word	0x00000000
        /*0d0c*/ 	.word	0x00013240
        /*0d10*/ 	.short	0x010a
        /*0d12*/ 	.byte	0x3f
	.zero		1


	//   ....[61]....
        /*0d14*/ 	.word	0x000198f0
        /*0d18*/ 	.word	0x00000000
        /*0d1c*/ 	.word	0x00013230
        /*0d20*/ 	.short	0x0107
        /*0d22*/ 	.byte	0x3f
	.zero		1


	//   ....[62]....
        /*0d24*/ 	.word	0x000199b0
        /*0d28*/ 	.word	0x00000000
        /*0d2c*/ 	.word	0x00013230
        /*0d30*/ 	.short	0x0101
        /*0d32*/ 	.byte	0x3f
	.zero		1


	//   ....[63]....
        /*0d34*/ 	.word	0x00019a40
        /*0d38*/ 	.word	0x00000002
        /*0d3c*/ 	.word	0x00013270
        /*0d40*/ 	.short	0x010a
        /*0d42*/ 	.byte	0x3f
	.zero		1


	//   ....[64]....
        /*0d44*/ 	.word	0x00019ad0
        /*0d48*/ 	.word	0x00000002
        /*0d4c*/ 	.word	0x00013260
        /*0d50*/ 	.short	0x010a
        /*0d52*/ 	.byte	0x3f
	.zero		1


	//   ....[65]....
        /*0d54*/ 	.word	0x00019de0
        /*0d58*/ 	.word	0x00000002
        /*0d5c*/ 	.word	0x00013250
        /*0d60*/ 	.short	0x0101
        /*0d62*/ 	.byte	0x3f
	.zero		1


	//   ....[66]....
        /*0d64*/ 	.word	0x00019e70
        /*0d68*/ 	.word	0x00000002
        /*0d6c*/ 	.word	0x00000000
        /*0d70*/ 	.short	0x0101
        /*0d72*/ 	.byte	0x3f
	.zero		1


	//   ....[67]....
        /*0d74*/ 	.word	0x0001a050
        /*0d78*/ 	.word	0x00000003
        /*0d7c*/ 	.word	0x00013270
        /*0d80*/ 	.short	0x010a
        /*0d82*/ 	.byte	0x3f
	.zero		1


	//   ....[68]....
        /*0d84*/ 	.word	0x0001a0e0
        /*0d88*/ 	.word	0x00000003
        /*0d8c*/ 	.word	0x00013260
        /*0d90*/ 	.short	0x010a
        /*0d92*/ 	.byte	0x3f
	.zero		1


	//   ....[69]....
        /*0d94*/ 	.word	0x0001a410
        /*0d98*/ 	.word	0x00000003
        /*0d9c*/ 	.word	0x00013250
        /*0da0*/ 	.short	0x0101
        /*0da2*/ 	.byte	0x3f
	.zero		1


	//   ....[70]....
        /*0da4*/ 	.word	0x0001a4a0
        /*0da8*/ 	.word	0x00000003
        /*0dac*/ 	.word	0x00000000
        /*0db0*/ 	.short	0x0101
        /*0db2*/ 	.byte	0x3f
	.zero		1


	//   ....[71]....
        /*0db4*/ 	.word	0x0001b1d0
        /*0db8*/ 	.word	0x00000005
        /*0dbc*/ 	.word	0x00013220
        /*0dc0*/ 	.short	0x010a
        /*0dc2*/ 	.byte	0x3f
	.zero		1


	//   ....[72]....
        /*0dc4*/ 	.word	0x0001b370
        /*0dc8*/ 	.word	0x00000004
        /*0dcc*/ 	.word	0x00013240
        /*0dd0*/ 	.short	0x010a
        /*0dd2*/ 	.byte	0x3f
	.zero		1


	//   ....[73]....
        /*0dd4*/ 	.word	0x0001b420
        /*0dd8*/ 	.word	0x00000005
        /*0ddc*/ 	.word	0x00013240
        /*0de0*/ 	.short	0x010a
        /*0de2*/ 	.byte	0x3f
	.zero		1


	//   ....[74]....
        /*0de4*/ 	.word	0x0001b460
        /*0de8*/ 	.word	0x00000004
        /*0dec*/ 	.word	0x00013260
        /*0df0*/ 	.short	0x010a
        /*0df2*/ 	.byte	0x3f
	.zero		1


	//   ....[75]....
        /*0df4*/ 	.word	0x0001b4a0
        /*0df8*/ 	.word	0x00000005
        /*0dfc*/ 	.word	0x00013260
        /*0e00*/ 	.short	0x010a
        /*0e02*/ 	.byte	0x3f
	.zero		1


	//   ....[76]....
        /*0e04*/ 	.word	0x0001b4e0
        /*0e08*/ 	.word	0x00000004
        /*0e0c*/ 	.word	0x00013280
        /*0e10*/ 	.short	0x010a
        /*0e12*/ 	.byte	0x3f
	.zero		1


	//   ....[77]....
        /*0e14*/ 	.word	0x0001b520
        /*0e18*/ 	.word	0x00000005
        /*0e1c*/ 	.word	0x00013280
        /*0e20*/ 	.short	0x010a
        /*0e22*/ 	.byte	0x3f
	.zero		1


	//   ....[78]....
        /*0e24*/ 	.word	0x0001b590
        /*0e28*/ 	.word	0x00000003
        /*0e2c*/ 	.word	0x00013200
        /*0e30*/ 	.short	0x010a
        /*0e32*/ 	.byte	0x3f
	.zero		1


	//   ....[79]....
        /*0e34*/ 	.word	0x0001b5e0
        /*0e38*/ 	.word	0x0000006a
        /*0e3c*/ 	.word	0x00013230
        /*0e40*/ 	.short	0x010a
        /*0e42*/ 	.byte	0x3f
	.zero		1


	//   ....[80]....
        /*0e44*/ 	.word	0x0001b640
        /*0e48*/ 	.word	0x0000000a
        /*0e4c*/ 	.word	0x00013230
        /*0e50*/ 	.short	0x010a
        /*0e52*/ 	.byte	0x3f
	.zero		1


	//   ....[81]....
        /*0e54*/ 	.word	0x0001b6a0
        /*0e58*/ 	.word	0x0000000a
        /*0e5c*/ 	.word	0x00013250
        /*0e60*/ 	.short	0x010a
        /*0e62*/ 	.byte	0x3f
	.zero		1


	//   ....[82]....
        /*0e64*/ 	.word	0x0001b700
        /*0e68*/ 	.word	0x0000000a
        /*0e6c*/ 	.word	0x00013230
        /*0e70*/ 	.short	0x010a
        /*0e72*/ 	.byte	0x3f
	.zero		1


	//   ....[83]....
        /*0e74*/ 	.word	0x0001b760
        /*0e78*/ 	.word	0x0000000a
        /*0e7c*/ 	.word	0x00013250
        /*0e80*/ 	.short	0x010a
        /*0e82*/ 	.byte	0x3f
	.zero		1


	//   ....[84]....
        /*0e84*/ 	.word	0x0001b7c0
        /*0e88*/ 	.word	0x0000000a
        /*0e8c*/ 	.word	0x00013230
        /*0e90*/ 	.short	0x010a
        /*0e92*/ 	.byte	0x3f
	.zero		1


	//   ....[85]....
        /*0e94*/ 	.word	0x0001b820
        /*0e98*/ 	.word	0x0000000a
        /*0e9c*/ 	.word	0x00013250
        /*0ea0*/ 	.short	0x010a
        /*0ea2*/ 	.byte	0x3f
	.zero		1


	//   ....[86]....
        /*0ea4*/ 	.word	0x0001b880
        /*0ea8*/ 	.word	0x00000005
        /*0eac*/ 	.word	0x00013250
        /*0eb0*/ 	.short	0x010a
        /*0eb2*/ 	.byte	0x3f
	.zero		1


	//   ....[87]....
        /*0eb4*/ 	.word	0x0001b990
        /*0eb8*/ 	.word	0x00000000
        /*0ebc*/ 	.word	0x00013280
        /*0ec0*/ 	.short	0x010a
        /*0ec2*/ 	.byte	0x3f
	.zero		1


	//   ....[88]....
        /*0ec4*/ 	.word	0x0001c040
        /*0ec8*/ 	.word	0x00000000
        /*0ecc*/ 	.word	0x00013240
        /*0ed0*/ 	.short	0x010a
        /*0ed2*/ 	.byte	0x3f
	.zero		1


	//   ....[89]....
        /*0ed4*/ 	.word	0x0001ce80
        /*0ed8*/ 	.word	0x00000011
        /*0edc*/ 	.word	0x00013220
        /*0ee0*/ 	.short	0x010a
        /*0ee2*/ 	.byte	0x3f
	.zero		1


	//   ....[90]....
        /*0ee4*/ 	.word	0x0001ced0
        /*0ee8*/ 	.word	0x00000000
        /*0eec*/ 	.word	0x00013280
        /*0ef0*/ 	.short	0x010a
        /*0ef2*/ 	.byte	0x3f
	.zero		1


	//   ....[91]....
        /*0ef4*/ 	.word	0x0001d590
        /*0ef8*/ 	.word	0x00000000
        /*0efc*/ 	.word	0x00013240
        /*0f00*/ 	.short	0x010a
        /*0f02*/ 	.byte	0x3f
	.zero		1


	//   ....[92]....
        /*0f04*/ 	.word	0x0001db50
        /*0f08*/ 	.word	0x00000002
        /*0f0c*/ 	.word	0x00013270
        /*0f10*/ 	.short	0x010a
        /*0f12*/ 	.byte	0x3f
	.zero		1


	//   ....[93]....
        /*0f14*/ 	.word	0x0001dba0
        /*0f18*/ 	.word	0x00000002
        /*0f1c*/ 	.word	0x00013260
        /*0f20*/ 	.short	0x010a
        /*0f22*/ 	.byte	0x3f
	.zero		1


	//   ....[94]....
        /*0f24*/ 	.word	0x0001dbf0
        /*0f28*/ 	.word	0x00000003
        /*0f2c*/ 	.word	0x00013270
        /*0f30*/ 	.short	0x010a
        /*0f32*/ 	.byte	0x3f
	.zero		1


	//   ....[95]....
        /*0f34*/ 	.word	0x0001dc40
        /*0f38*/ 	.word	0x00000003
        /*0f3c*/ 	.word	0x00013260
        /*0f40*/ 	.short	0x010a
        /*0f42*/ 	.byte	0x3f
	.zero		1


	//   ....[96]....
        /*0f44*/ 	.word	0x0001dc90
        /*0f48*/ 	.word	0x00000005
        /*0f4c*/ 	.word	0x00013220
        /*0f50*/ 	.short	0x010a
        /*0f52*/ 	.byte	0x3f
	.zero		1


	//   ....[97]....
        /*0f54*/ 	.word	0x0001de30
        /*0f58*/ 	.word	0x00000004
        /*0f5c*/ 	.word	0x00013240
        /*0f60*/ 	.short	0x010a
        /*0f62*/ 	.byte	0x3f
	.zero		1


	//   ....[98]....
        /*0f64*/ 	.word	0x0001de80
        /*0f68*/ 	.word	0x00000005
        /*0f6c*/ 	.word	0x00013240
        /*0f70*/ 	.short	0x010a
        /*0f72*/ 	.byte	0x3f
	.zero		1


	//   ....[99]....
        /*0f74*/ 	.word	0x0001ded0
        /*0f78*/ 	.word	0x00000004
        /*0f7c*/ 	.word	0x00013260
        /*0f80*/ 	.short	0x010a
        /*0f82*/ 	.byte	0x3f
	.zero		1


	//   ....[100]....
        /*0f84*/ 	.word	0x0001df20
        /*0f88*/ 	.word	0x00000005
        /*0f8c*/ 	.word	0x00013260
        /*0f90*/ 	.short	0x010a
        /*0f92*/ 	.byte	0x3f
	.zero		1


	//   ....[101]....
        /*0f94*/ 	.word	0x0001df70
        /*0f98*/ 	.word	0x00000004
        /*0f9c*/ 	.word	0x00013280
        /*0fa0*/ 	.short	0x010a
        /*0fa2*/ 	.byte	0x3f
	.zero		1


	//----- nvinfo : EIATTR_NUM_MBARRIERS
	.align		4
.L_209:
        /*0fa4*/ 	.byte	0x03, 0x38
        /*0fa6*/ 	.short	0x0016


	//----- nvinfo : EIATTR_EXIT_INSTR_OFFSETS
	.align		4
        /*0fa8*/ 	.byte	0x04, 0x1c
        /*0faa*/ 	.short	(.L_211 - .L_210)


	//   ....[0]....
.L_210:
        /*0fac*/ 	.word	0x00000980


	//   ....[1]....
        /*0fb0*/ 	.word	0x00014c20


	//   ....[2]....
        /*0fb4*/ 	.word	0x0001b570


	//----- nvinfo : EIATTR_MAX_THREADS
	.align		4
.L_211:
        /*0fb8*/ 	.byte	0x04, 0x05
        /*0fba*/ 	.short	(.L_213 - .L_212)
.L_212:
        /*0fbc*/ 	.word	0x00000200
        /*0fc0*/ 	.word	0x00000001
        /*0fc4*/ 	.word	0x00000001


	//----- nvinfo : EIATTR_CRS_STACK_SIZE
	.align		4
.L_213:
        /*0fc8*/ 	.byte	0x04, 0x1e
        /*0fca*/ 	.short	(.L_215 - .L_214)
.L_214:
        /*0fcc*/ 	.word	0x00000000


	//----- nvinfo : EIATTR_CBANK_PARAM_SIZE
	.align		4
.L_215:
        /*0fd0*/ 	.byte	0x03, 0x19
        /*0fd2*/ 	.short	0x0af0


	//----- nvinfo : EIATTR_PARAM_CBANK
	.align		4
        /*0fd4*/ 	.byte	0x04, 0x0a
        /*0fd6*/ 	.short	(.L_217 - .L_216)
	.align		4
.L_216:
        /*0fd8*/ 	.word	index@(.nv.constant0._ZN7cutlass13device_kernelIN5flash11enable_sm90INS1_16FlashAttnFwdSm90INS1_25CollectiveMainloopFwdSm90ILi2EN4cute5tupleIJNS5_1CILi1EEES8_S8_EEENS6_IJNS7_ILi192EEENS7_ILi160EEENS7_ILi64EEEEEELi64ENS_12float_e4m3_tEfNS_4arch4Sm90ELb0ELb1ELb1ELb1ELb1ELb0ELb0ELb1ELb1ELb1ELb0ELb0EEENS1_21CollectiveEpilogueFwdINS6_IJSA_SC_SB_EEES9_NS_10bfloat16_tESG_Li384ELb1ELb1ELb0ELb1EEENS1_36VarlenDynamicPersistentTileSchedulerILi192ELi160ELi384ELi128ELb0ELb1ELb1ELb1ELb0ELb1EEEEEEEEEvNT_6ParamsE)
        /*0fdc*/ 	.short	0x0210
        /*0fde*/ 	.short	0x0af0


	//----- nvinfo : EIATTR_SW_WAR
	.align		4
.L_217:
        /*0fe0*/ 	.byte	0x04, 0x36
        /*0fe2*/ 	.short	(.L_219 - .L_218)
.L_218:
        /*0fe4*/ 	.word	0x00000008
.L_219:


//--------------------- .nv.info._ZN7cutlass13device_kernelIN5flash11enable_sm90INS1_16FlashAttnFwdSm90INS1_25CollectiveMainloopFwdSm90ILi2EN4cute5tupleIJNS5_1CILi1EEES8_S8_EEENS6_IJNS7_ILi192EEENS7_ILi160EEENS7_ILi64EEEEEELi64ENS_12float_e4m3_tEfNS_4arch4Sm90ELb0ELb1ELb1ELb1ELb1ELb1ELb0ELb1ELb1ELb1ELb0ELb0EEENS1_21CollectiveEpilogueFwdINS6_IJSA_SC_SB_EEES9_NS_10bfloat16_tESG_Li384ELb1ELb1ELb0ELb1EEENS1_36VarlenDynamicPersistentTileSchedulerILi192ELi160ELi384ELi128ELb0ELb1ELb1ELb1ELb0ELb1EEEEEEEEEvNT_6ParamsE --------------------------
	.section	.nv.info._ZN7cutlass13device_kernelIN5flash11enable_sm90INS1_16FlashAttnFwdSm90INS1_25CollectiveMainloopFwdSm90ILi2EN4cute5tupleIJNS5_1CILi1EEES8_S8_EEENS6_IJNS7_ILi192EEENS7_ILi160EEENS7_ILi64EEEEEELi64ENS_12float_e4m3_tEfNS_4arch4Sm90ELb0ELb1ELb1ELb1ELb1ELb1ELb0ELb1ELb1ELb1ELb0ELb0EEENS1_21CollectiveEpilogueFwdINS6_IJSA_SC_SB_EEES9_NS_10bfloat16_tESG_Li384ELb1ELb1ELb0ELb1EEENS1_36VarlenDynamicPersistentTileSchedulerILi192ELi160ELi384ELi128ELb0ELb1ELb1ELb1ELb0ELb1EEEEEEEEEvNT_6ParamsE,"",@"SHT_CUDA_INFO"
	.sectionflags	@""
	.align	4


	//----- nvinfo : EIATTR_CUDA_API_VERSION
	.align		4
        /*0000*/ 	.byte	0x04, 0x37
        /*0002*/ 	.short	(.L_221 - .L_220)
.L_220:
        /*0004*/ 	.word	0x00000082


	//----- nvinfo : EIATTR_KPARAM_INFO
	.align		4
.L_221:
        /*0008*/ 	.byte	0x04, 0x17
        /*000a*/ 	.short	(.L_223 - .L_222)
.L_222:
        /*000c*/ 	.word	0x00000000
        /*0010*/ 	.short	0x0000
        /*0012*/ 	.short	0x0070
        /*0014*/ 	.byte	0x00, 0xf0, 0x01, 0x2a


	//----- nvinfo : EIATTR_SPARSE_MMA_MASK
	.align		4
.L_223:
        /*0018*/ 	.byte	0x03, 0x50
        /*001a*/ 	.short	0x0000


	//----- nvinfo : EIATTR_MAXREG_COUNT
	.align		4
        /*001c*/ 	.byte	0x03, 0x1b
        /*001e*/ 	.short	0x0080


	//----- nvinfo : EIATTR_NUM_BARRIERS
	.align		4
        /*0020*/ 	.byte	0x02, 0x4c
        /*0022*/ 	.byte	0x10
	.zero		1


	//----- nvinfo : EIATTR_EXTERNS
	.align		4
        /*0024*/ 	.byte	0x04, 0x0f
        /*0026*/ 	.short	(.L_225 - .L_224)


	//   ....[0]....
	.align		4
.L_224:
        /*0028*/ 	.word	index@(__assertfail)


	//----- nvinfo : EIATTR_ANNOTATIONS
	.align		4
.L_225:
        /*002c*/ 	.byte	0x04, 0x55
        /*002e*/ 	.short	(.L_227 - .L_226)


	//   ....[0]....
.L_226:
        /* <DEDUP_REMOVED lines=120> */


	//----- nvinfo : EIATTR_MERCURY_ISA_VERSION
	.align		4
.L_227:
        /*07a0*/ 	.byte	0x03, 0x5f
        /*07a2*/ 	.short	0x0101


	//----- nvinfo : EIATTR_UNUSED_LOAD_BYTE_OFFSET
	.align		4
        /*07a4*/ 	.byte	0x04, 0x44
        /*07a6*/ 	.short	(.L_229 - .L_228)


	//   ....[0]....
.L_228:
        /*07a8*/ 	.word	0x00000a40
        /*07ac*/ 	.word	0x0000fff0


	//   ....[1]....
        /*07b0*/ 	.word	0x0001aba0
        /*07b4*/ 	.word	0x0000fff0


	//----- nvinfo : EIATTR_INT_WARP_WIDE_INSTR_OFFSETS
	.align		4
.L_229:
        /*07b8*/ 	.byte	0x04, 0x31
        /*07ba*/ 	.short	(.L_231 - .L_230)


	//   ....[0]....
.L_230:
        /*07bc*/ 	.word	0x00000120


	//   ....[1]....
        /*07c0*/ 	.word	0x00000160


	//   ....[2]....
        /*07c4*/ 	.word	0x00000220


	//   ....[3]....
        /*07c8*/ 	.word	0x0001f3a0


	//   ....[4]....
        /*07cc*/ 	.word	0x0001f430


	//   ....[5]....
        /*07d0*/ 	.word	0x00022eb0


	//   ....[6]....
        /*07d4*/ 	.word	0x00022f40


	//----- nvinfo : EIATTR_COOP_GROUP_MASK_REGIDS
	.align		4
.L_231:
        /*07d8*/ 	.byte	0x04, 0x29
        /*07da*/ 	.short	(.L_233 - .L_232)


	//   ....[0]....
.L_232:
        /*07dc*/ 	.word	0xffffffff


	//   ....[1]....
        /*07e0*/ 	.word	0xffffffff


	//   ....[2]....
        /*07e4*/ 	.word	0xffffffff


	//   ....[3]....
        /*07e8*/ 	.word	0xffffffff


	//   ....[4]....
        /*07ec*/ 	.word	0xffffffff


	//   ....[5]....
        /*07f0*/ 	.word	0xffffffff


	//   ....[6]....
        /*07f4*/ 	.word	0xffffffff


	//   ....[7]....
        /*07f8*/ 	.word	0xffffffff


	//   ....[8]....
        /*07fc*/ 	.word	0xffffffff


	//   ....[9]....
        /*0800*/ 	.word	0xffffffff


	//   ....[10]....
        /*0804*/ 	.word	0xffffffff


	//   ....[11]....
        /*0808*/ 	.word	0xffffffff


	//   ....[12]....
        /*080c*/ 	.word	0xffffffff


	//   ....[13]....
        /*0810*/ 	.word	0xffffffff


	//   ....[14]....
        /*0814*/ 	.word	0xffffffff


	//   ....[15]....
        /*0818*/ 	.word	0xffffffff


	//   ....[16]....
        /*081c*/ 	.word	0xffffffff


	//   ....[17]....
        /*0820*/ 	.word	0xffffffff


	//   ....[18]....
        /*0824*/ 	.word	0xffffffff


	//   ....[19]....
        /*0828*/ 	.word	0xffffffff


	//   ....[20]....
        /*082c*/ 	.word	0xffffffff


	//   ....[21]....
        /*0830*/ 	.word	0xffffffff


	//   ....[22]....
        /*0834*/ 	.word	0xffffffff


	//   ....[23]....
        /*0838*/ 	.word	0xffffffff


	//   ....[24]....
        /*083c*/ 	.word	0xffffffff


	//   ....[25]....
        /*0840*/ 	.word	0xffffffff


	//   ....[26]....
        /*0844*/ 	.word	0xffffffff


	//   ....[27]....
        /*0848*/ 	.word	0xffffffff


	//   ....[28]....
        /*084c*/ 	.word	0xffffffff


	//   ....[29]....
        /*0850*/ 	.word	0xffffffff


	//   ....[30]....
        /*0854*/ 	.word	0xffffffff


	//   ....[31]....
        /*0858*/ 	.word	0xffffffff


	//   ....[32]....
        /*085c*/ 	.word	0xffffffff


	//   ....[33]....
        /*0860*/ 	.word	0xffffffff


	//   ....[34]....
        /*0864*/ 	.word	0xffffffff


	//   ....[35]....
        /*0868*/ 	.word	0xffffffff


	//   ....[36]....
        /*086c*/ 	.word	0xffffffff


	//   ....[37]....
        /*0870*/ 	.word	0xffffffff


	//   ....[38]....
        /*0874*/ 	.word	0xffffffff


	//   ....[39]....
        /*0878*/ 	.word	0xffffffff


	//   ....[40]....
        /*087c*/ 	.word	0xffffffff


	//   ....[41]....
        /*0880*/ 	.word	0xffffffff


	//   ....[42]....
        /*0884*/ 	.word	0xffffffff


	//   ....[43]....
        /*0888*/ 	.word	0xffffffff


	//   ....[44]....
        /*088c*/ 	.word	0xffffffff


	//   ....[45]....
        /*0890*/ 	.word	0xffffffff


	//   ....[46]....
        /*0894*/ 	.word	0xffffffff


	//   ....[47]....
        /*0898*/ 	.word	0xffffffff


	//   ....[48]....
        /*089c*/ 	.word	0xffffffff


	//   ....[49]....
        /*08a0*/ 	.word	0xffffffff


	//   ....[50]....
        /*08a4*/ 	.word	0xffffffff


	//   ....[51]....
        /*08a8*/ 	.word	0xffffffff


	//   ....[52]....
        /*08ac*/ 	.word	0xffffffff


	//   ....[53]....
        /*08b0*/ 	.word	0xffffffff


	//   ....[54]....
        /*08b4*/ 	.word	0xffffffff


	//   ....[55]....
        /*08b8*/ 	.word	0xffffffff


	//   ....[56]....
        /*08bc*/ 	.word	0xffffffff


	//   ....[57]....
        /*08c0*/ 	.word	0xffffffff


	//   ....[58]....
        /*08c4*/ 	.word	0xffffffff


	//   ....[59]....
        /*08c8*/ 	.word	0xffffffff


	//   ....[60]....
        /*08cc*/ 	.word	0xffffffff


	//   ....[61]....
        /*08d0*/ 	.word	0xffffffff


	//   ....[62]....
        /*08d4*/ 	.word	0xffffffff


	//   ....[63]....
        /*08d8*/ 	.word	0xffffffff


	//   ....[64]....
        /*08dc*/ 	.word	0xffffffff


	//   ....[65]....
        /*08e0*/ 	.word	0xffffffff


	//   ....[66]....
        /*08e4*/ 	.word	0xffffffff


	//   ....[67]....
        /*08e8*/ 	.word	0xffffffff


	//   ....[68]....
        /*08ec*/ 	.word	0xffffffff


	//   ....[69]....
        /*08f0*/ 	.word	0xffffffff


	//   ....[70]....
        /*08f4*/ 	.word	0xffffffff


	//   ....[71]....
        /*08f8*/ 	.word	0xffffffff


	//   ....[72]....
        /*08fc*/ 	.word	0xffffffff


	//   ....[73]....
        /*0900*/ 	.word	0xffffffff


	//   ....[74]....
        /*0904*/ 	.word	0xffffffff


	//   ....[75]....
        /*0908*/ 	.word	0xffffffff


	//   ....[76]....
        /*090c*/ 	.word	0xffffffff


	//   ....[77]....
        /*0910*/ 	.word	0xffffffff


	//   ....[78]....
        /*0914*/ 	.word	0xffffffff


	//   ....[79]....
        /*0918*/ 	.word	0xffffffff


	//   ....[80]....
        /*091c*/ 	.word	0xffffffff


	//   ....[81]....
        /*0920*/ 	.word	0xffffffff


	//   ....[82]....
        /*0924*/ 	.word	0xffffffff


	//   ....[83]....
        /*0928*/ 	.word	0xffffffff


	//   ....[84]....
        /*092c*/ 	.word	0xffffffff


	//   ....[85]....
        /*0930*/ 	.word	0xffffffff


	//   ....[86]....
        /*0934*/ 	.word	0xffffffff


	//   ....[87]....
        /*0938*/ 	.word	0xffffffff


	//   ....[88]....
        /*093c*/ 	.word	0xffffffff


	//   ....[89]....
        /*0940*/ 	.word	0xffffffff


	//   ....[90]....
        /*0944*/ 	.word	0xffffffff


	//   ....[91]....
        /*0948*/ 	.word	0xffffffff


	//   ....[92]....
        /*094c*/ 	.word	0xffffffff


	//   ....[93]....
        /*0950*/ 	.word	0xffffffff


	//   ....[94]....
        /*0954*/ 	.word	0xffffffff


	//   ....[95]....
        /*0958*/ 	.word	0xffffffff


	//   ....[96]....
        /*095c*/ 	.word	0xffffffff


	//   ....[97]....
        /*0960*/ 	.word	0xffffffff


	//   ....[98]....
        /*0964*/ 	.word	0xffffffff


	//   ....[99]....
        /*0968*/ 	.word	0xffffffff


	//   ....[100]....
        /*096c*/ 	.word	0xffffffff


	//   ....[101]....
        /*0970*/ 	.word	0xffffffff


	//   ....[102]....
        /*0974*/ 	.word	0xffffffff


	//   ....[103]....
        /*0978*/ 	.word	0xffffffff


	//   ....[104]....
        /*097c*/ 	.word	0xffffffff


	//   ....[105]....
        /*0980*/ 	.word	0xffffffff


	//   ....[106]....
        /*0984*/ 	.word	0xffffffff


	//   ....[107]....
        /*0988*/ 	.word	0xffffffff


	//   ....[108]....
        /*098c*/ 	.word	0xffffffff


	//   ....[109]....
        /*0990*/ 	.word	0xffffffff


	//   ....[110]....
        /*0994*/ 	.word	0xffffffff


	//   ....[111]....
        /*0998*/ 	.word	0xffffffff


	//   ....[112]....
        /*099c*/ 	.word	0xffffffff


	//   ....[113]....
        /*09a0*/ 	.word	0xffffffff


	//   ....[114]....
        /*09a4*/ 	.word	0xffffffff


	//   ....[115]....
        /*09a8*/ 	.word	0xffffffff


	//   ....[116]....
        /*09ac*/ 	.word	0xffffffff


	//   ....[117]....
        /*09b0*/ 	.word	0xffffffff


	//   ....[118]....
        /*09b4*/ 	.word	0xffffffff


	//   ....[119]....
        /*09b8*/ 	.word	0xffffffff


	//   ....[120]....
        /*09bc*/ 	.word	0xffffffff


	//   ....[121]....
        /*09c0*/ 	.word	0xffffffff


	//   ....[122]....
        /*09c4*/ 	.word	0xffffffff


	//   ....[123]....
        /*09c8*/ 	.word	0xffffffff


	//   ....[124]....
        /*09cc*/ 	.word	0xffffffff


	//   ....[125]....
        /*09d0*/ 	.word	0xffffffff


	//   ....[126]....
        /*09d4*/ 	.word	0xffffffff


	//   ....[127]....
        /*09d8*/ 	.word	0xffffffff


	//   ....[128]....
        /*09dc*/ 	.word	0xffffffff


	//   ....[129]....
        /*09e0*/ 	.word	0xffffffff


	//   ....[130]....
        /*09e4*/ 	.word	0xffffffff


	//   ....[131]....
        /*09e8*/ 	.word	0xffffffff


	//   ....[132]....
        /*09ec*/ 	.word	0xffffffff


	//   ....[133]....
        /*09f0*/ 	.word	0xffffffff


	//   ....[134]....
        /*09f4*/ 	.word	0xffffffff


	//   ....[135]....
        /*09f8*/ 	.word	0xffffffff


	//   ....[136]....
        /*09fc*/ 	.word	0xffffffff


	//   ....[137]....
        /*0a00*/ 	.word	0xffffffff


	//   ....[138]....
        /*0a04*/ 	.word	0xffffffff


	//   ....[139]....
        /*0a08*/ 	.word	0xffffffff


	//   ....[140]....
        /*0a0c*/ 	.word	0xffffffff


	//   ....[141]....
        /*0a10*/ 	.word	0xffffffff


	//   ....[142]....
        /*0a14*/ 	.word	0xffffffff


	//   ....[143]....
        /*0a18*/ 	.word	0xffffffff


	//   ....[144]....
        /*0a1c*/ 	.word	0xffffffff


	//   ....[145]....
        /*0a20*/ 	.word	0xffffffff


	//   ....[146]....
        /*0a24*/ 	.word	0xffffffff


	//   ....[147]....
        /*0a28*/ 	.word	0xffffffff


	//   ....[148]....
        /*0a2c*/ 	.word	0xffffffff


	//   ....[149]....
        /*0a30*/ 	.word	0xffffffff


	//   ....[150]....
        /*0a34*/ 	.word	0xffffffff


	//   ....[151]....
        /*0a38*/ 	.word	0xffffffff


	//   ....[152]....
        /*0a3c*/ 	.word	0xffffffff


	//   ....[153]....
        /*0a40*/ 	.word	0xffffffff


	//   ....[154]....
        /*0a44*/ 	.word	0xffffffff


	//   ....[155]....
        /*0a48*/ 	.word	0xffffffff


	//   ....[156]....
        /*0a4c*/ 	.word	0xffffffff


	//   ....[157]....
        /*0a50*/ 	.word	0xffffffff


	//   ....[158]....
        /*0a54*/ 	.word	0xffffffff


	//   ....[159]....
        /*0a58*/ 	.word	0xffffffff


	//   ....[160]....
        /*0a5c*/ 	.word	0xffffffff


	//   ....[161]....
        /*0a60*/ 	.word	0xffffffff


	//   ....[162]....
        /*0a64*/ 	.word	0xffffffff


	//   ....[163]....
        /*0a68*/ 	.word	0xffffffff


	//   ....[164]....
        /*0a6c*/ 	.word	0xffffffff


	//   ....[165]....
        /*0a70*/ 	.word	0xffffffff


	//   ....[166]....
        /*0a74*/ 	.word	0xffffffff


	//   ....[167]....
        /*0a78*/ 	.word	0xffffffff


	//   ....[168]....
        /*0a7c*/ 	.word	0xffffffff


	//   ....[169]....
        /*0a80*/ 	.word	0xffffffff


	//   ....[170]....
        /*0a84*/ 	.word	0xffffffff


	//   ....[171]....
        /*0a88*/ 	.word	0xffffffff


	//   ....[172]....
        /*0a8c*/ 	.word	0xffffffff


	//   ....[173]....
        /*0a90*/ 	.word	0x0500000f


	//   ....[174]....
        /*0a94*/ 	.word	0x0500000f


	//   ....[175]....
        /*0a98*/ 	.word	0x0500000f


	//   ....[176]....
        /*0a9c*/ 	.word	0x0500000f


	//   ....[177]....
        /*0aa0*/ 	.word	0x0500000f


	//   ....[178]....
        /*0aa4*/ 	.word	0x0500000f


	//   ....[179]....
        /*0aa8*/ 	.word	0x0500000f


	//   ....[180]....
        /*0aac*/ 	.word	0x0500000f


	//   ....[181]....
        /*0ab0*/ 	.word	0x0500000f


	//   ....[182]....
        /*0ab4*/ 	.word	0x0500000f


	//   ....[183]....
        /*0ab8*/ 	.word	0x0500000f


	//   ....[184]....
        /*0abc*/ 	.word	0x0500000f


	//   ....[185]....
        /*0ac0*/ 	.word	0x0500000f


	//   ....[186]....
        /*0ac4*/ 	.word	0x0500000f


	//   ....[187]....
        /*0ac8*/ 	.word	0x0500000f


	//   ....[188]....
        /*0acc*/ 	.word	0x0500000f


	//   ....[189]....
        /*0ad0*/ 	.word	0x0500000f


	//   ....[190]....
        /*0ad4*/ 	.word	0x0500000f


	//   ....[191]....
        /*0ad8*/ 	.word	0x0500000f


	//   ....[192]....
        /*0adc*/ 	.word	0x0500000f


	//   ....[193]....
        /*0ae0*/ 	.word	0x0500000f


	//   ....[194]....
        /*0ae4*/ 	.word	0x0500000f


	//   ....[195]....
        /*0ae8*/ 	.word	0x0500000f


	//   ....[196]....
        /*0aec*/ 	.word	0x0500000f


	//   ....[197]....
        /*0af0*/ 	.word	0x0500000f


	//   ....[198]....
        /*0af4*/ 	.word	0x0500000f


	//   ....[199]....
        /*0af8*/ 	.word	0x0500000f


	//   ....[200]....
        /*0afc*/ 	.word	0x0500000f


	//   ....[201]....
        /*0b00*/ 	.word	0x0500000f


	//   ....[202]....
        /*0b04*/ 	.word	0x0500000f


	//   ....[203]....
        /*0b08*/ 	.word	0x0500000f


	//   ....[204]....
        /*0b0c*/ 	.word	0x0500000f


	//   ....[205]....
        /*0b10*/ 	.word	0x0500000f


	//   ....[206]....
        /*0b14*/ 	.word	0x0500000f


	//   ....[207]....
        /*0b18*/ 	.word	0x0500000f


	//   ....[208]....
        /*0b1c*/ 	.word	0x0500000f


	//   ....[209]....
        /*0b20*/ 	.word	0x0500000f


	//   ....[210]....
        /*0b24*/ 	.word	0x0500000f


	//   ....[211]....
        /*0b28*/ 	.word	0x0500000f


	//   ....[212]....
        /*0b2c*/ 	.word	0x0500000f


	//   ....[213]....
        /*0b30*/ 	.word	0x0500000f


	//   ....[214]....
        /*0b34*/ 	.word	0x0500000f


	//   ....[215]....
        /*0b38*/ 	.word	0x0500000f


	//   ....[216]....
        /*0b3c*/ 	.word	0x0500000f


	//   ....[217]....
        /*0b40*/ 	.word	0x0500000f


	//   ....[218]....
        /*0b44*/ 	.word	0x0500000f


	//   ....[219]....
        /*0b48*/ 	.word	0x0500000f


	//   ....[220]....
        /*0b4c*/ 	.word	0x0500000f


	//   ....[221]....
        /*0b50*/ 	.word	0x0500000f


	//   ....[222]....
        /*0b54*/ 	.word	0x0500000f


	//   ....[223]....
        /*0b58*/ 	.word	0x0500000f


	//   ....[224]....
        /*0b5c*/ 	.word	0x0500000f


	//   ....[225]....
        /*0b60*/ 	.word	0x0500000f


	//   ....[226]....
        /*0b64*/ 	.word	0x0500000f


	//   ....[227]....
        /*0b68*/ 	.word	0x0500000f


	//   ....[228]....
        /*0b6c*/ 	.word	0x0500000f


	//   ....[229]....
        /*0b70*/ 	.word	0x0500000f


	//   ....[230]....
        /*0b74*/ 	.word	0x0500000f


	//   ....[231]....
        /*0b78*/ 	.word	0x0500000f


	//   ....[232]....
        /*0b7c*/ 	.word	0x0500000f


	//   ....[233]....
        /*0b80*/ 	.word	0x0500000f


	//   ....[234]....
        /*0b84*/ 	.word	0x0500000f


	//   ....[235]....
        /*0b88*/ 	.word	0x0500000f


	//   ....[236]....
        /*0b8c*/ 	.word	0x0500000f


	//   ....[237]....
        /*0b90*/ 	.word	0x0500000f


	//   ....[238]....
        /*0b94*/ 	.word	0x0500000f


	//   ....[239]....
        /*0b98*/ 	.word	0x0500000f


	//   ....[240]....
        /*0b9c*/ 	.word	0x0500000f


	//   ....[241]....
        /*0ba0*/ 	.word	0x0500000f


	//   ....[242]....
        /*0ba4*/ 	.word	0x0500000f


	//   ....[243]....
        /*0ba8*/ 	.word	0x0500000f


	//   ....[244]....
        /*0bac*/ 	.word	0x0500000f


	//   ....[245]....
        /*0bb0*/ 	.word	0x0500000f


	//   ....[246]....
        /*0bb4*/ 	.word	0x0500000f


	//   ....[247]....
        /*0bb8*/ 	.word	0x0500000f


	//   ....[248]....
        /*0bbc*/ 	.word	0x0500000f


	//   ....[249]....
        /*0bc0*/ 	.word	0x0500000f


	//   ....[250]....
        /*0bc4*/ 	.word	0x0500000f


	//   ....[251]....
        /*0bc8*/ 	.word	0x0500000f


	//   ....[252]....
        /*0bcc*/ 	.word	0x0500000f


	//   ....[253]....
        /*0bd0*/ 	.word	0x0500000f


	//   ....[254]....
        /*0bd4*/ 	.word	0x0500000f


	//   ....[255]....
        /*0bd8*/ 	.word	0x0500000f


	//   ....[0]....
        /*0bdc*/ 	.word	0x0500000f


	//   ....[1]....
        /*0be0*/ 	.word	0x0500000f


	//   ....[2]....
        /*0be4*/ 	.word	0x0500000f


	//----- nvinfo : EIATTR_COOP_GROUP_INSTR_OFFSETS
	.align		4
.L_233:
        /*0be8*/ 	.byte	0x04, 0x28
        /*0bea*/ 	.short	(.L_235 - .L_234)


	//   ....[0]....
.L_234:
        /*0bec*/ 	.word	0x00000060


	//   ....[1]....
        /*0bf0*/ 	.word	0x00000130


	//   ....[2]....
        /*0bf4*/ 	.word	0x00000230


	//   ....[3]....
        /*0bf8*/ 	.word	0x000003a0


	//   ....[4]....
        /*0bfc*/ 	.word	0x00000500


	//   ....[5]....
        /*0c00*/ 	.word	0x00000620


	//   ....[6]....
        /*0c04*/ 	.word	0x00000780


	//   ....[7]....
        /*0c08*/ 	.word	0x00002950


	//   ....[8]....
        /*0c0c*/ 	.word	0x00002960


	//   ....[9]....
        /*0c10*/ 	.word	0x00003aa0


	//   ....[10]....
        /*0c14*/ 	.word	0x00003ab0


	//   ....[11]....
        /*0c18*/ 	.word	0x00004c40


	//   ....[12]....
        /*0c1c*/ 	.word	0x00004c50


	//   ....[13]....
        /*0c20*/ 	.word	0x00005000


	//   ....[14]....
        /*0c24*/ 	.word	0x00005020


	//   ....[15]....
        /*0c28*/ 	.word	0x00005900


	//   ....[16]....
        /*0c2c*/ 	.word	0x00006330


	//   ....[17]....
        /*0c30*/ 	.word	0x00006340


	//   ....[18]....
        /*0c34*/ 	.word	0x00006350


	//   ....[19]....
        /*0c38*/ 	.word	0x00006360


	//   ....[20]....
        /*0c3c*/ 	.word	0x00007840


	//   ....[21]....
        /*0c40*/ 	.word	0x00007850


	//   ....[22]....
        /*0c44*/ 	.word	0x00007860


	//   ....[23]....
        /*0c48*/ 	.word	0x00007870


	//   ....[24]....
        /*0c4c*/ 	.word	0x00009a10


	//   ....[25]....
        /*0c50*/ 	.word	0x0000ae30


	//   ....[26]....
        /*0c54*/ 	.word	0x0000b7d0


	//   ....[27]....
        /*0c58*/ 	.word	0x0000b8d0


	//   ....[28]....
        /*0c5c*/ 	.word	0x0000c2f0


	//   ....[29]....
        /*0c60*/ 	.word	0x0000c370


	//   ....[30]....
        /*0c64*/ 	.word	0x0000e550


	//   ....[31]....
        /*0c68*/ 	.word	0x0000ebf0


	//   ....[32]....
        /*0c6c*/ 	.word	0x00010720


	//   ....[33]....
        /*0c70*/ 	.word	0x000108d0


	//   ....[34]....
        /*0c74*/ 	.word	0x00010f00


	//   ....[35]....
        /*0c78*/ 	.word	0x00010f60


	//   ....[36]....
        /*0c7c*/ 	.word	0x00013ad0


	//   ....[37]....
        /*0c80*/ 	.word	0x00013b20


	//   ....[38]....
        /*0c84*/ 	.word	0x00013ef0


	//   ....[39]....
        /*0c88*/ 	.word	0x00013f10


	//   ....[40]....
        /*0c8c*/ 	.word	0x00016570


	//   ....[41]....
        /*0c90*/ 	.word	0x00016bf0


	//   ....[42]....
        /*0c94*/ 	.word	0x00018390


	//   ....[43]....
        /*0c98*/ 	.word	0x00018490


	//   ....[44]....
        /*0c9c*/ 	.word	0x00018f00


	//   ....[45]....
        /*0ca0*/ 	.word	0x00018f60


	//   ....[46]....
        /*0ca4*/ 	.word	0x0001a500


	//   ....[47]....
        /*0ca8*/ 	.word	0x0001a530


	//   ....[48]....
        /*0cac*/ 	.word	0x0001a620


	//   ....[49]....
        /*0cb0*/ 	.word	0x0001a6f0


	//   ....[50]....
        /*0cb4*/ 	.word	0x0001b1e0


	//   ....[51]....
        /*0cb8*/ 	.word	0x0001b1f0


	//   ....[52]....
        /*0cbc*/ 	.word	0x0001b200


	//   ....[53]....
        /*0cc0*/ 	.word	0x0001b210


	//   ....[54]....
        /*0cc4*/ 	.word	0x0001b220


	//   ....[55]....
        /*0cc8*/ 	.word	0x0001b230


	//   ....[56]....
        /*0ccc*/ 	.word	0x0001b240


	//   ....[57]....
        /*0cd0*/ 	.word	0x0001b260


	//   ....[58]....
        /*0cd4*/ 	.word	0x0001b290


	//   ....[59]....
        /*0cd8*/ 	.word	0x0001b2b0


	//   ....[60]....
        /*0cdc*/ 	.word	0x0001b2e0


	//   ....[61]....
        /*0ce0*/ 	.word	0x0001b300


	//   ....[62]....
        /*0ce4*/ 	.word	0x0001b330


	//   ....[63]....
        /*0ce8*/ 	.word	0x0001b340


	//   ....[64]....
        /*0cec*/ 	.word	0x0001b370


	//   ....[65]....
        /*0cf0*/ 	.word	0x0001b380


	//   ....[66]....
        /*0cf4*/ 	.word	0x0001b8a0


	//   ....[67]....
        /*0cf8*/ 	.word	0x0001b8e0


	//   ....[68]....
        /*0cfc*/ 	.word	0x0001b920


	//   ....[69]....
        /*0d00*/ 	.word	0x0001b960


	//   ....[70]....
        /*0d04*/ 	.word	0x0001bde0


	//   ....[71]....
        /*0d08*/ 	.word	0x0001be20


	//   ....[72]....
        /*0d0c*/ 	.word	0x0001be40


	//   ....[73]....
        /*0d10*/ 	.word	0x0001be80


	//   ....[74]....
        /*0d14*/ 	.word	0x0001bea0


	//   ....[75]....
        /*0d18*/ 	.word	0x0001bec0


	//   ....[76]....
        /*0d1c*/ 	.word	0x0001bee0


	//   ....[77]....
        /*0d20*/ 	.word	0x0001bf10


	//   ....[78]....
        /*0d24*/ 	.word	0x0001c710


	//   ....[79]....
        /*0d28*/ 	.word	0x0001c740


	//   ....[80]....
        /*0d2c*/ 	.word	0x0001c780


	//   ....[81]....
        /*0d30*/ 	.word	0x0001c7b0


	//   ....[82]....
        /*0d34*/ 	.word	0x0001c7d0


	//   ....[83]....
        /*0d38*/ 	.word	0x0001c7e0


	//   ....[84]....
        /*0d3c*/ 	.word	0x0001c7f0


	//   ....[85]....
        /*0d40*/ 	.word	0x0001c810


	//   ....[86]....
        /*0d44*/ 	.word	0x0001c970


	//   ....[87]....
        /*0d48*/ 	.word	0x0001cb20


	//   ....[88]....
        /*0d4c*/ 	.word	0x0001cb50


	//   ....[89]....
        /*0d50*/ 	.word	0x0001cb80


	//   ....[90]....
        /*0d54*/ 	.word	0x0001cbb0


	//   ....[91]....
        /*0d58*/ 	.word	0x0001cbe0


	//   ....[92]....
        /*0d5c*/ 	.word	0x0001cc10


	//   ....[93]....
        /*0d60*/ 	.word	0x0001cd80


	//   ....[94]....
        /*0d64*/ 	.word	0x0001cdb0


	//   ....[95]....
        /*0d68*/ 	.word	0x0001cde0


	//   ....[96]....
        /*0d6c*/ 	.word	0x0001ce10


	//   ....[97]....
        /*0d70*/ 	.word	0x0001ce40


	//   ....[98]....
        /*0d74*/ 	.word	0x0001ce70


	//   ....[99]....
        /*0d78*/ 	.word	0x0001cf20


	//   ....[100]....
        /*0d7c*/ 	.word	0x0001cf80


	//   ....[101]....
        /*0d80*/ 	.word	0x0001d020


	//   ....[102]....
        /*0d84*/ 	.word	0x0001e210


	//   ....[103]....
        /*0d88*/ 	.word	0x00020320


	//   ....[104]....
        /*0d8c*/ 	.word	0x00020350


	//   ....[105]....
        /*0d90*/ 	.word	0x000203b0


	//   ....[106]....
        /*0d94*/ 	.word	0x000203e0


	//   ....[107]....
        /*0d98*/ 	.word	0x00020430


	//   ....[108]....
        /*0d9c*/ 	.word	0x00020440


	//   ....[109]....
        /*0da0*/ 	.word	0x00020460


	//   ....[110]....
        /*0da4*/ 	.word	0x00020470


	//   ....[111]....
        /*0da8*/ 	.word	0x000204d0


	//   ....[112]....
        /*0dac*/ 	.word	0x00020520


	//   ....[113]....
        /*0db0*/ 	.word	0x00020960


	//   ....[114]....
        /*0db4*/ 	.word	0x00020980


	//   ....[115]....
        /*0db8*/ 	.word	0x00020a20


	//   ....[116]....
        /*0dbc*/ 	.word	0x00020a30


	//   ....[117]....
        /*0dc0*/ 	.word	0x00020aa0


	//   ....[118]....
        /*0dc4*/ 	.word	0x00020ab0


	//   ....[119]....
        /*0dc8*/ 	.word	0x00020ac0


	//   ....[120]....
        /*0dcc*/ 	.word	0x00020ad0


	//   ....[121]....
        /*0dd0*/ 	.word	0x00020b80


	//   ....[122]....
        /*0dd4*/ 	.word	0x00020ba0


	//   ....[123]....
        /*0dd8*/ 	.word	0x00021430


	//   ....[124]....
        /*0ddc*/ 	.word	0x00021460


	//   ....[125]....
        /*0de0*/ 	.word	0x000214d0


	//   ....[126]....
        /*0de4*/ 	.word	0x000214f0


	//   ....[127]....
        /*0de8*/ 	.word	0x00021570


	//   ....[128]....
        /*0dec*/ 	.word	0x00021590


	//   ....[129]....
        /*0df0*/ 	.word	0x000215a0


	//   ....[130]....
        /*0df4*/ 	.word	0x00021610


	//   ....[131]....
        /*0df8*/ 	.word	0x00021660


	//   ....[132]....
        /*0dfc*/ 	.word	0x00021670


	//   ....[133]....
        /*0e00*/ 	.word	0x000216a0


	//   ....[134]....
        /*0e04*/ 	.word	0x000216c0


	//   ....[135]....
        /*0e08*/ 	.word	0x00022120


	//   ....[136]....
        /*0e0c*/ 	.word	0x00022130


	//   ....[137]....
        /*0e10*/ 	.word	0x00022150


	//   ....[138]....
        /*0e14*/ 	.word	0x000221a0


	//   ....[139]....
        /*0e18*/ 	.word	0x000221b0


	//   ....[140]....
        /*0e1c*/ 	.word	0x000221f0


	//   ....[141]....
        /*0e20*/ 	.word	0x00022200


	//   ....[142]....
        /*0e24*/ 	.word	0x00022210


	//   ....[143]....
        /*0e28*/ 	.word	0x00022250


	//   ....[144]....
        /*0e2c*/ 	.word	0x00022290


	//   ....[145]....
        /*0e30*/ 	.word	0x000226c0


	//   ....[146]....
        /*0e34*/ 	.word	0x000226d0


	//   ....[147]....
        /*0e38*/ 	.word	0x000226e0


	//   ....[148]....
        /*0e3c*/ 	.word	0x00022720


	//   ....[149]....
        /*0e40*/ 	.word	0x00022730


	//   ....[150]....
        /*0e44*/ 	.word	0x00022770


	//   ....[151]....
        /*0e48*/ 	.word	0x00022780


	//   ....[152]....
        /*0e4c*/ 	.word	0x00022790


	//   ....[153]....
        /*0e50*/ 	.word	0x000227d0


	//   ....[154]....
        /*0e54*/ 	.word	0x00022810


	//   ....[155]....
        /*0e58*/ 	.word	0x00023640


	//   ....[156]....
        /*0e5c*/ 	.word	0x000236a0


	//   ....[157]....
        /*0e60*/ 	.word	0x000236d0


	//   ....[158]....
        /*0e64*/ 	.word	0x000236e0


	//   ....[159]....
        /*0e68*/ 	.word	0x00023710


	//   ....[160]....
        /*0e6c*/ 	.word	0x00023740


	//   ....[161]....
        /*0e70*/ 	.word	0x00023770


	//   ....[162]....
        /*0e74*/ 	.word	0x000237a0


	//   ....[163]....
        /*0e78*/ 	.word	0x00023920


	//   ....[164]....
        /*0e7c*/ 	.word	0x00023950


	//   ....[165]....
        /*0e80*/ 	.word	0x00023980


	//   ....[166]....
        /*0e84*/ 	.word	0x000239b0


	//   ....[167]....
        /*0e88*/ 	.word	0x000239e0


	//   ....[168]....
        /*0e8c*/ 	.word	0x00023a10


	//   ....[169]....
        /*0e90*/ 	.word	0x00023ad0


	//   ....[170]....
        /*0e94*/ 	.word	0x00023af0


	//   ....[171]....
        /*0e98*/ 	.word	0x00023b60


	//   ....[172]....
        /*0e9c*/ 	.word	0x00024220


	//   ....[173]....
        /*0ea0*/ 	.word	0x000245e0


	//   ....[174]....
        /*0ea4*/ 	.word	0x00024670


	//   ....[175]....
        /*0ea8*/ 	.word	0x00024740


	//   ....[176]....
        /*0eac*/ 	.word	0x000247d0


	//   ....[177]....
        /*0eb0*/ 	.word	0x000248a0


	//   ....[178]....
        /*0eb4*/ 	.word	0x00024930


	//   ....[179]....
        /*0eb8*/ 	.word	0x00024a00


	//   ....[180]....
        /*0ebc*/ 	.word	0x00024a90


	//   ....[181]....
        /*0ec0*/ 	.word	0x00024ae0


	//   ....[182]....
        /*0ec4*/ 	.word	0x00024b30


	//   ....[183]....
        /*0ec8*/ 	.word	0x00024c00


	//   ....[184]....
        /*0ecc*/ 	.word	0x00024c90


	//   ....[185]....
        /*0ed0*/ 	.word	0x00024ce0


	//   ....[186]....
        /*0ed4*/ 	.word	0x00024d30


	//   ....[187]....
        /*0ed8*/ 	.word	0x000250c0


	//   ....[188]....
        /*0edc*/ 	.word	0x00025390


	//   ....[189]....
        /*0ee0*/ 	.word	0x00025490


	//   ....[190]....
        /*0ee4*/ 	.word	0x00025560


	//   ....[191]....
        /*0ee8*/ 	.word	0x000255d0


	//   ....[192]....
        /*0eec*/ 	.word	0x000256a0


	//   ....[193]....
        /*0ef0*/ 	.word	0x00025700


	//   ....[194]....
        /*0ef4*/ 	.word	0x000257c0


	//   ....[195]....
        /*0ef8*/ 	.word	0x00025820


	//   ....[196]....
        /*0efc*/ 	.word	0x000258e0


	//   ....[197]....
        /*0f00*/ 	.word	0x00025940


	//   ....[198]....
        /*0f04*/ 	.word	0x00025a10


	//   ....[199]....
        /*0f08*/ 	.word	0x00025b10


	//   ....[200]....
        /*0f0c*/ 	.word	0x00025bc0


	//   ....[201]....
        /*0f10*/ 	.word	0x00025c40


	//   ....[202]....
        /*0f14*/ 	.word	0x00025d30


	//   ....[203]....
        /*0f18*/ 	.word	0x00025d90


	//   ....[204]....
        /*0f1c*/ 	.word	0x00025e70


	//   ....[205]....
        /*0f20*/ 	.word	0x00025ed0


	//   ....[206]....
        /*0f24*/ 	.word	0x00025f70


	//   ....[207]....
        /*0f28*/ 	.word	0x00026010


	//   ....[208]....
        /*0f2c*/ 	.word	0x000260e0


	//   ....[209]....
        /*0f30*/ 	.word	0x00026190


	//   ....[210]....
        /*0f34*/ 	.word	0x00026200


	//   ....[211]....
        /*0f38*/ 	.word	0x00026260


	//   ....[212]....
        /*0f3c*/ 	.word	0x00026320


	//   ....[213]....
        /*0f40*/ 	.word	0x00026380


	//   ....[214]....
        /*0f44*/ 	.word	0x00026480


	//   ....[215]....
        /*0f48*/ 	.word	0x000264e0


	//   ....[216]....
        /*0f4c*/ 	.word	0x00026590


	//   ....[217]....
        /*0f50*/ 	.word	0x00026640


	//   ....[218]....
        /*0f54*/ 	.word	0x000266f0


	//   ....[219]....
        /*0f58*/ 	.word	0x00026770


	//   ....[220]....
        /*0f5c*/ 	.word	0x00026840


	//   ....[221]....
        /*0f60*/ 	.word	0x00026980


	//   ....[222]....
        /*0f64*/ 	.word	0x00026a30


	//   ....[223]....
        /*0f68*/ 	.word	0x00026ae0


	//   ....[224]....
        /*0f6c*/ 	.word	0x00026b80


	//   ....[225]....
        /*0f70*/ 	.word	0x00026c30


	//   ....[226]....
        /*0f74*/ 	.word	0x00026cd0


	//   ....[227]....
        /*0f78*/ 	.word	0x00026d80


	//   ....[228]....
        /*0f7c*/ 	.word	0x00026e20


	//   ....[229]....
        /*0f80*/ 	.word	0x00026e90


	//   ....[230]....
        /*0f84*/ 	.word	0x00026f50


	//   ....[231]....
        /*0f88*/ 	.word	0x00027040


	//   ....[232]....
        /*0f8c*/ 	.word	0x000270d0


	//   ....[233]....
        /*0f90*/ 	.word	0x00027130


	//   ....[234]....
        /*0f94*/ 	.word	0x000271e0


	//   ....[235]....
        /*0f98*/ 	.word	0x00027240


	//   ....[236]....
        /*0f9c*/ 	.word	0x000272f0


	//   ....[237]....
        /*0fa0*/ 	.word	0x00027350


	//   ....[238]....
        /*0fa4*/ 	.word	0x00027400


	//   ....[239]....
        /*0fa8*/ 	.word	0x00027460


	//   ....[240]....
        /*0fac*/ 	.word	0x00027510


	//   ....[241]....
        /*0fb0*/ 	.word	0x000276f0


	//   ....[242]....
        /*0fb4*/ 	.word	0x00027790


	//   ....[243]....
        /*0fb8*/ 	.word	0x000278b0


	//   ....[244]....
        /*0fbc*/ 	.word	0x00027920


	//   ....[245]....
        /*0fc0*/ 	.word	0x00027990


	//   ....[246]....
        /*0fc4*/ 	.word	0x00027a00


	//   ....[247]....
        /*0fc8*/ 	.word	0x00027a70


	//   ....[248]....
        /*0fcc*/ 	.word	0x00027af0


	//   ....[249]....
        /*0fd0*/ 	.word	0x00027b80


	//   ....[250]....
        /*0fd4*/ 	.word	0x00027c20


	//   ....[251]....
        /*0fd8*/ 	.word	0x00027c90


	//   ....[252]....
        /*0fdc*/ 	.word	0x00027d00


	//   ....[253]....
        /*0fe0*/ 	.word	0x00027d70


	//   ....[254]....
        /*0fe4*/ 	.word	0x00027df0


	//   ....[255]....
        /*0fe8*/ 	.word	0x00027e60


	//   ....[0]....
        /*0fec*/ 	.word	0x00027f00


	//   ....[1]....
        /*0ff0*/ 	.word	0x00027f90


	//   ....[2]....
        /*0ff4*/ 	.word	0x000280c0


	//----- nvinfo : EIATTR_REG_RECONFIG
	.align		4
.L_235:
        /*0ff8*/ 	.byte	0x01, 0x54
	.zero		2


	//----- nvinfo : EIATTR_SYSCALL_OFFSETS
	.align		4
        /*0ffc*/ 	.byte	0x04, 0x46
        /*0ffe*/ 	.short	(.L_237 - .L_236)


	//   ....[0]....
.L_236:
        /*1000*/ 	.word	0x00001b00


	//   ....[1]....
        /*1004*/ 	.word	0x00001c50


	//   ....[2]....
        /*1008*/ 	.word	0x00005a70


	//   ....[3]....
        /*100c*/ 	.word	0x00006050


	//   ....[4]....
        /*1010*/ 	.word	0x0001f590


	//   ....[5]....
        /*1014*/ 	.word	0x0001f700


	//   ....[6]....
        /*1018*/ 	.word	0x0001f850


	//   ....[7]....
        /*101c*/ 	.word	0x0001f990


	//   ....[8]....
        /*1020*/ 	.word	0x00020fa0


	//----- nvinfo : EIATTR_MBARRIER_INSTR_OFFSETS
	.align		4
.L_237:
        /*1024*/ 	.byte	0x04, 0x39
        /*1026*/ 	.short	(.L_239 - .L_238)


	//   ....[0]....
.L_238:
        /*1028*/ 	.word	0x00000250
        /*102c*/ 	.word	0x000000ff
        /*1030*/ 	.word	0x00013200
        /*1034*/ 	.short	0x0100
        /*1036*/ 	.byte	0x08
	.zero		1


	//   ....[1]....
        /*1038*/ 	.word	0x00000260
        /*103c*/ 	.word	0x000000ff
        /*1040*/ 	.word	0x00013220
        /*1044*/ 	.short	0x0100
        /*1046*/ 	.byte	0x08
	.zero		1


	//   ....[2]....
        /*1048*/ 	.word	0x00000350
        /*104c*/ 	.word	0x000000ff
        /*1050*/ 	.word	0x00013230
        /*1054*/ 	.short	0x0100
        /*1056*/ 	.byte	0x08
	.zero		1


	//   ....[3]....
        /*1058*/ 	.word	0x00000360
        /*105c*/ 	.word	0x000000ff
        /*1060*/ 	.word	0x00013240
        /*1064*/ 	.short	0x0100
        /*1066*/ 	.byte	0x08
	.zero		1


	//   ....[4]....
        /*1068*/ 	.word	0x00000370
        /*106c*/ 	.word	0x000000ff
        /*1070*/ 	.word	0x00013238
        /*1074*/ 	.short	0x0100
        /*1076*/ 	.byte	0x08
	.zero		1


	//   ....[5]....
        /*1078*/ 	.word	0x00000380
        /*107c*/ 	.word	0x000000ff
        /*1080*/ 	.word	0x00013248
        /*1084*/ 	.short	0x0100
        /*1086*/ 	.byte	0x08
	.zero		1


	//   ....[6]....
        /*1088*/ 	.word	0x000004b0
        /*108c*/ 	.word	0x000000ff
        /*1090*/ 	.word	0x00013250
        /*1094*/ 	.short	0x0100
        /*1096*/ 	.byte	0x08
	.zero		1


	//   ....[7]....
        /*1098*/ 	.word	0x000004c0
        /*109c*/ 	.word	0x000000ff
        /*10a0*/ 	.word	0x00013260
        /*10a4*/ 	.short	0x0100
        /*10a6*/ 	.byte	0x08
	.zero		1


	//   ....[8]....
        /*10a8*/ 	.word	0x000004d0
        /*10ac*/ 	.word	0x000000ff
        /*10b0*/ 	.word	0x00013258
        /*10b4*/ 	.short	0x0100
        /*10b6*/ 	.byte	0x08
	.zero		1


	//   ....[9]....
        /*10b8*/ 	.word	0x000004e0
        /*10bc*/ 	.word	0x000000ff
        /*10c0*/ 	.word	0x00013268
        /*10c4*/ 	.short	0x0100
        /*10c6*/ 	.byte	0x08
	.zero		1


	//   ....[10]....
        /*10c8*/ 	.word	0x000005d0
        /*10cc*/ 	.word	0x000000ff
        /*10d0*/ 	.word	0x00013270
        /*10d4*/ 	.short	0x0100
        /*10d6*/ 	.byte	0x06
	.zero		1


	//   ....[11]....
        /*10d8*/ 	.word	0x000005e0
        /*10dc*/ 	.word	0x000000ff
        /*10e0*/ 	.word	0x00013280
        /*10e4*/ 	.short	0x0100
        /*10e6*/ 	.byte	0x06
	.zero		1


	//   ....[12]....
        /*10e8*/ 	.word	0x000005f0
        /*10ec*/ 	.word	0x000000ff
        /*10f0*/ 	.word	0x00013278
        /*10f4*/ 	.short	0x0100
        /*10f6*/ 	.byte	0x06
	.zero		1


	//   ....[13]....
        /*10f8*/ 	.word	0x00000600
        /*10fc*/ 	.word	0x000000ff
        /*1100*/ 	.word	0x00013288
        /*1104*/ 	.short	0x0100
        /*1106*/ 	.byte	0x06
	.zero		1


	//   ....[14]....
        /*1108*/ 	.word	0x00000730
        /*110c*/ 	.word	0x000000ff
        /*1110*/ 	.word	0x00013290
        /*1114*/ 	.short	0x0100
        /*1116*/ 	.byte	0x08
	.zero		1


	//   ....[15]....
        /*1118*/ 	.word	0x00000740
        /*111c*/ 	.word	0x000000ff
        /*1120*/ 	.word	0x000132a0
        /*1124*/ 	.short	0x0100
        /*1126*/ 	.byte	0x08
	.zero		1


	//   ....[16]....
        /*1128*/ 	.word	0x00000750
        /*112c*/ 	.word	0x000000ff
        /*1130*/ 	.word	0x00013298
        /*1134*/ 	.short	0x0100
        /*1136*/ 	.byte	0x08
	.zero		1


	//   ....[17]....
        /*1138*/ 	.word	0x00000760
        /*113c*/ 	.word	0x000000ff
        /*1140*/ 	.word	0x000132a8
        /*1144*/ 	.short	0x0100
        /*1146*/ 	.byte	0x08
	.zero		1


	//   ....[18]....
        /*1148*/ 	.word	0x000008a0
        /*114c*/ 	.word	0x000000ff
        /*1150*/ 	.word	0x000132b0
        /*1154*/ 	.short	0x0100
        /*1156*/ 	.byte	0x08
	.zero		1


	//   ....[19]....
        /*1158*/ 	.word	0x000008b0
        /*115c*/ 	.word	0x000000ff
        /*1160*/ 	.word	0x000132c0
        /*1164*/ 	.short	0x0100
        /*1166*/ 	.byte	0x08
	.zero		1


	//   ....[20]....
        /*1168*/ 	.word	0x000008c0
        /*116c*/ 	.word	0x000000ff
        /*1170*/ 	.word	0x000132b8
        /*1174*/ 	.short	0x0100
        /*1176*/ 	.byte	0x08
	.zero		1


	//   ....[21]....
        /*1178*/ 	.word	0x000008d0
        /*117c*/ 	.word	0x000000ff
        /*1180*/ 	.word	0x000132c8
        /*1184*/ 	.short	0x0100
        /*1186*/ 	.byte	0x08
	.zero		1


	//   ....[22]....
        /*1188*/ 	.word	0x00002900
        /*118c*/ 	.word	0x00000040
        /*1190*/ 	.word	0x00013290
        /*1194*/ 	.short	0x010a
        /*1196*/ 	.byte	0x3f
	.zero		1


	//   ....[23]....
        /*1198*/ 	.word	0x00003a50
        /*119c*/ 	.word	0x00000040
        /*11a0*/ 	.word	0x00013290
        /*11a4*/ 	.short	0x010a
        /*11a6*/ 	.byte	0x3f
	.zero		1


	//   ....[24]....
        /*11a8*/ 	.word	0x00004a40
        /*11ac*/ 	.word	0x00000040
        /*11b0*/ 	.word	0x00013290
        /*11b4*/ 	.short	0x010a
        /*11b6*/ 	.byte	0x3f
	.zero		1


	//   ....[25]....
        /*11b8*/ 	.word	0x00004e20
        /*11bc*/ 	.word	0x00000000
        /*11c0*/ 	.word	0x00000000
        /*11c4*/ 	.short	0x0101
        /*11c6*/ 	.byte	0x3f
	.zero		1


	//   ....[26]....
        /*11c8*/ 	.word	0x00004e60
        /*11cc*/ 	.word	0x00000040
        /*11d0*/ 	.word	0x000132b0
        /*11d4*/ 	.short	0x010a
        /*11d6*/ 	.byte	0x3f
	.zero		1


	//   ....[27]....
        /*11d8*/ 	.word	0x00005220
        /*11dc*/ 	.word	0x00000040
        /*11e0*/ 	.word	0x00000000
        /*11e4*/ 	.short	0x0101
        /*11e6*/ 	.byte	0x3f
	.zero		1


	//   ....[28]....
        /*11e8*/ 	.word	0x00005dd0
        /*11ec*/ 	.word	0x00000016
        /*11f0*/ 	.word	0x00013200
        /*11f4*/ 	.short	0x010a
        /*11f6*/ 	.byte	0x3f
	.zero		1


	//   ....[29]....
        /*11f8*/ 	.word	0x00005e20
        /*11fc*/ 	.word	0x00000016
        /*1200*/ 	.word	0x00013200
        /*1204*/ 	.short	0x010a
        /*1206*/ 	.byte	0x3f
	.zero		1


	//   ....[30]....
        /*1208*/ 	.word	0x000065c0
        /*120c*/ 	.word	0x00000016
        /*1210*/ 	.word	0x00013200
        /*1214*/ 	.short	0x010a
        /*1216*/ 	.byte	0x3f
	.zero		1


	//   ....[31]....
        /*1218*/ 	.word	0x00007a30
        /*121c*/ 	.word	0x00000016
        /*1220*/ 	.word	0x00013200
        /*1224*/ 	.short	0x010a
        /*1226*/ 	.byte	0x3f
	.zero		1


	//   ....[32]....
        /*1228*/ 	.word	0x00008bc0
        /*122c*/ 	.word	0x0000000c
        /*1230*/ 	.word	0x00013230
        /*1234*/ 	.short	0x010a
        /*1236*/ 	.byte	0x3f
	.zero		1


	//   ....[33]....
        /*1238*/ 	.word	0x00008c60
        /*123c*/ 	.word	0x0000000c
        /*1240*/ 	.word	0x00013230
        /*1244*/ 	.short	0x010a
        /*1246*/ 	.byte	0x3f
	.zero		1


	//   ....[34]....
        /*1248*/ 	.word	0x00009a50
        /*124c*/ 	.word	0x0000000c
        /*1250*/ 	.word	0x00000000
        /*1254*/ 	.short	0x0101
        /*1256*/ 	.byte	0x3f
	.zero		1


	//   ....[35]....
        /*1258*/ 	.word	0x0000d570
        /*125c*/ 	.word	0x0000000e
        /*1260*/ 	.word	0x00013230
        /*1264*/ 	.short	0x010a
        /*1266*/ 	.byte	0x3f
	.zero		1


	//   ....[36]....
        /*1268*/ 	.word	0x0000d600
        /*126c*/ 	.word	0x0000000e
        /*1270*/ 	.word	0x00013230
        /*1274*/ 	.short	0x010a
        /*1276*/ 	.byte	0x3f
	.zero		1


	//   ....[37]....
        /*1278*/ 	.word	0x0000dbc0
        /*127c*/ 	.word	0x0000000f
        /*1280*/ 	.word	0x00013250
        /*1284*/ 	.short	0x010a
        /*1286*/ 	.byte	0x3f
	.zero		1


	//   ....[38]....
        /*1288*/ 	.word	0x0000dc10
        /*128c*/ 	.word	0x0000000f
        /*1290*/ 	.word	0x00013250
        /*1294*/ 	.short	0x010a
        /*1296*/ 	.byte	0x3f
	.zero		1


	//   ....[39]....
        /*1298*/ 	.word	0x0000e520
        /*129c*/ 	.word	0x0000000e
        /*12a0*/ 	.word	0x00000000
        /*12a4*/ 	.short	0x0101
        /*12a6*/ 	.byte	0x3f
	.zero		1


	//   ....[40]....
        /*12a8*/ 	.word	0x00011cc0
        /*12ac*/ 	.word	0x0000000f
        /*12b0*/ 	.word	0x00000000
        /*12b4*/ 	.short	0x0101
        /*12b6*/ 	.byte	0x3f
	.zero		1


	//   ....[41]....
        /*12b8*/ 	.word	0x000125e0
        /*12bc*/ 	.word	0x00000008
        /*12c0*/ 	.word	0x00013230
        /*12c4*/ 	.short	0x010a
        /*12c6*/ 	.byte	0x3f
	.zero		1


	//   ....[42]....
        /*12c8*/ 	.word	0x00012670
        /*12cc*/ 	.word	0x00000008
        /*12d0*/ 	.word	0x00013230
        /*12d4*/ 	.short	0x010a
        /*12d6*/ 	.byte	0x3f
	.zero		1


	//   ....[43]....
        /*12d8*/ 	.word	0x00012c30
        /*12dc*/ 	.word	0x00000003
        /*12e0*/ 	.word	0x00013250
        /*12e4*/ 	.short	0x010a
        /*12e6*/ 	.byte	0x3f
	.zero		1


	//   ....[44]....
        /*12e8*/ 	.word	0x00012c80
        /*12ec*/ 	.word	0x00000003
        /*12f0*/ 	.word	0x00013250
        /*12f4*/ 	.short	0x010a
        /*12f6*/ 	.byte	0x3f
	.zero		1


	//   ....[45]....
        /*12f8*/ 	.word	0x000136f0
        /*12fc*/ 	.word	0x00000000
        /*1300*/ 	.word	0x00000000
        /*1304*/ 	.short	0x0101
        /*1306*/ 	.byte	0x3f
	.zero		1


	//   ....[46]....
        /*1308*/ 	.word	0x00014f90
        /*130c*/ 	.word	0x00000003
        /*1310*/ 	.word	0x00000000
        /*1314*/ 	.short	0x0101
        /*1316*/ 	.byte	0x3f
	.zero		1


	//   ....[47]....
        /*1318*/ 	.word	0x00015550
        /*131c*/ 	.word	0x00000008
        /*1320*/ 	.word	0x00013230
        /*1324*/ 	.short	0x010a
        /*1326*/ 	.byte	0x3f
	.zero		1


	//   ....[48]....
        /*1328*/ 	.word	0x000155e0
        /*132c*/ 	.word	0x00000008
        /*1330*/ 	.word	0x00013230
        /*1334*/ 	.short	0x010a
        /*1336*/ 	.byte	0x3f
	.zero		1


	//   ....[49]....
        /*1338*/ 	.word	0x00015ba0
        /*133c*/ 	.word	0x0000000c
        /*1340*/ 	.word	0x00013250
        /*1344*/ 	.short	0x010a
        /*1346*/ 	.byte	0x3f
	.zero		1


	//   ....[50]....
        /*1348*/ 	.word	0x00015bf0
        /*134c*/ 	.word	0x0000000c
        /*1350*/ 	.word	0x00013250
        /*1354*/ 	.short	0x010a
        /*1356*/ 	.byte	0x3f
	.zero		1


	//   ....[51]....
        /*1358*/ 	.word	0x000165f0
        /*135c*/ 	.word	0x00000000
        /*1360*/ 	.word	0x00000000
        /*1364*/ 	.short	0x0101
        /*1366*/ 	.byte	0x3f
	.zero		1


	//   ....[52]....
        /*1368*/ 	.word	0x00019d00
        /*136c*/ 	.word	0x0000000c
        /*1370*/ 	.word	0x00000000
        /*1374*/ 	.short	0x0101
        /*1376*/ 	.byte	0x3f
	.zero		1


	//   ....[53]....
        /*1378*/ 	.word	0x0001a200
        /*137c*/ 	.word	0x0000000d
        /*1380*/ 	.word	0x00013250
        /*1384*/ 	.short	0x010a
        /*1386*/ 	.byte	0x3f
	.zero		1


	//   ....[54]....
        /*1388*/ 	.word	0x0001a250
        /*138c*/ 	.word	0x0000000d
        /*1390*/ 	.word	0x00013250
        /*1394*/ 	.short	0x010a
        /*1396*/ 	.byte	0x3f
	.zero		1


	//   ....[55]....
        /*1398*/ 	.word	0x0001aae0
        /*139c*/ 	.word	0x00000000
        /*13a0*/ 	.word	0x00000000
        /*13a4*/ 	.short	0x0101
        /*13a6*/ 	.byte	0x3f
	.zero		1


	//   ....[56]....
        /*13a8*/ 	.word	0x0001beb0
        /*13ac*/ 	.word	0x00000002
        /*13b0*/ 	.word	0x00000000
        /*13b4*/ 	.short	0x0101
        /*13b6*/ 	.byte	0x3f
	.zero		1


	//   ....[57]....
        /*13b8*/ 	.word	0x0001e2f0
        /*13bc*/ 	.word	0x00000011
        /*13c0*/ 	.word	0x00013220
        /*13c4*/ 	.short	0x010a
        /*13c6*/ 	.byte	0x3f
	.zero		1


	//   ....[58]....
        /*13c8*/ 	.word	0x0001e3c0
        /*13cc*/ 	.word	0x00000005
        /*13d0*/ 	.word	0x000132a0
        /*13d4*/ 	.short	0x010a
        /*13d6*/ 	.byte	0x3f
	.zero		1


	//   ....[59]....
        /*13d8*/ 	.word	0x0001e600
        /*13dc*/ 	.word	0x00000005
        /*13e0*/ 	.word	0x000132c0
        /*13e4*/ 	.short	0x010a
        /*13e6*/ 	.byte	0x3f
	.zero		1


	//   ....[60]....
        /*13e8*/ 	.word	0x0001e9b0
        /*13ec*/ 	.word	0x00000005
        /*13f0*/ 	.word	0x000132a0
        /*13f4*/ 	.short	0x010a
        /*13f6*/ 	.byte	0x3f
	.zero		1


	//   ....[61]....
        /*13f8*/ 	.word	0x0001ebe0
        /*13fc*/ 	.word	0x00000005
        /*1400*/ 	.word	0x000132c0
        /*1404*/ 	.short	0x010a
        /*1406*/ 	.byte	0x3f
	.zero		1


	//   ....[62]....
        /*1408*/ 	.word	0x0001ff40
        /*140c*/ 	.word	0x00000006
        /*1410*/ 	.word	0x00013280
        /*1414*/ 	.short	0x010a
        /*1416*/ 	.byte	0x3f
	.zero		1


	//   ....[63]....
        /*1418*/ 	.word	0x000205e0
        /*141c*/ 	.word	0x00000006
        /*1420*/ 	.word	0x00013270
        /*1424*/ 	.short	0x0107
        /*1426*/ 	.byte	0x3f
	.zero		1


	//   ....[64]....
        /*1428*/ 	.word	0x000206a0
        /*142c*/ 	.word	0x00000006
        /*1430*/ 	.word	0x00013270
        /*1434*/ 	.short	0x0101
        /*1436*/ 	.byte	0x3f
	.zero		1


	//   ....[65]....
        /*1438*/ 	.word	0x000206f0
        /*143c*/ 	.word	0x00000006
        /*1440*/ 	.word	0x00013240
        /*1444*/ 	.short	0x010a
        /*1446*/ 	.byte	0x3f
	.zero		1


	//   ....[66]....
        /*1448*/ 	.word	0x00020ca0
        /*144c*/ 	.word	0x00000006
        /*1450*/ 	.word	0x00013230
        /*1454*/ 	.short	0x0107
        /*1456*/ 	.byte	0x3f
	.zero		1


	//   ....[67]....
        /*1458*/ 	.word	0x00020d90
        /*145c*/ 	.word	0x00000006
        /*1460*/ 	.word	0x00013230
        /*1464*/ 	.short	0x0101
        /*1466*/ 	.byte	0x3f
	.zero		1


	//   ....[68]....
        /*1468*/ 	.word	0x000217b0
        /*146c*/ 	.word	0x00000011
        /*1470*/ 	.word	0x00013200
        /*1474*/ 	.short	0x0107
        /*1476*/ 	.byte	0x3f
	.zero		1


	//   ....[69]....
        /*1478*/ 	.word	0x000218a0
        /*147c*/ 	.word	0x00000011
        /*1480*/ 	.word	0x00013200
        /*1484*/ 	.short	0x0101
        /*1486*/ 	.byte	0x3f
	.zero		1


	//   ....[70]....
        /*1488*/ 	.word	0x000218c0
        /*148c*/ 	.word	0x00000011
        /*1490*/ 	.word	0x00013220
        /*1494*/ 	.short	0x010a
        /*1496*/ 	.byte	0x3f
	.zero		1


	//   ....[71]....
        /*1498*/ 	.word	0x00021e40
        /*149c*/ 	.word	0x00000006
        /*14a0*/ 	.word	0x00013280
        /*14a4*/ 	.short	0x010a
        /*14a6*/ 	.byte	0x3f
	.zero		1


	//   ....[72]....
        /*14a8*/ 	.word	0x00022340
        /*14ac*/ 	.word	0x00000006
        /*14b0*/ 	.word	0x00013270
        /*14b4*/ 	.short	0x0107
        /*14b6*/ 	.byte	0x3f
	.zero		1


	//   ....[73]....
        /*14b8*/ 	.word	0x00022400
        /*14bc*/ 	.word	0x00000006
        /*14c0*/ 	.word	0x00013270
        /*14c4*/ 	.short	0x0101
        /*14c6*/ 	.byte	0x3f
	.zero		1


	//   ....[74]....
        /*14c8*/ 	.word	0x00022430
        /*14cc*/ 	.word	0x00000006
        /*14d0*/ 	.word	0x00013240
        /*14d4*/ 	.short	0x010a
        /*14d6*/ 	.byte	0x3f
	.zero		1


	//   ....[75]....
        /*14d8*/ 	.word	0x00022890
        /*14dc*/ 	.word	0x00000006
        /*14e0*/ 	.word	0x00013230
        /*14e4*/ 	.short	0x0107
        /*14e6*/ 	.byte	0x3f
	.zero		1


	//   ....[76]....
        /*14e8*/ 	.word	0x00022960
        /*14ec*/ 	.word	0x00000006
        /*14f0*/ 	.word	0x00013230
        /*14f4*/ 	.short	0x0101
        /*14f6*/ 	.byte	0x3f
	.zero		1


	//   ....[77]....
        /*14f8*/ 	.word	0x000229e0
        /*14fc*/ 	.word	0x00000002
        /*1500*/ 	.word	0x00013270
        /*1504*/ 	.short	0x010a
        /*1506*/ 	.byte	0x3f
	.zero		1


	//   ....[78]....
        /*1508*/ 	.word	0x00022a70
        /*150c*/ 	.word	0x00000002
        /*1510*/ 	.word	0x00013260
        /*1514*/ 	.short	0x010a
        /*1516*/ 	.byte	0x3f
	.zero		1


	//   ....[79]....
        /*1518*/ 	.word	0x00022d80
        /*151c*/ 	.word	0x00000002
        /*1520*/ 	.word	0x00013250
        /*1524*/ 	.short	0x0101
        /*1526*/ 	.byte	0x3f
	.zero		1


	//   ....[80]....
        /*1528*/ 	.word	0x00022e10
        /*152c*/ 	.word	0x00000002
        /*1530*/ 	.word	0x00000000
        /*1534*/ 	.short	0x0101
        /*1536*/ 	.byte	0x3f
	.zero		1


	//   ....[81]....
        /*1538*/ 	.word	0x00022ff0
        /*153c*/ 	.word	0x00000003
        /*1540*/ 	.word	0x00013270
        /*1544*/ 	.short	0x010a
        /*1546*/ 	.byte	0x3f
	.zero		1


	//   ....[82]....
        /*1548*/ 	.word	0x00023080
        /*154c*/ 	.word	0x00000003
        /*1550*/ 	.word	0x00013260
        /*1554*/ 	.short	0x010a
        /*1556*/ 	.byte	0x3f
	.zero		1


	//   ....[83]....
        /*1558*/ 	.word	0x000233b0
        /*155c*/ 	.word	0x00000003
        /*1560*/ 	.word	0x00013250
        /*1564*/ 	.short	0x0101
        /*1566*/ 	.byte	0x3f
	.zero		1


	//   ....[84]....
        /*1568*/ 	.word	0x00023440
        /*156c*/ 	.word	0x00000003
        /*1570*/ 	.word	0x00000000
        /*1574*/ 	.short	0x0101
        /*1576*/ 	.byte	0x3f
	.zero		1


	//   ....[85]....
        /*1578*/ 	.word	0x000241a0
        /*157c*/ 	.word	0x00000005
        /*1580*/ 	.word	0x00013220
        /*1584*/ 	.short	0x010a
        /*1586*/ 	.byte	0x3f
	.zero		1


	//   ....[86]....
        /*1588*/ 	.word	0x00024330
        /*158c*/ 	.word	0x00000004
        /*1590*/ 	.word	0x00013240
        /*1594*/ 	.short	0x010a
        /*1596*/ 	.byte	0x3f
	.zero		1


	//   ....[87]....
        /*1598*/ 	.word	0x000243e0
        /*159c*/ 	.word	0x00000005
        /*15a0*/ 	.word	0x00013240
        /*15a4*/ 	.short	0x010a
        /*15a6*/ 	.byte	0x3f
	.zero		1


	//   ....[88]....
        /*15a8*/ 	.word	0x00024420
        /*15ac*/ 	.word	0x00000004
        /*15b0*/ 	.word	0x00013260
        /*15b4*/ 	.short	0x010a
        /*15b6*/ 	.byte	0x3f
	.zero		1


	//   ....[89]....
        /*15b8*/ 	.word	0x00024460
        /*15bc*/ 	.word	0x00000005
        /*15c0*/ 	.word	0x00013260
        /*15c4*/ 	.short	0x010a
        /*15c6*/ 	.byte	0x3f
	.zero		1


	//   ....[90]....
        /*15c8*/ 	.word	0x000244a0
        /*15cc*/ 	.word	0x00000004
        /*15d0*/ 	.word	0x00013280
        /*15d4*/ 	.short	0x010a
        /*15d6*/ 	.byte	0x3f
	.zero		1


	//   ....[91]....
        /*15d8*/ 	.word	0x000244e0
        /*15dc*/ 	.word	0x00000005
        /*15e0*/ 	.word	0x00013280
        /*15e4*/ 	.short	0x010a
        /*15e6*/ 	.byte	0x3f
	.zero		1


	//   ....[92]....
        /*15e8*/ 	.word	0x00024540
        /*15ec*/ 	.word	0x00000040
        /*15f0*/ 	.word	0x00013290
        /*15f4*/ 	.short	0x010a
        /*15f6*/ 	.byte	0x3f
	.zero		1


	//   ....[93]....
        /*15f8*/ 	.word	0x000246a0
        /*15fc*/ 	.word	0x00000040
        /*1600*/ 	.word	0x00013290
        /*1604*/ 	.short	0x010a
        /*1606*/ 	.byte	0x3f
	.zero		1


	//   ....[94]....
        /*1608*/ 	.word	0x00024800
        /*160c*/ 	.word	0x00000040
        /*1610*/ 	.word	0x00013290
        /*1614*/ 	.short	0x010a
        /*1616*/ 	.byte	0x3f
	.zero		1


	//   ....[95]....
        /*1618*/ 	.word	0x00024960
        /*161c*/ 	.word	0x00000040
        /*1620*/ 	.word	0x000132b0
        /*1624*/ 	.short	0x010a
        /*1626*/ 	.byte	0x3f
	.zero		1


	//   ....[96]....
        /*1628*/ 	.word	0x00024b60
        /*162c*/ 	.word	0x00000016
        /*1630*/ 	.word	0x00013200
        /*1634*/ 	.short	0x010a
        /*1636*/ 	.byte	0x3f
	.zero		1


	//   ....[97]....
        /*1638*/ 	.word	0x00024d60
        /*163c*/ 	.word	0x00000016
        /*1640*/ 	.word	0x00013200
        /*1644*/ 	.short	0x010a
        /*1646*/ 	.byte	0x3f
	.zero		1


	//   ....[98]....
        /*1648*/ 	.word	0x00024db0
        /*164c*/ 	.word	0x0000000c
        /*1650*/ 	.word	0x00013230
        /*1654*/ 	.short	0x010a
        /*1656*/ 	.byte	0x3f
	.zero		1


	//   ....[99]....
        /*1658*/ 	.word	0x00024e00
        /*165c*/ 	.word	0x0000000e
        /*1660*/ 	.word	0x00013230
        /*1664*/ 	.short	0x010a
        /*1666*/ 	.byte	0x3f
	.zero		1


	//   ....[100]....
        /*1668*/ 	.word	0x00024e50
        /*166c*/ 	.word	0x0000000f
        /*1670*/ 	.word	0x00013250
        /*1674*/ 	.short	0x010a
        /*1676*/ 	.byte	0x3f
	.zero		1


	//   ....[101]....
        /*1678*/ 	.word	0x00024ea0
        /*167c*/ 	.word	0x00000008
        /*1680*/ 	.word	0x00013230
        /*1684*/ 	.short	0x010a
        /*1686*/ 	.byte	0x3f
	.zero		1


	//   ....[102]....
        /*1688*/ 	.word	0x00024ef0
        /*168c*/ 	.word	0x00000003
        /*1690*/ 	.word	0x00013250
        /*1694*/ 	.short	0x010a
        /*1696*/ 	.byte	0x3f
	.zero		1


	//   ....[103]....
        /*1698*/ 	.word	0x00024f40
        /*169c*/ 	.word	0x00000008
        /*16a0*/ 	.word	0x00013230
        /*16a4*/ 	.short	0x010a
        /*16a6*/ 	.byte	0x3f
	.zero		1


	//   ....[104]....
        /*16a8*/ 	.word	0x00024f90
        /*16ac*/ 	.word	0x0000000c
        /*16b0*/ 	.word	0x00013250
        /*16b4*/ 	.short	0x010a
        /*16b6*/ 	.byte	0x3f
	.zero		1


	//   ....[105]....
        /*16b8*/ 	.word	0x00024fe0
        /*16bc*/ 	.word	0x0000000d
        /*16c0*/ 	.word	0x00013250
        /*16c4*/ 	.short	0x010a
        /*16c6*/ 	.byte	0x3f
	.zero		1


	//   ....[106]....
        /*16c8*/ 	.word	0x00025180
        /*16cc*/ 	.word	0x00000011
        /*16d0*/ 	.word	0x00013220
        /*16d4*/ 	.short	0x010a
        /*16d6*/ 	.byte	0x3f
	.zero		1


	//   ....[107]....
        /*16d8*/ 	.word	0x000251d0
        /*16dc*/ 	.word	0x00000005
        /*16e0*/ 	.word	0x000132a0
        /*16e4*/ 	.short	0x010a
        /*16e6*/ 	.byte	0x3f
	.zero		1


	//   ....[108]....
        /*16e8*/ 	.word	0x00025220
        /*16ec*/ 	.word	0x00000005
        /*16f0*/ 	.word	0x000132c0
        /*16f4*/ 	.short	0x010a
        /*16f6*/ 	.byte	0x3f
	.zero		1


	//   ....[109]....
        /*16f8*/ 	.word	0x00025270
        /*16fc*/ 	.word	0x00000005
        /*1700*/ 	.word	0x000132a0
        /*1704*/ 	.short	0x010a
        /*1706*/ 	.byte	0x3f
	.zero		1


	//   ....[110]....
        /*1708*/ 	.word	0x000252c0
        /*170c*/ 	.word	0x00000005
        /*1710*/ 	.word	0x000132c0
        /*1714*/ 	.short	0x010a
        /*1716*/ 	.byte	0x3f
	.zero		1


	//   ....[111]....
        /*1718*/ 	.word	0x000253e0
        /*171c*/ 	.word	0x00000006
        /*1720*/ 	.word	0x00013280
        /*1724*/ 	.short	0x010a
        /*1726*/ 	.byte	0x3f
	.zero		1


	//   ....[112]....
        /*1728*/ 	.word	0x00025a60
        /*172c*/ 	.word	0x00000006
        /*1730*/ 	.word	0x00013240
        /*1734*/ 	.short	0x010a
        /*1736*/ 	.byte	0x3f
	.zero		1


	//   ....[113]....
        /*1738*/ 	.word	0x00026880
        /*173c*/ 	.word	0x00000011
        /*1740*/ 	.word	0x00013220
        /*1744*/ 	.short	0x010a
        /*1746*/ 	.byte	0x3f
	.zero		1


	//   ....[114]....
        /*1748*/ 	.word	0x000268d0
        /*174c*/ 	.word	0x00000006
        /*1750*/ 	.word	0x00013280
        /*1754*/ 	.short	0x010a
        /*1756*/ 	.byte	0x3f
	.zero		1


	//   ....[115]....
        /*1758*/ 	.word	0x00026f90
        /*175c*/ 	.word	0x00000006
        /*1760*/ 	.word	0x00013240
        /*1764*/ 	.short	0x010a
        /*1766*/ 	.byte	0x3f
	.zero		1


	//   ....[116]....
        /*1768*/ 	.word	0x00027550
        /*176c*/ 	.word	0x00000002
        /*1770*/ 	.word	0x00013270
        /*1774*/ 	.short	0x010a
        /*1776*/ 	.byte	0x3f
	.zero		1


	//   ....[117]....
        /*1778*/ 	.word	0x000275a0
        /*177c*/ 	.word	0x00000002
        /*1780*/ 	.word	0x00013260
        /*1784*/ 	.short	0x010a
        /*1786*/ 	.byte	0x3f
	.zero		1


	//   ....[118]....
        /*1788*/ 	.word	0x000275f0
        /*178c*/ 	.word	0x00000003
        /*1790*/ 	.word	0x00013270
        /*1794*/ 	.short	0x010a
        /*1796*/ 	.byte	0x3f
	.zero		1


	//   ....[119]....
        /*1798*/ 	.word	0x00027640
        /*179c*/ 	.word	0x00000003
        /*17a0*/ 	.word	0x00013260
        /*17a4*/ 	.short	0x010a
        /*17a6*/ 	.byte	0x3f
	.zero		1


	//   ....[120]....
        /*17a8*/ 	.word	0x00027fe0
        /*17ac*/ 	.word	0x00000005
        /*17b0*/ 	.word	0x00013220
        /*17b4*/ 	.short	0x010a
        /*17b6*/ 	.byte	0x3f
	.zero		1


	//   ....[121]....
        /*17b8*/ 	.word	0x00028180
        /*17bc*/ 	.word	0x00000004
        /*17c0*/ 	.word	0x00013240
        /*17c4*/ 	.short	0x010a
        /*17c6*/ 	.byte	0x3f
	.zero		1


	//   ....[122]....
        /*17c8*/ 	.word	0x000281d0
        /*17cc*/ 	.word	0x00000005
        /*17d0*/ 	.word	0x00013240
        /*17d4*/ 	.short	0x010a
        /*17d6*/ 	.byte	0x3f
	.zero		1


	//   ....[123]....
        /*17d8*/ 	.word	0x00028220
        /*17dc*/ 	.word	0x00000004
        /*17e0*/ 	.word	0x00013260
        /*17e4*/ 	.short	0x010a
        /*17e6*/ 	.byte	0x3f
	.zero		1


	//   ....[124]....
        /*17e8*/ 	.word	0x00028270
        /*17ec*/ 	.word	0x00000005
        /*17f0*/ 	.word	0x00013260
        /*17f4*/ 	.short	0x010a
        /*17f6*/ 	.byte	0x3f
	.zero		1


	//   ....[125]....
        /*17f8*/ 	.word	0x000282c0
        /*17fc*/ 	.word	0x00000004
        /*1800*/ 	.word	0x00013280
        /*1804*/ 	.short	0x010a
        /*1806*/ 	.byte	0x3f
	.zero		1


	//----- nvinfo : EIATTR_NUM_MBARRIERS
	.align		4
.L_239:
        /*1808*/ 	.byte	0x03, 0x38
        /*180a*/ 	.short	0x0016


	//----- nvinfo : EIATTR_EXIT_INSTR_OFFSETS
	.align		4
        /*180c*/ 	.byte	0x04, 0x1c
        /*180e*/ 	.short	(.L_241 - .L_240)


	//   ....[0]....
.L_240:
        /*1810*/ 	.word	0x00024530


	//----- nvinfo : EIATTR_MAX_THREADS
	.align		4
.L_241:
        /*1814*/ 	.byte	0x04, 0x05
        /*1816*/ 	.short	(.L_243 - .L_242)
.L_242:
        /*1818*/ 	.word	0x00000200
        /*181c*/ 	.word	0x00000001
        /*1820*/ 	.word	0x00000001


	//----- nvinfo : EIATTR_CRS_STACK_SIZE
	.align		4
.L_243:
        /*1824*/ 	.byte	0x04, 0x1e
        /*1826*/ 	.short	(.L_245 - .L_244)
.L_244:
        /*1828*/ 	.word	0x00000000


	//----- nvinfo : EIATTR_CBANK_PARAM_SIZE
	.align		4
.L_245:
        /*182c*/ 	.byte	0x03, 0x19
        /*182e*/ 	.short	0x0af0


	//----- nvinfo : EIATTR_PARAM_CBANK
	.align		4
        /*1830*/ 	.byte	0x04, 0x0a
        /*1832*/ 	.short	(.L_247 - .L_246)
	.align		4
.L_246:
        /*1834*/ 	.word	index@(.nv.constant0._ZN7cutlass13device_kernelIN5flash11enable_sm90INS1_16FlashAttnFwdSm90INS1_25CollectiveMainloopFwdSm90ILi2EN4cute5tupleIJNS5_1CILi1EEES8_S8_EEENS6_IJNS7_ILi192EEENS7_ILi160EEENS7_ILi64EEEEEELi64ENS_12float_e4m3_tEfNS_4arch4Sm90ELb0ELb1ELb1ELb1ELb1ELb1ELb0ELb1ELb1ELb1ELb0ELb0EEENS1_21CollectiveEpilogueFwdINS6_IJSA_SC_SB_EEES9_NS_10bfloat16_tESG_Li384ELb1ELb1ELb0ELb1EEENS1_36VarlenDynamicPersistentTileSchedulerILi192ELi160ELi384ELi128ELb0ELb1ELb1ELb1ELb0ELb1EEEEEEEEEvNT_6ParamsE)
        /*1838*/ 	.short	0x0210
        /*183a*/ 	.short	0x0af0


	//----- nvinfo : EIATTR_SW_WAR
	.align		4
.L_247:
        /*183c*/ 	.byte	0x04, 0x36
        /*183e*/ 	.short	(.L_249 - .L_248)
.L_248:
        /*1840*/ 	.word	0x00000008
.L_249:


//--------------------- .nv.info._ZN7cutlass13device_kernelIN5flash11enable_sm90INS1_16FlashAttnFwdSm90INS1_25CollectiveMainloopFwdSm90ILi2EN4cute5tupleIJNS5_1CILi1EEES8_S8_EEENS6_IJNS7_ILi192EEENS7_ILi160EEENS7_ILi64EEEEEELi64ENS_12float_e4m3_tEfNS_4arch4Sm90ELb1ELb0ELb1ELb0ELb1ELb0ELb0ELb1ELb1ELb1ELb0ELb0EEENS1_21CollectiveEpilogueFwdINS6_IJSA_SC_SB_EEES9_NS_10bfloat16_tESG_Li384ELb0ELb1ELb0ELb1EEENS1_30DynamicPersistentTileSchedulerILi384ELi128ELb0ELb1ELb1EEEEEEEEEvNT_6ParamsE --------------------------
	.section	.nv.info._ZN7cutlass13device_kernelIN5flash11enable_sm90INS1_16FlashAttnFwdSm90INS1_25CollectiveMainloopFwdSm90ILi2EN4cute5tupleIJNS5_1CILi1EEES8_S8_EEENS6_IJNS7_ILi192EEENS7_ILi160EEENS7_ILi64EEEEEELi64ENS_12float_e4m3_tEfNS_4arch4Sm90ELb1ELb0ELb1ELb0ELb1ELb0ELb0ELb1ELb1ELb1ELb0ELb0EEENS1_21CollectiveEpilogueFwdINS6_IJSA_SC_SB_EEES9_NS_10bfloat16_tESG_Li384ELb0ELb1ELb0ELb1EEENS1_30DynamicPersistentTileSchedulerILi384ELi128ELb0ELb1ELb1EEEEEEEEEvNT_6ParamsE,"",@"SHT_CUDA_INFO"
	.sectionflags	@""
	.align	4


	//----- nvinfo : EIATTR_CUDA_API_VERSION
	.align		4
        /*0000*/ 	.byte	0x04, 0x37
        /*0002*/ 	.short	(.L_251 - .L_250)
.L_250:
        /*0004*/ 	.word	0x00000082


	//----- nvinfo : EIATTR_KPARAM_INFO
	.align		4
.L_251:
        /*0008*/ 	.byte	0x04, 0x17
        /*000a*/ 	.short	(.L_253 - .L_252)
.L_252:
        /*000c*/ 	.word	0x00000000
        /*0010*/ 	.short	0x0000
        /*0012*/ 	.short	0x0070
        /*0014*/ 	.byte	0x00, 0xf0, 0x01, 0x2a


	//----- nvinfo : EIATTR_SPARSE_MMA_MASK
	.align		4
.L_253:
        /*0018*/ 	.byte	0x03, 0x50
        /*001a*/ 	.short	0x0000


	//----- nvinfo : EIATTR_MAXREG_COUNT
	.align		4
        /*001c*/ 	.byte	0x03, 0x1b
        /*001e*/ 	.short	0x0080


	//----- nvinfo : EIATTR_NUM_BARRIERS
	.align		4
        /*0020*/ 	.byte	0x02, 0x4c
        /*0022*/ 	.byte	0x09
	.zero		1


	//----- nvinfo : EIATTR_EXTERNS
	.align		4
        /*0024*/ 	.byte	0x04, 0x0f
        /*0026*/ 	.short	(.L_255 - .L_254)


	//   ....[0]....
	.align		4
.L_254:
        /*0028*/ 	.word	index@(__assertfail)


	//----- nvinfo : EIATTR_ANNOTATIONS
	.align		4
.L_255:
        /*002c*/ 	.byte	0x04, 0x55
        /*002e*/ 	.short	(.L_257 - .L_256)


	//   ....[0]....
.L_256:
        /* <DEDUP_REMOVED lines=30> */


	//----- nvinfo : EIATTR_MERCURY_ISA_VERSION
	.align		4
.L_257:
        /*01f8*/ 	.byte	0x03, 0x5f
        /*01fa*/ 	.short	0x0101


	//----- nvinfo : EIATTR_INT_WARP_WIDE_INSTR_OFFSETS
	.align		4
        /*01fc*/ 	.byte	0x04, 0x31
        /*01fe*/ 	.short	(.L_259 - .L_258)


	//   ....[0]....
.L_258:
        /*0200*/ 	.word	0x000000c0


	//   ....[1]....
        /*0204*/ 	.word	0x000000d0


	//   ....[2]....
        /*0208*/ 	.word	0x00000170


	//   ....[3]....
        /*020c*/ 	.word	0x0000dd00


	//   ....[4]....
        /*0210*/ 	.word	0x0000dd90


	//   ....[5]....
        /*0214*/ 	.word	0x00011640


	//   ....[6]....
        /*0218*/ 	.word	0x000116d0


	//----- nvinfo : EIATTR_COOP_GROUP_MASK_REGIDS
	.align		4
.L_259:
        /*021c*/ 	.byte	0x04, 0x29
        /*021e*/ 	.short	(.L_261 - .L_260)


	//   ....[0]....
.L_260:
        /*0220*/ 	.word	0xffffffff


	//   ....[1]....
        /*0224*/ 	.word	0xffffffff


	//   ....[2]....
        /*0228*/ 	.word	0xffffffff


	//   ....[3]....
        /*022c*/ 	.word	0xffffffff


	//   ....[4]....
        /*0230*/ 	.word	0xffffffff


	//   ....[5]....
        /*0234*/ 	.word	0xffffffff


	//   ....[6]....
        /*0238*/ 	.word	0xffffffff


	//   ....[7]....
        /*023c*/ 	.word	0xffffffff


	//   ....[8]....
        /*0240*/ 	.word	0xffffffff


	//   ....[9]....
        /*0244*/ 	.word	0xffffffff


	//   ....[10]....
        /*0248*/ 	.word	0xffffffff


	//   ....[11]....
        /*024c*/ 	.word	0xffffffff


	//   ....[12]....
        /*0250*/ 	.word	0xffffffff


	//   ....[13]....
        /*0254*/ 	.word	0xffffffff


	//   ....[14]....
        /*0258*/ 	.word	0xffffffff


	//   ....[15]....
        /*025c*/ 	.word	0xffffffff


	//   ....[16]....
        /*0260*/ 	.word	0xffffffff


	//   ....[17]....
        /*0264*/ 	.word	0xffffffff


	//   ....[18]....
        /*0268*/ 	.word	0xffffffff


	//   ....[19]....
        /*026c*/ 	.word	0xffffffff


	//   ....[20]....
        /*0270*/ 	.word	0xffffffff


	//   ....[21]....
        /*0274*/ 	.word	0xffffffff


	//   ....[22]....
        /*0278*/ 	.word	0xffffffff


	//   ....[23]....
        /*027c*/ 	.word	0xffffffff


	//   ....[24]....
        /*0280*/ 	.word	0xffffffff


	//   ....[25]....
        /*0284*/ 	.word	0xffffffff


	//   ....[26]....
        /*0288*/ 	.word	0xffffffff


	//   ....[27]....
        /*028c*/ 	.word	0xffffffff


	//   ....[28]....
        /*0290*/ 	.word	0xffffffff


	//   ....[29]....
        /*0294*/ 	.word	0xffffffff


	//   ....[30]....
        /*0298*/ 	.word	0xffffffff


	//   ....[31]....
        /*029c*/ 	.word	0xffffffff


	//   ....[32]....
        /*02a0*/ 	.word	0xffffffff


	//   ....[33]....
        /*02a4*/ 	.word	0xffffffff


	//   ....[34]....
        /*02a8*/ 	.word	0xffffffff


	//   ....[35]....
        /*02ac*/ 	.word	0xffffffff


	//   ....[36]....
        /*02b0*/ 	.word	0xffffffff


	//   ....[37]....
        /*02b4*/ 	.word	0xffffffff


	//   ....[38]....
        /*02b8*/ 	.word	0xffffffff


	//   ....[39]....
        /*02bc*/ 	.word	0xffffffff


	//   ....[40]....
        /*02c0*/ 	.word	0xffffffff


	//   ....[41]....
        /*02c4*/ 	.word	0xffffffff


	//   ....[42]....
        /*02c8*/ 	.word	0xffffffff


	//   ....[43]....
        /*02cc*/ 	.word	0xffffffff


	//   ....[44]....
        /*02d0*/ 	.word	0xffffffff


	//   ....[45]....
        /*02d4*/ 	.word	0xffffffff


	//   ....[46]....
        /*02d8*/ 	.word	0xffffffff


	//   ....[47]....
        /*02dc*/ 	.word	0xffffffff


	//   ....[48]....
        /*02e0*/ 	.word	0xffffffff


	//   ....[49]....
        /*02e4*/ 	.word	0xffffffff


	//   ....[50]....
        /*02e8*/ 	.word	0xffffffff


	//   ....[51]....
        /*02ec*/ 	.word	0xffffffff


	//   ....[52]....
        /*02f0*/ 	.word	0xffffffff


	//   ....[53]....
        /*02f4*/ 	.word	0xffffffff


	//   ....[54]....
        /*02f8*/ 	.word	0xffffffff


	//   ....[55]....
        /*02fc*/ 	.word	0xffffffff


	//   ....[56]....
        /*0300*/ 	.word	0xffffffff


	//   ....[57]....
        /*0304*/ 	.word	0xffffffff


	//   ....[58]....
        /*0308*/ 	.word	0xffffffff


	//   ....[59]....
        /*030c*/ 	.word	0xffffffff


	//   ....[60]....
        /*0310*/ 	.word	0xffffffff


	//   ....[61]....
        /*0314*/ 	.word	0xffffffff


	//   ....[62]....
        /*0318*/ 	.word	0xffffffff


	//   ....[63]....
        /*031c*/ 	.word	0xffffffff


	//   ....[64]....
        /*0320*/ 	.word	0xffffffff


	//   ....[65]....
        /*0324*/ 	.word	0xffffffff


	//   ....[66]....
        /*0328*/ 	.word	0xffffffff


	//   ....[67]....
        /*032c*/ 	.word	0xffffffff


	//   ....[68]....
        /*0330*/ 	.word	0xffffffff


	//   ....[69]....
        /*0334*/ 	.word	0xffffffff


	//   ....[70]....
        /*0338*/ 	.word	0xffffffff


	//   ....[71]....
        /*033c*/ 	.word	0xffffffff


	//   ....[72]....
        /*0340*/ 	.word	0xffffffff


	//   ....[73]....
        /*0344*/ 	.word	0xffffffff


	//   ....[74]....
        /*0348*/ 	.word	0xffffffff


	//   ....[75]....
        /*034c*/ 	.word	0xffffffff


	//   ....[76]....
        /*0350*/ 	.word	0xffffffff


	//   ....[77]....
        /*0354*/ 	.word	0xffffffff


	//   ....[78]....
        /*0358*/ 	.word	0xffffffff


	//   ....[79]....
        /*035c*/ 	.word	0xffffffff


	//   ....[80]....
        /*0360*/ 	.word	0xffffffff


	//   ....[81]....
        /*0364*/ 	.word	0xffffffff


	//   ....[82]....
        /*0368*/ 	.word	0xffffffff


	//   ....[83]....
        /*036c*/ 	.word	0xffffffff


	//   ....[84]....
        /*0370*/ 	.word	0xffffffff


	//   ....[85]....
        /*0374*/ 	.word	0xffffffff


	//   ....[86]....
        /*0378*/ 	.word	0xffffffff


	//   ....[87]....
        /*037c*/ 	.word	0xffffffff


	//   ....[88]....
        /*0380*/ 	.word	0xffffffff


	//   ....[89]....
        /*0384*/ 	.word	0xffffffff


	//   ....[90]....
        /*0388*/ 	.word	0xffffffff


	//   ....[91]....
        /*038c*/ 	.word	0xffffffff


	//   ....[92]....
        /*0390*/ 	.word	0xffffffff


	//   ....[93]....
        /*0394*/ 	.word	0xffffffff


	//   ....[94]....
        /*0398*/ 	.word	0xffffffff


	//   ....[95]....
        /*039c*/ 	.word	0xffffffff


	//   ....[96]....
        /*03a0*/ 	.word	0xffffffff


	//   ....[97]....
        /*03a4*/ 	.word	0xffffffff


	//   ....[98]....
        /*03a8*/ 	.word	0xffffffff


	//   ....[99]....
        /*03ac*/ 	.word	0xffffffff


	//   ....[100]....
        /*03b0*/ 	.word	0xffffffff


	//   ....[101]....
        /*03b4*/ 	.word	0xffffffff


	//   ....[102]....
        /*03b8*/ 	.word	0xffffffff


	//   ....[103]....
        /*03bc*/ 	.word	0xffffffff


	//   ....[104]....
        /*03c0*/ 	.word	0xffffffff


	//   ....[105]....
        /*03c4*/ 	.word	0xffffffff


	//   ....[106]....
        /*03c8*/ 	.word	0xffffffff


	//   ....[107]....
        /*03cc*/ 	.word	0xffffffff


	//   ....[108]....
        /*03d0*/ 	.word	0xffffffff


	//   ....[109]....
        /*03d4*/ 	.word	0xffffffff


	//   ....[110]....
        /*03d8*/ 	.word	0xffffffff


	//   ....[111]....
        /*03dc*/ 	.word	0xffffffff


	//   ....[112]....
        /*03e0*/ 	.word	0xffffffff


	//   ....[113]....
        /*03e4*/ 	.word	0xffffffff


	//   ....[114]....
        /*03e8*/ 	.word	0xffffffff


	//   ....[115]....
        /*03ec*/ 	.word	0xffffffff


	//   ....[116]....
        /*03f0*/ 	.word	0xffffffff


	//   ....[117]....
        /*03f4*/ 	.word	0xffffffff


	//   ....[118]....
        /*03f8*/ 	.word	0x0500000f


	//   ....[119]....
        /*03fc*/ 	.word	0x0500000f


	//   ....[120]....
        /*0400*/ 	.word	0x0500000f


	//   ....[121]....
        /*0404*/ 	.word	0x0500000f


	//   ....[122]....
        /*0408*/ 	.word	0x0500000f


	//   ....[123]....
        /*040c*/ 	.word	0x0500000f


	//   ....[124]....
        /*0410*/ 	.word	0x0500000f


	//   ....[125]....
        /*0414*/ 	.word	0x0500000f


	//   ....[126]....
        /*0418*/ 	.word	0x0500000f


	//   ....[127]....
        /*041c*/ 	.word	0x0500000f


	//   ....[128]....
        /*0420*/ 	.word	0x0500000f


	//   ....[129]....
        /*0424*/ 	.word	0x0500000f


	//   ....[130]....
        /*0428*/ 	.word	0x0500000f


	//   ....[131]....
        /*042c*/ 	.word	0x0500000f


	//   ....[132]....
        /*0430*/ 	.word	0x0500000f


	//   ....[133]....
        /*0434*/ 	.word	0x0500000f


	//   ....[134]....
        /*0438*/ 	.word	0x0500000f


	//   ....[135]....
        /*043c*/ 	.word	0x0500000f


	//   ....[136]....
        /*0440*/ 	.word	0x0500000f


	//   ....[137]....
        /*0444*/ 	.word	0x0500000f


	//   ....[138]....
        /*0448*/ 	.word	0x0500000f


	//   ....[139]....
        /*044c*/ 	.word	0x0500000f


	//   ....[140]....
        /*0450*/ 	.word	0x0500000f


	//   ....[141]....
        /*0454*/ 	.word	0x0500000f


	//   ....[142]....
        /*0458*/ 	.word	0x0500000f


	//   ....[143]....
        /*045c*/ 	.word	0x0500000f


	//   ....[144]....
        /*0460*/ 	.word	0x0500000f


	//   ....[145]....
        /*0464*/ 	.word	0x0500000f


	//   ....[146]....
        /*0468*/ 	.word	0x0500000f


	//   ....[147]....
        /*046c*/ 	.word	0x0500000f


	//   ....[148]....
        /*0470*/ 	.word	0x0500000f


	//   ....[149]....
        /*0474*/ 	.word	0x0500000f


	//   ....[150]....
        /*0478*/ 	.word	0x0500000f


	//   ....[151]....
        /*047c*/ 	.word	0x0500000f


	//   ....[152]....
        /*0480*/ 	.word	0x0500000f


	//   ....[153]....
        /*0484*/ 	.word	0x0500000f


	//   ....[154]....
        /*0488*/ 	.word	0x0500000f


	//   ....[155]....
        /*048c*/ 	.word	0x0500000f


	//   ....[156]....
        /*0490*/ 	.word	0x0500000f


	//   ....[157]....
        /*0494*/ 	.word	0x0500000f


	//   ....[158]....
        /*0498*/ 	.word	0x0500000f


	//   ....[159]....
        /*049c*/ 	.word	0x0500000f


	//   ....[160]....
        /*04a0*/ 	.word	0x0500000f


	//   ....[161]....
        /*04a4*/ 	.word	0x0500000f


	//   ....[162]....
        /*04a8*/ 	.word	0x0500000f


	//   ....[163]....
        /*04ac*/ 	.word	0x0500000f


	//   ....[164]....
        /*04b0*/ 	.word	0x0500000f


	//   ....[165]....
        /*04b4*/ 	.word	0x0500000f


	//   ....[166]....
        /*04b8*/ 	.word	0x0500000f


	//   ....[167]....
        /*04bc*/ 	.word	0x0500000f


	//   ....[168]....
        /*04c0*/ 	.word	0x0500000f


	//   ....[169]....
        /*04c4*/ 	.word	0x0500000f


	//   ....[170]....
        /*04c8*/ 	.word	0x0500000f


	//   ....[171]....
        /*04cc*/ 	.word	0x0500000f


	//----- nvinfo : EIATTR_COOP_GROUP_INSTR_OFFSETS
	.align		4
.L_261:
        /*04d0*/ 	.byte	0x04, 0x28
        /*04d2*/ 	.short	(.L_263 - .L_262)


	//   ....[0]....
.L_262:
        /*04d4*/ 	.word	0x00000070


	//   ....[1]....
        /*04d8*/ 	.word	0x000000b0


	//   ....[2]....
        /*04dc*/ 	.word	0x000002d0


	//   ....[3]....
        /*04e0*/ 	.word	0x00000430


	//   ....[4]....
        /*04e4*/ 	.word	0x00000550


	//   ....[5]....
        /*04e8*/ 	.word	0x000006b0


	//   ....[6]....
        /*04ec*/ 	.word	0x00001290


	//   ....[7]....
        /*04f0*/ 	.word	0x00001f20


	//   ....[8]....
        /*04f4*/ 	.word	0x00002460


	//   ....[9]....
        /*04f8*/ 	.word	0x00002f10


	//   ....[10]....
        /*04fc*/ 	.word	0x00003000


	//   ....[11]....
        /*0500*/ 	.word	0x00003c30


	//   ....[12]....
        /*0504*/ 	.word	0x00003cc0


	//   ....[13]....
        /*0508*/ 	.word	0x00005660


	//   ....[14]....
        /*050c*/ 	.word	0x00006420


	//   ....[15]....
        /*0510*/ 	.word	0x00006510


	//   ....[16]....
        /*0514*/ 	.word	0x00006600


	//   ....[17]....
        /*0518*/ 	.word	0x00007280


	//   ....[18]....
        /*051c*/ 	.word	0x000072e0


	//   ....[19]....
        /*0520*/ 	.word	0x00009c00


	//   ....[20]....
        /*0524*/ 	.word	0x00009c20


	//   ....[21]....
        /*0528*/ 	.word	0x00009c40


	//   ....[22]....
        /*052c*/ 	.word	0x00009c70


	//   ....[23]....
        /*0530*/ 	.word	0x0000b500


	//   ....[24]....
        /*0534*/ 	.word	0x0000b510


	//   ....[25]....
        /*0538*/ 	.word	0x0000b590


	//   ....[26]....
        /*053c*/ 	.word	0x0000b5a0


	//   ....[27]....
        /*0540*/ 	.word	0x0000c110


	//   ....[28]....
        /*0544*/ 	.word	0x0000c150


	//   ....[29]....
        /*0548*/ 	.word	0x0000c190


	//   ....[30]....
        /*054c*/ 	.word	0x0000c1d0


	//   ....[31]....
        /*0550*/ 	.word	0x0000c210


	//   ....[32]....
        /*0554*/ 	.word	0x0000c250


	//   ....[33]....
        /*0558*/ 	.word	0x0000c280


	//   ....[34]....
        /*055c*/ 	.word	0x0000c2c0


	//   ....[35]....
        /*0560*/ 	.word	0x0000c2e0


	//   ....[36]....
        /*0564*/ 	.word	0x0000c300


	//   ....[37]....
        /*0568*/ 	.word	0x0000c320


	//   ....[38]....
        /*056c*/ 	.word	0x0000c330


	//   ....[39]....
        /*0570*/ 	.word	0x0000c340


	//   ....[40]....
        /*0574*/ 	.word	0x0000c350


	//   ....[41]....
        /*0578*/ 	.word	0x0000c370


	//   ....[42]....
        /*057c*/ 	.word	0x0000c390


	//   ....[43]....
        /*0580*/ 	.word	0x0000c3c0


	//   ....[44]....
        /*0584*/ 	.word	0x0000c3f0


	//   ....[45]....
        /*0588*/ 	.word	0x0000c420


	//   ....[46]....
        /*058c*/ 	.word	0x0000c450


	//   ....[47]....
        /*0590*/ 	.word	0x0000c910


	//   ....[48]....
        /*0594*/ 	.word	0x0000c950


	//   ....[49]....
        /*0598*/ 	.word	0x0000c980


	//   ....[50]....
        /*059c*/ 	.word	0x0000c9c0


	//   ....[51]....
        /*05a0*/ 	.word	0x0000c9e0


	//   ....[52]....
        /*05a4*/ 	.word	0x0000c9f0


	//   ....[53]....
        /*05a8*/ 	.word	0x0000ca10


	//   ....[54]....
        /*05ac*/ 	.word	0x0000ca30


	//   ....[55]....
        /*05b0*/ 	.word	0x0000d0c0


	//   ....[56]....
        /*05b4*/ 	.word	0x0000d100


	//   ....[57]....
        /*05b8*/ 	.word	0x0000d130


	//   ....[58]....
        /*05bc*/ 	.word	0x0000d160


	//   ....[59]....
        /*05c0*/ 	.word	0x0000d180


	//   ....[60]....
        /*05c4*/ 	.word	0x0000d190


	//   ....[61]....
        /*05c8*/ 	.word	0x0000d1a0


	//   ....[62]....
        /*05cc*/ 	.word	0x0000d1c0


	//   ....[63]....
        /*05d0*/ 	.word	0x0000d350


	//   ....[64]....
        /*05d4*/ 	.word	0x0000ec50


	//   ....[65]....
        /*05d8*/ 	.word	0x0000ec80


	//   ....[66]....
        /*05dc*/ 	.word	0x0000ecf0


	//   ....[67]....
        /*05e0*/ 	.word	0x0000ed10


	//   ....[68]....
        /*05e4*/ 	.word	0x0000ed50


	//   ....[69]....
        /*05e8*/ 	.word	0x0000ed60


	//   ....[70]....
        /*05ec*/ 	.word	0x0000ed80


	//   ....[71]....
        /*05f0*/ 	.word	0x0000ed90


	//   ....[72]....
        /*05f4*/ 	.word	0x0000edd0


	//   ....[73]....
        /*05f8*/ 	.word	0x0000ee20


	//   ....[74]....
        /*05fc*/ 	.word	0x0000f260


	//   ....[75]....
        /*0600*/ 	.word	0x0000f270


	//   ....[76]....
        /*0604*/ 	.word	0x0000f280


	//   ....[77]....
        /*0608*/ 	.word	0x0000f2a0


	//   ....[78]....
        /*060c*/ 	.word	0x0000f320


	//   ....[79]....
        /*0610*/ 	.word	0x0000f330


	//   ....[80]....
        /*0614*/ 	.word	0x0000f3a0


	//   ....[81]....
        /*0618*/ 	.word	0x0000f3b0


	//   ....[82]....
        /*061c*/ 	.word	0x0000f3c0


	//   ....[83]....
        /*0620*/ 	.word	0x0000f3d0


	//   ....[84]....
        /*0624*/ 	.word	0x0000fc80


	//   ....[85]....
        /*0628*/ 	.word	0x0000fca0


	//   ....[86]....
        /*062c*/ 	.word	0x0000fcc0


	//   ....[87]....
        /*0630*/ 	.word	0x0000fd50


	//   ....[88]....
        /*0634*/ 	.word	0x0000fd70


	//   ....[89]....
        /*0638*/ 	.word	0x0000fdf0


	//   ....[90]....
        /*063c*/ 	.word	0x0000fe10


	//   ....[91]....
        /*0640*/ 	.word	0x0000fe20


	//   ....[92]....
        /*0644*/ 	.word	0x0000fe30


	//   ....[93]....
        /*0648*/ 	.word	0x0000fed0


	//   ....[94]....
        /*064c*/ 	.word	0x0000fef0


	//   ....[95]....
        /*0650*/ 	.word	0x0000ff10


	//   ....[96]....
        /*0654*/ 	.word	0x000108d0


	//   ....[97]....
        /*0658*/ 	.word	0x000108e0


	//   ....[98]....
        /*065c*/ 	.word	0x00010900


	//   ....[99]....
        /*0660*/ 	.word	0x00010950


	//   ....[100]....
        /*0664*/ 	.word	0x00010960


	//   ....[101]....
        /*0668*/ 	.word	0x000109a0


	//   ....[102]....
        /*066c*/ 	.word	0x000109b0


	//   ....[103]....
        /*0670*/ 	.word	0x000109c0


	//   ....[104]....
        /*0674*/ 	.word	0x00010a00


	//   ....[105]....
        /*0678*/ 	.word	0x00010a40


	//   ....[106]....
        /*067c*/ 	.word	0x00010e60


	//   ....[107]....
        /*0680*/ 	.word	0x00010e70


	//   ....[108]....
        /*0684*/ 	.word	0x00010e80


	//   ....[109]....
        /*0688*/ 	.word	0x00010ec0


	//   ....[110]....
        /*068c*/ 	.word	0x00010ed0


	//   ....[111]....
        /*0690*/ 	.word	0x00010f10


	//   ....[112]....
        /*0694*/ 	.word	0x00010f20


	//   ....[113]....
        /*0698*/ 	.word	0x00010f30


	//   ....[114]....
        /*069c*/ 	.word	0x00010f70


	//   ....[115]....
        /*06a0*/ 	.word	0x00010fb0


	//   ....[116]....
        /*06a4*/ 	.word	0x00011d80


	//   ....[117]....
        /*06a8*/ 	.word	0x00011f20


	//   ....[118]....
        /*06ac*/ 	.word	0x00012550


	//   ....[119]....
        /*06b0*/ 	.word	0x00012630


	//   ....[120]....
        /*06b4*/ 	.word	0x00012710


	//   ....[121]....
        /*06b8*/ 	.word	0x000127c0


	//   ....[122]....
        /*06bc*/ 	.word	0x00012870


	//   ....[123]....
        /*06c0*/ 	.word	0x00012920


	//   ....[124]....
        /*06c4*/ 	.word	0x000129c0


	//   ....[125]....
        /*06c8*/ 	.word	0x00012a70


	//   ....[126]....
        /*06cc*/ 	.word	0x00012b10


	//   ....[127]....
        /*06d0*/ 	.word	0x00012b90


	//   ....[128]....
        /*06d4*/ 	.word	0x00012c60


	//   ....[129]....
        /*06d8*/ 	.word	0x00012d60


	//   ....[130]....
        /*06dc*/ 	.word	0x00012e10


	//   ....[131]....
        /*06e0*/ 	.word	0x00012e90


	//   ....[132]....
        /*06e4*/ 	.word	0x00012f70


	//   ....[133]....
        /*06e8*/ 	.word	0x00012fd0


	//   ....[134]....
        /*06ec*/ 	.word	0x000130b0


	//   ....[135]....
        /*06f0*/ 	.word	0x00013110


	//   ....[136]....
        /*06f4*/ 	.word	0x000131b0


	//   ....[137]....
        /*06f8*/ 	.word	0x00013250


	//   ....[138]....
        /*06fc*/ 	.word	0x00013300


	//   ....[139]....
        /*0700*/ 	.word	0x00013390


	//   ....[140]....
        /*0704*/ 	.word	0x00013400


	//   ....[141]....
        /*0708*/ 	.word	0x00013460


	//   ....[142]....
        /*070c*/ 	.word	0x00013560


	//   ....[143]....
        /*0710*/ 	.word	0x000135c0


	//   ....[144]....
        /*0714*/ 	.word	0x000136c0


	//   ....[145]....
        /*0718*/ 	.word	0x00013720


	//   ....[146]....
        /*071c*/ 	.word	0x000137c0


	//   ....[147]....
        /*0720*/ 	.word	0x00013880


	//   ....[148]....
        /*0724*/ 	.word	0x00013950


	//   ....[149]....
        /*0728*/ 	.word	0x000139b0


	//   ....[150]....
        /*072c*/ 	.word	0x00013a60


	//   ....[151]....
        /*0730*/ 	.word	0x00013b90


	//   ....[152]....
        /*0734*/ 	.word	0x00013c40


	//   ....[153]....
        /*0738*/ 	.word	0x00013cf0


	//   ....[154]....
        /*073c*/ 	.word	0x00013d90


	//   ....[155]....
        /*0740*/ 	.word	0x00013e40


	//   ....[156]....
        /*0744*/ 	.word	0x00013ee0


	//   ....[157]....
        /*0748*/ 	.word	0x00013f90


	//   ....[158]....
        /*074c*/ 	.word	0x00014030


	//   ....[159]....
        /*0750*/ 	.word	0x000140a0


	//   ....[160]....
        /*0754*/ 	.word	0x00014160


	//   ....[161]....
        /*0758*/ 	.word	0x00014250


	//   ....[162]....
        /*075c*/ 	.word	0x000142e0


	//   ....[163]....
        /*0760*/ 	.word	0x00014340


	//   ....[164]....
        /*0764*/ 	.word	0x000143f0


	//   ....[165]....
        /*0768*/ 	.word	0x00014450


	//   ....[166]....
        /*076c*/ 	.word	0x00014500


	//   ....[167]....
        /*0770*/ 	.word	0x00014560


	//   ....[168]....
        /*0774*/ 	.word	0x00014610


	//   ....[169]....
        /*0778*/ 	.word	0x00014670


	//   ....[170]....
        /*077c*/ 	.word	0x00014720


	//   ....[171]....
        /*0780*/ 	.word	0x00014980


	//----- nvinfo : EIATTR_REG_RECONFIG
	.align		4
.L_263:
        /*0784*/ 	.byte	0x01, 0x54
	.zero		2


	//----- nvinfo : EIATTR_SYSCALL_OFFSETS
	.align		4
        /*0788*/ 	.byte	0x04, 0x46
        /*078a*/ 	.short	(.L_265 - .L_264)


	//   ....[0]....
.L_264:
        /*078c*/ 	.word	0x00001470


	//   ....[1]....
        /*0790*/ 	.word	0x0000df00


	//   ....[2]....
        /*0794*/ 	.word	0x0000e070


	//   ....[3]....
        /*0798*/ 	.word	0x0000e1c0


	//   ....[4]....
        /*079c*/ 	.word	0x0000e300


	//   ....[5]....
        /*07a0*/ 	.word	0x0000f780


	//----- nvinfo : EIATTR_MBARRIER_INSTR_OFFSETS
	.align		4
.L_265:
        /*07a4*/ 	.byte	0x04, 0x39
        /*07a6*/ 	.short	(.L_267 - .L_266)


	//   ....[0]....
.L_266:
        /*07a8*/ 	.word	0x00000180
        /*07ac*/ 	.word	0x000000ff
        /*07b0*/ 	.word	0x00013200
        /*07b4*/ 	.short	0x0100
        /*07b6*/ 	.byte	0x08
	.zero		1


	//   ....[1]....
        /*07b8*/ 	.word	0x00000190
        /*07bc*/ 	.word	0x000000ff
        /*07c0*/ 	.word	0x00013220
        /*07c4*/ 	.short	0x0100
        /*07c6*/ 	.byte	0x08
	.zero		1


	//   ....[2]....
        /*07c8*/ 	.word	0x00000280
        /*07cc*/ 	.word	0x000000ff
        /*07d0*/ 	.word	0x00013230
        /*07d4*/ 	.short	0x0100
        /*07d6*/ 	.byte	0x08
	.zero		1


	//   ....[3]....
        /*07d8*/ 	.word	0x00000290
        /*07dc*/ 	.word	0x000000ff
        /*07e0*/ 	.word	0x00013240
        /*07e4*/ 	.short	0x0100
        /*07e6*/ 	.byte	0x08
	.zero		1


	//   ....[4]....
        /*07e8*/ 	.word	0x000002a0
        /*07ec*/ 	.word	0x000000ff
        /*07f0*/ 	.word	0x00013238
        /*07f4*/ 	.short	0x0100
        /*07f6*/ 	.byte	0x08
	.zero		1


	//   ....[5]....
        /*07f8*/ 	.word	0x000002b0
        /*07fc*/ 	.word	0x000000ff
        /*0800*/ 	.word	0x00013248
        /*0804*/ 	.short	0x0100
        /*0806*/ 	.byte	0x08
	.zero		1


	//   ....[6]....
        /*0808*/ 	.word	0x000003e0
        /*080c*/ 	.word	0x000000ff
        /*0810*/ 	.word	0x00013250
        /*0814*/ 	.short	0x0100
        /*0816*/ 	.byte	0x08
	.zero		1


	//   ....[7]....
        /*0818*/ 	.word	0x000003f0
        /*081c*/ 	.word	0x000000ff
        /*0820*/ 	.word	0x00013260
        /*0824*/ 	.short	0x0100
        /*0826*/ 	.byte	0x08
	.zero		1


	//   ....[8]....
        /*0828*/ 	.word	0x00000400
        /*082c*/ 	.word	0x000000ff
        /*0830*/ 	.word	0x00013258
        /*0834*/ 	.short	0x0100
        /*0836*/ 	.byte	0x08
	.zero		1


	//   ....[9]....
        /*0838*/ 	.word	0x00000410
        /*083c*/ 	.word	0x000000ff
        /*0840*/ 	.word	0x00013268
        /*0844*/ 	.short	0x0100
        /*0846*/ 	.byte	0x08
	.zero		1


	//   ....[10]....
        /*0848*/ 	.word	0x00000500
        /*084c*/ 	.word	0x000000ff
        /*0850*/ 	.word	0x00013270
        /*0854*/ 	.short	0x0100
        /*0856*/ 	.byte	0x06
	.zero		1


	//   ....[11]....
        /*0858*/ 	.word	0x00000510
        /*085c*/ 	.word	0x000000ff
        /*0860*/ 	.word	0x00013280
        /*0864*/ 	.short	0x0100
        /*0866*/ 	.byte	0x06
	.zero		1


	//   ....[12]....
        /*0868*/ 	.word	0x00000520
        /*086c*/ 	.word	0x000000ff
        /*0870*/ 	.word	0x00013278
        /*0874*/ 	.short	0x0100
        /*0876*/ 	.byte	0x06
	.zero		1


	//   ....[13]....
        /*0878*/ 	.word	0x00000530
        /*087c*/ 	.word	0x000000ff
        /*0880*/ 	.word	0x00013288
        /*0884*/ 	.short	0x0100
        /*0886*/ 	.byte	0x06
	.zero		1


	//   ....[14]....
        /*0888*/ 	.word	0x00000660
        /*088c*/ 	.word	0x000000ff
        /*0890*/ 	.word	0x00013290
        /*0894*/ 	.short	0x0100
        /*0896*/ 	.byte	0x08
	.zero		1


	//   ....[15]....
        /*0898*/ 	.word	0x00000670
        /*089c*/ 	.word	0x000000ff
        /*08a0*/ 	.word	0x000132a0
        /*08a4*/ 	.short	0x0100
        /*08a6*/ 	.byte	0x08
	.zero		1


	//   ....[16]....
        /*08a8*/ 	.word	0x00000680
        /*08ac*/ 	.word	0x000000ff
        /*08b0*/ 	.word	0x00013298
        /*08b4*/ 	.short	0x0100
        /*08b6*/ 	.byte	0x08
	.zero		1


	//   ....[17]....
        /*08b8*/ 	.word	0x00000690
        /*08bc*/ 	.word	0x000000ff
        /*08c0*/ 	.word	0x000132a8
        /*08c4*/ 	.short	0x0100
        /*08c6*/ 	.byte	0x08
	.zero		1


	//   ....[18]....
        /*08c8*/ 	.word	0x000007e0
        /*08cc*/ 	.word	0x000000ff
        /*08d0*/ 	.word	0x000132b0
        /*08d4*/ 	.short	0x0100
        /*08d6*/ 	.byte	0x08
	.zero		1


	//   ....[19]....
        /*08d8*/ 	.word	0x000007f0
        /*08dc*/ 	.word	0x000000ff
        /*08e0*/ 	.word	0x000132c0
        /*08e4*/ 	.short	0x0100
        /*08e6*/ 	.byte	0x08
	.zero		1


	//   ....[20]....
        /*08e8*/ 	.word	0x00000800
        /*08ec*/ 	.word	0x000000ff
        /*08f0*/ 	.word	0x000132b8
        /*08f4*/ 	.short	0x0100
        /*08f6*/ 	.byte	0x08
	.zero		1


	//   ....[21]....
        /*08f8*/ 	.word	0x00000810
        /*08fc*/ 	.word	0x000000ff
        /*0900*/ 	.word	0x000132c8
        /*0904*/ 	.short	0x0100
        /*0906*/ 	.byte	0x08
	.zero		1


	//   ....[22]....
        /*0908*/ 	.word	0x000017c0
        /*090c*/ 	.word	0x000000ff
        /*0910*/ 	.word	0x00013200
        /*0914*/ 	.short	0x010a
        /*0916*/ 	.byte	0x2d
	.zero		1


	//   ....[23]....
        /*0918*/ 	.word	0x00001860
        /*091c*/ 	.word	0x00000002
        /*0920*/ 	.word	0x00013230
        /*0924*/ 	.short	0x010a
        /*0926*/ 	.byte	0x3f
	.zero		1


	//   ....[24]....
        /*0928*/ 	.word	0x000018a0
        /*092c*/ 	.word	0x00000002
        /*0930*/ 	.word	0x00013230
        /*0934*/ 	.short	0x010a
        /*0936*/ 	.byte	0x3f
	.zero		1


	//   ....[25]....
        /*0938*/ 	.word	0x00002750
        /*093c*/ 	.word	0x000000ff
        /*0940*/ 	.word	0x00000000
        /*0944*/ 	.short	0x0101
        /*0946*/ 	.byte	0x06
	.zero		1


	//   ....[26]....
        /*0948*/ 	.word	0x00004da0
        /*094c*/ 	.word	0x000000ff
        /*0950*/ 	.word	0x00013230
        /*0954*/ 	.short	0x010a
        /*0956*/ 	.byte	0x16
	.zero		1


	//   ....[27]....
        /*0958*/ 	.word	0x00004de0
        /*095c*/ 	.word	0x000000ff
        /*0960*/ 	.word	0x00013230
        /*0964*/ 	.short	0x010a
        /*0966*/ 	.byte	0x16
	.zero		1


	//   ....[28]....
        /*0968*/ 	.word	0x00005230
        /*096c*/ 	.word	0x000000ff
        /*0970*/ 	.word	0x00013250
        /*0974*/ 	.short	0x010a
        /*0976*/ 	.byte	0x0b
	.zero		1


	//   ....[29]....
        /*0978*/ 	.word	0x00005270
        /*097c*/ 	.word	0x000000ff
        /*0980*/ 	.word	0x00013250
        /*0984*/ 	.short	0x010a
        /*0986*/ 	.byte	0x0b
	.zero		1


	//   ....[30]....
        /*0988*/ 	.word	0x00005dd0
        /*098c*/ 	.word	0x000000ff
        /*0990*/ 	.word	0x00000000
        /*0994*/ 	.short	0x0101
        /*0996*/ 	.byte	0x16
	.zero		1


	//   ....[31]....
        /*0998*/ 	.word	0x00008090
        /*099c*/ 	.word	0x000000ff
        /*09a0*/ 	.word	0x00000000
        /*09a4*/ 	.short	0x0101
        /*09a6*/ 	.byte	0x06
	.zero		1


	//   ....[32]....
        /*09a8*/ 	.word	0x000085d0
        /*09ac*/ 	.word	0x000000ff
        /*09b0*/ 	.word	0x00013230
        /*09b4*/ 	.short	0x010a
        /*09b6*/ 	.byte	0x06
	.zero		1


	//   ....[33]....
        /*09b8*/ 	.word	0x00008610
        /*09bc*/ 	.word	0x000000ff
        /*09c0*/ 	.word	0x00013230
        /*09c4*/ 	.short	0x010a
        /*09c6*/ 	.byte	0x06
	.zero		1


	//   ....[34]....
        /*09c8*/ 	.word	0x00008a60
        /*09cc*/ 	.word	0x000000ff
        /*09d0*/ 	.word	0x00013250
        /*09d4*/ 	.short	0x010a
        /*09d6*/ 	.byte	0x0b
	.zero		1


	//   ....[35]....
        /*09d8*/ 	.word	0x00008aa0
        /*09dc*/ 	.word	0x000000ff
        /*09e0*/ 	.word	0x00013250
        /*09e4*/ 	.short	0x010a
        /*09e6*/ 	.byte	0x0b
	.zero		1


	//   ....[36]....
        /*09e8*/ 	.word	0x000093c0
        /*09ec*/ 	.word	0x000000ff
        /*09f0*/ 	.word	0x00000000
        /*09f4*/ 	.short	0x0101
        /*09f6*/ 	.byte	0x06
	.zero		1


	//   ....[37]....
        /*09f8*/ 	.word	0x0000ad20
        /*09fc*/ 	.word	0x000000ff
        /*0a00*/ 	.word	0x00000000
        /*0a04*/ 	.short	0x0101
        /*0a06*/ 	.byte	0x06
	.zero		1


	//   ....[38]....
        /*0a08*/ 	.word	0x0000b1d0
        /*0a0c*/ 	.word	0x000000ff
        /*0a10*/ 	.word	0x00013250
        /*0a14*/ 	.short	0x010a
        /*0a16*/ 	.byte	0x0e
	.zero		1


	//   ....[39]....
        /*0a18*/ 	.word	0x0000b210
        /*0a1c*/ 	.word	0x000000ff
        /*0a20*/ 	.word	0x00013250
        /*0a24*/ 	.short	0x010a
        /*0a26*/ 	.byte	0x0e
	.zero		1


	//   ....[40]....
        /*0a28*/ 	.word	0x0000b880
        /*0a2c*/ 	.word	0x000000ff
        /*0a30*/ 	.word	0x00000000
        /*0a34*/ 	.short	0x0101
        /*0a36*/ 	.byte	0x04
	.zero		1


	//   ....[41]....
        /*0a38*/ 	.word	0x0000c930
        /*0a3c*/ 	.word	0x00000000
        /*0a40*/ 	.word	0x00000000
        /*0a44*/ 	.short	0x0101
        /*0a46*/ 	.byte	0x3f
	.zero		1


	//   ....[42]....
        /*0a48*/ 	.word	0x0000e930
        /*0a4c*/ 	.word	0x00000004
        /*0a50*/ 	.word	0x00013280
        /*0a54*/ 	.short	0x010a
        /*0a56*/ 	.byte	0x3f
	.zero		1


	//   ....[43]....
        /*0a58*/ 	.word	0x0000ef10
        /*0a5c*/ 	.word	0x00000004
        /*0a60*/ 	.word	0x00013270
        /*0a64*/ 	.short	0x0107
        /*0a66*/ 	.byte	0x3f
	.zero		1


	//   ....[44]....
        /*0a68*/ 	.word	0x0000efd0
        /*0a6c*/ 	.word	0x00000004
        /*0a70*/ 	.word	0x00013270
        /*0a74*/ 	.short	0x0101
        /*0a76*/ 	.byte	0x3f
	.zero		1


	//   ....[45]....
        /*0a78*/ 	.word	0x0000f000
        /*0a7c*/ 	.word	0x00000004
        /*0a80*/ 	.word	0x00013240
        /*0a84*/ 	.short	0x010a
        /*0a86*/ 	.byte	0x3f
	.zero		1


	//   ....[46]....
        /*0a88*/ 	.word	0x0000f550
        /*0a8c*/ 	.word	0x00000004
        /*0a90*/ 	.word	0x00013230
        /*0a94*/ 	.short	0x0107
        /*0a96*/ 	.byte	0x3f
	.zero		1


	//   ....[47]....
        /*0a98*/ 	.word	0x0000f630
        /*0a9c*/ 	.word	0x00000004
        /*0aa0*/ 	.word	0x00013230
        /*0aa4*/ 	.short	0x0101
        /*0aa6*/ 	.byte	0x3f
	.zero		1


	//   ....[48]....
        /*0aa8*/ 	.word	0x00010000
        /*0aac*/ 	.word	0x00000010
        /*0ab0*/ 	.word	0x00013200
        /*0ab4*/ 	.short	0x0107
        /*0ab6*/ 	.byte	0x3f
	.zero		1


	//   ....[49]....
        /*0ab8*/ 	.word	0x000100f0
        /*0abc*/ 	.word	0x00000010
        /*0ac0*/ 	.word	0x00013200
        /*0ac4*/ 	.short	0x0101
        /*0ac6*/ 	.byte	0x3f
	.zero		1


	//   ....[50]....
        /*0ac8*/ 	.word	0x00010110
        /*0acc*/ 	.word	0x00000010
        /*0ad0*/ 	.word	0x00013220
        /*0ad4*/ 	.short	0x010a
        /*0ad6*/ 	.byte	0x3f
	.zero		1


	//   ....[51]....
        /*0ad8*/ 	.word	0x00010640
        /*0adc*/ 	.word	0x00000000
        /*0ae0*/ 	.word	0x00013280
        /*0ae4*/ 	.short	0x010a
        /*0ae6*/ 	.byte	0x3f
	.zero		1


	//   ....[52]....
        /*0ae8*/ 	.word	0x00010af0
        /*0aec*/ 	.word	0x00000000
        /*0af0*/ 	.word	0x00013270
        /*0af4*/ 	.short	0x0107
        /*0af6*/ 	.byte	0x3f
	.zero		1


	//   ....[53]....
        /*0af8*/ 	.word	0x00010bb0
        /*0afc*/ 	.word	0x00000000
        /*0b00*/ 	.word	0x00013270
        /*0b04*/ 	.short	0x0101
        /*0b06*/ 	.byte	0x3f
	.zero		1


	//   ....[54]....
        /*0b08*/ 	.word	0x00010be0
        /*0b0c*/ 	.word	0x00000000
        /*0b10*/ 	.word	0x00013240
        /*0b14*/ 	.short	0x010a
        /*0b16*/ 	.byte	0x3f
	.zero		1


	//   ....[55]....
        /*0b18*/ 	.word	0x00011030
        /*0b1c*/ 	.word	0x00000000
        /*0b20*/ 	.word	0x00013230
        /*0b24*/ 	.short	0x0107
        /*0b26*/ 	.byte	0x3f
	.zero		1


	//   ....[56]....
        /*0b28*/ 	.word	0x000110f0
        /*0b2c*/ 	.word	0x00000000
        /*0b30*/ 	.word	0x00013230
        /*0b34*/ 	.short	0x0101
        /*0b36*/ 	.byte	0x3f
	.zero		1


	//   ....[57]....
        /*0b38*/ 	.word	0x00011180
        /*0b3c*/ 	.word	0x00000002
        /*0b40*/ 	.word	0x00013270
        /*0b44*/ 	.short	0x010a
        /*0b46*/ 	.byte	0x3f
	.zero		1


	//   ....[58]....
        /*0b48*/ 	.word	0x00011210
        /*0b4c*/ 	.word	0x00000002
        /*0b50*/ 	.word	0x00013260
        /*0b54*/ 	.short	0x010a
        /*0b56*/ 	.byte	0x3f
	.zero		1


	//   ....[59]....
        /*0b58*/ 	.word	0x00011520
        /*0b5c*/ 	.word	0x00000002
        /*0b60*/ 	.word	0x00013250
        /*0b64*/ 	.short	0x0101
        /*0b66*/ 	.byte	0x3f
	.zero		1


	//   ....[60]....
        /*0b68*/ 	.word	0x000115b0
        /*0b6c*/ 	.word	0x00000002
        /*0b70*/ 	.word	0x00000000
        /*0b74*/ 	.short	0x0101
        /*0b76*/ 	.byte	0x3f
	.zero		1


	//   ....[61]....
        /*0b78*/ 	.word	0x00011790
        /*0b7c*/ 	.word	0x00000003
        /*0b80*/ 	.word	0x00013270
        /*0b84*/ 	.short	0x010a
        /*0b86*/ 	.byte	0x3f
	.zero		1


	//   ....[62]....
        /*0b88*/ 	.word	0x00011820
        /*0b8c*/ 	.word	0x00000003
        /*0b90*/ 	.word	0x00013260
        /*0b94*/ 	.short	0x010a
        /*0b96*/ 	.byte	0x3f
	.zero		1


	//   ....[63]....
        /*0b98*/ 	.word	0x00011b40
        /*0b9c*/ 	.word	0x00000003
        /*0ba0*/ 	.word	0x00013250
        /*0ba4*/ 	.short	0x0101
        /*0ba6*/ 	.byte	0x3f
	.zero		1


	//   ....[64]....
        /*0ba8*/ 	.word	0x00011c00
        /*0bac*/ 	.word	0x00000003
        /*0bb0*/ 	.word	0x00000000
        /*0bb4*/ 	.short	0x0101
        /*0bb6*/ 	.byte	0x3f
	.zero		1


	//   ....[65]....
        /*0bb8*/ 	.word	0x00011ea0
        /*0bbc*/ 	.word	0x00000005
        /*0bc0*/ 	.word	0x00013220
        /*0bc4*/ 	.short	0x010a
        /*0bc6*/ 	.byte	0x3f
	.zero		1


	//   ....[66]....
        /*0bc8*/ 	.word	0x00012050
        /*0bcc*/ 	.word	0x00000003
        /*0bd0*/ 	.word	0x00013240
        /*0bd4*/ 	.short	0x010a
        /*0bd6*/ 	.byte	0x3f
	.zero		1


	//   ....[67]....
        /*0bd8*/ 	.word	0x000120e0
        /*0bdc*/ 	.word	0x0000001b
        /*0be0*/ 	.word	0x00013240
        /*0be4*/ 	.short	0x010a
        /*0be6*/ 	.byte	0x3f
	.zero		1


	//   ....[68]....
        /*0be8*/ 	.word	0x00012120
        /*0bec*/ 	.word	0x00000003
        /*0bf0*/ 	.word	0x00013260
        /*0bf4*/ 	.short	0x010a
        /*0bf6*/ 	.byte	0x3f
	.zero		1


	//   ....[69]....
        /*0bf8*/ 	.word	0x00012160
        /*0bfc*/ 	.word	0x0000001b
        /*0c00*/ 	.word	0x00013260
        /*0c04*/ 	.short	0x010a
        /*0c06*/ 	.byte	0x3f
	.zero		1


	//   ....[70]....
        /*0c08*/ 	.word	0x000121a0
        /*0c0c*/ 	.word	0x00000003
        /*0c10*/ 	.word	0x00013280
        /*0c14*/ 	.short	0x010a
        /*0c16*/ 	.byte	0x3f
	.zero		1


	//   ....[71]....
        /*0c18*/ 	.word	0x000121e0
        /*0c1c*/ 	.word	0x0000001b
        /*0c20*/ 	.word	0x00013280
        /*0c24*/ 	.short	0x010a
        /*0c26*/ 	.byte	0x3f
	.zero		1


	//   ....[72]....
        /*0c28*/ 	.word	0x00012250
        /*0c2c*/ 	.word	0x00000003
        /*0c30*/ 	.word	0x00013200
        /*0c34*/ 	.short	0x010a
        /*0c36*/ 	.byte	0x3f
	.zero		1


	//   ....[73]....
        /*0c38*/ 	.word	0x000122a0
        /*0c3c*/ 	.word	0x00000002
        /*0c40*/ 	.word	0x00013230
        /*0c44*/ 	.short	0x010a
        /*0c46*/ 	.byte	0x3f
	.zero		1


	//   ....[74]....
        /*0c48*/ 	.word	0x00012300
        /*0c4c*/ 	.word	0x00000008
        /*0c50*/ 	.word	0x00013230
        /*0c54*/ 	.short	0x010a
        /*0c56*/ 	.byte	0x3f
	.zero		1


	//   ....[75]....
        /*0c58*/ 	.word	0x00012360
        /*0c5c*/ 	.word	0x00000008
        /*0c60*/ 	.word	0x00013250
        /*0c64*/ 	.short	0x010a
        /*0c66*/ 	.byte	0x3f
	.zero		1


	//   ....[76]....
        /*0c68*/ 	.word	0x000123c0
        /*0c6c*/ 	.word	0x00000008
        /*0c70*/ 	.word	0x00013230
        /*0c74*/ 	.short	0x010a
        /*0c76*/ 	.byte	0x3f
	.zero		1


	//   ....[77]....
        /*0c78*/ 	.word	0x00012420
        /*0c7c*/ 	.word	0x00000008
        /*0c80*/ 	.word	0x00013250
        /*0c84*/ 	.short	0x010a
        /*0c86*/ 	.byte	0x3f
	.zero		1


	//   ....[78]....
        /*0c88*/ 	.word	0x00012480
        /*0c8c*/ 	.word	0x00000005
        /*0c90*/ 	.word	0x00013250
        /*0c94*/ 	.short	0x010a
        /*0c96*/ 	.byte	0x3f
	.zero		1


	//   ....[79]....
        /*0c98*/ 	.word	0x00012580
        /*0c9c*/ 	.word	0x00000004
        /*0ca0*/ 	.word	0x00013280
        /*0ca4*/ 	.short	0x010a
        /*0ca6*/ 	.byte	0x3f
	.zero		1


	//   ....[80]....
        /*0ca8*/ 	.word	0x00012cb0
        /*0cac*/ 	.word	0x00000004
        /*0cb0*/ 	.word	0x00013240
        /*0cb4*/ 	.short	0x010a
        /*0cb6*/ 	.byte	0x3f
	.zero		1


	//   ....[81]....
        /*0cb8*/ 	.word	0x00013a90
        /*0cbc*/ 	.word	0x00000010
        /*0cc0*/ 	.word	0x00013220
        /*0cc4*/ 	.short	0x010a
        /*0cc6*/ 	.byte	0x3f
	.zero		1


	//   ....[82]....
        /*0cc8*/ 	.word	0x00013ae0
        /*0ccc*/ 	.word	0x00000000
        /*0cd0*/ 	.word	0x00013280
        /*0cd4*/ 	.short	0x010a
        /*0cd6*/ 	.byte	0x3f
	.zero		1


	//   ....[83]....
        /*0cd8*/ 	.word	0x000141a0
        /*0cdc*/ 	.word	0x00000000
        /*0ce0*/ 	.word	0x00013240
        /*0ce4*/ 	.short	0x010a
        /*0ce6*/ 	.byte	0x3f
	.zero		1


	//   ....[84]....
        /*0ce8*/ 	.word	0x00014760
        /*0cec*/ 	.word	0x00000002
        /*0cf0*/ 	.word	0x00013270
        /*0cf4*/ 	.short	0x010a
        /*0cf6*/ 	.byte	0x3f
	.zero		1


	//   ....[85]....
        /*0cf8*/ 	.word	0x000147b0
        /*0cfc*/ 	.word	0x00000002
        /*0d00*/ 	.word	0x00013260
        /*0d04*/ 	.short	0x010a
        /*0d06*/ 	.byte	0x3f
	.zero		1


	//   ....[86]....
        /*0d08*/ 	.word	0x00014800
        /*0d0c*/ 	.word	0x00000003
        /*0d10*/ 	.word	0x00013270
        /*0d14*/ 	.short	0x010a
        /*0d16*/ 	.byte	0x3f
	.zero		1


	//   ....[87]....
        /*0d18*/ 	.word	0x00014850
        /*0d1c*/ 	.word	0x00000003
        /*0d20*/ 	.word	0x00013260
        /*0d24*/ 	.short	0x010a
        /*0d26*/ 	.byte	0x3f
	.zero		1


	//   ....[88]....
        /*0d28*/ 	.word	0x000148a0
        /*0d2c*/ 	.word	0x00000005
        /*0d30*/ 	.word	0x00013220
        /*0d34*/ 	.short	0x010a
        /*0d36*/ 	.byte	0x3f
	.zero		1


	//   ....[89]....
        /*0d38*/ 	.word	0x00014a40
        /*0d3c*/ 	.word	0x00000003
        /*0d40*/ 	.word	0x00013240
        /*0d44*/ 	.short	0x010a
        /*0d46*/ 	.byte	0x3f
	.zero		1


	//   ....[90]....
        /*0d48*/ 	.word	0x00014a90
        /*0d4c*/ 	.word	0x0000001b
        /*0d50*/ 	.word	0x00013240
        /*0d54*/ 	.short	0x010a
        /*0d56*/ 	.byte	0x3f
	.zero		1


	//   ....[91]....
        /*0d58*/ 	.word	0x00014ae0
        /*0d5c*/ 	.word	0x00000003
        /*0d60*/ 	.word	0x00013260
        /*0d64*/ 	.short	0x010a
        /*0d66*/ 	.byte	0x3f
	.zero		1


	//   ....[92]....
        /*0d68*/ 	.word	0x00014b30
        /*0d6c*/ 	.word	0x0000001b
        /*0d70*/ 	.word	0x00013260
        /*0d74*/ 	.short	0x010a
        /*0d76*/ 	.byte	0x3f
	.zero		1


	//   ....[93]....
        /*0d78*/ 	.word	0x00014b80
        /*0d7c*/ 	.word	0x00000003
        /*0d80*/ 	.word	0x00013280
        /*0d84*/ 	.short	0x010a
        /*0d86*/ 	.byte	0x3f
	.zero		1


	//----- nvinfo : EIATTR_NUM_MBARRIERS
	.align		4
.L_267:
        /*0d88*/ 	.byte	0x03, 0x38
        /*0d8a*/ 	.short	0x0016


	//----- nvinfo : EIATTR_EXIT_INSTR_OFFSETS
	.align		4
        /*0d8c*/ 	.byte	0x04, 0x1c
        /*0d8e*/ 	.short	(.L_269 - .L_268)


	//   ....[0]....
.L_268:
        /*0d90*/ 	.word	0x00000960


	//   ....[1]....
        /*0d94*/ 	.word	0x0000d2d0


	//   ....[2]....
        /*0d98*/ 	.word	0x00012230


	//----- nvinfo : EIATTR_MAX_THREADS
	.align		4
.L_269:
        /*0d9c*/ 	.byte	0x04, 0x05
        /*0d9e*/ 	.short	(.L_271 - .L_270)
.L_270:
        /*0da0*/ 	.word	0x00000200
        /*0da4*/ 	.word	0x00000001
        /*0da8*/ 	.word	0x00000001


	//----- nvinfo : EIATTR_CRS_STACK_SIZE
	.align		4
.L_271:
        /*0dac*/ 	.byte	0x04, 0x1e
        /*0dae*/ 	.short	(.L_273 - .L_272)
.L_272:
        /*0db0*/ 	.word	0x00000000


	//----- nvinfo : EIATTR_CBANK_PARAM_SIZE
	.align		4
.L_273:
        /*0db4*/ 	.byte	0x03, 0x19
        /*0db6*/ 	.short	0x0af0


	//----- nvinfo : EIATTR_PARAM_CBANK
	.align		4
        /*0db8*/ 	.byte	0x04, 0x0a
        /*0dba*/ 	.short	(.L_275 - .L_274)
	.align		4
.L_274:
        /*0dbc*/ 	.word	index@(.nv.constant0._ZN7cutlass13device_kernelIN5flash11enable_sm90INS1_16FlashAttnFwdSm90INS1_25CollectiveMainloopFwdSm90ILi2EN4cute5tupleIJNS5_1CILi1EEES8_S8_EEENS6_IJNS7_ILi192EEENS7_ILi160EEENS7_ILi64EEEEEELi64ENS_12float_e4m3_tEfNS_4arch4Sm90ELb1ELb0ELb1ELb0ELb1ELb0ELb0ELb1ELb1ELb1ELb0ELb0EEENS1_21CollectiveEpilogueFwdINS6_IJSA_SC_SB_EEES9_NS_10bfloat16_tESG_Li384ELb0ELb1ELb0ELb1EEENS1_30DynamicPersistentTileSchedulerILi384ELi128ELb0ELb1ELb1EEEEEEEEEvNT_6ParamsE)
        /*0dc0*/ 	.short	0x0210
        /*0dc2*/ 	.short	0x0af0


	//----- nvinfo : EIATTR_SW_WAR
	.align		4
.L_275:
        /*0dc4*/ 	.byte	0x04, 0x36
        /*0dc6*/ 	.short	(.L_277 - .L_276)
.L_276:
        /*0dc8*/ 	.word	0x00000008
.L_277:


//--------------------- .nv.info._ZN7cutlass13device_kernelIN5flash11enable_sm90INS1_16FlashAttnFwdSm90INS1_25CollectiveMainloopFwdSm90ILi2EN4cute5tupleIJNS5_1CILi1EEES8_S8_EEENS6_IJNS7_ILi192EEENS7_ILi160EEENS7_ILi64EEEEEELi64ENS_12float_e4m3_tEfNS_4arch4Sm90ELb1ELb0ELb1ELb1ELb1ELb0ELb0ELb1ELb1ELb1ELb0ELb0EEENS1_21CollectiveEpilogueFwdINS6_IJSA_SC_SB_EEES9_NS_10bfloat16_tESG_Li384ELb1ELb1ELb0ELb1EEENS1_36VarlenDynamicPersistentTileSchedulerILi192ELi160ELi384ELi128ELb0ELb1ELb1ELb1ELb1ELb1EEEEEEEEEvNT_6ParamsE --------------------------
	.section	.nv.info._ZN7cutlass13device_kernelIN5flash11enable_sm90INS1_16FlashAttnFwdSm90INS1_25CollectiveMainloopFwdSm90ILi2EN4cute5tupleIJNS5_1CILi1EEES8_S8_EEENS6_IJNS7_ILi192EEENS7_ILi160EEENS7_ILi64EEEEEELi64ENS_12float_e4m3_tEfNS_4arch4Sm90ELb1ELb0ELb1ELb1ELb1ELb0ELb0ELb1ELb1ELb1ELb0ELb0EEENS1_21CollectiveEpilogueFwdINS6_IJSA_SC_SB_EEES9_NS_10bfloat16_tESG_Li384ELb1ELb1ELb0ELb1EEENS1_36VarlenDynamicPersistentTileSchedulerILi192ELi160ELi384ELi128ELb0ELb1ELb1ELb1ELb1ELb1EEEEEEEEEvNT_6ParamsE,"",@"SHT_CUDA_INFO"
	.sectionflags	@""
	.align	4


	//----- nvinfo : EIATTR_CUDA_API_VERSION
	.align		4
        /*0000*/ 	.byte	0x04, 0x37
        /*0002*/ 	.short	(.L_279 - .L_278)
.L_278:
        /*0004*/ 	.word	0x00000082


	//----- nvinfo : EIATTR_KPARAM_INFO
	.align		4
.L_279:
        /*0008*/ 	.byte	0x04, 0x17
        /*000a*/ 	.short	(.L_281 - .L_280)
.L_280:
        /*000c*/ 	.word	0x00000000
        /*0010*/ 	.short	0x0000
        /*0012*/ 	.short	0x0070
        /*0014*/ 	.byte	0x00, 0xf0, 0x01, 0x2a


	//----- nvinfo : EIATTR_SPARSE_MMA_MASK
	.align		4
.L_281:
        /*0018*/ 	.byte	0x03, 0x50
        /*001a*/ 	.short	0x0000


	//----- nvinfo : EIATTR_MAXREG_COUNT
	.align		4
        /*001c*/ 	.byte	0x03, 0x1b
        /*001e*/ 	.short	0x0080


	//----- nvinfo : EIATTR_NUM_BARRIERS
	.align		4
        /*0020*/ 	.byte	0x02, 0x4c
        /*0022*/ 	.byte	0x09
	.zero		1


	//----- nvinfo : EIATTR_EXTERNS
	.align		4
        /*0024*/ 	.byte	0x04, 0x0f
        /*0026*/ 	.short	(.L_283 - .L_282)


	//   ....[0]....
	.align		4
.L_282:
        /*0028*/ 	.word	index@(__assertfail)


	//----- nvinfo : EIATTR_ANNOTATIONS
	.align		4
.L_283:
        /*002c*/ 	.byte	0x04, 0x55
        /*002e*/ 	.short	(.L_285 - .L_284)


	//   ....[0]....
.L_284:
        /* <DEDUP_REMOVED lines=35> */


	//----- nvinfo : EIATTR_MERCURY_ISA_VERSION
	.align		4
.L_285:
        /*0250*/ 	.byte	0x03, 0x5f
        /*0252*/ 	.short	0x0101


	//----- nvinfo : EIATTR_UNUSED_LOAD_BYTE_OFFSET
	.align		4
        /*0254*/ 	.byte	0x04, 0x44
        /*0256*/ 	.short	(.L_287 - .L_286)


	//   ....[0]....
.L_286:
        /*0258*/ 	.word	0x00000940
        /*025c*/ 	.word	0x0000fff0


	//   ....[1]....
        /*0260*/ 	.word	0x0000bbd0
        /*0264*/ 	.word	0x0000fff0


	//----- nvinfo : EIATTR_INT_WARP_WIDE_INSTR_OFFSETS
	.align		4
.L_287:
        /*0268*/ 	.byte	0x04, 0x31
        /*026a*/ 	.short	(.L_289 - .L_288)


	//   ....[0]....
.L_288:
        /*026c*/ 	.word	0x000000c0


	//   ....[1]....
        /*0270*/ 	.word	0x000000d0


	//   ....[2]....
        /*0274*/ 	.word	0x00000170


	//   ....[3]....
        /*0278*/ 	.word	0x0000ee20


	//   ....[4]....
        /*027c*/ 	.word	0x0000eeb0


	//   ....[5]....
        /*0280*/ 	.word	0x000129c0


	//   ....[6]....
        /*0284*/ 	.word	0x00012a50


	//----- nvinfo : EIATTR_COOP_GROUP_MASK_REGIDS
	.align		4
.L_289:
        /*0288*/ 	.byte	0x04, 0x29
        /*028a*/ 	.short	(.L_291 - .L_290)


	//   ....[0]....
.L_290:
        /*028c*/ 	.word	0xffffffff


	//   ....[1]....
        /*0290*/ 	.word	0xffffffff


	//   ....[2]....
        /*0294*/ 	.word	0xffffffff


	//   ....[3]....
        /*0298*/ 	.word	0xffffffff


	//   ....[4]....
        /*029c*/ 	.word	0xffffffff


	//   ....[5]....
        /*02a0*/ 	.word	0xffffffff


	//   ....[6]....
        /*02a4*/ 	.word	0xffffffff


	//   ....[7]....
        /*02a8*/ 	.word	0xffffffff


	//   ....[8]....
        /*02ac*/ 	.word	0xffffffff


	//   ....[9]....
        /*02b0*/ 	.word	0xffffffff


	//   ....[10]....
        /*02b4*/ 	.word	0xffffffff


	//   ....[11]....
        /*02b8*/ 	.word	0xffffffff


	//   ....[12]....
        /*02bc*/ 	.word	0xffffffff


	//   ....[13]....
        /*02c0*/ 	.word	0xffffffff


	//   ....[14]....
        /*02c4*/ 	.word	0xffffffff


	//   ....[15]....
        /*02c8*/ 	.word	0xffffffff


	//   ....[16]....
        /*02cc*/ 	.word	0xffffffff


	//   ....[17]....
        /*02d0*/ 	.word	0xffffffff


	//   ....[18]....
        /*02d4*/ 	.word	0xffffffff


	//   ....[19]....
        /*02d8*/ 	.word	0xffffffff


	//   ....[20]....
        /*02dc*/ 	.word	0xffffffff


	//   ....[21]....
        /*02e0*/ 	.word	0xffffffff


	//   ....[22]....
        /*02e4*/ 	.word	0xffffffff


	//   ....[23]....
        /*02e8*/ 	.word	0xffffffff


	//   ....[24]....
        /*02ec*/ 	.word	0xffffffff


	//   ....[25]....
        /*02f0*/ 	.word	0xffffffff


	//   ....[26]....
        /*02f4*/ 	.word	0xffffffff


	//   ....[27]....
        /*02f8*/ 	.word	0xffffffff


	//   ....[28]....
        /*02fc*/ 	.word	0xffffffff


	//   ....[29]....
        /*0300*/ 	.word	0xffffffff


	//   ....[30]....
        /*0304*/ 	.word	0xffffffff


	//   ....[31]....
        /*0308*/ 	.word	0xffffffff


	//   ....[32]....
        /*030c*/ 	.word	0xffffffff


	//   ....[33]....
        /*0310*/ 	.word	0xffffffff


	//   ....[34]....
        /*0314*/ 	.word	0xffffffff


	//   ....[35]....
        /*0318*/ 	.word	0xffffffff


	//   ....[36]....
        /*031c*/ 	.word	0xffffffff


	//   ....[37]....
        /*0320*/ 	.word	0xffffffff


	//   ....[38]....
        /*0324*/ 	.word	0xffffffff


	//   ....[39]....
        /*0328*/ 	.word	0xffffffff


	//   ....[40]....
        /*032c*/ 	.word	0xffffffff


	//   ....[41]....
        /*0330*/ 	.word	0xffffffff


	//   ....[42]....
        /*0334*/ 	.word	0xffffffff


	//   ....[43]....
        /*0338*/ 	.word	0xffffffff


	//   ....[44]....
        /*033c*/ 	.word	0xffffffff


	//   ....[45]....
        /*0340*/ 	.word	0xffffffff


	//   ....[46]....
        /*0344*/ 	.word	0xffffffff


	//   ....[47]....
        /*0348*/ 	.word	0xffffffff


	//   ....[48]....
        /*034c*/ 	.word	0xffffffff


	//   ....[49]....
        /*0350*/ 	.word	0xffffffff


	//   ....[50]....
        /*0354*/ 	.word	0xffffffff


	//   ....[51]....
        /*0358*/ 	.word	0xffffffff


	//   ....[52]....
        /*035c*/ 	.word	0xffffffff


	//   ....[53]....
        /*0360*/ 	.word	0xffffffff


	//   ....[54]....
        /*0364*/ 	.word	0xffffffff


	//   ....[55]....
        /*0368*/ 	.word	0xffffffff


	//   ....[56]....
        /*036c*/ 	.word	0xffffffff


	//   ....[57]....
        /*0370*/ 	.word	0xffffffff


	//   ....[58]....
        /*0374*/ 	.word	0xffffffff


	//   ....[59]....
        /*0378*/ 	.word	0xffffffff


	//   ....[60]....
        /*037c*/ 	.word	0xffffffff


	//   ....[61]....
        /*0380*/ 	.word	0xffffffff


	//   ....[62]....
        /*0384*/ 	.word	0xffffffff


	//   ....[63]....
        /*0388*/ 	.word	0xffffffff


	//   ....[64]....
        /*038c*/ 	.word	0xffffffff


	//   ....[65]....
        /*0390*/ 	.word	0xffffffff


	//   ....[66]....
        /*0394*/ 	.word	0xffffffff


	//   ....[67]....
        /*0398*/ 	.word	0xffffffff


	//   ....[68]....
        /*039c*/ 	.word	0xffffffff


	//   ....[69]....
        /*03a0*/ 	.word	0xffffffff


	//   ....[70]....
        /*03a4*/ 	.word	0xffffffff


	//   ....[71]....
        /*03a8*/ 	.word	0xffffffff


	//   ....[72]....
        /*03ac*/ 	.word	0xffffffff


	//   ....[73]....
        /*03b0*/ 	.word	0xffffffff


	//   ....[74]....
        /*03b4*/ 	.word	0xffffffff


	//   ....[75]....
        /*03b8*/ 	.word	0xffffffff


	//   ....[76]....
        /*03bc*/ 	.word	0xffffffff


	//   ....[77]....
        /*03c0*/ 	.word	0xffffffff


	//   ....[78]....
        /*03c4*/ 	.word	0xffffffff


	//   ....[79]....
        /*03c8*/ 	.word	0xffffffff


	//   ....[80]....
        /*03cc*/ 	.word	0xffffffff


	//   ....[81]....
        /*03d0*/ 	.word	0xffffffff


	//   ....[82]....
        /*03d4*/ 	.word	0xffffffff


	//   ....[83]....
        /*03d8*/ 	.word	0xffffffff


	//   ....[84]....
        /*03dc*/ 	.word	0xffffffff


	//   ....[85]....
        /*03e0*/ 	.word	0xffffffff


	//   ....[86]....
        /*03e4*/ 	.word	0xffffffff


	//   ....[87]....
        /*03e8*/ 	.word	0xffffffff


	//   ....[88]....
        /*03ec*/ 	.word	0xffffffff


	//   ....[89]....
        /*03f0*/ 	.word	0xffffffff


	//   ....[90]....
        /*03f4*/ 	.word	0xffffffff


	//   ....[91]....
        /*03f8*/ 	.word	0xffffffff


	//   ....[92]....
        /*03fc*/ 	.word	0xffffffff


	//   ....[93]....
        /*0400*/ 	.word	0xffffffff


	//   ....[94]....
        /*0404*/ 	.word	0xffffffff


	//   ....[95]....
        /*0408*/ 	.word	0xffffffff


	//   ....[96]....
        /*040c*/ 	.word	0xffffffff


	//   ....[97]....
        /*0410*/ 	.word	0xffffffff


	//   ....[98]....
        /*0414*/ 	.word	0xffffffff


	//   ....[99]....
        /*0418*/ 	.word	0xffffffff


	//   ....[100]....
        /*041c*/ 	.word	0xffffffff


	//   ....[101]....
        /*0420*/ 	.word	0xffffffff


	//   ....[102]....
        /*0424*/ 	.word	0xffffffff


	//   ....[103]....
        /*0428*/ 	.word	0xffffffff


	//   ....[104]....
        /*042c*/ 	.word	0xffffffff


	//   ....[105]....
        /*0430*/ 	.word	0xffffffff


	//   ....[106]....
        /*0434*/ 	.word	0xffffffff


	//   ....[107]....
        /*0438*/ 	.word	0xffffffff


	//   ....[108]....
        /*043c*/ 	.word	0xffffffff


	//   ....[109]....
        /*0440*/ 	.word	0xffffffff


	//   ....[110]....
        /*0444*/ 	.word	0xffffffff


	//   ....[111]....
        /*0448*/ 	.word	0xffffffff


	//   ....[112]....
        /*044c*/ 	.word	0xffffffff


	//   ....[113]....
        /*0450*/ 	.word	0xffffffff


	//   ....[114]....
        /*0454*/ 	.word	0xffffffff


	//   ....[115]....
        /*0458*/ 	.word	0xffffffff


	//   ....[116]....
        /*045c*/ 	.word	0xffffffff


	//   ....[117]....
        /*0460*/ 	.word	0xffffffff


	//   ....[118]....
        /*0464*/ 	.word	0xffffffff


	//   ....[119]....
        /*0468*/ 	.word	0xffffffff


	//   ....[120]....
        /*046c*/ 	.word	0xffffffff


	//   ....[121]....
        /*0470*/ 	.word	0xffffffff


	//   ....[122]....
        /*0474*/ 	.word	0xffffffff


	//   ....[123]....
        /*0478*/ 	.word	0xffffffff


	//   ....[124]....
        /*047c*/ 	.word	0xffffffff


	//   ....[125]....
        /*0480*/ 	.word	0xffffffff


	//   ....[126]....
        /*0484*/ 	.word	0xffffffff


	//   ....[127]....
        /*0488*/ 	.word	0xffffffff


	//   ....[128]....
        /*048c*/ 	.word	0xffffffff


	//   ....[129]....
        /*0490*/ 	.word	0xffffffff


	//   ....[130]....
        /*0494*/ 	.word	0xffffffff


	//   ....[131]....
        /*0498*/ 	.word	0xffffffff


	//   ....[132]....
        /*049c*/ 	.word	0xffffffff


	//   ....[133]....
        /*04a0*/ 	.word	0xffffffff


	//   ....[134]....
        /*04a4*/ 	.word	0xffffffff


	//   ....[135]....
        /*04a8*/ 	.word	0xffffffff


	//   ....[136]....
        /*04ac*/ 	.word	0xffffffff


	//   ....[137]....
        /*04b0*/ 	.word	0xffffffff


	//   ....[138]....
        /*04b4*/ 	.word	0xffffffff


	//   ....[139]....
        /*04b8*/ 	.word	0xffffffff


	//   ....[140]....
        /*04bc*/ 	.word	0xffffffff


	//   ....[141]....
        /*04c0*/ 	.word	0xffffffff


	//   ....[142]....
        /*04c4*/ 	.word	0xffffffff


	//   ....[143]....
        /*04c8*/ 	.word	0xffffffff


	//   ....[144]....
        /*04cc*/ 	.word	0xffffffff


	//   ....[145]....
        /*04d0*/ 	.word	0xffffffff


	//   ....[146]....
        /*04d4*/ 	.word	0xffffffff


	//   ....[147]....
        /*04d8*/ 	.word	0xffffffff


	//   ....[148]....
        /*04dc*/ 	.word	0xffffffff


	//   ....[149]....
        /*04e0*/ 	.word	0x0500000f


	//   ....[150]....
        /*04e4*/ 	.word	0x0500000f


	//   ....[151]....
        /*04e8*/ 	.word	0x0500000f


	//   ....[152]....
        /*04ec*/ 	.word	0x0500000f


	//   ....[153]....
        /*04f0*/ 	.word	0x0500000f


	//   ....[154]....
        /*04f4*/ 	.word	0x0500000f


	//   ....[155]....
        /*04f8*/ 	.word	0x0500000f


	//   ....[156]....
        /*04fc*/ 	.word	0x0500000f


	//   ....[157]....
        /*0500*/ 	.word	0x0500000f


	//   ....[158]....
        /*0504*/ 	.word	0x0500000f


	//   ....[159]....
        /*0508*/ 	.word	0x0500000f


	//   ....[160]....
        /*050c*/ 	.word	0x0500000f


	//   ....[161]....
        /*0510*/ 	.word	0x0500000f


	//   ....[162]....
        /*0514*/ 	.word	0x0500000f


	//   ....[163]....
        /*0518*/ 	.word	0x0500000f


	//   ....[164]....
        /*051c*/ 	.word	0x0500000f


	//   ....[165]....
        /*0520*/ 	.word	0x0500000f


	//   ....[166]....
        /*0524*/ 	.word	0x0500000f


	//   ....[167]....
        /*0528*/ 	.word	0x0500000f


	//   ....[168]....
        /*052c*/ 	.word	0x0500000f


	//   ....[169]....
        /*0530*/ 	.word	0x0500000f


	//   ....[170]....
        /*0534*/ 	.word	0x0500000f


	//   ....[171]....
        /*0538*/ 	.word	0x0500000f


	//   ....[172]....
        /*053c*/ 	.word	0x0500000f


	//   ....[173]....
        /*0540*/ 	.word	0x0500000f


	//   ....[174]....
        /*0544*/ 	.word	0x0500000f


	//   ....[175]....
        /*0548*/ 	.word	0x0500000f


	//   ....[176]....
        /*054c*/ 	.word	0x0500000f


	//   ....[177]....
        /*0550*/ 	.word	0x0500000f


	//   ....[178]....
        /*0554*/ 	.word	0x0500000f


	//   ....[179]....
        /*0558*/ 	.word	0x0500000f


	//   ....[180]....
        /*055c*/ 	.word	0x0500000f


	//   ....[181]....
        /*0560*/ 	.word	0x0500000f


	//   ....[182]....
        /*0564*/ 	.word	0x0500000f


	//   ....[183]....
        /*0568*/ 	.word	0x0500000f


	//   ....[184]....
        /*056c*/ 	.word	0x0500000f


	//   ....[185]....
        /*0570*/ 	.word	0x0500000f


	//   ....[186]....
        /*0574*/ 	.word	0x0500000f


	//   ....[187]....
        /*0578*/ 	.word	0x0500000f


	//   ....[188]....
        /*057c*/ 	.word	0x0500000f


	//   ....[189]....
        /*0580*/ 	.word	0x0500000f


	//   ....[190]....
        /*0584*/ 	.word	0x0500000f


	//   ....[191]....
        /*0588*/ 	.word	0x0500000f


	//   ....[192]....
        /*058c*/ 	.word	0x0500000f


	//   ....[193]....
        /*0590*/ 	.word	0x0500000f


	//   ....[194]....
        /*0594*/ 	.word	0x0500000f


	//   ....[195]....
        /*0598*/ 	.word	0x0500000f


	//   ....[196]....
        /*059c*/ 	.word	0x0500000f


	//   ....[197]....
        /*05a0*/ 	.word	0x0500000f


	//   ....[198]....
        /*05a4*/ 	.word	0x0500000f


	//   ....[199]....
        /*05a8*/ 	.word	0x0500000f


	//   ....[200]....
        /*05ac*/ 	.word	0x0500000f


	//   ....[201]....
        /*05b0*/ 	.word	0x0500000f


	//   ....[202]....
        /*05b4*/ 	.word	0x0500000f


	//----- nvinfo : EIATTR_COOP_GROUP_INSTR_OFFSETS
	.align		4
.L_291:
        /*05b8*/ 	.byte	0x04, 0x28
        /*05ba*/ 	.short	(.L_293 - .L_292)


	//   ....[0]....
.L_292:
        /*05bc*/ 	.word	0x00000070


	//   ....[1]....
        /*05c0*/ 	.word	0x000000b0


	//   ....[2]....
        /*05c4*/ 	.word	0x000002d0


	//   ....[3]....
        /*05c8*/ 	.word	0x00000430


	//   ....[4]....
        /*05cc*/ 	.word	0x00000550


	//   ....[5]....
        /*05d0*/ 	.word	0x000006b0


	//   ....[6]....
        /*05d4*/ 	.word	0x00001450


	//   ....[7]....
        /*05d8*/ 	.word	0x000020c0


	//   ....[8]....
        /*05dc*/ 	.word	0x00002f30


	//   ....[9]....
        /*05e0*/ 	.word	0x00003060


	//   ....[10]....
        /*05e4*/ 	.word	0x00003150


	//   ....[11]....
        /*05e8*/ 	.word	0x00003d80


	//   ....[12]....
        /*05ec*/ 	.word	0x00003e10


	//   ....[13]....
        /*05f0*/ 	.word	0x000057a0


	//   ....[14]....
        /*05f4*/ 	.word	0x00005930


	//   ....[15]....
        /*05f8*/ 	.word	0x00006690


	//   ....[16]....
        /*05fc*/ 	.word	0x00006750


	//   ....[17]....
        /*0600*/ 	.word	0x000073c0


	//   ....[18]....
        /*0604*/ 	.word	0x00007420


	//   ....[19]....
        /*0608*/ 	.word	0x00009d30


	//   ....[20]....
        /*060c*/ 	.word	0x00009d50


	//   ....[21]....
        /*0610*/ 	.word	0x00009d70


	//   ....[22]....
        /*0614*/ 	.word	0x00009da0


	//   ....[23]....
        /*0618*/ 	.word	0x0000b630


	//   ....[24]....
        /*061c*/ 	.word	0x0000b640


	//   ....[25]....
        /*0620*/ 	.word	0x0000b6c0


	//   ....[26]....
        /*0624*/ 	.word	0x0000b6d0


	//   ....[27]....
        /*0628*/ 	.word	0x0000c130


	//   ....[28]....
        /*062c*/ 	.word	0x0000c140


	//   ....[29]....
        /*0630*/ 	.word	0x0000c150


	//   ....[30]....
        /*0634*/ 	.word	0x0000c160


	//   ....[31]....
        /*0638*/ 	.word	0x0000c170


	//   ....[32]....
        /*063c*/ 	.word	0x0000c180


	//   ....[33]....
        /*0640*/ 	.word	0x0000c190


	//   ....[34]....
        /*0644*/ 	.word	0x0000c1a0


	//   ....[35]....
        /*0648*/ 	.word	0x0000c1d0


	//   ....[36]....
        /*064c*/ 	.word	0x0000c1e0


	//   ....[37]....
        /*0650*/ 	.word	0x0000c200


	//   ....[38]....
        /*0654*/ 	.word	0x0000c210


	//   ....[39]....
        /*0658*/ 	.word	0x0000c240


	//   ....[40]....
        /*065c*/ 	.word	0x0000c250


	//   ....[41]....
        /*0660*/ 	.word	0x0000c280


	//   ....[42]....
        /*0664*/ 	.word	0x0000c2a0


	//   ....[43]....
        /*0668*/ 	.word	0x0000c6e0


	//   ....[44]....
        /*066c*/ 	.word	0x0000c720


	//   ....[45]....
        /*0670*/ 	.word	0x0000c760


	//   ....[46]....
        /*0674*/ 	.word	0x0000c7a0


	//   ....[47]....
        /*0678*/ 	.word	0x0000cc70


	//   ....[48]....
        /*067c*/ 	.word	0x0000cca0


	//   ....[49]....
        /*0680*/ 	.word	0x0000ccc0


	//   ....[50]....
        /*0684*/ 	.word	0x0000ccf0


	//   ....[51]....
        /*0688*/ 	.word	0x0000cd10


	//   ....[52]....
        /*068c*/ 	.word	0x0000cd30


	//   ....[53]....
        /*0690*/ 	.word	0x0000cd40


	//   ....[54]....
        /*0694*/ 	.word	0x0000cd70


	//   ....[55]....
        /*0698*/ 	.word	0x0000d650


	//   ....[56]....
        /*069c*/ 	.word	0x0000d680


	//   ....[57]....
        /*06a0*/ 	.word	0x0000d6c0


	//   ....[58]....
        /*06a4*/ 	.word	0x0000d6f0


	//   ....[59]....
        /*06a8*/ 	.word	0x0000d700


	//   ....[60]....
        /*06ac*/ 	.word	0x0000d710


	//   ....[61]....
        /*06b0*/ 	.word	0x0000d720


	//   ....[62]....
        /*06b4*/ 	.word	0x0000d740


	//   ....[63]....
        /*06b8*/ 	.word	0x0000d890


	//   ....[64]....
        /*06bc*/ 	.word	0x0000da60


	//   ....[65]....
        /*06c0*/ 	.word	0x0000da90


	//   ....[66]....
        /*06c4*/ 	.word	0x0000dac0


	//   ....[67]....
        /*06c8*/ 	.word	0x0000daf0


	//   ....[68]....
        /*06cc*/ 	.word	0x0000db20


	//   ....[69]....
        /*06d0*/ 	.word	0x0000db60


	//   ....[70]....
        /*06d4*/ 	.word	0x0000dcb0


	//   ....[71]....
        /*06d8*/ 	.word	0x0000dce0


	//   ....[72]....
        /*06dc*/ 	.word	0x0000dd10


	//   ....[73]....
        /*06e0*/ 	.word	0x0000dd40


	//   ....[74]....
        /*06e4*/ 	.word	0x0000dd70


	//   ....[75]....
        /*06e8*/ 	.word	0x0000ddb0


	//   ....[76]....
        /*06ec*/ 	.word	0x0000de30


	//   ....[77]....
        /*06f0*/ 	.word	0x0000ded0


	//   ....[78]....
        /*06f4*/ 	.word	0x0000df70


	//   ....[79]....
        /*06f8*/ 	.word	0x0000fe20


	//   ....[80]....
        /*06fc*/ 	.word	0x0000fe30


	//   ....[81]....
        /*0700*/ 	.word	0x0000fea0


	//   ....[82]....
        /*0704*/ 	.word	0x0000fec0


	//   ....[83]....
        /*0708*/ 	.word	0x0000ff00


	//   ....[84]....
        /*070c*/ 	.word	0x0000ff20


	//   ....[85]....
        /*0710*/ 	.word	0x0000ff30


	//   ....[86]....
        /*0714*/ 	.word	0x0000ff40


	//   ....[87]....
        /*0718*/ 	.word	0x0000ffd0


	//   ....[88]....
        /*071c*/ 	.word	0x0000fff0


	//   ....[89]....
        /*0720*/ 	.word	0x00010460


	//   ....[90]....
        /*0724*/ 	.word	0x00010470


	//   ....[91]....
        /*0728*/ 	.word	0x00010490


	//   ....[92]....
        /*072c*/ 	.word	0x00010520


	//   ....[93]....
        /*0730*/ 	.word	0x00010530


	//   ....[94]....
        /*0734*/ 	.word	0x000105a0


	//   ....[95]....
        /*0738*/ 	.word	0x000105b0


	//   ....[96]....
        /*073c*/ 	.word	0x000105c0


	//   ....[97]....
        /*0740*/ 	.word	0x000105d0


	//   ....[98]....
        /*0744*/ 	.word	0x00010670


	//   ....[99]....
        /*0748*/ 	.word	0x00010f80


	//   ....[100]....
        /*074c*/ 	.word	0x00010fb0


	//   ....[101]....
        /*0750*/ 	.word	0x00010fd0


	//   ....[102]....
        /*0754*/ 	.word	0x00011050


	//   ....[103]....
        /*0758*/ 	.word	0x00011070


	//   ....[104]....
        /*075c*/ 	.word	0x000110f0


	//   ....[105]....
        /*0760*/ 	.word	0x00011110


	//   ....[106]....
        /*0764*/ 	.word	0x00011120


	//   ....[107]....
        /*0768*/ 	.word	0x00011130


	//   ....[108]....
        /*076c*/ 	.word	0x00011230


	//   ....[109]....
        /*0770*/ 	.word	0x00011240


	//   ....[110]....
        /*0774*/ 	.word	0x00011250


	//   ....[111]....
        /*0778*/ 	.word	0x00011c30


	//   ....[112]....
        /*077c*/ 	.word	0x00011c40


	//   ....[113]....
        /*0780*/ 	.word	0x00011c60


	//   ....[114]....
        /*0784*/ 	.word	0x00011cb0


	//   ....[115]....
        /*0788*/ 	.word	0x00011cc0


	//   ....[116]....
        /*078c*/ 	.word	0x00011d00


	//   ....[117]....
        /*0790*/ 	.word	0x00011d10


	//   ....[118]....
        /*0794*/ 	.word	0x00011d20


	//   ....[119]....
        /*0798*/ 	.word	0x00011d60


	//   ....[120]....
        /*079c*/ 	.word	0x00011da0


	//   ....[121]....
        /*07a0*/ 	.word	0x000121d0


	//   ....[122]....
        /*07a4*/ 	.word	0x000121e0


	//   ....[123]....
        /*07a8*/ 	.word	0x000121f0


	//   ....[124]....
        /*07ac*/ 	.word	0x00012230


	//   ....[125]....
        /*07b0*/ 	.word	0x00012240


	//   ....[126]....
        /*07b4*/ 	.word	0x00012280


	//   ....[127]....
        /*07b8*/ 	.word	0x00012290


	//   ....[128]....
        /*07bc*/ 	.word	0x000122a0


	//   ....[129]....
        /*07c0*/ 	.word	0x000122e0


	//   ....[130]....
        /*07c4*/ 	.word	0x00012320


	//   ....[131]....
        /*07c8*/ 	.word	0x00013170


	//   ....[132]....
        /*07cc*/ 	.word	0x000131a0


	//   ....[133]....
        /*07d0*/ 	.word	0x000131d0


	//   ....[134]....
        /*07d4*/ 	.word	0x00013200


	//   ....[135]....
        /*07d8*/ 	.word	0x00013210


	//   ....[136]....
        /*07dc*/ 	.word	0x00013230


	//   ....[137]....
        /*07e0*/ 	.word	0x00013250


	//   ....[138]....
        /*07e4*/ 	.word	0x00013290


	//   ....[139]....
        /*07e8*/ 	.word	0x000133d0


	//   ....[140]....
        /*07ec*/ 	.word	0x00013400


	//   ....[141]....
        /*07f0*/ 	.word	0x00013440


	//   ....[142]....
        /*07f4*/ 	.word	0x00013470


	//   ....[143]....
        /*07f8*/ 	.word	0x000134a0


	//   ....[144]....
        /*07fc*/ 	.word	0x000134d0


	//   ....[145]....
        /*0800*/ 	.word	0x00013570


	//   ....[146]....
        /*0804*/ 	.word	0x00013610


	//   ....[147]....
        /*0808*/ 	.word	0x000136b0


	//   ....[148]....
        /*080c*/ 	.word	0x00013ca0


	//   ....[149]....
        /*0810*/ 	.word	0x000142d0


	//   ....[150]....
        /*0814*/ 	.word	0x000143c0


	//   ....[151]....
        /*0818*/ 	.word	0x00014450


	//   ....[152]....
        /*081c*/ 	.word	0x00014520


	//   ....[153]....
        /*0820*/ 	.word	0x000145d0


	//   ....[154]....
        /*0824*/ 	.word	0x00014680


	//   ....[155]....
        /*0828*/ 	.word	0x00014720


	//   ....[156]....
        /*082c*/ 	.word	0x000147c0


	//   ....[157]....
        /*0830*/ 	.word	0x00014870


	//   ....[158]....
        /*0834*/ 	.word	0x000148f0


	//   ....[159]....
        /*0838*/ 	.word	0x000149c0


	//   ....[160]....
        /*083c*/ 	.word	0x00014af0


	//   ....[161]....
        /*0840*/ 	.word	0x00014ba0


	//   ....[162]....
        /*0844*/ 	.word	0x00014c10


	//   ....[163]....
        /*0848*/ 	.word	0x00014d10


	//   ....[164]....
        /*084c*/ 	.word	0x00014d70


	//   ....[165]....
        /*0850*/ 	.word	0x00014e50


	//   ....[166]....
        /*0854*/ 	.word	0x00014eb0


	//   ....[167]....
        /*0858*/ 	.word	0x00014f50


	//   ....[168]....
        /*085c*/ 	.word	0x00014ff0


	//   ....[169]....
        /*0860*/ 	.word	0x000150a0


	//   ....[170]....
        /*0864*/ 	.word	0x00015150


	//   ....[171]....
        /*0868*/ 	.word	0x000151c0


	//   ....[172]....
        /*086c*/ 	.word	0x00015220


	//   ....[173]....
        /*0870*/ 	.word	0x00015310


	//   ....[174]....
        /*0874*/ 	.word	0x00015370


	//   ....[175]....
        /*0878*/ 	.word	0x00015470


	//   ....[176]....
        /*087c*/ 	.word	0x000154d0


	//   ....[177]....
        /*0880*/ 	.word	0x000155b0


	//   ....[178]....
        /*0884*/ 	.word	0x00015630


	//   ....[179]....
        /*0888*/ 	.word	0x00015700


	//   ....[180]....
        /*088c*/ 	.word	0x00015780


	//   ....[181]....
        /*0890*/ 	.word	0x00015840


	//   ....[182]....
        /*0894*/ 	.word	0x00015970


	//   ....[183]....
        /*0898*/ 	.word	0x00015a20


	//   ....[184]....
        /*089c*/ 	.word	0x00015ad0


	//   ....[185]....
        /*08a0*/ 	.word	0x00015b70


	//   ....[186]....
        /*08a4*/ 	.word	0x00015c20


	//   ....[187]....
        /*08a8*/ 	.word	0x00015cc0


	//   ....[188]....
        /*08ac*/ 	.word	0x00015d70


	//   ....[189]....
        /*08b0*/ 	.word	0x00015e10


	//   ....[190]....
        /*08b4*/ 	.word	0x00015e80


	//   ....[191]....
        /*08b8*/ 	.word	0x00015f40


	//   ....[192]....
        /*08bc*/ 	.word	0x00016030


	//   ....[193]....
        /*08c0*/ 	.word	0x000160c0


	//   ....[194]....
        /*08c4*/ 	.word	0x00016120


	//   ....[195]....
        /*08c8*/ 	.word	0x000161d0


	//   ....[196]....
        /*08cc*/ 	.word	0x00016230


	//   ....[197]....
        /*08d0*/ 	.word	0x000162e0


	//   ....[198]....
        /*08d4*/ 	.word	0x00016340


	//   ....[199]....
        /*08d8*/ 	.word	0x000163f0


	//   ....[200]....
        /*08dc*/ 	.word	0x00016450


	//   ....[201]....
        /*08e0*/ 	.word	0x00016500


	//   ....[202]....
        /*08e4*/ 	.word	0x00016760


	//----- nvinfo : EIATTR_REG_RECONFIG
	.align		4
.L_293:
        /*08e8*/ 	.byte	0x01, 0x54
	.zero		2


	//----- nvinfo : EIATTR_SYSCALL_OFFSETS
	.align		4
        /*08ec*/ 	.byte	0x04, 0x46
        /*08ee*/ 	.short	(.L_295 - .L_294)


	//   ....[0]....
.L_294:
        /*08f0*/ 	.word	0x00001630


	//   ....[1]....
        /*08f4*/ 	.word	0x0000f010


	//   ....[2]....
        /*08f8*/ 	.word	0x0000f1a0


	//   ....[3]....
        /*08fc*/ 	.word	0x0000f2f0


	//   ....[4]....
        /*0900*/ 	.word	0x0000f440


	//   ....[5]....
        /*0904*/ 	.word	0x00010a70


	//----- nvinfo : EIATTR_MBARRIER_INSTR_OFFSETS
	.align		4
.L_295:
        /*0908*/ 	.byte	0x04, 0x39
        /*090a*/ 	.short	(.L_297 - .L_296)


	//   ....[0]....
.L_296:
        /*090c*/ 	.word	0x00000180
        /*0910*/ 	.word	0x000000ff
        /*0914*/ 	.word	0x00013200
        /*0918*/ 	.short	0x0100
        /*091a*/ 	.byte	0x08
	.zero		1


	//   ....[1]....
        /*091c*/ 	.word	0x00000190
        /*0920*/ 	.word	0x000000ff
        /*0924*/ 	.word	0x00013220
        /*0928*/ 	.short	0x0100
        /*092a*/ 	.byte	0x08
	.zero		1


	//   ....[2]....
        /*092c*/ 	.word	0x00000280
        /*0930*/ 	.word	0x000000ff
        /*0934*/ 	.word	0x00013230
        /*0938*/ 	.short	0x0100
        /*093a*/ 	.byte	0x08
	.zero		1


	//   ....[3]....
        /*093c*/ 	.word	0x00000290
        /*0940*/ 	.word	0x000000ff
        /*0944*/ 	.word	0x00013240
        /*0948*/ 	.short	0x0100
        /*094a*/ 	.byte	0x08
	.zero		1


	//   ....[4]....
        /*094c*/ 	.word	0x000002a0
        /*0950*/ 	.word	0x000000ff
        /*0954*/ 	.word	0x00013238
        /*0958*/ 	.short	0x0100
        /*095a*/ 	.byte	0x08
	.zero		1


	//   ....[5]....
        /*095c*/ 	.word	0x000002b0
        /*0960*/ 	.word	0x000000ff
        /*0964*/ 	.word	0x00013248
        /*0968*/ 	.short	0x0100
        /*096a*/ 	.byte	0x08
	.zero		1


	//   ....[6]....
        /*096c*/ 	.word	0x000003e0
        /*0970*/ 	.word	0x000000ff
        /*0974*/ 	.word	0x00013250
        /*0978*/ 	.short	0x0100
        /*097a*/ 	.byte	0x08
	.zero		1


	//   ....[7]....
        /*097c*/ 	.word	0x000003f0
        /*0980*/ 	.word	0x000000ff
        /*0984*/ 	.word	0x00013260
        /*0988*/ 	.short	0x0100
        /*098a*/ 	.byte	0x08
	.zero		1


	//   ....[8]....
        /*098c*/ 	.word	0x00000400
        /*0990*/ 	.word	0x000000ff
        /*0994*/ 	.word	0x00013258
        /*0998*/ 	.short	0x0100
        /*099a*/ 	.byte	0x08
	.zero		1


	//   ....[9]....
        /*099c*/ 	.word	0x00000410
        /*09a0*/ 	.word	0x000000ff
        /*09a4*/ 	.word	0x00013268
        /*09a8*/ 	.short	0x0100
        /*09aa*/ 	.byte	0x08
	.zero		1


	//   ....[10]....
        /*09ac*/ 	.word	0x00000500
        /*09b0*/ 	.word	0x000000ff
        /*09b4*/ 	.word	0x00013270
        /*09b8*/ 	.short	0x0100
        /*09ba*/ 	.byte	0x06
	.zero		1


	//   ....[11]....
        /*09bc*/ 	.word	0x00000510
        /*09c0*/ 	.word	0x000000ff
        /*09c4*/ 	.word	0x00013280
        /*09c8*/ 	.short	0x0100
        /*09ca*/ 	.byte	0x06
	.zero		1


	//   ....[12]....
        /*09cc*/ 	.word	0x00000520
        /*09d0*/ 	.word	0x000000ff
        /*09d4*/ 	.word	0x00013278
        /*09d8*/ 	.short	0x0100
        /*09da*/ 	.byte	0x06
	.zero		1


	//   ....[13]....
        /*09dc*/ 	.word	0x00000530
        /*09e0*/ 	.word	0x000000ff
        /*09e4*/ 	.word	0x00013288
        /*09e8*/ 	.short	0x0100
        /*09ea*/ 	.byte	0x06
	.zero		1


	//   ....[14]....
        /*09ec*/ 	.word	0x00000660
        /*09f0*/ 	.word	0x000000ff
        /*09f4*/ 	.word	0x00013290
        /*09f8*/ 	.short	0x0100
        /*09fa*/ 	.byte	0x08
	.zero		1


	//   ....[15]....
        /*09fc*/ 	.word	0x00000670
        /*0a00*/ 	.word	0x000000ff
        /*0a04*/ 	.word	0x000132a0
        /*0a08*/ 	.short	0x0100
        /*0a0a*/ 	.byte	0x08
	.zero		1


	//   ....[16]....
        /*0a0c*/ 	.word	0x00000680
        /*0a10*/ 	.word	0x000000ff
        /*0a14*/ 	.word	0x00013298
        /*0a18*/ 	.short	0x0100
        /*0a1a*/ 	.byte	0x08
	.zero		1


	//   ....[17]....
        /*0a1c*/ 	.word	0x00000690
        /*0a20*/ 	.word	0x000000ff
        /*0a24*/ 	.word	0x000132a8
        /*0a28*/ 	.short	0x0100
        /*0a2a*/ 	.byte	0x08
	.zero		1


	//   ....[18]....
        /*0a2c*/ 	.word	0x000007e0
        /*0a30*/ 	.word	0x000000ff
        /*0a34*/ 	.word	0x000132b0
        /*0a38*/ 	.short	0x0100
        /*0a3a*/ 	.byte	0x08
	.zero		1


	//   ....[19]....
        /*0a3c*/ 	.word	0x000007f0
        /*0a40*/ 	.word	0x000000ff
        /*0a44*/ 	.word	0x000132c0
        /*0a48*/ 	.short	0x0100
        /*0a4a*/ 	.byte	0x08
	.zero		1


	//   ....[20]....
        /*0a4c*/ 	.word	0x00000800
        /*0a50*/ 	.word	0x000000ff
        /*0a54*/ 	.word	0x000132b8
        /*0a58*/ 	.short	0x0100
        /*0a5a*/ 	.byte	0x08
	.zero		1


	//   ....[21]....
        /*0a5c*/ 	.word	0x00000810
        /*0a60*/ 	.word	0x000000ff
        /*0a64*/ 	.word	0x000132c8
        /*0a68*/ 	.short	0x0100
        /*0a6a*/ 	.byte	0x08
	.zero		1


	//   ....[22]....
        /*0a6c*/ 	.word	0x00001960
        /*0a70*/ 	.word	0x000000ff
        /*0a74*/ 	.word	0x00013200
        /*0a78*/ 	.short	0x010a
        /*0a7a*/ 	.byte	0x2d
	.zero		1


	//   ....[23]....
        /*0a7c*/ 	.word	0x00001a00
        /*0a80*/ 	.word	0x00000002
        /*0a84*/ 	.word	0x00013230
        /*0a88*/ 	.short	0x010a
        /*0a8a*/ 	.byte	0x3f
	.zero		1


	//   ....[24]....
        /*0a8c*/ 	.word	0x00001a40
        /*0a90*/ 	.word	0x00000002
        /*0a94*/ 	.word	0x00013230
        /*0a98*/ 	.short	0x010a
        /*0a9a*/ 	.byte	0x3f
	.zero		1


	//   ....[25]....
        /*0a9c*/ 	.word	0x00002880
        /*0aa0*/ 	.word	0x000000ff
        /*0aa4*/ 	.word	0x00000000
        /*0aa8*/ 	.short	0x0101
        /*0aaa*/ 	.byte	0x06
	.zero		1


	//   ....[26]....
        /*0aac*/ 	.word	0x00004ee0
        /*0ab0*/ 	.word	0x000000ff
        /*0ab4*/ 	.word	0x00013230
        /*0ab8*/ 	.short	0x010a
        /*0aba*/ 	.byte	0x15
	.zero		1


	//   ....[27]....
        /*0abc*/ 	.word	0x00004f20
        /*0ac0*/ 	.word	0x000000ff
        /*0ac4*/ 	.word	0x00013230
        /*0ac8*/ 	.short	0x010a
        /*0aca*/ 	.byte	0x15
	.zero		1


	//   ....[28]....
        /*0acc*/ 	.word	0x00005370
        /*0ad0*/ 	.word	0x000000ff
        /*0ad4*/ 	.word	0x00013250
        /*0ad8*/ 	.short	0x010a
        /*0ada*/ 	.byte	0x0b
	.zero		1


	//   ....[29]....
        /*0adc*/ 	.word	0x000053b0
        /*0ae0*/ 	.word	0x000000ff
        /*0ae4*/ 	.word	0x00013250
        /*0ae8*/ 	.short	0x010a
        /*0aea*/ 	.byte	0x0b
	.zero		1


	//   ....[30]....
        /*0aec*/ 	.word	0x00005fc0
        /*0af0*/ 	.word	0x000000ff
        /*0af4*/ 	.word	0x00000000
        /*0af8*/ 	.short	0x0101
        /*0afa*/ 	.byte	0x15
	.zero		1


	//   ....[31]....
        /*0afc*/ 	.word	0x000081c0
        /*0b00*/ 	.word	0x000000ff
        /*0b04*/ 	.word	0x00000000
        /*0b08*/ 	.short	0x0101
        /*0b0a*/ 	.byte	0x06
	.zero		1


	//   ....[32]....
        /*0b0c*/ 	.word	0x00008700
        /*0b10*/ 	.word	0x000000ff
        /*0b14*/ 	.word	0x00013230
        /*0b18*/ 	.short	0x010a
        /*0b1a*/ 	.byte	0x06
	.zero		1


	//   ....[33]....
        /*0b1c*/ 	.word	0x00008740
        /*0b20*/ 	.word	0x000000ff
        /*0b24*/ 	.word	0x00013230
        /*0b28*/ 	.short	0x010a
        /*0b2a*/ 	.byte	0x06
	.zero		1


	//   ....[34]....
        /*0b2c*/ 	.word	0x00008b90
        /*0b30*/ 	.word	0x000000ff
        /*0b34*/ 	.word	0x00013250
        /*0b38*/ 	.short	0x010a
        /*0b3a*/ 	.byte	0x0b
	.zero		1


	//   ....[35]....
        /*0b3c*/ 	.word	0x00008bd0
        /*0b40*/ 	.word	0x000000ff
        /*0b44*/ 	.word	0x00013250
        /*0b48*/ 	.short	0x010a
        /*0b4a*/ 	.byte	0x0b
	.zero		1


	//   ....[36]....
        /*0b4c*/ 	.word	0x000094f0
        /*0b50*/ 	.word	0x000000ff
        /*0b54*/ 	.word	0x00000000
        /*0b58*/ 	.short	0x0101
        /*0b5a*/ 	.byte	0x06
	.zero		1


	//   ....[37]....
        /*0b5c*/ 	.word	0x0000ae50
        /*0b60*/ 	.word	0x000000ff
        /*0b64*/ 	.word	0x00000000
        /*0b68*/ 	.short	0x0101
        /*0b6a*/ 	.byte	0x06
	.zero		1


	//   ....[38]....
        /*0b6c*/ 	.word	0x0000b300
        /*0b70*/ 	.word	0x000000ff
        /*0b74*/ 	.word	0x00013250
        /*0b78*/ 	.short	0x010a
        /*0b7a*/ 	.byte	0x0e
	.zero		1


	//   ....[39]....
        /*0b7c*/ 	.word	0x0000b340
        /*0b80*/ 	.word	0x000000ff
        /*0b84*/ 	.word	0x00013250
        /*0b88*/ 	.short	0x010a
        /*0b8a*/ 	.byte	0x0e
	.zero		1


	//   ....[40]....
        /*0b8c*/ 	.word	0x0000b9b0
        /*0b90*/ 	.word	0x000000ff
        /*0b94*/ 	.word	0x00000000
        /*0b98*/ 	.short	0x0101
        /*0b9a*/ 	.byte	0x04
	.zero		1


	//   ....[41]....
        /*0b9c*/ 	.word	0x0000cd20
        /*0ba0*/ 	.word	0x00000000
        /*0ba4*/ 	.word	0x00000000
        /*0ba8*/ 	.short	0x0101
        /*0baa*/ 	.byte	0x3f
	.zero		1


	//   ....[42]....
        /*0bac*/ 	.word	0x0000fa80
        /*0bb0*/ 	.word	0x00000004
        /*0bb4*/ 	.word	0x00013280
        /*0bb8*/ 	.short	0x010a
        /*0bba*/ 	.byte	0x3f
	.zero		1


	//   ....[43]....
        /*0bbc*/ 	.word	0x00010110
        /*0bc0*/ 	.word	0x00000004
        /*0bc4*/ 	.word	0x00013270
        /*0bc8*/ 	.short	0x0107
        /*0bca*/ 	.byte	0x3f
	.zero		1


	//   ....[44]....
        /*0bcc*/ 	.word	0x000101d0
        /*0bd0*/ 	.word	0x00000004
        /*0bd4*/ 	.word	0x00013270
        /*0bd8*/ 	.short	0x0101
        /*0bda*/ 	.byte	0x3f
	.zero		1


	//   ....[45]....
        /*0bdc*/ 	.word	0x00010220
        /*0be0*/ 	.word	0x00000004
        /*0be4*/ 	.word	0x00013240
        /*0be8*/ 	.short	0x010a
        /*0bea*/ 	.byte	0x3f
	.zero		1


	//   ....[46]....
        /*0bec*/ 	.word	0x00010780
        /*0bf0*/ 	.word	0x00000004
        /*0bf4*/ 	.word	0x00013230
        /*0bf8*/ 	.short	0x0107
        /*0bfa*/ 	.byte	0x3f
	.zero		1


	//   ....[47]....
        /*0bfc*/ 	.word	0x00010850
        /*0c00*/ 	.word	0x00000004
        /*0c04*/ 	.word	0x00013230
        /*0c08*/ 	.short	0x0101
        /*0c0a*/ 	.byte	0x3f
	.zero		1


	//   ....[48]....
        /*0c0c*/ 	.word	0x00011330
        /*0c10*/ 	.word	0x00000016
        /*0c14*/ 	.word	0x00013200
        /*0c18*/ 	.short	0x0107
        /*0c1a*/ 	.byte	0x3f
	.zero		1


	//   ....[49]....
        /*0c1c*/ 	.word	0x00011420
        /*0c20*/ 	.word	0x00000016
        /*0c24*/ 	.word	0x00013200
        /*0c28*/ 	.short	0x0101
        /*0c2a*/ 	.byte	0x3f
	.zero		1


	//   ....[50]....
        /*0c2c*/ 	.word	0x00011440
        /*0c30*/ 	.word	0x00000016
        /*0c34*/ 	.word	0x00013220
        /*0c38*/ 	.short	0x010a
        /*0c3a*/ 	.byte	0x3f
	.zero		1


	//   ....[51]....
        /*0c3c*/ 	.word	0x00011960
        /*0c40*/ 	.word	0x00000000
        /*0c44*/ 	.word	0x00013280
        /*0c48*/ 	.short	0x010a
        /*0c4a*/ 	.byte	0x3f
	.zero		1


	//   ....[52]....
        /*0c4c*/ 	.word	0x00011e50
        /*0c50*/ 	.word	0x00000000
        /*0c54*/ 	.word	0x00013270
        /*0c58*/ 	.short	0x0107
        /*0c5a*/ 	.byte	0x3f
	.zero		1


	//   ....[53]....
        /*0c5c*/ 	.word	0x00011f10
        /*0c60*/ 	.word	0x00000000
        /*0c64*/ 	.word	0x00013270
        /*0c68*/ 	.short	0x0101
        /*0c6a*/ 	.byte	0x3f
	.zero		1


	//   ....[54]....
        /*0c6c*/ 	.word	0x00011f40
        /*0c70*/ 	.word	0x00000000
        /*0c74*/ 	.word	0x00013240
        /*0c78*/ 	.short	0x010a
        /*0c7a*/ 	.byte	0x3f
	.zero		1


	//   ....[55]....
        /*0c7c*/ 	.word	0x000123a0
        /*0c80*/ 	.word	0x00000000
        /*0c84*/ 	.word	0x00013230
        /*0c88*/ 	.short	0x0107
        /*0c8a*/ 	.byte	0x3f
	.zero		1


	//   ....[56]....
        /*0c8c*/ 	.word	0x00012460
        /*0c90*/ 	.word	0x00000000
        /*0c94*/ 	.word	0x00013230
        /*0c98*/ 	.short	0x0101
        /*0c9a*/ 	.byte	0x3f
	.zero		1


	//   ....[57]....
        /*0c9c*/ 	.word	0x000124f0
        /*0ca0*/ 	.word	0x00000002
        /*0ca4*/ 	.word	0x00013270
        /*0ca8*/ 	.short	0x010a
        /*0caa*/ 	.byte	0x3f
	.zero		1


	//   ....[58]....
        /*0cac*/ 	.word	0x00012580
        /*0cb0*/ 	.word	0x00000002
        /*0cb4*/ 	.word	0x00013260
        /*0cb8*/ 	.short	0x010a
        /*0cba*/ 	.byte	0x3f
	.zero		1


	//   ....[59]....
        /*0cbc*/ 	.word	0x00012890
        /*0cc0*/ 	.word	0x00000002
        /*0cc4*/ 	.word	0x00013250
        /*0cc8*/ 	.short	0x0101
        /*0cca*/ 	.byte	0x3f
	.zero		1


	//   ....[60]....
        /*0ccc*/ 	.word	0x00012920
        /*0cd0*/ 	.word	0x00000002
        /*0cd4*/ 	.word	0x00000000
        /*0cd8*/ 	.short	0x0101
        /*0cda*/ 	.byte	0x3f
	.zero		1


	//   ....[61]....
        /*0cdc*/ 	.word	0x00012af0
        /*0ce0*/ 	.word	0x00000003
        /*0ce4*/ 	.word	0x00013270
        /*0ce8*/ 	.short	0x010a
        /*0cea*/ 	.byte	0x3f
	.zero		1


	//   ....[62]....
        /*0cec*/ 	.word	0x00012b80
        /*0cf0*/ 	.word	0x00000003
        /*0cf4*/ 	.word	0x00013260
        /*0cf8*/ 	.short	0x010a
        /*0cfa*/ 	.byte	0x3f
	.zero		1


	//   ....[63]....
        /*0cfc*/ 	.word	0x00012ea0
        /*0d00*/ 	.word	0x00000003
        /*0d04*/ 	.word	0x00013250
        /*0d08*/ 	.short	0x0101
        /*0d0a*/ 	.byte	0x3f
	.zero		1


	//   ....[64]....
        /*0d0c*/ 	.word	0x00012f60
        /*0d10*/ 	.word	0x00000003
        /*0d14*/ 	.word	0x00000000
        /*0d18*/ 	.short	0x0101
        /*0d1a*/ 	.byte	0x3f
	.zero		1


	//   ....[65]....
        /*0d1c*/ 	.word	0x00013c20
        /*0d20*/ 	.word	0x00000005
        /*0d24*/ 	.word	0x00013220
        /*0d28*/ 	.short	0x010a
        /*0d2a*/ 	.byte	0x3f
	.zero		1


	//   ....[66]....
        /*0d2c*/ 	.word	0x00013dd0
        /*0d30*/ 	.word	0x00000003
        /*0d34*/ 	.word	0x00013240
        /*0d38*/ 	.short	0x010a
        /*0d3a*/ 	.byte	0x3f
	.zero		1


	//   ....[67]....
        /*0d3c*/ 	.word	0x00013e60
        /*0d40*/ 	.word	0x00000005
        /*0d44*/ 	.word	0x00013240
        /*0d48*/ 	.short	0x010a
        /*0d4a*/ 	.byte	0x3f
	.zero		1


	//   ....[68]....
        /*0d4c*/ 	.word	0x00013ea0
        /*0d50*/ 	.word	0x00000003
        /*0d54*/ 	.word	0x00013260
        /*0d58*/ 	.short	0x010a
        /*0d5a*/ 	.byte	0x3f
	.zero		1


	//   ....[69]....
        /*0d5c*/ 	.word	0x00013ee0
        /*0d60*/ 	.word	0x00000005
        /*0d64*/ 	.word	0x00013260
        /*0d68*/ 	.short	0x010a
        /*0d6a*/ 	.byte	0x3f
	.zero		1


	//   ....[70]....
        /*0d6c*/ 	.word	0x00013f20
        /*0d70*/ 	.word	0x00000003
        /*0d74*/ 	.word	0x00013280
        /*0d78*/ 	.short	0x010a
        /*0d7a*/ 	.byte	0x3f
	.zero		1


	//   ....[71]....
        /*0d7c*/ 	.word	0x00013f60
        /*0d80*/ 	.word	0x00000005
        /*0d84*/ 	.word	0x00013280
        /*0d88*/ 	.short	0x010a
        /*0d8a*/ 	.byte	0x3f
	.zero		1


	//   ....[72]....
        /*0d8c*/ 	.word	0x00013fd0
        /*0d90*/ 	.word	0x00000003
        /*0d94*/ 	.word	0x00013200
        /*0d98*/ 	.short	0x010a
        /*0d9a*/ 	.byte	0x3f
	.zero		1


	//   ....[73]....
        /*0d9c*/ 	.word	0x00014020
        /*0da0*/ 	.word	0x00000002
        /*0da4*/ 	.word	0x00013230
        /*0da8*/ 	.short	0x010a
        /*0daa*/ 	.byte	0x3f
	.zero		1


	//   ....[74]....
        /*0dac*/ 	.word	0x00014080
        /*0db0*/ 	.word	0x00000008
        /*0db4*/ 	.word	0x00013230
        /*0db8*/ 	.short	0x010a
        /*0dba*/ 	.byte	0x3f
	.zero		1


	//   ....[75]....
        /*0dbc*/ 	.word	0x000140e0
        /*0dc0*/ 	.word	0x00000008
        /*0dc4*/ 	.word	0x00013250
        /*0dc8*/ 	.short	0x010a
        /*0dca*/ 	.byte	0x3f
	.zero		1


	//   ....[76]....
        /*0dcc*/ 	.word	0x00014140
        /*0dd0*/ 	.word	0x00000008
        /*0dd4*/ 	.word	0x00013230
        /*0dd8*/ 	.short	0x010a
        /*0dda*/ 	.byte	0x3f
	.zero		1


	//   ....[77]....
        /*0ddc*/ 	.word	0x000141a0
        /*0de0*/ 	.word	0x00000008
        /*0de4*/ 	.word	0x00013250
        /*0de8*/ 	.short	0x010a
        /*0dea*/ 	.byte	0x3f
	.zero		1


	//   ....[78]....
        /*0dec*/ 	.word	0x00014200
        /*0df0*/ 	.word	0x00000005
        /*0df4*/ 	.word	0x00013250
        /*0df8*/ 	.short	0x010a
        /*0dfa*/ 	.byte	0x3f
	.zero		1


	//   ....[79]....
        /*0dfc*/ 	.word	0x00014310
        /*0e00*/ 	.word	0x00000004
        /*0e04*/ 	.word	0x00013280
        /*0e08*/ 	.short	0x010a
        /*0e0a*/ 	.byte	0x3f
	.zero		1


	//   ....[80]....
        /*0e0c*/ 	.word	0x00014a40
        /*0e10*/ 	.word	0x00000004
        /*0e14*/ 	.word	0x00013240
        /*0e18*/ 	.short	0x010a
        /*0e1a*/ 	.byte	0x3f
	.zero		1


	//   ....[81]....
        /*0e1c*/ 	.word	0x00015870
        /*0e20*/ 	.word	0x00000016
        /*0e24*/ 	.word	0x00013220
        /*0e28*/ 	.short	0x010a
        /*0e2a*/ 	.byte	0x3f
	.zero		1


	//   ....[82]....
        /*0e2c*/ 	.word	0x000158c0
        /*0e30*/ 	.word	0x00000000
        /*0e34*/ 	.word	0x00013280
        /*0e38*/ 	.short	0x010a
        /*0e3a*/ 	.byte	0x3f
	.zero		1


	//   ....[83]....
        /*0e3c*/ 	.word	0x00015f80
        /*0e40*/ 	.word	0x00000000
        /*0e44*/ 	.word	0x00013240
        /*0e48*/ 	.short	0x010a
        /*0e4a*/ 	.byte	0x3f
	.zero		1


	//   ....[84]....
        /*0e4c*/ 	.word	0x00016540
        /*0e50*/ 	.word	0x00000002
        /*0e54*/ 	.word	0x00013270
        /*0e58*/ 	.short	0x010a
        /*0e5a*/ 	.byte	0x3f
	.zero		1


	//   ....[85]....
        /*0e5c*/ 	.word	0x00016590
        /*0e60*/ 	.word	0x00000002
        /*0e64*/ 	.word	0x00013260
        /*0e68*/ 	.short	0x010a
        /*0e6a*/ 	.byte	0x3f
	.zero		1


	//   ....[86]....
        /*0e6c*/ 	.word	0x000165e0
        /*0e70*/ 	.word	0x00000003
        /*0e74*/ 	.word	0x00013270
        /*0e78*/ 	.short	0x010a
        /*0e7a*/ 	.byte	0x3f
	.zero		1


	//   ....[87]....
        /*0e7c*/ 	.word	0x00016630
        /*0e80*/ 	.word	0x00000003
        /*0e84*/ 	.word	0x00013260
        /*0e88*/ 	.short	0x010a
        /*0e8a*/ 	.byte	0x3f
	.zero		1


	//   ....[88]....
        /*0e8c*/ 	.word	0x00016680
        /*0e90*/ 	.word	0x00000005
        /*0e94*/ 	.word	0x00013220
        /*0e98*/ 	.short	0x010a
        /*0e9a*/ 	.byte	0x3f
	.zero		1


	//   ....[89]....
        /*0e9c*/ 	.word	0x00016820
        /*0ea0*/ 	.word	0x00000003
        /*0ea4*/ 	.word	0x00013240
        /*0ea8*/ 	.short	0x010a
        /*0eaa*/ 	.byte	0x3f
	.zero		1


	//   ....[90]....
        /*0eac*/ 	.word	0x00016870
        /*0eb0*/ 	.word	0x00000005
        /*0eb4*/ 	.word	0x00013240
        /*0eb8*/ 	.short	0x010a
        /*0eba*/ 	.byte	0x3f
	.zero		1


	//   ....[91]....
        /*0ebc*/ 	.word	0x000168c0
        /*0ec0*/ 	.word	0x00000003
        /*0ec4*/ 	.word	0x00013260
        /*0ec8*/ 	.short	0x010a
        /*0eca*/ 	.byte	0x3f
	.zero		1


	//   ....[92]....
        /*0ecc*/ 	.word	0x00016910
        /*0ed0*/ 	.word	0x00000005
        /*0ed4*/ 	.word	0x00013260
        /*0ed8*/ 	.short	0x010a
        /*0eda*/ 	.byte	0x3f
	.zero		1


	//   ....[93]....
        /*0edc*/ 	.word	0x00016960
        /*0ee0*/ 	.word	0x00000003
        /*0ee4*/ 	.word	0x00013280
        /*0ee8*/ 	.short	0x010a
        /*0eea*/ 	.byte	0x3f
	.zero		1


	//----- nvinfo : EIATTR_NUM_MBARRIERS
	.align		4
.L_297:
        /*0eec*/ 	.byte	0x03, 0x38
        /*0eee*/ 	.short	0x0016


	//----- nvinfo : EIATTR_EXIT_INSTR_OFFSETS
	.align		4
        /*0ef0*/ 	.byte	0x04, 0x1c
        /*0ef2*/ 	.short	(.L_299 - .L_298)


	//   ....[0]....
.L_298:
        /*0ef4*/ 	.word	0x00000980


	//   ....[1]....
        /*0ef8*/ 	.word	0x0000d840


	//   ....[2]....
        /*0efc*/ 	.word	0x00013fb0


	//----- nvinfo : EIATTR_MAX_THREADS
	.align		4
.L_299:
        /*0f00*/ 	.byte	0x04, 0x05
        /*0f02*/ 	.short	(.L_301 - .L_300)
.L_300:
        /*0f04*/ 	.word	0x00000200
        /*0f08*/ 	.word	0x00000001
        /*0f0c*/ 	.word	0x00000001


	//----- nvinfo : EIATTR_CRS_STACK_SIZE
	.align		4
.L_301:
        /*0f10*/ 	.byte	0x04, 0x1e
        /*0f12*/ 	.short	(.L_303 - .L_302)
.L_302:
        /*0f14*/ 	.word	0x00000000


	//----- nvinfo : EIATTR_CBANK_PARAM_SIZE
	.align		4
.L_303:
        /*0f18*/ 	.byte	0x03, 0x19
        /*0f1a*/ 	.short	0x0af0


	//----- nvinfo : EIATTR_PARAM_CBANK
	.align		4
        /*0f1c*/ 	.byte	0x04, 0x0a
        /*0f1e*/ 	.short	(.L_305 - .L_304)
	.align		4
.L_304:
        /*0f20*/ 	.word	index@(.nv.constant0._ZN7cutlass13device_kernelIN5flash11enable_sm90INS1_16FlashAttnFwdSm90INS1_25CollectiveMainloopFwdSm90ILi2EN4cute5tupleIJNS5_1CILi1EEES8_S8_EEENS6_IJNS7_ILi192EEENS7_ILi160EEENS7_ILi64EEEEEELi64ENS_12float_e4m3_tEfNS_4arch4Sm90ELb1ELb0ELb1ELb1ELb1ELb0ELb0ELb1ELb1ELb1ELb0ELb0EEENS1_21CollectiveEpilogueFwdINS6_IJSA_SC_SB_EEES9_NS_10bfloat16_tESG_Li384ELb1ELb1ELb0ELb1EEENS1_36VarlenDynamicPersistentTileSchedulerILi192ELi160ELi384ELi128ELb0ELb1ELb1ELb1ELb1ELb1EEEEEEEEEvNT_6ParamsE)
        /*0f24*/ 	.short	0x0210
        /*0f26*/ 	.short	0x0af0


	//----- nvinfo : EIATTR_SW_WAR
	.align		4
.L_305:
        /*0f28*/ 	.byte	0x04, 0x36
        /*0f2a*/ 	.short	(.L_307 - .L_306)
.L_306:
        /*0f2c*/ 	.word	0x00000008
.L_307:


//--------------------- .nv.info._ZN7cutlass13device_kernelIN5flash11enable_sm90INS1_16FlashAttnFwdSm90INS1_25CollectiveMainloopFwdSm90ILi2EN4cute5tupleIJNS5_1CILi1EEES8_S8_EEENS6_IJNS7_ILi192EEENS7_ILi160EEENS7_ILi64EEEEEELi64ENS_12float_e4m3_tEfNS_4arch4Sm90ELb1ELb0ELb1ELb1ELb1ELb1ELb0ELb1ELb1ELb1ELb0ELb0EEENS1_21CollectiveEpilogueFwdINS6_IJSA_SC_SB_EEES9_NS_10bfloat16_tESG_Li384ELb1ELb1ELb0ELb1EEENS1_36VarlenDynamicPersistentTileSchedulerILi192ELi160ELi384ELi128ELb0ELb1ELb1ELb1ELb1ELb1EEEEEEEEEvNT_6ParamsE --------------------------
	.section	.nv.info._ZN7cutlass13device_kernelIN5flash11enable_sm90INS1_16FlashAttnFwdSm90INS1_25CollectiveMainloopFwdSm90ILi2EN4cute5tupleIJNS5_1CILi1EEES8_S8_EEENS6_IJNS7_ILi192EEENS7_ILi160EEENS7_ILi64EEEEEELi64ENS_12float_e4m3_tEfNS_4arch4Sm90ELb1ELb0ELb1ELb1ELb1ELb1ELb0ELb1ELb1ELb1ELb0ELb0EEENS1_21CollectiveEpilogueFwdINS6_IJSA_SC_SB_EEES9_NS_10bfloat16_tESG_Li384ELb1ELb1ELb0ELb1EEENS1_36VarlenDynamicPersistentTileSchedulerILi192ELi160ELi384ELi128ELb0ELb1ELb1ELb1ELb1ELb1EEEEEEEEEvNT_6ParamsE,"",@"SHT_CUDA_INFO"
	.sectionflags	@""
	.align	4


	//----- nvinfo : EIATTR_CUDA_API_VERSION
	.align		4
        /*0000*/ 	.byte	0x04, 0x37
        /*0002*/ 	.short	(.L_309 - .L_308)
.L_308:
        /*0004*/ 	.word	0x00000082


	//----- nvinfo : EIATTR_KPARAM_INFO
	.align		4
.L_309:
        /*0008*/ 	.byte	0x04, 0x17
        /*000a*/ 	.short	(.L_311 - .L_310)
.L_310:
        /*000c*/ 	.word	0x00000000
        /*0010*/ 	.short	0x0000
        /*0012*/ 	.short	0x0070
        /*0014*/ 	.byte	0x00, 0xf0, 0x01, 0x2a


	//----- nvinfo : EIATTR_SPARSE_MMA_MASK
	.align		4
.L_311:
        /*0018*/ 	.byte	0x03, 0x50
        /*001a*/ 	.short	0x0000


	//----- nvinfo : EIATTR_MAXREG_COUNT
	.align		4
        /*001c*/ 	.byte	0x03, 0x1b
        /*001e*/ 	.short	0x0080


	//----- nvinfo : EIATTR_NUM_BARRIERS
	.align		4
        /*0020*/ 	.byte	0x02, 0x4c
        /*0022*/ 	.byte	0x10
	.zero		1


	//----- nvinfo : EIATTR_EXTERNS
	.align		4
        /*0024*/ 	.byte	0x04, 0x0f
        /*0026*/ 	.short	(.L_313 - .L_312)


	//   ....[0]....
	.align		4
.L_312:
        /*0028*/ 	.word	index@(__assertfail)


	//----- nvinfo : EIATTR_ANNOTATIONS
	.align		4
.L_313:
        /*002c*/ 	.byte	0x04, 0x55
        /*002e*/ 	.short	(.L_315 - .L_314)


	//   ....[0]....
.L_314:
        /* <DEDUP_REMOVED lines=129> */


	//----- nvinfo : EIATTR_MERCURY_ISA_VERSION
	.align		4
.L_315:
        /*0830*/ 	.byte	0x03, 0x5f
        /*0832*/ 	.short	0x0101


	//----- nvinfo : EIATTR_UNUSED_LOAD_BYTE_OFFSET
	.align		4
        /*0834*/ 	.byte	0x04, 0x44
        /*0836*/ 	.short	(.L_317 - .L_316)


	//   ....[0]....
.L_316:
        /*0838*/ 	.word	0x00000a40
        /*083c*/ 	.word	0x0000fff0


	//   ....[1]....
        /*0840*/ 	.word	0x00012f50
        /*0844*/ 	.word	0x0000fff0


	//----- nvinfo : EIATTR_INT_WARP_WIDE_INSTR_OFFSETS
	.align		4
.L_317:
        /*0848*/ 	.byte	0x04, 0x31
        /*084a*/ 	.short	(.L_319 - .L_318)


	//   ....[0]....
.L_318:
        /*084c*/ 	.word	0x00000120


	//   ....[1]....
        /*0850*/ 	.word	0x000001c0


	//   ....[2]....
        /*0854*/ 	.word	0x00000230


	//   ....[3]....
        /*0858*/ 	.word	0x00017180


	//   ....[4]....
        /*085c*/ 	.word	0x00017210


	//   ....[5]....
        /*0860*/ 	.word	0x0001acf0


	//   ....[6]....
        /*0864*/ 	.word	0x0001ad80


	//----- nvinfo : EIATTR_COOP_GROUP_MASK_REGIDS
	.align		4
.L_319:
        /*0868*/ 	.byte	0x04, 0x29
        /*086a*/ 	.short	(.L_321 - .L_320)


	//   ....[0]....
.L_320:
        /*086c*/ 	.word	0xffffffff


	//   ....[1]....
        /*0870*/ 	.word	0xffffffff


	//   ....[2]....
        /*0874*/ 	.word	0xffffffff


	//   ....[3]....
        /*0878*/ 	.word	0xffffffff


	//   ....[4]....
        /*087c*/ 	.word	0xffffffff


	//   ....[5]....
        /*0880*/ 	.word	0xffffffff


	//   ....[6]....
        /*0884*/ 	.word	0xffffffff


	//   ....[7]....
        /*0888*/ 	.word	0xffffffff


	//   ....[8]....
        /*088c*/ 	.word	0xffffffff


	//   ....[9]....
        /*0890*/ 	.word	0xffffffff


	//   ....[10]....
        /*0894*/ 	.word	0xffffffff


	//   ....[11]....
        /*0898*/ 	.word	0xffffffff


	//   ....[12]....
        /*089c*/ 	.word	0xffffffff


	//   ....[13]....
        /*08a0*/ 	.word	0xffffffff


	//   ....[14]....
        /*08a4*/ 	.word	0xffffffff


	//   ....[15]....
        /*08a8*/ 	.word	0xffffffff


	//   ....[16]....
        /*08ac*/ 	.word	0xffffffff


	//   ....[17]....
        /*08b0*/ 	.word	0xffffffff


	//   ....[18]....
        /*08b4*/ 	.word	0xffffffff


	//   ....[19]....
        /*08b8*/ 	.word	0xffffffff


	//   ....[20]....
        /*08bc*/ 	.word	0xffffffff


	//   ....[21]....
        /*08c0*/ 	.word	0xffffffff


	//   ....[22]....
        /*08c4*/ 	.word	0xffffffff


	//   ....[23]....
        /*08c8*/ 	.word	0xffffffff


	//   ....[24]....
        /*08cc*/ 	.word	0xffffffff


	//   ....[25]....
        /*08d0*/ 	.word	0xffffffff


	//   ....[26]....
        /*08d4*/ 	.word	0xffffffff


	//   ....[27]....
        /*08d8*/ 	.word	0xffffffff


	//   ....[28]....
        /*08dc*/ 	.word	0xffffffff


	//   ....[29]....
        /*08e0*/ 	.word	0xffffffff


	//   ....[30]....
        /*08e4*/ 	.word	0xffffffff


	//   ....[31]....
        /*08e8*/ 	.word	0xffffffff


	//   ....[32]....
        /*08ec*/ 	.word	0xffffffff


	//   ....[33]....
        /*08f0*/ 	.word	0xffffffff


	//   ....[34]....
        /*08f4*/ 	.word	0xffffffff


	//   ....[35]....
        /*08f8*/ 	.word	0xffffffff


	//   ....[36]....
        /*08fc*/ 	.word	0xffffffff


	//   ....[37]....
        /*0900*/ 	.word	0xffffffff


	//   ....[38]....
        /*0904*/ 	.word	0xffffffff


	//   ....[39]....
        /*0908*/ 	.word	0xffffffff


	//   ....[40]....
        /*090c*/ 	.word	0xffffffff


	//   ....[41]....
        /*0910*/ 	.word	0xffffffff


	//   ....[42]....
        /*0914*/ 	.word	0xffffffff


	//   ....[43]....
        /*0918*/ 	.word	0xffffffff


	//   ....[44]....
        /*091c*/ 	.word	0xffffffff


	//   ....[45]....
        /*0920*/ 	.word	0xffffffff


	//   ....[46]....
        /*0924*/ 	.word	0xffffffff


	//   ....[47]....
        /*0928*/ 	.word	0xffffffff


	//   ....[48]....
        /*092c*/ 	.word	0xffffffff


	//   ....[49]....
        /*0930*/ 	.word	0xffffffff


	//   ....[50]....
        /*0934*/ 	.word	0xffffffff


	//   ....[51]....
        /*0938*/ 	.word	0xffffffff


	//   ....[52]....
        /*093c*/ 	.word	0xffffffff


	//   ....[53]....
        /*0940*/ 	.word	0xffffffff


	//   ....[54]....
        /*0944*/ 	.word	0xffffffff


	//   ....[55]....
        /*0948*/ 	.word	0xffffffff


	//   ....[56]....
        /*094c*/ 	.word	0xffffffff


	//   ....[57]....
        /*0950*/ 	.word	0xffffffff


	//   ....[58]....
        /*0954*/ 	.word	0xffffffff


	//   ....[59]....
        /*0958*/ 	.word	0xffffffff


	//   ....[60]....
        /*095c*/ 	.word	0xffffffff


	//   ....[61]....
        /*0960*/ 	.word	0xffffffff


	//   ....[62]....
        /*0964*/ 	.word	0xffffffff


	//   ....[63]....
        /*0968*/ 	.word	0xffffffff


	//   ....[64]....
        /*096c*/ 	.word	0xffffffff


	//   ....[65]....
        /*0970*/ 	.word	0xffffffff


	//   ....[66]....
        /*0974*/ 	.word	0xffffffff


	//   ....[67]....
        /*0978*/ 	.word	0xffffffff


	//   ....[68]....
        /*097c*/ 	.word	0xffffffff


	//   ....[69]....
        /*0980*/ 	.word	0xffffffff


	//   ....[70]....
        /*0984*/ 	.word	0xffffffff


	//   ....[71]....
        /*0988*/ 	.word	0xffffffff


	//   ....[72]....
        /*098c*/ 	.word	0xffffffff


	//   ....[73]....
        /*0990*/ 	.word	0xffffffff


	//   ....[74]....
        /*0994*/ 	.word	0xffffffff


	//   ....[75]....
        /*0998*/ 	.word	0xffffffff


	//   ....[76]....
        /*099c*/ 	.word	0xffffffff


	//   ....[77]....
        /*09a0*/ 	.word	0xffffffff


	//   ....[78]....
        /*09a4*/ 	.word	0xffffffff


	//   ....[79]....
        /*09a8*/ 	.word	0xffffffff


	//   ....[80]....
        /*09ac*/ 	.word	0xffffffff


	//   ....[81]....
        /*09b0*/ 	.word	0xffffffff


	//   ....[82]....
        /*09b4*/ 	.word	0xffffffff


	//   ....[83]....
        /*09b8*/ 	.word	0xffffffff


	//   ....[84]....
        /*09bc*/ 	.word	0xffffffff


	//   ....[85]....
        /*09c0*/ 	.word	0xffffffff


	//   ....[86]....
        /*09c4*/ 	.word	0xffffffff


	//   ....[87]....
        /*09c8*/ 	.word	0xffffffff


	//   ....[88]....
        /*09cc*/ 	.word	0xffffffff


	//   ....[89]....
        /*09d0*/ 	.word	0xffffffff


	//   ....[90]....
        /*09d4*/ 	.word	0xffffffff


	//   ....[91]....
        /*09d8*/ 	.word	0xffffffff


	//   ....[92]....
        /*09dc*/ 	.word	0xffffffff


	//   ....[93]....
        /*09e0*/ 	.word	0xffffffff


	//   ....[94]....
        /*09e4*/ 	.word	0xffffffff


	//   ....[95]....
        /*09e8*/ 	.word	0xffffffff


	//   ....[96]....
        /*09ec*/ 	.word	0xffffffff


	//   ....[97]....
        /*09f0*/ 	.word	0xffffffff


	//   ....[98]....
        /*09f4*/ 	.word	0xffffffff


	//   ....[99]....
        /*09f8*/ 	.word	0xffffffff


	//   ....[100]....
        /*09fc*/ 	.word	0xffffffff


	//   ....[101]....
        /*0a00*/ 	.word	0xffffffff


	//   ....[102]....
        /*0a04*/ 	.word	0xffffffff


	//   ....[103]....
        /*0a08*/ 	.word	0xffffffff


	//   ....[104]....
        /*0a0c*/ 	.word	0xffffffff


	//   ....[105]....
        /*0a10*/ 	.word	0xffffffff


	//   ....[106]....
        /*0a14*/ 	.word	0xffffffff


	//   ....[107]....
        /*0a18*/ 	.word	0xffffffff


	//   ....[108]....
        /*0a1c*/ 	.word	0xffffffff


	//   ....[109]....
        /*0a20*/ 	.word	0xffffffff


	//   ....[110]....
        /*0a24*/ 	.word	0xffffffff


	//   ....[111]....
        /*0a28*/ 	.word	0xffffffff


	//   ....[112]....
        /*0a2c*/ 	.word	0xffffffff


	//   ....[113]....
        /*0a30*/ 	.word	0xffffffff


	//   ....[114]....
        /*0a34*/ 	.word	0xffffffff


	//   ....[115]....
        /*0a38*/ 	.word	0xffffffff


	//   ....[116]....
        /*0a3c*/ 	.word	0xffffffff


	//   ....[117]....
        /*0a40*/ 	.word	0xffffffff


	//   ....[118]....
        /*0a44*/ 	.word	0xffffffff


	//   ....[119]....
        /*0a48*/ 	.word	0xffffffff


	//   ....[120]....
        /*0a4c*/ 	.word	0xffffffff


	//   ....[121]....
        /*0a50*/ 	.word	0xffffffff


	//   ....[122]....
        /*0a54*/ 	.word	0xffffffff


	//   ....[123]....
        /*0a58*/ 	.word	0xffffffff


	//   ....[124]....
        /*0a5c*/ 	.word	0xffffffff


	//   ....[125]....
        /*0a60*/ 	.word	0xffffffff


	//   ....[126]....
        /*0a64*/ 	.word	0xffffffff


	//   ....[127]....
        /*0a68*/ 	.word	0xffffffff


	//   ....[128]....
        /*0a6c*/ 	.word	0xffffffff


	//   ....[129]....
        /*0a70*/ 	.word	0xffffffff


	//   ....[130]....
        /*0a74*/ 	.word	0xffffffff


	//   ....[131]....
        /*0a78*/ 	.word	0xffffffff


	//   ....[132]....
        /*0a7c*/ 	.word	0xffffffff


	//   ....[133]....
        /*0a80*/ 	.word	0xffffffff


	//   ....[134]....
        /*0a84*/ 	.word	0xffffffff


	//   ....[135]....
        /*0a88*/ 	.word	0xffffffff


	//   ....[136]....
        /*0a8c*/ 	.word	0xffffffff


	//   ....[137]....
        /*0a90*/ 	.word	0xffffffff


	//   ....[138]....
        /*0a94*/ 	.word	0xffffffff


	//   ....[139]....
        /*0a98*/ 	.word	0xffffffff


	//   ....[140]....
        /*0a9c*/ 	.word	0xffffffff


	//   ....[141]....
        /*0aa0*/ 	.word	0xffffffff


	//   ....[142]....
        /*0aa4*/ 	.word	0xffffffff


	//   ....[143]....
        /*0aa8*/ 	.word	0xffffffff


	//   ....[144]....
        /*0aac*/ 	.word	0xffffffff


	//   ....[145]....
        /*0ab0*/ 	.word	0xffffffff


	//   ....[146]....
        /*0ab4*/ 	.word	0xffffffff


	//   ....[147]....
        /*0ab8*/ 	.word	0xffffffff


	//   ....[148]....
        /*0abc*/ 	.word	0xffffffff


	//   ....[149]....
        /*0ac0*/ 	.word	0xffffffff


	//   ....[150]....
        /*0ac4*/ 	.word	0xffffffff


	//   ....[151]....
        /*0ac8*/ 	.word	0xffffffff


	//   ....[152]....
        /*0acc*/ 	.word	0xffffffff


	//   ....[153]....
        /*0ad0*/ 	.word	0xffffffff


	//   ....[154]....
        /*0ad4*/ 	.word	0xffffffff


	//   ....[155]....
        /*0ad8*/ 	.word	0xffffffff


	//   ....[156]....
        /*0adc*/ 	.word	0xffffffff


	//   ....[157]....
        /*0ae0*/ 	.word	0xffffffff


	//   ....[158]....
        /*0ae4*/ 	.word	0xffffffff


	//   ....[159]....
        /*0ae8*/ 	.word	0xffffffff


	//   ....[160]....
        /*0aec*/ 	.word	0xffffffff


	//   ....[161]....
        /*0af0*/ 	.word	0xffffffff


	//   ....[162]....
        /*0af4*/ 	.word	0xffffffff


	//   ....[163]....
        /*0af8*/ 	.word	0xffffffff


	//   ....[164]....
        /*0afc*/ 	.word	0xffffffff


	//   ....[165]....
        /*0b00*/ 	.word	0xffffffff


	//   ....[166]....
        /*0b04*/ 	.word	0xffffffff


	//   ....[167]....
        /*0b08*/ 	.word	0x0500000f


	//   ....[168]....
        /*0b0c*/ 	.word	0x0500000f


	//   ....[169]....
        /*0b10*/ 	.word	0x0500000f


	//   ....[170]....
        /*0b14*/ 	.word	0x0500000f


	//   ....[171]....
        /*0b18*/ 	.word	0x0500000f


	//   ....[172]....
        /*0b1c*/ 	.word	0x0500000f


	//   ....[173]....
        /*0b20*/ 	.word	0x0500000f


	//   ....[174]....
        /*0b24*/ 	.word	0x0500000f


	//   ....[175]....
        /*0b28*/ 	.word	0x0500000f


	//   ....[176]....
        /*0b2c*/ 	.word	0x0500000f


	//   ....[177]....
        /*0b30*/ 	.word	0x0500000f


	//   ....[178]....
        /*0b34*/ 	.word	0x0500000f


	//   ....[179]....
        /*0b38*/ 	.word	0x0500000f


	//   ....[180]....
        /*0b3c*/ 	.word	0x0500000f


	//   ....[181]....
        /*0b40*/ 	.word	0x0500000f


	//   ....[182]....
        /*0b44*/ 	.word	0x0500000f


	//   ....[183]....
        /*0b48*/ 	.word	0x0500000f


	//   ....[184]....
        /*0b4c*/ 	.word	0x0500000f


	//   ....[185]....
        /*0b50*/ 	.word	0x0500000f


	//   ....[186]....
        /*0b54*/ 	.word	0x0500000f


	//   ....[187]....
        /*0b58*/ 	.word	0x0500000f


	//   ....[188]....
        /*0b5c*/ 	.word	0x0500000f


	//   ....[189]....
        /*0b60*/ 	.word	0x0500000f


	//   ....[190]....
        /*0b64*/ 	.word	0x0500000f


	//   ....[191]....
        /*0b68*/ 	.word	0x0500000f


	//   ....[192]....
        /*0b6c*/ 	.word	0x0500000f


	//   ....[193]....
        /*0b70*/ 	.word	0x0500000f


	//   ....[194]....
        /*0b74*/ 	.word	0x0500000f


	//   ....[195]....
        /*0b78*/ 	.word	0x0500000f


	//   ....[196]....
        /*0b7c*/ 	.word	0x0500000f


	//   ....[197]....
        /*0b80*/ 	.word	0x0500000f


	//   ....[198]....
        /*0b84*/ 	.word	0x0500000f


	//   ....[199]....
        /*0b88*/ 	.word	0x0500000f


	//   ....[200]....
        /*0b8c*/ 	.word	0x0500000f


	//   ....[201]....
        /*0b90*/ 	.word	0x0500000f


	//   ....[202]....
        /*0b94*/ 	.word	0x0500000f


	//   ....[203]....
        /*0b98*/ 	.word	0x0500000f


	//   ....[204]....
        /*0b9c*/ 	.word	0x0500000f


	//   ....[205]....
        /*0ba0*/ 	.word	0x0500000f


	//   ....[206]....
        /*0ba4*/ 	.word	0x0500000f


	//   ....[207]....
        /*0ba8*/ 	.word	0x0500000f


	//   ....[208]....
        /*0bac*/ 	.word	0x0500000f


	//   ....[209]....
        /*0bb0*/ 	.word	0x0500000f


	//   ....[210]....
        /*0bb4*/ 	.word	0x0500000f


	//   ....[211]....
        /*0bb8*/ 	.word	0x0500000f


	//   ....[212]....
        /*0bbc*/ 	.word	0x0500000f


	//   ....[213]....
        /*0bc0*/ 	.word	0x0500000f


	//   ....[214]....
        /*0bc4*/ 	.word	0x0500000f


	//   ....[215]....
        /*0bc8*/ 	.word	0x0500000f


	//   ....[216]....
        /*0bcc*/ 	.word	0x0500000f


	//   ....[217]....
        /*0bd0*/ 	.word	0x0500000f


	//   ....[218]....
        /*0bd4*/ 	.word	0x0500000f


	//   ....[219]....
        /*0bd8*/ 	.word	0x0500000f


	//   ....[220]....
        /*0bdc*/ 	.word	0x0500000f


	//   ....[221]....
        /*0be0*/ 	.word	0x0500000f


	//   ....[222]....
        /*0be4*/ 	.word	0x0500000f


	//   ....[223]....
        /*0be8*/ 	.word	0x0500000f


	//   ....[224]....
        /*0bec*/ 	.word	0x0500000f


	//   ....[225]....
        /*0bf0*/ 	.word	0x0500000f


	//   ....[226]....
        /*0bf4*/ 	.word	0x0500000f


	//   ....[227]....
        /*0bf8*/ 	.word	0x0500000f


	//   ....[228]....
        /*0bfc*/ 	.word	0x0500000f


	//   ....[229]....
        /*0c00*/ 	.word	0x0500000f


	//   ....[230]....
        /*0c04*/ 	.word	0x0500000f


	//   ....[231]....
        /*0c08*/ 	.word	0x0500000f


	//   ....[232]....
        /*0c0c*/ 	.word	0x0500000f


	//   ....[233]....
        /*0c10*/ 	.word	0x0500000f


	//   ....[234]....
        /*0c14*/ 	.word	0x0500000f


	//   ....[235]....
        /*0c18*/ 	.word	0x0500000f


	//   ....[236]....
        /*0c1c*/ 	.word	0x0500000f


	//   ....[237]....
        /*0c20*/ 	.word	0x0500000f


	//   ....[238]....
        /*0c24*/ 	.word	0x0500000f


	//   ....[239]....
        /*0c28*/ 	.word	0x0500000f


	//   ....[240]....
        /*0c2c*/ 	.word	0x0500000f


	//   ....[241]....
        /*0c30*/ 	.word	0x0500000f


	//   ....[242]....
        /*0c34*/ 	.word	0x0500000f


	//   ....[243]....
        /*0c38*/ 	.word	0x0500000f


	//   ....[244]....
        /*0c3c*/ 	.word	0x0500000f


	//   ....[245]....
        /*0c40*/ 	.word	0x0500000f


	//   ....[246]....
        /*0c44*/ 	.word	0x0500000f


	//   ....[247]....
        /*0c48*/ 	.word	0x0500000f


	//   ....[248]....
        /*0c4c*/ 	.word	0x0500000f


	//   ....[249]....
        /*0c50*/ 	.word	0x0500000f


	//   ....[250]....
        /*0c54*/ 	.word	0x0500000f


	//   ....[251]....
        /*0c58*/ 	.word	0x0500000f


	//   ....[252]....
        /*0c5c*/ 	.word	0x0500000f


	//----- nvinfo : EIATTR_COOP_GROUP_INSTR_OFFSETS
	.align		4
.L_321:
        /*0c60*/ 	.byte	0x04, 0x28
        /*0c62*/ 	.short	(.L_323 - .L_322)


	//   ....[0]....
.L_322:
        /*0c64*/ 	.word	0x00000060


	//   ....[1]....
        /*0c68*/ 	.word	0x00000130


	//   ....[2]....
        /*0c6c*/ 	.word	0x000001e0


	//   ....[3]....
        /*0c70*/ 	.word	0x000003a0


	//   ....[4]....
        /*0c74*/ 	.word	0x00000500


	//   ....[5]....
        /*0c78*/ 	.word	0x00000620


	//   ....[6]....
        /*0c7c*/ 	.word	0x00000780


	//   ....[7]....
        /*0c80*/ 	.word	0x000027a0


	//   ....[8]....
        /*0c84*/ 	.word	0x000027b0


	//   ....[9]....
        /*0c88*/ 	.word	0x00003910


	//   ....[10]....
        /*0c8c*/ 	.word	0x00003920


	//   ....[11]....
        /*0c90*/ 	.word	0x00004aa0


	//   ....[12]....
        /*0c94*/ 	.word	0x00004ab0


	//   ....[13]....
        /*0c98*/ 	.word	0x00004e70


	//   ....[14]....
        /*0c9c*/ 	.word	0x00004e80


	//   ....[15]....
        /*0ca0*/ 	.word	0x000053b0


	//   ....[16]....
        /*0ca4*/ 	.word	0x00005d60


	//   ....[17]....
        /*0ca8*/ 	.word	0x00005d70


	//   ....[18]....
        /*0cac*/ 	.word	0x00005d80


	//   ....[19]....
        /*0cb0*/ 	.word	0x00005d90


	//   ....[20]....
        /*0cb4*/ 	.word	0x00007260


	//   ....[21]....
        /*0cb8*/ 	.word	0x00007270


	//   ....[22]....
        /*0cbc*/ 	.word	0x00007280


	//   ....[23]....
        /*0cc0*/ 	.word	0x00007290


	//   ....[24]....
        /*0cc4*/ 	.word	0x00009240


	//   ....[25]....
        /*0cc8*/ 	.word	0x000095c0


	//   ....[26]....
        /*0ccc*/ 	.word	0x00009e30


	//   ....[27]....
        /*0cd0*/ 	.word	0x00009e50


	//   ....[28]....
        /*0cd4*/ 	.word	0x0000a910


	//   ....[29]....
        /*0cd8*/ 	.word	0x0000a930


	//   ....[30]....
        /*0cdc*/ 	.word	0x0000ca60


	//   ....[31]....
        /*0ce0*/ 	.word	0x0000cb40


	//   ....[32]....
        /*0ce4*/ 	.word	0x0000d670


	//   ....[33]....
        /*0ce8*/ 	.word	0x0000d700


	//   ....[34]....
        /*0cec*/ 	.word	0x0000e130


	//   ....[35]....
        /*0cf0*/ 	.word	0x0000e150


	//   ....[36]....
        /*0cf4*/ 	.word	0x00010c50


	//   ....[37]....
        /*0cf8*/ 	.word	0x00010ca0


	//   ....[38]....
        /*0cfc*/ 	.word	0x00011070


	//   ....[39]....
        /*0d00*/ 	.word	0x00011090


	//   ....[40]....
        /*0d04*/ 	.word	0x000128c0


	//   ....[41]....
        /*0d08*/ 	.word	0x000128d0


	//   ....[42]....
        /*0d0c*/ 	.word	0x000129d0


	//   ....[43]....
        /*0d10*/ 	.word	0x00012ab0


	//   ....[44]....
        /*0d14*/ 	.word	0x000134d0


	//   ....[45]....
        /*0d18*/ 	.word	0x000134e0


	//   ....[46]....
        /*0d1c*/ 	.word	0x000134f0


	//   ....[47]....
        /*0d20*/ 	.word	0x00013500


	//   ....[48]....
        /*0d24*/ 	.word	0x00013510


	//   ....[49]....
        /*0d28*/ 	.word	0x00013520


	//   ....[50]....
        /*0d2c*/ 	.word	0x00013530


	//   ....[51]....
        /*0d30*/ 	.word	0x00013540


	//   ....[52]....
        /*0d34*/ 	.word	0x00013550


	//   ....[53]....
        /*0d38*/ 	.word	0x00013560


	//   ....[54]....
        /*0d3c*/ 	.word	0x00013570


	//   ....[55]....
        /*0d40*/ 	.word	0x00013580


	//   ....[56]....
        /*0d44*/ 	.word	0x00013590


	//   ....[57]....
        /*0d48*/ 	.word	0x000135a0


	//   ....[58]....
        /*0d4c*/ 	.word	0x000135b0


	//   ....[59]....
        /*0d50*/ 	.word	0x000135c0


	//   ....[60]....
        /*0d54*/ 	.word	0x00013b20


	//   ....[61]....
        /*0d58*/ 	.word	0x00013b60


	//   ....[62]....
        /*0d5c*/ 	.word	0x00013b80


	//   ....[63]....
        /*0d60*/ 	.word	0x00013b90


	//   ....[64]....
        /*0d64*/ 	.word	0x000140a0


	//   ....[65]....
        /*0d68*/ 	.word	0x000140d0


	//   ....[66]....
        /*0d6c*/ 	.word	0x000140e0


	//   ....[67]....
        /*0d70*/ 	.word	0x00014100


	//   ....[68]....
        /*0d74*/ 	.word	0x00014120


	//   ....[69]....
        /*0d78*/ 	.word	0x00014140


	//   ....[70]....
        /*0d7c*/ 	.word	0x00014200


	//   ....[71]....
        /*0d80*/ 	.word	0x00014210


	//   ....[72]....
        /*0d84*/ 	.word	0x00014ac0


	//   ....[73]....
        /*0d88*/ 	.word	0x00014af0


	//   ....[74]....
        /*0d8c*/ 	.word	0x00014b10


	//   ....[75]....
        /*0d90*/ 	.word	0x00014b20


	//   ....[76]....
        /*0d94*/ 	.word	0x00014b30


	//   ....[77]....
        /*0d98*/ 	.word	0x00014b40


	//   ....[78]....
        /*0d9c*/ 	.word	0x00014b50


	//   ....[79]....
        /*0da0*/ 	.word	0x00014b60


	//   ....[80]....
        /*0da4*/ 	.word	0x00014d20


	//   ....[81]....
        /*0da8*/ 	.word	0x00014ef0


	//   ....[82]....
        /*0dac*/ 	.word	0x00014f20


	//   ....[83]....
        /*0db0*/ 	.word	0x00014f50


	//   ....[84]....
        /*0db4*/ 	.word	0x00014f80


	//   ....[85]....
        /*0db8*/ 	.word	0x00014fb0


	//   ....[86]....
        /*0dbc*/ 	.word	0x00014fe0


	//   ....[87]....
        /*0dc0*/ 	.word	0x00015150


	//   ....[88]....
        /*0dc4*/ 	.word	0x00015180


	//   ....[89]....
        /*0dc8*/ 	.word	0x000151b0


	//   ....[90]....
        /*0dcc*/ 	.word	0x000151e0


	//   ....[91]....
        /*0dd0*/ 	.word	0x00015210


	//   ....[92]....
        /*0dd4*/ 	.word	0x00015240


	//   ....[93]....
        /*0dd8*/ 	.word	0x000152f0


	//   ....[94]....
        /*0ddc*/ 	.word	0x00015350


	//   ....[95]....
        /*0de0*/ 	.word	0x000153f0


	//   ....[96]....
        /*0de4*/ 	.word	0x00016350


	//   ....[97]....
        /*0de8*/ 	.word	0x00018160


	//   ....[98]....
        /*0dec*/ 	.word	0x00018170


	//   ....[99]....
        /*0df0*/ 	.word	0x000181c0


	//   ....[100]....
        /*0df4*/ 	.word	0x000181e0


	//   ....[101]....
        /*0df8*/ 	.word	0x00018240


	//   ....[102]....
        /*0dfc*/ 	.word	0x00018260


	//   ....[103]....
        /*0e00*/ 	.word	0x00018270


	//   ....[104]....
        /*0e04*/ 	.word	0x00018280


	//   ....[105]....
        /*0e08*/ 	.word	0x00018310


	//   ....[106]....
        /*0e0c*/ 	.word	0x00018330


	//   ....[107]....
        /*0e10*/ 	.word	0x000187e0


	//   ....[108]....
        /*0e14*/ 	.word	0x00018800


	//   ....[109]....
        /*0e18*/ 	.word	0x000188a0


	//   ....[110]....
        /*0e1c*/ 	.word	0x000188b0


	//   ....[111]....
        /*0e20*/ 	.word	0x00018920


	//   ....[112]....
        /*0e24*/ 	.word	0x00018930


	//   ....[113]....
        /*0e28*/ 	.word	0x00018940


	//   ....[114]....
        /*0e2c*/ 	.word	0x00018950


	//   ....[115]....
        /*0e30*/ 	.word	0x00018a00


	//   ....[116]....
        /*0e34*/ 	.word	0x00018a20


	//   ....[117]....
        /*0e38*/ 	.word	0x000192d0


	//   ....[118]....
        /*0e3c*/ 	.word	0x00019300


	//   ....[119]....
        /*0e40*/ 	.word	0x00019370


	//   ....[120]....
        /*0e44*/ 	.word	0x00019390


	//   ....[121]....
        /*0e48*/ 	.word	0x00019410


	//   ....[122]....
        /*0e4c*/ 	.word	0x00019430


	//   ....[123]....
        /*0e50*/ 	.word	0x00019440


	//   ....[124]....
        /*0e54*/ 	.word	0x000194b0


	//   ....[125]....
        /*0e58*/ 	.word	0x00019500


	//   ....[126]....
        /*0e5c*/ 	.word	0x00019530


	//   ....[127]....
        /*0e60*/ 	.word	0x00019570


	//   ....[128]....
        /*0e64*/ 	.word	0x00019580


	//   ....[129]....
        /*0e68*/ 	.word	0x00019f60


	//   ....[130]....
        /*0e6c*/ 	.word	0x00019f70


	//   ....[131]....
        /*0e70*/ 	.word	0x00019f90


	//   ....[132]....
        /*0e74*/ 	.word	0x00019fe0


	//   ....[133]....
        /*0e78*/ 	.word	0x00019ff0


	//   ....[134]....
        /*0e7c*/ 	.word	0x0001a030


	//   ....[135]....
        /*0e80*/ 	.word	0x0001a040


	//   ....[136]....
        /*0e84*/ 	.word	0x0001a050


	//   ....[137]....
        /*0e88*/ 	.word	0x0001a090


	//   ....[138]....
        /*0e8c*/ 	.word	0x0001a0d0


	//   ....[139]....
        /*0e90*/ 	.word	0x0001a500


	//   ....[140]....
        /*0e94*/ 	.word	0x0001a510


	//   ....[141]....
        /*0e98*/ 	.word	0x0001a520


	//   ....[142]....
        /*0e9c*/ 	.word	0x0001a560


	//   ....[143]....
        /*0ea0*/ 	.word	0x0001a570


	//   ....[144]....
        /*0ea4*/ 	.word	0x0001a5b0


	//   ....[145]....
        /*0ea8*/ 	.word	0x0001a5c0


	//   ....[146]....
        /*0eac*/ 	.word	0x0001a5d0


	//   ....[147]....
        /*0eb0*/ 	.word	0x0001a610


	//   ....[148]....
        /*0eb4*/ 	.word	0x0001a650


	//   ....[149]....
        /*0eb8*/ 	.word	0x0001b460


	//   ....[150]....
        /*0ebc*/ 	.word	0x0001b4c0


	//   ....[151]....
        /*0ec0*/ 	.word	0x0001b4f0


	//   ....[152]....
        /*0ec4*/ 	.word	0x0001b500


	//   ....[153]....
        /*0ec8*/ 	.word	0x0001b530


	//   ....[154]....
        /*0ecc*/ 	.word	0x0001b560


	//   ....[155]....
        /*0ed0*/ 	.word	0x0001b590


	//   ....[156]....
        /*0ed4*/ 	.word	0x0001b5c0


	//   ....[157]....
        /*0ed8*/ 	.word	0x0001b740


	//   ....[158]....
        /*0edc*/ 	.word	0x0001b770


	//   ....[159]....
        /*0ee0*/ 	.word	0x0001b7a0


	//   ....[160]....
        /*0ee4*/ 	.word	0x0001b7d0


	//   ....[161]....
        /*0ee8*/ 	.word	0x0001b800


	//   ....[162]....
        /*0eec*/ 	.word	0x0001b830


	//   ....[163]....
        /*0ef0*/ 	.word	0x0001b8f0


	//   ....[164]....
        /*0ef4*/ 	.word	0x0001b910


	//   ....[165]....
        /*0ef8*/ 	.word	0x0001b980


	//   ....[166]....
        /*0efc*/ 	.word	0x0001c040


	//   ....[167]....
        /*0f00*/ 	.word	0x0001c3f0


	//   ....[168]....
        /*0f04*/ 	.word	0x0001c480


	//   ....[169]....
        /*0f08*/ 	.word	0x0001c550


	//   ....[170]....
        /*0f0c*/ 	.word	0x0001c5e0


	//   ....[171]....
        /*0f10*/ 	.word	0x0001c6c0


	//   ....[172]....
        /*0f14*/ 	.word	0x0001c750


	//   ....[173]....
        /*0f18*/ 	.word	0x0001c820


	//   ....[174]....
        /*0f1c*/ 	.word	0x0001c8b0


	//   ....[175]....
        /*0f20*/ 	.word	0x0001c900


	//   ....[176]....
        /*0f24*/ 	.word	0x0001c950


	//   ....[177]....
        /*0f28*/ 	.word	0x0001ca20


	//   ....[178]....
        /*0f2c*/ 	.word	0x0001cab0


	//   ....[179]....
        /*0f30*/ 	.word	0x0001cb00


	//   ....[180]....
        /*0f34*/ 	.word	0x0001cb50


	//   ....[181]....
        /*0f38*/ 	.word	0x0001ce40


	//   ....[182]....
        /*0f3c*/ 	.word	0x0001d110


	//   ....[183]....
        /*0f40*/ 	.word	0x0001d210


	//   ....[184]....
        /*0f44*/ 	.word	0x0001d2a0


	//   ....[185]....
        /*0f48*/ 	.word	0x0001d300


	//   ....[186]....
        /*0f4c*/ 	.word	0x0001d3d0


	//   ....[187]....
        /*0f50*/ 	.word	0x0001d430


	//   ....[188]....
        /*0f54*/ 	.word	0x0001d4f0


	//   ....[189]....
        /*0f58*/ 	.word	0x0001d600


	//   ....[190]....
        /*0f5c*/ 	.word	0x0001d650


	//   ....[191]....
        /*0f60*/ 	.word	0x0001d6b0


	//   ....[192]....
        /*0f64*/ 	.word	0x0001d780


	//   ....[193]....
        /*0f68*/ 	.word	0x0001d8b0


	//   ....[194]....
        /*0f6c*/ 	.word	0x0001d960


	//   ....[195]....
        /*0f70*/ 	.word	0x0001d9e0


	//   ....[196]....
        /*0f74*/ 	.word	0x0001dad0


	//   ....[197]....
        /*0f78*/ 	.word	0x0001db30


	//   ....[198]....
        /*0f7c*/ 	.word	0x0001dc10


	//   ....[199]....
        /*0f80*/ 	.word	0x0001dc70


	//   ....[200]....
        /*0f84*/ 	.word	0x0001dd50


	//   ....[201]....
        /*0f88*/ 	.word	0x0001ddb0


	//   ....[202]....
        /*0f8c*/ 	.word	0x0001de80


	//   ....[203]....
        /*0f90*/ 	.word	0x0001df30


	//   ....[204]....
        /*0f94*/ 	.word	0x0001dfa0


	//   ....[205]....
        /*0f98*/ 	.word	0x0001e000


	//   ....[206]....
        /*0f9c*/ 	.word	0x0001e0c0


	//   ....[207]....
        /*0fa0*/ 	.word	0x0001e120


	//   ....[208]....
        /*0fa4*/ 	.word	0x0001e220


	//   ....[209]....
        /*0fa8*/ 	.word	0x0001e280


	//   ....[210]....
        /*0fac*/ 	.word	0x0001e380


	//   ....[211]....
        /*0fb0*/ 	.word	0x0001e3e0


	//   ....[212]....
        /*0fb4*/ 	.word	0x0001e490


	//   ....[213]....
        /*0fb8*/ 	.word	0x0001e510


	//   ....[214]....
        /*0fbc*/ 	.word	0x0001e5e0


	//   ....[215]....
        /*0fc0*/ 	.word	0x0001e720


	//   ....[216]....
        /*0fc4*/ 	.word	0x0001e7d0


	//   ....[217]....
        /*0fc8*/ 	.word	0x0001e880


	//   ....[218]....
        /*0fcc*/ 	.word	0x0001e920


	//   ....[219]....
        /*0fd0*/ 	.word	0x0001e9d0


	//   ....[220]....
        /*0fd4*/ 	.word	0x0001ea70


	//   ....[221]....
        /*0fd8*/ 	.word	0x0001eb20


	//   ....[222]....
        /*0fdc*/ 	.word	0x0001ebc0


	//   ....[223]....
        /*0fe0*/ 	.word	0x0001ec30


	//   ....[224]....
        /*0fe4*/ 	.word	0x0001ecf0


	//   ....[225]....
        /*0fe8*/ 	.word	0x0001ede0


	//   ....[226]....
        /*0fec*/ 	.word	0x0001ee70


	//   ....[227]....
        /*0ff0*/ 	.word	0x0001eed0


	//   ....[228]....
        /*0ff4*/ 	.word	0x0001ef80


	//   ....[229]....
        /*0ff8*/ 	.word	0x0001efe0


	//   ....[230]....
        /*0ffc*/ 	.word	0x0001f090


	//   ....[231]....
        /*1000*/ 	.word	0x0001f0f0


	//   ....[232]....
        /*1004*/ 	.word	0x0001f1a0


	//   ....[233]....
        /*1008*/ 	.word	0x0001f200


	//   ....[234]....
        /*100c*/ 	.word	0x0001f2b0


	//   ....[235]....
        /*1010*/ 	.word	0x0001f490


	//   ....[236]....
        /*1014*/ 	.word	0x0001f530


	//   ....[237]....
        /*1018*/ 	.word	0x0001f650


	//   ....[238]....
        /*101c*/ 	.word	0x0001f6c0


	//   ....[239]....
        /*1020*/ 	.word	0x0001f730


	//   ....[240]....
        /*1024*/ 	.word	0x0001f7a0


	//   ....[241]....
        /*1028*/ 	.word	0x0001f810


	//   ....[242]....
        /*102c*/ 	.word	0x0001f890


	//   ....[243]....
        /*1030*/ 	.word	0x0001f920


	//   ....[244]....
        /*1034*/ 	.word	0x0001f9c0


	//   ....[245]....
        /*1038*/ 	.word	0x0001fa30


	//   ....[246]....
        /*103c*/ 	.word	0x0001faa0


	//   ....[247]....
        /*1040*/ 	.word	0x0001fb10


	//   ....[248]....
        /*1044*/ 	.word	0x0001fb90


	//   ....[249]....
        /*1048*/ 	.word	0x0001fc00


	//   ....[250]....
        /*104c*/ 	.word	0x0001fca0


	//   ....[251]....
        /*1050*/ 	.word	0x0001fd30


	//   ....[252]....
        /*1054*/ 	.word	0x0001fe60


	//----- nvinfo : EIATTR_REG_RECONFIG
	.align		4
.L_323:
        /*1058*/ 	.byte	0x01, 0x54
	.zero		2


	//----- nvinfo : EIATTR_SYSCALL_OFFSETS
	.align		4
        /*105c*/ 	.byte	0x04, 0x46
        /*105e*/ 	.short	(.L_325 - .L_324)


	//   ....[0]....
.L_324:
        /*1060*/ 	.word	0x000019d0


	//   ....[1]....
        /*1064*/ 	.word	0x00001b20


	//   ....[2]....
        /*1068*/ 	.word	0x00005520


	//   ....[3]....
        /*106c*/ 	.word	0x00005ae0


	//   ....[4]....
        /*1070*/ 	.word	0x00017370


	//   ....[5]....
        /*1074*/ 	.word	0x00017500


	//   ....[6]....
        /*1078*/ 	.word	0x00017650


	//   ....[7]....
        /*107c*/ 	.word	0x000177a0


	//   ....[8]....
        /*1080*/ 	.word	0x00018e30


	//----- nvinfo : EIATTR_MBARRIER_INSTR_OFFSETS
	.align		4
.L_325:
        /*1084*/ 	.byte	0x04, 0x39
        /*1086*/ 	.short	(.L_327 - .L_326)


	//   ....[0]....
.L_326:
        /*1088*/ 	.word	0x00000250
        /*108c*/ 	.word	0x000000ff
        /*1090*/ 	.word	0x00013200
        /*1094*/ 	.short	0x0100
        /*1096*/ 	.byte	0x08
	.zero		1


	//   ....[1]....
        /*1098*/ 	.word	0x00000260
        /*109c*/ 	.word	0x000000ff
        /*10a0*/ 	.word	0x00013220
        /*10a4*/ 	.short	0x0100
        /*10a6*/ 	.byte	0x08
	.zero		1


	//   ....[2]....
        /*10a8*/ 	.word	0x00000350
        /*10ac*/ 	.word	0x000000ff
        /*10b0*/ 	.word	0x00013230
        /*10b4*/ 	.short	0x0100
        /*10b6*/ 	.byte	0x08
	.zero		1


	//   ....[3]....
        /*10b8*/ 	.word	0x00000360
        /*10bc*/ 	.word	0x000000ff
        /*10c0*/ 	.word	0x00013240
        /*10c4*/ 	.short	0x0100
        /*10c6*/ 	.byte	0x08
	.zero		1


	//   ....[4]....
        /*10c8*/ 	.word	0x00000370
        /*10cc*/ 	.word	0x000000ff
        /*10d0*/ 	.word	0x00013238
        /*10d4*/ 	.short	0x0100
        /*10d6*/ 	.byte	0x08
	.zero		1


	//   ....[5]....
        /*10d8*/ 	.word	0x00000380
        /*10dc*/ 	.word	0x000000ff
        /*10e0*/ 	.word	0x00013248
        /*10e4*/ 	.short	0x0100
        /*10e6*/ 	.byte	0x08
	.zero		1


	//   ....[6]....
        /*10e8*/ 	.word	0x000004b0
        /*10ec*/ 	.word	0x000000ff
        /*10f0*/ 	.word	0x00013250
        /*10f4*/ 	.short	0x0100
        /*10f6*/ 	.byte	0x08
	.zero		1


	//   ....[7]....
        /*10f8*/ 	.word	0x000004c0
        /*10fc*/ 	.word	0x000000ff
        /*1100*/ 	.word	0x00013260
        /*1104*/ 	.short	0x0100
        /*1106*/ 	.byte	0x08
	.zero		1


	//   ....[8]....
        /*1108*/ 	.word	0x000004d0
        /*110c*/ 	.word	0x000000ff
        /*1110*/ 	.word	0x00013258
        /*1114*/ 	.short	0x0100
        /*1116*/ 	.byte	0x08
	.zero		1


	//   ....[9]....
        /*1118*/ 	.word	0x000004e0
        /*111c*/ 	.word	0x000000ff
        /*1120*/ 	.word	0x00013268
        /*1124*/ 	.short	0x0100
        /*1126*/ 	.byte	0x08
	.zero		1


	//   ....[10]....
        /*1128*/ 	.word	0x000005d0
        /*112c*/ 	.word	0x000000ff
        /*1130*/ 	.word	0x00013270
        /*1134*/ 	.short	0x0100
        /*1136*/ 	.byte	0x06
	.zero		1


	//   ....[11]....
        /*1138*/ 	.word	0x000005e0
        /*113c*/ 	.word	0x000000ff
        /*1140*/ 	.word	0x00013280
        /*1144*/ 	.short	0x0100
        /*1146*/ 	.byte	0x06
	.zero		1


	//   ....[12]....
        /*1148*/ 	.word	0x000005f0
        /*114c*/ 	.word	0x000000ff
        /*1150*/ 	.word	0x00013278
        /*1154*/ 	.short	0x0100
        /*1156*/ 	.byte	0x06
	.zero		1


	//   ....[13]....
        /*1158*/ 	.word	0x00000600
        /*115c*/ 	.word	0x000000ff
        /*1160*/ 	.word	0x00013288
        /*1164*/ 	.short	0x0100
        /*1166*/ 	.byte	0x06
	.zero		1


	//   ....[14]....
        /*1168*/ 	.word	0x00000730
        /*116c*/ 	.word	0x000000ff
        /*1170*/ 	.word	0x00013290
        /*1174*/ 	.short	0x0100
        /*1176*/ 	.byte	0x08
	.zero		1


	//   ....[15]....
        /*1178*/ 	.word	0x00000740
        /*117c*/ 	.word	0x000000ff
        /*1180*/ 	.word	0x000132a0
        /*1184*/ 	.short	0x0100
        /*1186*/ 	.byte	0x08
	.zero		1


	//   ....[16]....
        /*1188*/ 	.word	0x00000750
        /*118c*/ 	.word	0x000000ff
        /*1190*/ 	.word	0x00013298
        /*1194*/ 	.short	0x0100
        /*1196*/ 	.byte	0x08
	.zero		1


	//   ....[17]....
        /*1198*/ 	.word	0x00000760
        /*119c*/ 	.word	0x000000ff
        /*11a0*/ 	.word	0x000132a8
        /*11a4*/ 	.short	0x0100
        /*11a6*/ 	.byte	0x08
	.zero		1


	//   ....[18]....
        /*11a8*/ 	.word	0x000008a0
        /*11ac*/ 	.word	0x000000ff
        /*11b0*/ 	.word	0x000132b0
        /*11b4*/ 	.short	0x0100
        /*11b6*/ 	.byte	0x08
	.zero		1


	//   ....[19]....
        /*11b8*/ 	.word	0x000008b0
        /*11bc*/ 	.word	0x000000ff
        /*11c0*/ 	.word	0x000132c0
        /*11c4*/ 	.short	0x0100
        /*11c6*/ 	.byte	0x08
	.zero		1


	//   ....[20]....
        /*11c8*/ 	.word	0x000008c0
        /*11cc*/ 	.word	0x000000ff
        /*11d0*/ 	.word	0x000132b8
        /*11d4*/ 	.short	0x0100
        /*11d6*/ 	.byte	0x08
	.zero		1


	//   ....[21]....
        /*11d8*/ 	.word	0x000008d0
        /*11dc*/ 	.word	0x000000ff
        /*11e0*/ 	.word	0x000132c8
        /*11e4*/ 	.short	0x0100
        /*11e6*/ 	.byte	0x08
	.zero		1


	//   ....[22]....
        /*11e8*/ 	.word	0x00002750
        /*11ec*/ 	.word	0x00000041
        /*11f0*/ 	.word	0x00013290
        /*11f4*/ 	.short	0x010a
        /*11f6*/ 	.byte	0x3f
	.zero		1


	//   ....[23]....
        /*11f8*/ 	.word	0x000038c0
        /*11fc*/ 	.word	0x00000041
        /*1200*/ 	.word	0x00013290
        /*1204*/ 	.short	0x010a
        /*1206*/ 	.byte	0x3f
	.zero		1


	//   ....[24]....
        /*1208*/ 	.word	0x000048b0
        /*120c*/ 	.word	0x00000041
        /*1210*/ 	.word	0x00013290
        /*1214*/ 	.short	0x010a
        /*1216*/ 	.byte	0x3f
	.zero		1


	//   ....[25]....
        /*1218*/ 	.word	0x00004c70
        /*121c*/ 	.word	0x00000004
        /*1220*/ 	.word	0x00000000
        /*1224*/ 	.short	0x0101
        /*1226*/ 	.byte	0x3f
	.zero		1


	//   ....[26]....
        /*1228*/ 	.word	0x00004cb0
        /*122c*/ 	.word	0x00000041
        /*1230*/ 	.word	0x000132b0
        /*1234*/ 	.short	0x010a
        /*1236*/ 	.byte	0x3f
	.zero		1


	//   ....[27]....
        /*1238*/ 	.word	0x00005050
        /*123c*/ 	.word	0x00000041
        /*1240*/ 	.word	0x00000000
        /*1244*/ 	.short	0x0101
        /*1246*/ 	.byte	0x3f
	.zero		1


	//   ....[28]....
        /*1248*/ 	.word	0x00005860
        /*124c*/ 	.word	0x00000012
        /*1250*/ 	.word	0x00013200
        /*1254*/ 	.short	0x010a
        /*1256*/ 	.byte	0x3f
	.zero		1


	//   ....[29]....
        /*1258*/ 	.word	0x000058b0
        /*125c*/ 	.word	0x00000012
        /*1260*/ 	.word	0x00013200
        /*1264*/ 	.short	0x010a
        /*1266*/ 	.byte	0x3f
	.zero		1


	//   ....[30]....
        /*1268*/ 	.word	0x00006010
        /*126c*/ 	.word	0x00000012
        /*1270*/ 	.word	0x00013200
        /*1274*/ 	.short	0x010a
        /*1276*/ 	.byte	0x3f
	.zero		1


	//   ....[31]....
        /*1278*/ 	.word	0x00007450
        /*127c*/ 	.word	0x00000012
        /*1280*/ 	.word	0x00013200
        /*1284*/ 	.short	0x010a
        /*1286*/ 	.byte	0x3f
	.zero		1


	//   ....[32]....
        /*1288*/ 	.word	0x000085c0
        /*128c*/ 	.word	0x00000000
        /*1290*/ 	.word	0x00013230
        /*1294*/ 	.short	0x010a
        /*1296*/ 	.byte	0x3f
	.zero		1


	//   ....[33]....
        /*1298*/ 	.word	0x00008660
        /*129c*/ 	.word	0x00000000
        /*12a0*/ 	.word	0x00013230
        /*12a4*/ 	.short	0x010a
        /*12a6*/ 	.byte	0x3f
	.zero		1


	//   ....[34]....
        /*12a8*/ 	.word	0x0000ab10
        /*12ac*/ 	.word	0x0000003f
        /*12b0*/ 	.word	0x00000000
        /*12b4*/ 	.short	0x0101
        /*12b6*/ 	.byte	0x3f
	.zero		1


	//   ....[35]....
        /*12b8*/ 	.word	0x0000bcb0
        /*12bc*/ 	.word	0x00000014
        /*12c0*/ 	.word	0x00013230
        /*12c4*/ 	.short	0x010a
        /*12c6*/ 	.byte	0x3f
	.zero		1


	//   ....[36]....
        /*12c8*/ 	.word	0x0000bd40
        /*12cc*/ 	.word	0x00000014
        /*12d0*/ 	.word	0x00013230
        /*12d4*/ 	.short	0x010a
        /*12d6*/ 	.byte	0x3f
	.zero		1


	//   ....[37]....
        /*12d8*/ 	.word	0x0000c300
        /*12dc*/ 	.word	0x0000000e
        /*12e0*/ 	.word	0x00013250
        /*12e4*/ 	.short	0x010a
        /*12e6*/ 	.byte	0x3f
	.zero		1


	//   ....[38]....
        /*12e8*/ 	.word	0x0000c350
        /*12ec*/ 	.word	0x0000000e
        /*12f0*/ 	.word	0x00013250
        /*12f4*/ 	.short	0x010a
        /*12f6*/ 	.byte	0x3f
	.zero		1


	//   ....[39]....
        /*12f8*/ 	.word	0x0000cd60
        /*12fc*/ 	.word	0x00000014
        /*1300*/ 	.word	0x00000000
        /*1304*/ 	.short	0x0101
        /*1306*/ 	.byte	0x3f
	.zero		1


	//   ....[40]....
        /*1308*/ 	.word	0x0000f1d0
        /*130c*/ 	.word	0x0000000e
        /*1310*/ 	.word	0x00000000
        /*1314*/ 	.short	0x0101
        /*1316*/ 	.byte	0x3f
	.zero		1


	//   ....[41]....
        /*1318*/ 	.word	0x0000f770
        /*131c*/ 	.word	0x0000000a
        /*1320*/ 	.word	0x00013230
        /*1324*/ 	.short	0x010a
        /*1326*/ 	.byte	0x3f
	.zero		1


	//   ....[42]....
        /*1328*/ 	.word	0x0000f800
        /*132c*/ 	.word	0x0000000a
        /*1330*/ 	.word	0x00013230
        /*1334*/ 	.short	0x010a
        /*1336*/ 	.byte	0x3f
	.zero		1


	//   ....[43]....
        /*1338*/ 	.word	0x0000fdc0
        /*133c*/ 	.word	0x0000000c
        /*1340*/ 	.word	0x00013250
        /*1344*/ 	.short	0x010a
        /*1346*/ 	.byte	0x3f
	.zero		1


	//   ....[44]....
        /*1348*/ 	.word	0x0000fe10
        /*134c*/ 	.word	0x0000000c
        /*1350*/ 	.word	0x00013250
        /*1354*/ 	.short	0x010a
        /*1356*/ 	.byte	0x3f
	.zero		1


	//   ....[45]....
        /*1358*/ 	.word	0x00010870
        /*135c*/ 	.word	0x00000014
        /*1360*/ 	.word	0x00000000
        /*1364*/ 	.short	0x0101
        /*1366*/ 	.byte	0x3f
	.zero		1


	//   ....[46]....
        /*1368*/ 	.word	0x00012100
        /*136c*/ 	.word	0x0000000c
        /*1370*/ 	.word	0x00000000
        /*1374*/ 	.short	0x0101
        /*1376*/ 	.byte	0x3f
	.zero		1


	//   ....[47]....
        /*1378*/ 	.word	0x000125d0
        /*137c*/ 	.word	0x0000000a
        /*1380*/ 	.word	0x00013250
        /*1384*/ 	.short	0x010a
        /*1386*/ 	.byte	0x3f
	.zero		1


	//   ....[48]....
        /*1388*/ 	.word	0x00012620
        /*138c*/ 	.word	0x0000000a
        /*1390*/ 	.word	0x00013250
        /*1394*/ 	.short	0x010a
        /*1396*/ 	.byte	0x3f
	.zero		1


	//   ....[49]....
        /*1398*/ 	.word	0x00012ea0
        /*139c*/ 	.word	0x0000000a
        /*13a0*/ 	.word	0x00000000
        /*13a4*/ 	.short	0x0101
        /*13a6*/ 	.byte	0x3f
	.zero		1


	//   ....[50]....
        /*13a8*/ 	.word	0x000141d0
        /*13ac*/ 	.word	0x00000000
        /*13b0*/ 	.word	0x00000000
        /*13b4*/ 	.short	0x0101
        /*13b6*/ 	.byte	0x3f
	.zero		1


	//   ....[51]....
        /*13b8*/ 	.word	0x00016430
        /*13bc*/ 	.word	0x00000016
        /*13c0*/ 	.word	0x00013220
        /*13c4*/ 	.short	0x010a
        /*13c6*/ 	.byte	0x3f
	.zero		1


	//   ....[52]....
        /*13c8*/ 	.word	0x00016500
        /*13cc*/ 	.word	0x00000005
        /*13d0*/ 	.word	0x000132a0
        /*13d4*/ 	.short	0x010a
        /*13d6*/ 	.byte	0x3f
	.zero		1


	//   ....[53]....
        /*13d8*/ 	.word	0x00016740
        /*13dc*/ 	.word	0x00000005
        /*13e0*/ 	.word	0x000132c0
        /*13e4*/ 	.short	0x010a
        /*13e6*/ 	.byte	0x3f
	.zero		1


	//   ....[54]....
        /*13e8*/ 	.word	0x00016af0
        /*13ec*/ 	.word	0x00000005
        /*13f0*/ 	.word	0x000132a0
        /*13f4*/ 	.short	0x010a
        /*13f6*/ 	.byte	0x3f
	.zero		1


	//   ....[55]....
        /*13f8*/ 	.word	0x00016d20
        /*13fc*/ 	.word	0x00000005
        /*1400*/ 	.word	0x000132c0
        /*1404*/ 	.short	0x010a
        /*1406*/ 	.byte	0x3f
	.zero		1


	//   ....[56]....
        /*1408*/ 	.word	0x00017d70
        /*140c*/ 	.word	0x00000006
        /*1410*/ 	.word	0x00013280
        /*1414*/ 	.short	0x010a
        /*1416*/ 	.byte	0x3f
	.zero		1


	//   ....[57]....
        /*1418*/ 	.word	0x00018450
        /*141c*/ 	.word	0x00000006
        /*1420*/ 	.word	0x00013270
        /*1424*/ 	.short	0x0107
        /*1426*/ 	.byte	0x3f
	.zero		1


	//   ....[58]....
        /*1428*/ 	.word	0x00018510
        /*142c*/ 	.word	0x00000006
        /*1430*/ 	.word	0x00013270
        /*1434*/ 	.short	0x0101
        /*1436*/ 	.byte	0x3f
	.zero		1


	//   ....[59]....
        /*1438*/ 	.word	0x00018560
        /*143c*/ 	.word	0x00000006
        /*1440*/ 	.word	0x00013240
        /*1444*/ 	.short	0x010a
        /*1446*/ 	.byte	0x3f
	.zero		1


	//   ....[60]....
        /*1448*/ 	.word	0x00018b30
        /*144c*/ 	.word	0x00000006
        /*1450*/ 	.word	0x00013230
        /*1454*/ 	.short	0x0107
        /*1456*/ 	.byte	0x3f
	.zero		1


	//   ....[61]....
        /*1458*/ 	.word	0x00018c10
        /*145c*/ 	.word	0x00000006
        /*1460*/ 	.word	0x00013230
        /*1464*/ 	.short	0x0101
        /*1466*/ 	.byte	0x3f
	.zero		1


	//   ....[62]....
        /*1468*/ 	.word	0x00019650
        /*146c*/ 	.word	0x00000016
        /*1470*/ 	.word	0x00013200
        /*1474*/ 	.short	0x0107
        /*1476*/ 	.byte	0x3f
	.zero		1


	//   ....[63]....
        /*1478*/ 	.word	0x00019740
        /*147c*/ 	.word	0x00000016
        /*1480*/ 	.word	0x00013200
        /*1484*/ 	.short	0x0101
        /*1486*/ 	.byte	0x3f
	.zero		1


	//   ....[64]....
        /*1488*/ 	.word	0x00019760
        /*148c*/ 	.word	0x00000016
        /*1490*/ 	.word	0x00013220
        /*1494*/ 	.short	0x010a
        /*1496*/ 	.byte	0x3f
	.zero		1


	//   ....[65]....
        /*1498*/ 	.word	0x00019c90
        /*149c*/ 	.word	0x00000006
        /*14a0*/ 	.word	0x00013280
        /*14a4*/ 	.short	0x010a
        /*14a6*/ 	.byte	0x3f
	.zero		1


	//   ....[66]....
        /*14a8*/ 	.word	0x0001a180
        /*14ac*/ 	.word	0x00000006
        /*14b0*/ 	.word	0x00013270
        /*14b4*/ 	.short	0x0107
        /*14b6*/ 	.byte	0x3f
	.zero		1


	//   ....[67]....
        /*14b8*/ 	.word	0x0001a240
        /*14bc*/ 	.word	0x00000006
        /*14c0*/ 	.word	0x00013270
        /*14c4*/ 	.short	0x0101
        /*14c6*/ 	.byte	0x3f
	.zero		1


	//   ....[68]....
        /*14c8*/ 	.word	0x0001a270
        /*14cc*/ 	.word	0x00000006
        /*14d0*/ 	.word	0x00013240
        /*14d4*/ 	.short	0x010a
        /*14d6*/ 	.byte	0x3f
	.zero		1


	//   ....[69]....
        /*14d8*/ 	.word	0x0001a6d0
        /*14dc*/ 	.word	0x00000006
        /*14e0*/ 	.word	0x00013230
        /*14e4*/ 	.short	0x0107
        /*14e6*/ 	.byte	0x3f
	.zero		1


	//   ....[70]....
        /*14e8*/ 	.word	0x0001a7a0
        /*14ec*/ 	.word	0x00000006
        /*14f0*/ 	.word	0x00013230
        /*14f4*/ 	.short	0x0101
        /*14f6*/ 	.byte	0x3f
	.zero		1


	//   ....[71]....
        /*14f8*/ 	.word	0x0001a820
        /*14fc*/ 	.word	0x00000002
        /*1500*/ 	.word	0x00013270
        /*1504*/ 	.short	0x010a
        /*1506*/ 	.byte	0x3f
	.zero		1


	//   ....[72]....
        /*1508*/ 	.word	0x0001a8b0
        /*150c*/ 	.word	0x00000002
        /*1510*/ 	.word	0x00013260
        /*1514*/ 	.short	0x010a
        /*1516*/ 	.byte	0x3f
	.zero		1


	//   ....[73]....
        /*1518*/ 	.word	0x0001abc0
        /*151c*/ 	.word	0x00000002
        /*1520*/ 	.word	0x00013250
        /*1524*/ 	.short	0x0101
        /*1526*/ 	.byte	0x3f
	.zero		1


	//   ....[74]....
        /*1528*/ 	.word	0x0001ac50
        /*152c*/ 	.word	0x00000002
        /*1530*/ 	.word	0x00000000
        /*1534*/ 	.short	0x0101
        /*1536*/ 	.byte	0x3f
	.zero		1


	//   ....[75]....
        /*1538*/ 	.word	0x0001ae20
        /*153c*/ 	.word	0x00000003
        /*1540*/ 	.word	0x00013270
        /*1544*/ 	.short	0x010a
        /*1546*/ 	.byte	0x3f
	.zero		1


	//   ....[76]....
        /*1548*/ 	.word	0x0001aeb0
        /*154c*/ 	.word	0x00000003
        /*1550*/ 	.word	0x00013260
        /*1554*/ 	.short	0x010a
        /*1556*/ 	.byte	0x3f
	.zero		1


	//   ....[77]....
        /*1558*/ 	.word	0x0001b1d0
        /*155c*/ 	.word	0x00000003
        /*1560*/ 	.word	0x00013250
        /*1564*/ 	.short	0x0101
        /*1566*/ 	.byte	0x3f
	.zero		1


	//   ....[78]....
        /*1568*/ 	.word	0x0001b290
        /*156c*/ 	.word	0x00000003
        /*1570*/ 	.word	0x00000000
        /*1574*/ 	.short	0x0101
        /*1576*/ 	.byte	0x3f
	.zero		1


	//   ....[79]....
        /*1578*/ 	.word	0x0001bfc0
        /*157c*/ 	.word	0x00000005
        /*1580*/ 	.word	0x00013220
        /*1584*/ 	.short	0x010a
        /*1586*/ 	.byte	0x3f
	.zero		1


	//   ....[80]....
        /*1588*/ 	.word	0x0001c160
        /*158c*/ 	.word	0x00000003
        /*1590*/ 	.word	0x00013240
        /*1594*/ 	.short	0x010a
        /*1596*/ 	.byte	0x3f
	.zero		1


	//   ....[81]....
        /*1598*/ 	.word	0x0001c1f0
        /*159c*/ 	.word	0x0000001d
        /*15a0*/ 	.word	0x00013240
        /*15a4*/ 	.short	0x010a
        /*15a6*/ 	.byte	0x3f
	.zero		1


	//   ....[82]....
        /*15a8*/ 	.word	0x0001c230
        /*15ac*/ 	.word	0x00000003
        /*15b0*/ 	.word	0x00013260
        /*15b4*/ 	.short	0x010a
        /*15b6*/ 	.byte	0x3f
	.zero		1


	//   ....[83]....
        /*15b8*/ 	.word	0x0001c270
        /*15bc*/ 	.word	0x0000001d
        /*15c0*/ 	.word	0x00013260
        /*15c4*/ 	.short	0x010a
        /*15c6*/ 	.byte	0x3f
	.zero		1


	//   ....[84]....
        /*15c8*/ 	.word	0x0001c2b0
        /*15cc*/ 	.word	0x00000003
        /*15d0*/ 	.word	0x00013280
        /*15d4*/ 	.short	0x010a
        /*15d6*/ 	.byte	0x3f
	.zero		1


	//   ....[85]....
        /*15d8*/ 	.word	0x0001c2f0
        /*15dc*/ 	.word	0x0000001d
        /*15e0*/ 	.word	0x00013280
        /*15e4*/ 	.short	0x010a
        /*15e6*/ 	.byte	0x3f
	.zero		1


	//   ....[86]....
        /*15e8*/ 	.word	0x0001c350
        /*15ec*/ 	.word	0x00000041
        /*15f0*/ 	.word	0x00013290
        /*15f4*/ 	.short	0x010a
        /*15f6*/ 	.byte	0x3f
	.zero		1


	//   ....[87]....
        /*15f8*/ 	.word	0x0001c4b0
        /*15fc*/ 	.word	0x00000041
        /*1600*/ 	.word	0x00013290
        /*1604*/ 	.short	0x010a
        /*1606*/ 	.byte	0x3f
	.zero		1


	//   ....[88]....
        /*1608*/ 	.word	0x0001c620
        /*160c*/ 	.word	0x00000041
        /*1610*/ 	.word	0x00013290
        /*1614*/ 	.short	0x010a
        /*1616*/ 	.byte	0x3f
	.zero		1


	//   ....[89]....
        /*1618*/ 	.word	0x0001c780
        /*161c*/ 	.word	0x00000041
        /*1620*/ 	.word	0x000132b0
        /*1624*/ 	.short	0x010a
        /*1626*/ 	.byte	0x3f
	.zero		1


	//   ....[90]....
        /*1628*/ 	.word	0x0001c980
        /*162c*/ 	.word	0x00000012
        /*1630*/ 	.word	0x00013200
        /*1634*/ 	.short	0x010a
        /*1636*/ 	.byte	0x3f
	.zero		1


	//   ....[91]....
        /*1638*/ 	.word	0x0001cb80
        /*163c*/ 	.word	0x00000012
        /*1640*/ 	.word	0x00013200
        /*1644*/ 	.short	0x010a
        /*1646*/ 	.byte	0x3f
	.zero		1


	//   ....[92]....
        /*1648*/ 	.word	0x0001cbd0
        /*164c*/ 	.word	0x00000000
        /*1650*/ 	.word	0x00013230
        /*1654*/ 	.short	0x010a
        /*1656*/ 	.byte	0x3f
	.zero		1


	//   ....[93]....
        /*1658*/ 	.word	0x0001cc20
        /*165c*/ 	.word	0x00000014
        /*1660*/ 	.word	0x00013230
        /*1664*/ 	.short	0x010a
        /*1666*/ 	.byte	0x3f
	.zero		1


	//   ....[94]....
        /*1668*/ 	.word	0x0001cc70
        /*166c*/ 	.word	0x0000000e
        /*1670*/ 	.word	0x00013250
        /*1674*/ 	.short	0x010a
        /*1676*/ 	.byte	0x3f
	.zero		1


	//   ....[95]....
        /*1678*/ 	.word	0x0001ccc0
        /*167c*/ 	.word	0x0000000a
        /*1680*/ 	.word	0x00013230
        /*1684*/ 	.short	0x010a
        /*1686*/ 	.byte	0x3f
	.zero		1


	//   ....[96]....
        /*1688*/ 	.word	0x0001cd10
        /*168c*/ 	.word	0x0000000c
        /*1690*/ 	.word	0x00013250
        /*1694*/ 	.short	0x010a
        /*1696*/ 	.byte	0x3f
	.zero		1


	//   ....[97]....
        /*1698*/ 	.word	0x0001cd60
        /*169c*/ 	.word	0x0000000a
        /*16a0*/ 	.word	0x00013250
        /*16a4*/ 	.short	0x010a
        /*16a6*/ 	.byte	0x3f
	.zero		1


	//   ....[98]....
        /*16a8*/ 	.word	0x0001cf00
        /*16ac*/ 	.word	0x00000016
        /*16b0*/ 	.word	0x00013220
        /*16b4*/ 	.short	0x010a
        /*16b6*/ 	.byte	0x3f
	.zero		1


	//   ....[99]....
        /*16b8*/ 	.word	0x0001cf50
        /*16bc*/ 	.word	0x00000005
        /*16c0*/ 	.word	0x000132a0
        /*16c4*/ 	.short	0x010a
        /*16c6*/ 	.byte	0x3f
	.zero		1


	//   ....[100]....
        /*16c8*/ 	.word	0x0001cfa0
        /*16cc*/ 	.word	0x00000005
        /*16d0*/ 	.word	0x000132c0
        /*16d4*/ 	.short	0x010a
        /*16d6*/ 	.byte	0x3f
	.zero		1


	//   ....[101]....
        /*16d8*/ 	.word	0x0001cff0
        /*16dc*/ 	.word	0x00000005
        /*16e0*/ 	.word	0x000132a0
        /*16e4*/ 	.short	0x010a
        /*16e6*/ 	.byte	0x3f
	.zero		1


	//   ....[102]....
        /*16e8*/ 	.word	0x0001d040
        /*16ec*/ 	.word	0x00000005
        /*16f0*/ 	.word	0x000132c0
        /*16f4*/ 	.short	0x010a
        /*16f6*/ 	.byte	0x3f
	.zero		1


	//   ....[103]....
        /*16f8*/ 	.word	0x0001d160
        /*16fc*/ 	.word	0x00000006
        /*1700*/ 	.word	0x00013280
        /*1704*/ 	.short	0x010a
        /*1706*/ 	.byte	0x3f
	.zero		1


	//   ....[104]....
        /*1708*/ 	.word	0x0001d800
        /*170c*/ 	.word	0x00000006
        /*1710*/ 	.word	0x00013240
        /*1714*/ 	.short	0x010a
        /*1716*/ 	.byte	0x3f
	.zero		1


	//   ....[105]....
        /*1718*/ 	.word	0x0001e620
        /*171c*/ 	.word	0x00000016
        /*1720*/ 	.word	0x00013220
        /*1724*/ 	.short	0x010a
        /*1726*/ 	.byte	0x3f
	.zero		1


	//   ....[106]....
        /*1728*/ 	.word	0x0001e670
        /*172c*/ 	.word	0x00000006
        /*1730*/ 	.word	0x00013280
        /*1734*/ 	.short	0x010a
        /*1736*/ 	.byte	0x3f
	.zero		1


	//   ....[107]....
        /*1738*/ 	.word	0x0001ed30
        /*173c*/ 	.word	0x00000006
        /*1740*/ 	.word	0x00013240
        /*1744*/ 	.short	0x010a
        /*1746*/ 	.byte	0x3f
	.zero		1


	//   ....[108]....
        /*1748*/ 	.word	0x0001f2f0
        /*174c*/ 	.word	0x00000002
        /*1750*/ 	.word	0x00013270
        /*1754*/ 	.short	0x010a
        /*1756*/ 	.byte	0x3f
	.zero		1


	//   ....[109]....
        /*1758*/ 	.word	0x0001f340
        /*175c*/ 	.word	0x00000002
        /*1760*/ 	.word	0x00013260
        /*1764*/ 	.short	0x010a
        /*1766*/ 	.byte	0x3f
	.zero		1


	//   ....[110]....
        /*1768*/ 	.word	0x0001f390
        /*176c*/ 	.word	0x00000003
        /*1770*/ 	.word	0x00013270
        /*1774*/ 	.short	0x010a
        /*1776*/ 	.byte	0x3f
	.zero		1


	//   ....[111]....
        /*1778*/ 	.word	0x0001f3e0
        /*177c*/ 	.word	0x00000003
        /*1780*/ 	.word	0x00013260
        /*1784*/ 	.short	0x010a
        /*1786*/ 	.byte	0x3f
	.zero		1


	//   ....[112]....
        /*1788*/ 	.word	0x0001fd80
        /*178c*/ 	.word	0x00000005
        /*1790*/ 	.word	0x00013220
        /*1794*/ 	.short	0x010a
        /*1796*/ 	.byte	0x3f
	.zero		1


	//   ....[113]....
        /*1798*/ 	.word	0x0001ff20
        /*179c*/ 	.word	0x00000003
        /*17a0*/ 	.word	0x00013240
        /*17a4*/ 	.short	0x010a
        /*17a6*/ 	.byte	0x3f
	.zero		1


	//   ....[114]....
        /*17a8*/ 	.word	0x0001ff70
        /*17ac*/ 	.word	0x0000001d
        /*17b0*/ 	.word	0x00013240
        /*17b4*/ 	.short	0x010a
        /*17b6*/ 	.byte	0x3f
	.zero		1


	//   ....[115]....
        /*17b8*/ 	.word	0x0001ffc0
        /*17bc*/ 	.word	0x00000003
        /*17c0*/ 	.word	0x00013260
        /*17c4*/ 	.short	0x010a
        /*17c6*/ 	.byte	0x3f
	.zero		1


	//   ....[116]....
        /*17c8*/ 	.word	0x00020010
        /*17cc*/ 	.word	0x0000001d
        /*17d0*/ 	.word	0x00013260
        /*17d4*/ 	.short	0x010a
        /*17d6*/ 	.byte	0x3f
	.zero		1


	//   ....[117]....
        /*17d8*/ 	.word	0x00020060
        /*17dc*/ 	.word	0x00000003
        /*17e0*/ 	.word	0x00013280
        /*17e4*/ 	.short	0x010a
        /*17e6*/ 	.byte	0x3f
	.zero		1


	//----- nvinfo : EIATTR_NUM_MBARRIERS
	.align		4
.L_327:
        /*17e8*/ 	.byte	0x03, 0x38
        /*17ea*/ 	.short	0x0016


	//----- nvinfo : EIATTR_EXIT_INSTR_OFFSETS
	.align		4
        /*17ec*/ 	.byte	0x04, 0x1c
        /*17ee*/ 	.short	(.L_329 - .L_328)


	//   ....[0]....
.L_328:
        /*17f0*/ 	.word	0x0001c340


	//----- nvinfo : EIATTR_MAX_THREADS
	.align		4
.L_329:
        /*17f4*/ 	.byte	0x04, 0x05
        /*17f6*/ 	.short	(.L_331 - .L_330)
.L_330:
        /*17f8*/ 	.word	0x00000200
        /*17fc*/ 	.word	0x00000001
        /*1800*/ 	.word	0x00000001


	//----- nvinfo : EIATTR_CRS_STACK_SIZE
	.align		4
.L_331:
        /*1804*/ 	.byte	0x04, 0x1e
        /*1806*/ 	.short	(.L_333 - .L_332)
.L_332:
        /*1808*/ 	.word	0x00000000


	//----- nvinfo : EIATTR_CBANK_PARAM_SIZE
	.align		4
.L_333:
        /*180c*/ 	.byte	0x03, 0x19
        /*180e*/ 	.short	0x0af0


	//----- nvinfo : EIATTR_PARAM_CBANK
	.align		4
        /*1810*/ 	.byte	0x04, 0x0a
        /*1812*/ 	.short	(.L_335 - .L_334)
	.align		4
.L_334:
        /*1814*/ 	.word	index@(.nv.constant0._ZN7cutlass13device_kernelIN5flash11enable_sm90INS1_16FlashAttnFwdSm90INS1_25CollectiveMainloopFwdSm90ILi2EN4cute5tupleIJNS5_1CILi1EEES8_S8_EEENS6_IJNS7_ILi192EEENS7_ILi160EEENS7_ILi64EEEEEELi64ENS_12float_e4m3_tEfNS_4arch4Sm90ELb1ELb0ELb1ELb1ELb1ELb1ELb0ELb1ELb1ELb1ELb0ELb0EEENS1_21CollectiveEpilogueFwdINS6_IJSA_SC_SB_EEES9_NS_10bfloat16_tESG_Li384ELb1ELb1ELb0ELb1EEENS1_36VarlenDynamicPersistentTileSchedulerILi192ELi160ELi384ELi128ELb0ELb1ELb1ELb1ELb1ELb1EEEEEEEEEvNT_6ParamsE)
        /*1818*/ 	.short	0x0210
        /*181a*/ 	.short	0x0af0


	//----- nvinfo : EIATTR_SW_WAR
	.align		4
.L_335:
        /*181c*/ 	.byte	0x04, 0x36
        /*181e*/ 	.short	(.L_337 - .L_336)
.L_336:
        /*1820*/ 	.word	0x00000008
.L_337:


//--------------------- .nv.callgraph             --------------------------
	.section	.nv.callgraph,"",@"SHT_CUDA_CALLGRAPH"
	.align	4
	.sectionentsize	8
	.align		4
        /*0000*/ 	.word	0x00000000
	.align		4
        /*0004*/ 	.word	0xffffffff
	.align		4
        /*0008*/ 	.word	index@(_ZN7cutlass13device_kernelIN5flash11enable_sm90INS1_16FlashAttnFwdSm90INS1_25CollectiveMainloopFwdSm90ILi2EN4cute5tupleIJNS5_1CILi1EEES8_S8_EEENS6_IJNS7_ILi192EEENS7_ILi160EEENS7_ILi64EEEEEELi64ENS_12float_e4m3_tEfNS_4arch4Sm90ELb0ELb0ELb1ELb0ELb1ELb0ELb0ELb1ELb1ELb1ELb0ELb0EEENS1_21CollectiveEpilogueFwdINS6_IJSA_SC_SB_EEES9_NS_10bfloat16_tESG_Li384ELb0ELb1ELb0ELb1EEENS1_29StaticPersistentTileSchedulerILb0EEEEEEEEEvNT_6ParamsE)
	.align		4
        /*000c*/ 	.word	index@(__assertfail)
	.align		4
        /*0010*/ 	.word	index@(_ZN7cutlass13device_kernelIN5flash11enable_sm90INS1_16FlashAttnFwdSm90INS1_25CollectiveMainloopFwdSm90ILi2EN4cute5tupleIJNS5_1CILi1EEES8_S8_EEENS6_IJNS7_ILi192EEENS7_ILi160EEENS7_ILi64EEEEEELi64ENS_12float_e4m3_tEfNS_4arch4Sm90ELb0ELb0ELb1ELb1ELb1ELb0ELb0ELb1ELb1ELb1ELb0ELb0EEENS1_21CollectiveEpilogueFwdINS6_IJSA_SC_SB_EEES9_NS_10bfloat16_tESG_Li384ELb1ELb1ELb0ELb1EEENS1_36VarlenDynamicPersistentTileSchedulerILi192ELi160ELi384ELi128ELb0ELb1ELb1ELb0ELb1ELb1EEEEEEEEEvNT_6ParamsE)
	.align		4
        /*0014*/ 	.word	index@(__assertfail)
	.align		4
        /*0018*/ 	.word	index@(_ZN7cutlass13device_kernelIN5flash11enable_sm90INS1_16FlashAttnFwdSm90INS1_25CollectiveMainloopFwdSm90ILi2EN4cute5tupleIJNS5_1CILi1EEES8_S8_EEENS6_IJNS7_ILi192EEENS7_ILi160EEENS7_ILi64EEEEEELi64ENS_12float_e4m3_tEfNS_4arch4Sm90ELb0ELb0ELb1ELb1ELb1ELb1ELb0ELb1ELb1ELb1ELb0ELb0EEENS1_21CollectiveEpilogueFwdINS6_IJSA_SC_SB_EEES9_NS_10bfloat16_tESG_Li384ELb1ELb1ELb0ELb1EEENS1_36VarlenDynamicPersistentTileSchedulerILi192ELi160ELi384ELi128ELb0ELb1ELb1ELb0ELb1ELb1EEEEEEEEEvNT_6ParamsE)
	.align		4
        /*001c*/ 	.word	index@(__assertfail)
	.align		4
        /*0020*/ 	.word	index@(_ZN7cutlass13device_kernelIN5flash11enable_sm90INS1_16FlashAttnFwdSm90INS1_25CollectiveMainloopFwdSm90ILi2EN4cute5tupleIJNS5_1CILi1EEES8_S8_EEENS6_IJNS7_ILi192EEENS7_ILi160EEENS7_ILi64EEEEEELi64ENS_12float_e4m3_tEfNS_4arch4Sm90ELb0ELb1ELb1ELb0ELb1ELb0ELb0ELb1ELb1ELb1ELb0ELb0EEENS1_21CollectiveEpilogueFwdINS6_IJSA_SC_SB_EEES9_NS_10bfloat16_tESG_Li384ELb0ELb1ELb0ELb1EEENS1_30DynamicPersistentTileSchedulerILi384ELi128ELb0ELb1ELb1EEEEEEEEEvNT_6ParamsE)
	.align		4
        /*0024*/ 	.word	index@(__assertfail)
	.align		4
        /*0028*/ 	.word	index@(_ZN7cutlass13device_kernelIN5flash11enable_sm90INS1_16FlashAttnFwdSm90INS1_25CollectiveMainloopFwdSm90ILi2EN4cute5tupleIJNS5_1CILi1EEES8_S8_EEENS6_IJNS7_ILi192EEENS7_ILi160EEENS7_ILi64EEEEEELi64ENS_12float_e4m3_tEfNS_4arch4Sm90ELb0ELb1ELb1ELb1ELb1ELb0ELb0ELb1ELb1ELb1ELb0ELb0EEENS1_21CollectiveEpilogueFwdINS6_IJSA_SC_SB_EEES9_NS_10bfloat16_tESG_Li384ELb1ELb1ELb0ELb1EEENS1_36VarlenDynamicPersistentTileSchedulerILi192ELi160ELi384ELi128ELb0ELb1ELb1ELb1ELb0ELb1EEEEEEEEEvNT_6ParamsE)
	.align		4
        /*002c*/ 	.word	index@(__assertfail)
	.align		4
        /*0030*/ 	.word	index@(_ZN7cutlass13device_kernelIN5flash11enable_sm90INS1_16FlashAttnFwdSm90INS1_25CollectiveMainloopFwdSm90ILi2EN4cute5tupleIJNS5_1CILi1EEES8_S8_EEENS6_IJNS7_ILi192EEENS7_ILi160EEENS7_ILi64EEEEEELi64ENS_12float_e4m3_tEfNS_4arch4Sm90ELb0ELb1ELb1ELb1ELb1ELb1ELb0ELb1ELb1ELb1ELb0ELb0EEENS1_21CollectiveEpilogueFwdINS6_IJSA_SC_SB_EEES9_NS_10bfloat16_tESG_Li384ELb1ELb1ELb0ELb1EEENS1_36VarlenDynamicPersistentTileSchedulerILi192ELi160ELi384ELi128ELb0ELb1ELb1ELb1ELb0ELb1EEEEEEEEEvNT_6ParamsE)
	.align		4
        /*0034*/ 	.word	index@(__assertfail)
	.align		4
        /*0038*/ 	.word	index@(_ZN7cutlass13device_kernelIN5flash11enable_sm90INS1_16FlashAttnFwdSm90INS1_25CollectiveMainloopFwdSm90ILi2EN4cute5tupleIJNS5_1CILi1EEES8_S8_EEENS6_IJNS7_ILi192EEENS7_ILi160EEENS7_ILi64EEEEEELi64ENS_12float_e4m3_tEfNS_4arch4Sm90ELb1ELb0ELb1ELb0ELb1ELb0ELb0ELb1ELb1ELb1ELb0ELb0EEENS1_21CollectiveEpilogueFwdINS6_IJSA_SC_SB_EEES9_NS_10bfloat16_tESG_Li384ELb0ELb1ELb0ELb1EEENS1_30DynamicPersistentTileSchedulerILi384ELi128ELb0ELb1ELb1EEEEEEEEEvNT_6ParamsE)
	.align		4
        /*003c*/ 	.word	index@(__assertfail)
	.align		4
        /*0040*/ 	.word	index@(_ZN7cutlass13device_kernelIN5flash11enable_sm90INS1_16FlashAttnFwdSm90INS1_25CollectiveMainloopFwdSm90ILi2EN4cute5tupleIJNS5_1CILi1EEES8_S8_EEENS6_IJNS7_ILi192EEENS7_ILi160EEENS7_ILi64EEEEEELi64ENS_12float_e4m3_tEfNS_4arch4Sm90ELb1ELb0ELb1ELb1ELb1ELb0ELb0ELb1ELb1ELb1ELb0ELb0EEENS1_21CollectiveEpilogueFwdINS6_IJSA_SC_SB_EEES9_NS_10bfloat16_tESG_Li384ELb1ELb1ELb0ELb1EEENS1_36VarlenDynamicPersistentTileSchedulerILi192ELi160ELi384ELi128ELb0ELb1ELb1ELb1ELb1ELb1EEEEEEEEEvNT_6ParamsE)
	.align		4
        /*0044*/ 	.word	index@(__assertfail)
	.align		4
        /*0048*/ 	.word	index@(_ZN7cutlass13device_kernelIN5flash11enable_sm90INS1_16FlashAttnFwdSm90INS1_25CollectiveMainloopFwdSm90ILi2EN4cute5tupleIJNS5_1CILi1EEES8_S8_EEENS6_IJNS7_ILi192EEENS7_ILi160EEENS7_ILi64EEEEEELi64ENS_12float_e4m3_tEfNS_4arch4Sm90ELb1ELb0ELb1ELb1ELb1ELb1ELb0ELb1ELb1ELb1ELb0ELb0EEENS1_21CollectiveEpilogueFwdINS6_IJSA_SC_SB_EEES9_NS_10bfloat16_tESG_Li384ELb1ELb1ELb0ELb1EEENS1_36VarlenDynamicPersistentTileSchedulerILi192ELi160ELi384ELi128ELb0ELb1ELb1ELb1ELb1ELb1EEEEEEEEEvNT_6ParamsE)
	.align		4
        /*004c*/ 	.word	index@(__assertfail)
	.align		4
        /*0050*/ 	.word	0x00000000
	.align		4
        /*0054*/ 	.word	0xfffffffe
	.align		4
        /*0058*/ 	.word	0x00000000
	.align		4
        /*005c*/ 	.word	0xfffffffd
	.align		4
        /*0060*/ 	.word	0x00000000
	.align		4
        /*0064*/ 	.word	0xfffffffc


//--------------------- .nv.constant4             --------------------------
	.section	.nv.constant4,"a",@progbits
	.align	8
	.align		8
.nv.constant4:
        /*0000*/ 	.dword	__assertfail
	.align		8
        /*0008*/ 	.dword	__unnamed_1
	.align		8
        /*0010*/ 	.dword	__unnamed_2
	.align		8
        /*0018*/ 	.dword	__unnamed_3
	.align		8
        /*0020*/ 	.dword	__unnamed_4
	.align		8
        /*0028*/ 	.dword	__unnamed_5
	.align		8
        /*0030*/ 	.dword	__unnamed_6
	.align		8
        /*0038*/ 	.dword	_ZZN5flash28permute_output_fp8_VcolmajorIN4cute6TensorINS1_11ArrayEngineIN7cutlass10bfloat16_tELm32EEENS1_6LayoutINS1_5tupleIJNS8_IJNS1_1CILi2EEESA_NS9_ILi8EEEEEENS9_ILi1EEESD_EEENS8_IJNS8_IJSD_SA_NS9_ILi4EEEEEENS9_ILi0EEESH_EEEEEEEEEvRT_E9upper_map
	.align		8
        /*0040*/ 	.dword	_ZN79_INTERNAL_01b20e0f_43_flash_fwd_hdim64_e4m3_paged_softcap_sm90_cu_d53ad458_34444cuda3std3__45__cpo5beginE
	.align		8
        /*0048*/ 	.dword	_ZN79_INTERNAL_01b20e0f_43_flash_fwd_hdim64_e4m3_paged_softcap_sm90_cu_d53ad458_34444cuda3std3__45__cpo3endE
	.align		8
        /*0050*/ 	.dword	_ZN79_INTERNAL_01b20e0f_43_flash_fwd_hdim64_e4m3_paged_softcap_sm90_cu_d53ad458_34444cuda3std3__45__cpo6cbeginE
	.align		8
        /*0058*/ 	.dword	_ZN79_INTERNAL_01b20e0f_43_flash_fwd_hdim64_e4m3_paged_softcap_sm90_cu_d53ad458_34444cuda3std3__45__cpo4cendE
	.align		8
        /*0060*/ 	.dword	_ZN79_INTERNAL_01b20e0f_43_flash_fwd_hdim64_e4m3_paged_softcap_sm90_cu_d53ad458_34444cuda3std3__481_GLOBAL__N__01b20e0f_43_flash_fwd_hdim64_e4m3_paged_softcap_sm90_cu_d53ad458_34446ignoreE
	.align		8
        /*0068*/ 	.dword	_ZN79_INTERNAL_01b20e0f_43_flash_fwd_hdim64_e4m3_paged_softcap_sm90_cu_d53ad458_34444cuda3std3__419piecewise_constructE
	.align		8
        /*0070*/ 	.dword	_ZN79_INTERNAL_01b20e0f_43_flash_fwd_hdim64_e4m3_paged_softcap_sm90_cu_d53ad458_34444cuda3std3__48in_placeE
	.align		8
        /*0078*/ 	.dword	_ZN79_INTERNAL_01b20e0f_43_flash_fwd_hdim64_e4m3_paged_softcap_sm90_cu_d53ad458_34444cuda3std6ranges3__45__cpo4swapE
	.align		8
        /*0080*/ 	.dword	_ZN79_INTERNAL_01b20e0f_43_flash_fwd_hdim64_e4m3_paged_softcap_sm90_cu_d53ad458_34444cuda3std6ranges3__45__cpo9iter_moveE
	.align		8
        /*0088*/ 	.dword	_ZN79_INTERNAL_01b20e0f_43_flash_fwd_hdim64_e4m3_paged_softcap_sm90_cu_d53ad458_34444cute7productE
	.align		8
        /*0090*/ 	.dword	_ZN79_INTERNAL_01b20e0f_43_flash_fwd_hdim64_e4m3_paged_softcap_sm90_cu_d53ad458_34444cute1_E
	.align		8
        /*0098*/ 	.dword	$str$23
	.align		8
        /*00a0*/ 	.dword	$str$24


//--------------------- .text._ZN7cutlass13device_kernelIN5flash11enable_sm90INS1_16FlashAttnFwdSm90INS1_25CollectiveMainloopFwdSm90ILi2EN4cute5tupleIJNS5_1CILi1EEES8_S8_EEENS6_IJNS7_ILi192EEENS7_ILi160EEENS7_ILi64EEEEEELi64ENS_12float_e4m3_tEfNS_4arch4Sm90ELb0ELb0ELb1ELb0ELb1ELb0ELb0ELb1ELb1ELb1ELb0ELb0EEENS1_21CollectiveEpilogueFwdINS6_IJSA_SC_SB_EEES9_NS_10bfloat16_tESG_Li384ELb0ELb1ELb0ELb1EEENS1_29StaticPersistentTileSchedulerILb0EEEEEEEEEvNT_6ParamsE --------------------------
	.section	.text._ZN7cutlass13device_kernelIN5flash11enable_sm90INS1_16FlashAttnFwdSm90INS1_25CollectiveMainloopFwdSm90ILi2EN4cute5tupleIJNS5_1CILi1EEES8_S8_EEENS6_IJNS7_ILi192EEENS7_ILi160EEENS7_ILi64EEEEEELi64ENS_12float_e4m3_tEfNS_4arch4Sm90ELb0ELb0ELb1ELb0ELb1ELb0ELb0ELb1ELb1ELb1ELb0ELb0EEENS1_21CollectiveEpilogueFwdINS6_IJSA_SC_SB_EEES9_NS_10bfloat16_tESG_Li384ELb0ELb1ELb0ELb1EEENS1_29StaticPersistentTileSchedulerILb0EEEEEEEEEvNT_6ParamsE,"ax",@progbits
	.align	128
.text._ZN7cutlass13device_kernelIN5flash11enable_sm90INS1_16FlashAttnFwdSm90INS1_25CollectiveMainloopFwdSm90ILi2EN4cute5tupleIJNS5_1CILi1EEES8_S8_EEENS6_IJNS7_ILi192EEENS7_ILi160EEENS7_ILi64EEEEEELi64ENS_12float_e4m3_tEfNS_4arch4Sm90ELb0ELb0ELb1ELb0ELb1ELb0ELb0ELb1ELb1ELb1ELb0ELb0EEENS1_21CollectiveEpilogueFwdINS6_IJSA_SC_SB_EEES9_NS_10bfloat16_tESG_Li384ELb0ELb1ELb0ELb1EEENS1_29StaticPersistentTileSchedulerILb0EEEEEEEEEvNT_6ParamsE:
        .type           _ZN7cutlass13device_kernelIN5flash11enable_sm90INS1_16FlashAttnFwdSm90INS1_25CollectiveMainloopFwdSm90ILi2EN4cute5tupleIJNS5_1CILi1EEES8_S8_EEENS6_IJNS7_ILi192EEENS7_ILi160EEENS7_ILi64EEEEEELi64ENS_12float_e4m3_tEfNS_4arch4Sm90ELb0ELb0ELb1ELb0ELb1ELb0ELb0ELb1ELb1ELb1ELb0ELb0EEENS1_21CollectiveEpilogueFwdINS6_IJSA_SC_SB_EEES9_NS_10bfloat16_tESG_Li384ELb0ELb1ELb0ELb1EEENS1_29StaticPersistentTileSchedulerILb0EEEEEEEEEvNT_6ParamsE,@function
        .size           _ZN7cutlass13device_kernelIN5flash11enable_sm90INS1_16FlashAttnFwdSm90INS1_25CollectiveMainloopFwdSm90ILi2EN4cute5tupleIJNS5_1CILi1EEES8_S8_EEENS6_IJNS7_ILi192EEENS7_ILi160EEENS7_ILi64EEEEEELi64ENS_12float_e4m3_tEfNS_4arch4Sm90ELb0ELb0ELb1ELb0ELb1ELb0ELb0ELb1ELb1ELb1ELb0ELb0EEENS1_21CollectiveEpilogueFwdINS6_IJSA_SC_SB_EEES9_NS_10bfloat16_tESG_Li384ELb0ELb1ELb0ELb1EEENS1_29StaticPersistentTileSchedulerILb0EEEEEEEEEvNT_6ParamsE,(.L_x_2747 - _ZN7cutlass13device_kernelIN5flash11enable_sm90INS1_16FlashAttnFwdSm90INS1_25CollectiveMainloopFwdSm90ILi2EN4cute5tupleIJNS5_1CILi1EEES8_S8_EEENS6_IJNS7_ILi192EEENS7_ILi160EEENS7_ILi64EEEEEELi64ENS_12float_e4m3_tEfNS_4arch4Sm90ELb0ELb0ELb1ELb0ELb1ELb0ELb0ELb1ELb1ELb1ELb0ELb0EEENS1_21CollectiveEpilogueFwdINS6_IJSA_SC_SB_EEES9_NS_10bfloat16_tESG_Li384ELb0ELb1ELb0ELb1EEENS1_29StaticPersistentTileSchedulerILb0EEEEEEEEEvNT_6ParamsE)
        .other          _ZN7cutlass13device_kernelIN5flash11enable_sm90INS1_16FlashAttnFwdSm90INS1_25CollectiveMainloopFwdSm90ILi2EN4cute5tupleIJNS5_1CILi1EEES8_S8_EEENS6_IJNS7_ILi192EEENS7_ILi160EEENS7_ILi64EEEEEELi64ENS_12float_e4m3_tEfNS_4arch4Sm90ELb0ELb0ELb1ELb0ELb1ELb0ELb0ELb1ELb1ELb1ELb0ELb0EEENS1_21CollectiveEpilogueFwdINS6_IJSA_SC_SB_EEES9_NS_10bfloat16_tESG_Li384ELb0ELb1ELb0ELb1EEENS1_29StaticPersistentTileSchedulerILb0EEEEEEEEEvNT_6ParamsE,@"STO_CUDA_ENTRY STV_DEFAULT"
_ZN7cutlass13device_kernelIN5flash11enable_sm90INS1_16FlashAttnFwdSm90INS1_25CollectiveMainloopFwdSm90ILi2EN4cute5tupleIJNS5_1CILi1EEES8_S8_EEENS6_IJNS7_ILi192EEENS7_ILi160EEENS7_ILi64EEEEEELi64ENS_12float_e4m3_tEfNS_4arch4Sm90ELb0ELb0ELb1ELb0ELb1ELb0ELb0ELb1ELb1ELb1ELb0ELb0EEENS1_21CollectiveEpilogueFwdINS6_IJSA_SC_SB_EEES9_NS_10bfloat16_tESG_Li384ELb0ELb1ELb0ELb1EEENS1_29StaticPersistentTileSchedulerILb0EEEEEEEEEvNT_6ParamsE:
[----:B------:R-:W0:Y:S02]  /*0000*/  LDC R1, c[0x0][0x28] ;  /* 0x00000a00ff017b82 */ /* 0x000e240000000800 */
[----:B0-----:R-:W-:Y:S01]  /*0010*/  VIADD R1, R1, 0xffffffd8 ;  /* 0xffffffd801017836 */ /* 0x001fe20000000000 */
[----:B------:R-:W0:Y:S01]  /*0020*/  S2R R3, SR_TID.X ;  /* 0x0000000000037919 */ /* 0x000e220000002100 */
[----:B------:R-:W-:Y:S01]  /*0030*/  ELECT P0, URZ, PT ;  /* 0x00000000003f782f */ /* 0x000fe20003800000 */
[----:B------:R-:W-:Y:S01]  /*0040*/  UMOV UR4, 0x80 ;  /* 0x0000008000047882 */ /* 0x000fe20000000000 */
[----:B------:R-:W-:Y:S01]  /*0050*/  UMOV UR7, 0x180 ;  /* 0x0000018000077882 */ /* 0x000fe20000000000 */
[----:B0-----:R-:W-:-:S05]  /*0060*/  SHF.R.U32.HI R0, RZ, 0x5, R3 ;  /* 0x00000005ff007819 */ /* 0x001fca0000011603 */
[----:B------:R-:W0:Y:S02]  /*0070*/  SHFL.IDX PT, R2, R0, RZ, 0x1f ;  /* 0x00001fff00027589 */ /* 0x000e2400000e0000 */
[C---:B0-----:R-:W-:Y:S02]  /*0080*/  ISETP.NE.OR P0, PT, R2.reuse, RZ, !P0 ;  /* 0x000000ff0200720c */ /* 0x041fe40004705670 */
[----:B------:R-:W-:Y:S02]  /*0090*/  ISETP.NE.AND P1, PT, R2, RZ, PT ;  /* 0x000000ff0200720c */ /* 0x000fe40003f25270 */
[----:B------:R-:W-:-:S06]  /*00a0*/  SHF.R.U32.HI R2, RZ, 0x7, R3 ;  /* 0x00000007ff027819 */ /* 0x000fcc0000011603 */
[----:B------:R-:W0:Y:S03]  /*00b0*/  SHFL.IDX PT, R2, R2, RZ, 0x1f ;  /* 0x00001fff02027589 */ /* 0x000e2600000e0000 */
[----:B------:R-:W-:Y:S01]  /*00c0*/  VOTEU.ALL UP0, P0 ;  /* 0x00000000003f7886 */ /* 0x000fe20000000000 */
[----:B------:R-:W-:-:S04]  /*00d0*/  VOTEU.ALL UP1, P0 ;  /* 0x00000000003f7886 */ /* 0x000fc80000020000 */
[----:B------:R-:W1:Y:S01]  /*00e0*/  @!UP0 S2UR UR8, SR_CgaCtaId ;  /* 0x00000000000889c3 */ /* 0x000e620000008800 */
[----:B------:R-:W-:Y:S01]  /*00f0*/  @!UP0 UMOV UR6, 0x400 ;  /* 0x0000040000068882 */ /* 0x000fe20000000000 */
[----:B------:R-:W-:-:S04]  /*0100*/  @!UP0 UIADD3 UR4, -UR4, 0x100000, URZ ;  /* 0x0010000004048890 */ /* 0x000fc8000fffe13f */
[----:B------:R-:W-:Y:S02]  /*0110*/  @!UP0 USHF.L.U32 UR5, UR4, 0xb, URZ ;  /* 0x0000000b04058899 */ /* 0x000fe4000800063f */
[----:B------:R-:W-:Y:S02]  /*0120*/  @!UP0 USHF.L.U32 UR4, UR4, 0x1, URZ ;  /* 0x0000000104048899 */ /* 0x000fe4000800063f */
[----:B-1----:R-:W-:Y:S02]  /*0130*/  @!UP0 ULEA UR8, UR8, UR6, 0x18 ;  /* 0x0000000608088291 */ /* 0x002fe4000f8ec03f */
[----:B------:R-:W-:-:S04]  /*0140*/  @!UP0 UIADD3 UR6, -UR7, 0x100000, URZ ;  /* 0x0010000007068890 */ /* 0x000fc8000fffe13f */
[----:B------:R-:W-:Y:S02]  /*0150*/  @!UP0 USHF.L.U32 UR7, UR6, 0xb, URZ ;  /* 0x0000000b06078899 */ /* 0x000fe4000800063f */
[----:B------:R-:W-:Y:S01]  /*0160*/  @!UP0 USHF.L.U32 UR6, UR6, 0x1, URZ ;  /* 0x0000000106068899 */ /* 0x000fe2000800063f */
[----:B------:R-:W-:-:S05]  /*0170*/  VOTEU.ALL UP0, P0 ;  /* 0x00000000003f7886 */ /* 0x000fca0000000000 */
[----:B------:R1:W2:Y:S06]  /*0180*/  @!UP0 SYNCS.EXCH.64 URZ, [UR8+0x13200], UR4 ;  /* 0x01320004083f85b2 */ /* 0x0002ac0008000100 */
[----:B------:R1:W3:Y:S02]  /*0190*/  @!UP1 SYNCS.EXCH.64 URZ, [UR8+0x13220], UR6 ;  /* 0x01322006083f95b2 */ /* 0x0002e40008000100 */
[----:B01----:R-:W-:Y:S05]  /*01a0*/  @P1 BRA `(.L_x_0) ;  /* 0x0000000000481947 */ /* 0x003fea0003800000 */
[----:B------:R-:W0:Y:S01]  /*01b0*/  S2UR UR5, SR_CgaCtaId ;  /* 0x00000000000579c3 */ /* 0x000e220000008800 */
[----:B------:R-:W-:Y:S01]  /*01c0*/  UMOV UR4, 0x400 ;  /* 0x0000040000047882 */ /* 0x000fe20000000000 */
[----:B------:R-:W-:Y:S01]  /*01d0*/  UMOV UR6, 0x80 ;  /* 0x0000008000067882 */ /* 0x000fe20000000000 */
[----:B------:R-:W-:Y:S01]  /*01e0*/  UMOV UR7, 0x180 ;  /* 0x0000018000077882 */ /* 0x000fe20000000000 */
[----:B------:R-:W-:Y:S01]  /*01f0*/  ELECT P0, URZ, PT ;  /* 0x00000000003f782f */ /* 0x000fe20003800000 */
[----:B0-----:R-:W-:Y:S02]  /*0200*/  ULEA UR8, UR5, UR4, 0x18 ;  /* 0x0000000405087291 */ /* 0x001fe4000f8ec03f */
[----:B------:R-:W-:-:S04]  /*0210*/  UIADD3 UR4, -UR6, 0x100000, URZ ;  /* 0x0010000006047890 */ /* 0x000fc8000fffe13f */
[----:B------:R-:W-:Y:S02]  /*0220*/  USHF.L.U32 UR5, UR4, 0xb, URZ ;  /* 0x0000000b04057899 */ /* 0x000fe4000800063f */
[----:B------:R-:W-:Y:S02]  /*0230*/  USHF.L.U32 UR4, UR4, 0x1, URZ ;  /* 0x0000000104047899 */ /* 0x000fe4000800063f */
[----:B------:R-:W-:-:S04]  /*0240*/  UIADD3 UR6, -UR7, 0x100000, URZ ;  /* 0x0010000007067890 */ /* 0x000fc8000fffe13f */
[----:B------:R-:W-:Y:S02]  /*0250*/  USHF.L.U32 UR7, UR6, 0xb, URZ ;  /* 0x0000000b06077899 */ /* 0x000fe4000800063f */
[----:B------:R-:W-:Y:S01]  /*0260*/  USHF.L.U32 UR6, UR6, 0x1, URZ ;  /* 0x0000000106067899 */ /* 0x000fe2000800063f */
[----:B------:R-:W0:Y:S03]  /*0270*/  FENCE.VIEW.ASYNC.S ;  /* 0x00000000000073c6 */ /* 0x000e260000000000 */
[----:B0-----:R0:W1:Y:S08]  /*0280*/  SYNCS.EXCH.64 URZ, [UR8+0x13230], UR4 ;  /* 0x01323004083f75b2 */ /* 0x0010700008000100 */
[----:B------:R0:W4:Y:S01]  /*0290*/  SYNCS.EXCH.64 URZ, [UR8+0x13240], UR6 ;  /* 0x01324006083f75b2 */ /* 0x0001220008000100 */
[----:B------:R0:W0:Y:S01]  /*02a0*/  SYNCS.EXCH.64 URZ, [UR8+0x13238], UR4 ;  /* 0x01323804083f75b2 */ /* 0x0000220008000100 */
[----:B------:R0:W0:Y:S01]  /*02b0*/  SYNCS.EXCH.64 URZ, [UR8+0x13248], UR6 ;  /* 0x01324806083f75b2 */ /* 0x0000220008000100 */
[----:B------:R-:W-:Y:S01]  /*02c0*/  NOP ;  /* 0x0000000000007918 */ /* 0x000fe20000000000 */
.L_x_0:
[----:B------:R-:W5:Y:S01]  /*02d0*/  SHFL.IDX PT, R3, R0, RZ, 0x1f ;  /* 0x00001fff00037589 */ /* 0x000f6200000e0000 */
[----:B------:R-:W-:Y:S01]  /*02e0*/  NOP ;  /* 0x0000000000007918 */ /* 0x000fe20000000000 */
[----:B-----5:R-:W-:-:S13]  /*02f0*/  ISETP.NE.AND P0, PT, R3, RZ, PT ;  /* 0x000000ff0300720c */ /* 0x020fda0003f05270 */
[----:B------:R-:W-:Y:S05]  /*0300*/  @P0 BRA `(.L_x_1) ;  /* 0x0000000000480947 */ /* 0x000fea0003800000 */
[----:B0-----:R-:W0:Y:S01]  /*0310*/  S2UR UR5, SR_CgaCtaId ;  /* 0x00000000000579c3 */ /* 0x001e220000008800 */
        /* <DEDUP_REMOVED lines=12> */
[----:B0-----:R0:W0:Y:S08]  /*03e0*/  SYNCS.EXCH.64 URZ, [UR8+0x13250], UR4 ;  /* 0x01325004083f75b2 */ /* 0x0010300008000100 */
[----:B------:R0:W0:Y:S01]  /*03f0*/  SYNCS.EXCH.64 URZ, [UR8+0x13260], UR6 ;  /* 0x01326006083f75b2 */ /* 0x0000220008000100 */
[----:B------:R0:W0:Y:S01]  /*0400*/  SYNCS.EXCH.64 URZ, [UR8+0x13258], UR4 ;  /* 0x01325804083f75b2 */ /* 0x0000220008000100 */
[----:B------:R0:W0:Y:S01]  /*0410*/  SYNCS.EXCH.64 URZ, [UR8+0x13268], UR6 ;  /* 0x01326806083f75b2 */ /* 0x0000220008000100 */
[----:B------:R-:W-:Y:S01]  /*0420*/  NOP ;  /* 0x0000000000007918 */ /* 0x000fe20000000000 */
.L_x_1:
[----:B------:R-:W5:Y:S01]  /*0430*/  SHFL.IDX PT, R3, R0, RZ, 0x1f ;  /* 0x00001fff00037589 */ /* 0x000f6200000e0000 */
[----:B------:R-:W-:Y:S01]  /*0440*/  NOP ;  /* 0x0000000000007918 */ /* 0x000fe20000000000 */
[----:B-----5:R-:W-:-:S13]  /*0450*/  ISETP.NE.AND P0, PT, R3, RZ, PT ;  /* 0x000000ff0300720c */ /* 0x020fda0003f05270 */
[----:B------:R-:W-:Y:S05]  /*0460*/  @P0 BRA `(.L_x_2) ;  /* 0x0000000000380947 */ /* 0x000fea0003800000 */
[----:B0-----:R-:W0:Y:S01]  /*0470*/  S2UR UR5, SR_CgaCtaId ;  /* 0x00000000000579c3 */ /* 0x001e220000008800 */
[----:B------:R-:W-:Y:S01]  /*0480*/  UMOV UR4, 0x400 ;  /* 0x0000040000047882 */ /* 0x000fe20000000000 */
[----:B------:R-:W-:Y:S01]  /*0490*/  UMOV UR7, 0x80 ;  /* 0x0000008000077882 */ /* 0x000fe20000000000 */
[----:B------:R-:W-:Y:S01]  /*04a0*/  ELECT P0, URZ, PT ;  /* 0x00000000003f782f */ /* 0x000fe20003800000 */
[----:B0-----:R-:W-:Y:S02]  /*04b0*/  ULEA UR6, UR5, UR4, 0x18 ;  /* 0x0000000405067291 */ /* 0x001fe4000f8ec03f */
[----:B------:R-:W-:-:S04]  /*04c0*/  UIADD3 UR4, -UR7, 0x100000, URZ ;  /* 0x0010000007047890 */ /* 0x000fc8000fffe13f */
[----:B------:R-:W-:Y:S02]  /*04d0*/  USHF.L.U32 UR5, UR4, 0xb, URZ ;  /* 0x0000000b04057899 */ /* 0x000fe4000800063f */
[----:B------:R-:W-:Y:S01]  /*04e0*/  USHF.L.U32 UR4, UR4, 0x1, URZ ;  /* 0x0000000104047899 */ /* 0x000fe2000800063f */
[----:B------:R-:W0:Y:S11]  /*04f0*/  FENCE.VIEW.ASYNC.S ;  /* 0x00000000000073c6 */ /* 0x000e360000000000 */
[----:B0-----:R0:W0:Y:S01]  /*0500*/  SYNCS.EXCH.64 URZ, [UR6+0x13270], UR4 ;  /* 0x01327004063f75b2 */ /* 0x0010220008000100 */
[----:B------:R0:W0:Y:S01]  /*0510*/  SYNCS.EXCH.64 URZ, [UR6+0x13280], UR4 ;  /* 0x01328004063f75b2 */ /* 0x0000220008000100 */
[----:B------:R0:W0:Y:S01]  /*0520*/  SYNCS.EXCH.64 URZ, [UR6+0x13278], UR4 ;  /* 0x01327804063f75b2 */ /* 0x0000220008000100 */
[----:B------:R0:W0:Y:S01]  /*0530*/  SYNCS.EXCH.64 URZ, [UR6+0x13288], UR4 ;  /* 0x01328804063f75b2 */ /* 0x0000220008000100 */
[----:B------:R-:W-:Y:S01]  /*0540*/  NOP ;  /* 0x0000000000007918 */ /* 0x000fe20000000000 */
.L_x_2:
        /* <DEDUP_REMOVED lines=22> */
.L_x_3:
[----:B------:R-:W5:Y:S01]  /*06b0*/  SHFL.IDX PT, R3, R0, RZ, 0x1f ;  /* 0x00001fff00037589 */ /* 0x000f6200000e0000 */
[----:B------:R-:W0:Y:S01]  /*06c0*/  S2UR UR48, SR_CgaCtaId ;  /* 0x00000000003079c3 */ /* 0x000e220000008800 */
[----:B------:R-:W-:Y:S01]  /*06d0*/  R2UR UR9, R2 ;  /* 0x00000000020972ca */ /* 0x000fe200000e0000 */
[----:B------:R-:W-:Y:S01]  /*06e0*/  NOP ;  /* 0x0000000000007918 */ /* 0x000fe20000000000 */
[----:B-----5:R-:W-:-:S13]  /*06f0*/  ISETP.NE.AND P0, PT, R3, RZ, PT ;  /* 0x000000ff0300720c */ /* 0x020fda0003f05270 */
[----:B0-----:R-:W-:Y:S05]  /*0700*/  @P0 BRA `(.L_x_4) ;  /* 0x0000000000480947 */ /* 0x001fea0003800000 */
        /* <DEDUP_REMOVED lines=18> */
.L_x_4:
[----:B------:R-:W-:Y:S01]  /*0830*/  UISETP.NE.AND UP0, UPT, UR9, URZ, UPT ;  /* 0x0000003f0900728c */ /* 0x000fe2000bf05270 */
[----:B------:R-:W-:Y:S01]  /*0840*/  NOP ;  /* 0x0000000000007918 */ /* 0x000fe20000000000 */
[----:B------:R-:W-:Y:S01]  /*0850*/  UMOV UR41, 0x1 ;  /* 0x0000000100297882 */ /* 0x000fe20000000000 */
[----:B------:R-:W-:Y:S01]  /*0860*/  ULDC.64 UR36, c[0x0][0x208] ;  /* 0x0000820000247ab9 */ /* 0x000fe20000000a00 */
[----:B------:R-:W-:Y:S01]  /*0870*/  USEL UR41, UR41, 0x2, !UP0 ;  /* 0x0000000229297887 */ /* 0x000fe2000c000000 */
[----:B01234-:R-:W-:Y:S01]  /*0880*/  BAR.SYNC.DEFER_BLOCKING 0x0 ;  /* 0x0000000000007b1d */ /* 0x01ffe20000010000 */
[----:B------:R-:W-:-:S13]  /*0890*/  PLOP3.LUT P0, PT, PT, PT, UP0, 0x80, 0x0 ;  /* 0x000000000000781c */ /* 0x000fda0003f0f008 */
[----:B------:R-:W-:Y:S05]  /*08a0*/  @!P0 BRA `(.L_x_5) ;  /* 0x0000008000cc8947 */ /* 0x000fea0003800000 */
.L_x_6:
[----:B------:R-:W-:-:S08]  /*08b0*/  NOP ;  /* 0x0000000000007918 */ /* 0x000fd00000000000 */
[----:B------:R-:W0:Y:S02]  /*08c0*/  USETMAXREG.TRY_ALLOC.CTAPOOL UP0, 0xa0 ;  /* 0x000000a0000079c8 */ /* 0x000e240008000600 */
[----:B0-----:R-:W-:-:S13]  /*08d0*/  PLOP3.LUT P0, PT, PT, PT, UP0, 0x80, 0x0 ;  /* 0x000000000000781c */ /* 0x001fda0003f0f008 */
[----:B------:R-:W-:Y:S05]  /*08e0*/  @!P0 BRA `(.L_x_6) ;  /* 0xfffffffc00f08947 */ /* 0x000fea000383ffff */
[----:B------:R-:W0:Y:S08]  /*08f0*/  S2UR UR43, SR_CTAID.X ;  /* 0x00000000002b79c3 */ /* 0x000e300000002500 */
[----:B------:R-:W-:Y:S08]  /*0900*/  BAR.ARV 0x8, 0x200 ;  /* 0x0208000000007b1d */ /* 0x000ff00000002000 */
[----:B------:R-:W0:Y:S02]  /*0910*/  LDC R0, c[0x0][0xc34] ;  /* 0x00030d00ff007b82 */ /* 0x000e240000000800 */
[----:B0-----:R-:W-:-:S13]  /*0920*/  ISETP.LE.AND P0, PT, R0, UR43, PT ;  /* 0x0000002b00007c0c */ /* 0x001fda000bf03270 */
[----:B------:R-:W-:Y:S05]  /*0930*/  @P0 EXIT ;  /* 0x000000000000094d */ /* 0x000fea0003800000 */
[----:B------:R-:W0:Y:S01]  /*0940*/  S2R R2, SR_TID.X ;  /* 0x0000000000027919 */ /* 0x000e220000002100 */
[----:B------:R-:W-:Y:S01]  /*0950*/  IMAD.MOV.U32 R10, RZ, RZ, -0x2 ;  /* 0xfffffffeff0a7424 */ /* 0x000fe200078e00ff */
[----:B------:R-:W-:Y:S01]  /*0960*/  ULOP3.LUT UR42, UR41, 0x1, URZ, 0xfc, !UPT ;  /* 0x00000001292a7892 */ /* 0x000fe2000f8efc3f */
[----:B------:R-:W-:Y:S01]  /*0970*/  UMOV UR38, URZ ;  /* 0x0000003f00267c82 */ /* 0x000fe20008000000 */
[----:B------:R-:W-:Y:S01]  /*0980*/  UMOV UR39, URZ ;  /* 0x0000003f00277c82 */ /* 0x000fe20008000000 */
[----:B------:R-:W-:Y:S01]  /*0990*/  UMOV UR40, URZ ;  /* 0x0000003f00287c82 */ /* 0x000fe20008000000 */
[----:B0-----:R-:W-:-:S05]  /*09a0*/  VIADD R16, R2, 0xffffff80 ;  /* 0xffffff8002107836 */ /* 0x001fca0000000000 */
[----:B------:R-:W-:-:S04]  /*09b0*/  SHF.R.S32.HI R3, RZ, 0x1f, R16 ;  /* 0x0000001fff037819 */ /* 0x000fc80000011410 */
[CC--:B------:R-:W-:Y:S02]  /*09c0*/  LEA.HI R19, R3.reuse, R16.reuse, RZ, 0x7 ;  /* 0x0000001003137211 */ /* 0x0c0fe400078f38ff */
[-C--:B------:R-:W-:Y:S02]  /*09d0*/  LEA.HI R0, R3, R16.reuse, RZ, 0x4 ;  /* 0x0000001003007211 */ /* 0x080fe400078f20ff */
[----:B------:R-:W-:Y:S02]  /*09e0*/  LOP3.LUT R5, R19, 0xffffff80, RZ, 0xc0, !PT ;  /* 0xffffff8013057812 */ /* 0x000fe400078ec0ff */
[CC--:B------:R-:W-:Y:S02]  /*09f0*/  LEA.HI R2, R3.reuse, R16.reuse, RZ, 0x5 ;  /* 0x0000001003027211 */ /* 0x0c0fe400078f28ff */
[----:B------:R-:W-:Y:S01]  /*0a00*/  SHF.R.S32.HI R7, RZ, 0x4, R0 ;  /* 0x00000004ff077819 */ /* 0x000fe20000011400 */
[----:B------:R-:W-:Y:S01]  /*0a10*/  IMAD.IADD R18, R16, 0x1, -R5 ;  /* 0x0000000110127824 */ /* 0x000fe200078e0a05 */
[----:B------:R-:W-:-:S02]  /*0a20*/  LEA.HI R6, R3, R16, RZ, 0x2 ;  /* 0x0000001003067211 */ /* 0x000fc400078f10ff */
[----:B------:R-:W-:Y:S02]  /*0a30*/  LEA.HI R17, R3, R16, RZ, 0x3 ;  /* 0x0000001003117211 */ /* 0x000fe400078f18ff */
[----:B------:R-:W-:Y:S02]  /*0a40*/  SHF.R.S32.HI R5, RZ, 0x1f, R18 ;  /* 0x0000001fff057819 */ /* 0x000fe40000011412 */
[----:B------:R-:W-:Y:S02]  /*0a50*/  SHF.L.U32 R4, R2, 0x5, RZ ;  /* 0x0000000502047819 */ /* 0x000fe400000006ff */
[----:B------:R-:W-:Y:S02]  /*0a60*/  LEA.HI R2, R5, R18, RZ, 0x2 ;  /* 0x0000001205027211 */ /* 0x000fe400078f10ff */
[C---:B------:R-:W-:Y:S02]  /*0a70*/  LOP3.LUT R3, R0.reuse, 0x3fffff0, RZ, 0xc0, !PT ;  /* 0x03fffff000037812 */ /* 0x040fe400078ec0ff */
[----:B------:R-:W-:-:S02]  /*0a80*/  LEA.HI R0, R0, R7, RZ, 0x1 ;  /* 0x0000000700007211 */ /* 0x000fc400078f08ff */
[----:B------:R-:W-:Y:S01]  /*0a90*/  LOP3.LUT R11, R6, 0xfffffffc, RZ, 0xc0, !PT ;  /* 0xfffffffc060b7812 */ /* 0x000fe200078ec0ff */
[C---:B------:R-:W-:Y:S01]  /*0aa0*/  IMAD.IADD R3, R16.reuse, 0x1, -R3 ;  /* 0x0000000110037824 */ /* 0x040fe200078e0a03 */
[--C-:B------:R-:W-:Y:S02]  /*0ab0*/  SHF.R.S32.HI R6, RZ, 0x2, R2.reuse ;  /* 0x00000002ff067819 */ /* 0x100fe40000011402 */
[----:B------:R-:W-:Y:S01]  /*0ac0*/  SHF.R.S32.HI R9, RZ, 0x1f, R2 ;  /* 0x0000001fff097819 */ /* 0x000fe20000011402 */
[----:B------:R-:W-:Y:S01]  /*0ad0*/  IMAD.IADD R8, R16, 0x1, -R11 ;  /* 0x0000000110087824 */ /* 0x000fe200078e0a0b */
[----:B------:R-:W-:Y:S02]  /*0ae0*/  LOP3.LUT R0, R0, 0x1ffffffe, RZ, 0xc0, !PT ;  /* 0x1ffffffe00007812 */ /* 0x000fe400078ec0ff */
[----:B------:R-:W-:Y:S02]  /*0af0*/  SHF.R.S32.HI R19, RZ, 0x7, R19 ;  /* 0x00000007ff137819 */ /* 0x000fe40000011413 */
[----:B------:R-:W-:Y:S01]  /*0b00*/  LEA.HI R9, R9, R6, RZ, 0x3 ;  /* 0x0000000609097211 */ /* 0x000fe200078f18ff */
[----:B------:R-:W-:Y:S01]  /*0b10*/  IMAD.IADD R156, R7, 0x1, -R0 ;  /* 0x00000001079c7824 */ /* 0x000fe200078e0a00 */
[----:B------:R-:W-:Y:S01]  /*0b20*/  LEA.HI R5, R5, R18, RZ, 0x5 ;  /* 0x0000001205057211 */ /* 0x000fe200078f28ff */
[----:B------:R-:W-:Y:S01]  /*0b30*/  IMAD.HI R0, R19, 0x55555556, RZ ;  /* 0x5555555613007827 */ /* 0x000fe200078e02ff */
[----:B------:R-:W-:-:S02]  /*0b40*/  LOP3.LUT R11, R9, 0xfffffff8, RZ, 0xc0, !PT ;  /* 0xfffffff8090b7812 */ /* 0x000fc400078ec0ff */
[----:B------:R-:W-:Y:S02]  /*0b50*/  LOP3.LUT R4, R4, 0xfffffc00, RZ, 0xc0, !PT ;  /* 0xfffffc0004047812 */ /* 0x000fe400078ec0ff */
[----:B------:R-:W-:Y:S01]  /*0b60*/  LEA.HI R0, R0, R0, RZ, 0x1 ;  /* 0x0000000000007211 */ /* 0x000fe200078f08ff */
[----:B------:R-:W-:Y:S01]  /*0b70*/  IMAD.IADD R6, R6, 0x1, -R11 ;  /* 0x0000000106067824 */ /* 0x000fe200078e0a0b */
[----:B------:R-:W-:Y:S02]  /*0b80*/  SHF.R.S32.HI R5, RZ, 0x5, R5 ;  /* 0x00000005ff057819 */ /* 0x000fe40000011405 */
[----:B------:R-:W-:Y:S01]  /*0b90*/  LEA R9, R3, R4, 0x6 ;  /* 0x0000000403097211 */ /* 0x000fe200078e30ff */
[----:B------:R-:W-:Y:S01]  /*0ba0*/  IMAD R0, R0, -0x3, R19 ;  /* 0xfffffffd00007824 */ /* 0x000fe200078e0213 */
[----:B------:R-:W-:Y:S01]  /*0bb0*/  LEA.HI R4, R8, R8, RZ, 0x1 ;  /* 0x0000000808047211 */ /* 0x000fe200078f08ff */
[----:B------:R-:W-:Y:S01]  /*0bc0*/  IMAD R5, R5, 0x10, R6 ;  /* 0x0000001005057824 */ /* 0x000fe200078e0206 */
[----:B------:R-:W-:Y:S01]  /*0bd0*/  LOP3.LUT R3, R2, 0x7ffffffc, RZ, 0xc0, !PT ;  /* 0x7ffffffc02037812 */ /* 0x000fe200078ec0ff */
[----:B------:R-:W-:Y:S01]  /*0be0*/  IMAD R156, R156, 0x8, R9 ;  /* 0x000000089c9c7824 */ /* 0x000fe200078e0209 */
[----:B------:R-:W-:-:S02]  /*0bf0*/  LOP3.LUT R7, R4, 0x1ffffffe, RZ, 0xc0, !PT ;  /* 0x1ffffffe04077812 */ /* 0x000fc400078ec0ff */
[----:B------:R-:W-:Y:S02]  /*0c00*/  LOP3.LUT R13, R17, 0xfffffff8, RZ, 0xc0, !PT ;  /* 0xfffffff8110d7812 */ /* 0x000fe400078ec0ff */
[----:B------:R-:W-:Y:S01]  /*0c10*/  IADD3 R3, R18, -R3, RZ ;  /* 0x8000000312037210 */ /* 0x000fe20007ffe0ff */
[----:B------:R-:W-:Y:S01]  /*0c20*/  IMAD.IADD R7, R8, 0x1, -R7 ;  /* 0x0000000108077824 */ /* 0x000fe200078e0a07 */
[----:B------:R-:W-:Y:S01]  /*0c30*/  LEA R22, R0, R5, 0x6 ;  /* 0x0000000500167211 */ /* 0x000fe200078e30ff */
[----:B------:R-:W-:Y:S01]  /*0c40*/  IMAD.IADD R16, R16, 0x1, -R13 ;  /* 0x0000000110107824 */ /* 0x000fe200078e0a0d */
[----:B------:R-:W-:Y:S01]  /*0c50*/  SHF.R.S32.HI R17, RZ, 0x3, R17 ;  /* 0x00000003ff117819 */ /* 0x000fe20000011411 */
[----:B------:R-:W-:Y:S02]  /*0c60*/  IMAD R157, R3, R10, 0xa0 ;  /* 0x000000a0039d7424 */ /* 0x000fe400078e020a */
[----:B------:R-:W-:-:S07]  /*0c70*/  IMAD R23, R7, 0x8, R22 ;  /* 0x0000000807177824 */ /* 0x000fce00078e0216 */
.L_x_31:
[----:B-1----:R-:W0:Y:S01]  /*0c80*/  S2R R40, SR_CgaCtaId ;  /* 0x0000000000287919 */ /* 0x002e220000008800 */
[----:B------:R-:W-:Y:S01]  /*0c90*/  ULDC.64 UR6, c[0x0][0x418] ;  /* 0x0001060000067ab9 */ /* 0x000fe20000000a00 */
[----:B------:R-:W-:Y:S01]  /*0ca0*/  ULDC UR4, c[0x0][0xc38] ;  /* 0x00030e0000047ab9 */ /* 0x000fe20000000800 */
[----:B------:R-:W-:Y:S01]  /*0cb0*/  UISETP.NE.U32.AND UP0, UPT, UR6, URZ, UPT ;  /* 0x0000003f0600728c */ /* 0x000fe2000bf05070 */
[----:B------:R-:W1:Y:S01]  /*0cc0*/  SHFL.IDX PT, R0, R19, RZ, 0x1f ;  /* 0x00001fff13007589 */ /* 0x000e6200000e0000 */
[----:B------:R-:W-:Y:S01]  /*0cd0*/  UISETP.NE.AND UP1, UPT, UR4, 0x1, UPT ;  /* 0x000000010400788c */ /* 0x000fe2000bf25270 */
[----:B------:R-:W-:Y:S01]  /*0ce0*/  MOV R5, 0x400 ;  /* 0x0000040000057802 */ /* 0x000fe20000000f00 */
[----:B------:R-:W-:Y:S01]  /*0cf0*/  UISETP.NE.AND.EX UP0, UPT, UR7, URZ, UPT, UP0 ;  /* 0x0000003f0700728c */ /* 0x000fe2000bf05300 */
[----:B------:R-:W-:Y:S01]  /*0d00*/  ULDC UR46, c[0x0][0x424] ;  /* 0x00010900002e7ab9 */ /* 0x000fe20000000800 */
[----:B------:R-:W-:Y:S02]  /*0d10*/  ULDC UR4, c[0x0][0xc44] ;  /* 0x0003110000047ab9 */ /* 0x000fe40000000800 */
[----:B------:R-:W-:Y:S01]  /*0d20*/  USEL UR46, UR46, 0x1, UP0 ;  /* 0x000000012e2e7887 */ /* 0x000fe20008000000 */
[----:B------:R-:W-:Y:S01]  /*0d30*/  ULDC UR6, c[0x0][0x2f0] ;  /* 0x0000bc0000067ab9 */ /* 0x000fe20000000800 */
[----:B------:R-:W-:-:S02]  /*0d40*/  UISETP.NE.AND UP2, UPT, UR4, 0x1, UPT ;  /* 0x000000010400788c */ /* 0x000fc4000bf45270 */
[----:B------:R-:W-:Y:S01]  /*0d50*/  UIMAD UR46, UR46, UR6, URZ ;  /* 0x000000062e2e72a4 */ /* 0x000fe2000f8e023f */
[----:B------:R-:W-:Y:S01]  /*0d60*/  @UP1 ULDC UR4, c[0x0][0xc3c] ;  /* 0x00030f0000041ab9 */ /* 0x000fe20000000800 */
[----:B------:R-:W-:Y:S01]  /*0d70*/  @UP1 ULDC UR7, c[0x0][0xc40] ;  /* 0x0003100000071ab9 */ /* 0x000fe20000000800 */
[----:B------:R-:W-:Y:S02]  /*0d80*/  UIMAD.WIDE.U32 UR4, UR43, UR4, URZ ;  /* 0x000000042b0472a5 */ /* 0x000fe4000f8e003f */
[----:B------:R-:W-:Y:S01]  /*0d90*/  UIADD3 UR6, UR46, 0x9f, URZ ;  /* 0x0000009f2e067890 */ /* 0x000fe2000fffe03f */
[----:B------:R-:W-:Y:S01]  /*0da0*/  UMOV UR44, UR43 ;  /* 0x0000002b002c7c82 */ /* 0x000fe20008000000 */
[----:B------:R-:W-:Y:S02]  /*0db0*/  @UP1 USHF.R.U32.HI UR44, URZ, UR7, UR5 ;  /* 0x000000073f2c1299 */ /* 0x000fe40008011605 */
[----:B------:R-:W-:Y:S01]  /*0dc0*/  UIMAD.WIDE UR6, UR6, 0x66666667, URZ ;  /* 0x66666667060678a5 */ /* 0x000fe2000f8e023f */
[----:B-1----:R-:W-:Y:S01]  /*0dd0*/  IMAD.HI R2, R0, 0x55555556, RZ ;  /* 0x5555555600027827 */ /* 0x002fe200078e02ff */
[----:B------:R-:W-:-:S02]  /*0de0*/  @UP2 ULDC.64 UR8, c[0x0][0xc48] ;  /* 0x0003120000082ab9 */ /* 0x000fc40000000a00 */
[----:B------:R-:W-:Y:S01]  /*0df0*/  UIMAD.WIDE.U32 UR4, UR44, UR8, URZ ;  /* 0x000000082c0472a5 */ /* 0x000fe2000f8e003f */
[----:B0-----:R-:W-:Y:S01]  /*0e00*/  LEA R25, R40, R5, 0x18 ;  /* 0x0000000528197211 */ /* 0x001fe200078ec0ff */
[----:B------:R-:W-:Y:S01]  /*0e10*/  USHF.R.U32.HI UR47, URZ, 0x1f, UR7 ;  /* 0x0000001f3f2f7899 */ /* 0x000fe20008011607 */
[----:B------:R-:W-:Y:S01]  /*0e20*/  LEA.HI R3, R2, R2, RZ, 0x1 ;  /* 0x0000000202037211 */ /* 0x000fe200078f08ff */
[----:B------:R-:W-:Y:S01]  /*0e30*/  UMOV UR45, UR44 ;  /* 0x0000002c002d7c82 */ /* 0x000fe20008000000 */
[----:B------:R-:W-:Y:S02]  /*0e40*/  @UP2 USHF.R.U32.HI UR45, URZ, UR9, UR5 ;  /* 0x000000093f2d2299 */ /* 0x000fe40008011605 */
[----:B------:R-:W-:Y:S01]  /*0e50*/  ULEA.HI.SX32 UR47, UR7, UR47, 0x1a ;  /* 0x0000002f072f7291 */ /* 0x000fe2000f8fd23f */
[----:B------:R-:W-:Y:S02]  /*0e60*/  IMAD R3, R3, -0x3, R0 ;  /* 0xfffffffd03037824 */ /* 0x000fe400078e0200 */
[----:B------:R-:W-:-:S04]  /*0e70*/  VIADD R0, R25, 0xb000 ;  /* 0x0000b00019007836 */ /* 0x000fc80000000000 */
[----:B------:R-:W-:Y:S01]  /*0e80*/  IMAD R3, R3, 0x1000, R0 ;  /* 0x0000100003037824 */ /* 0x000fe200078e0200 */
[----:B------:R-:W-:-:S04]  /*0e90*/  LOP3.LUT P0, RZ, R0, 0x9f, RZ, 0xc0, !PT ;  /* 0x0000009f00ff7812 */ /* 0x000fc8000780c0ff */
[----:B------:R-:W-:-:S04]  /*0ea0*/  SHF.R.U32.HI R3, RZ, 0x4, R3 ;  /* 0x00000004ff037819 */ /* 0x000fc80000011603 */
[----:B------:R-:W-:-:S05]  /*0eb0*/  LOP3.LUT R24, R3, 0x3fff, RZ, 0xc0, !PT ;  /* 0x00003fff03187812 */ /* 0x000fca00078ec0ff */
[----:B------:R-:W-:Y:S05]  /*0ec0*/  @!P0 BRA `(.L_x_7) ;  /* 0x0000000000408947 */ /* 0x000fea0003800000 */
[----:B------:R-:W-:Y:S01]  /*0ed0*/  MOV R0, 0x0 ;  /* 0x0000000000007802 */ /* 0x000fe20000000f00 */
[----:B------:R-:W-:Y:S01]  /*0ee0*/  ULDC.64 UR4, c[0x4][0x98] ;  /* 0x0100260000047ab9 */ /* 0x000fe20000000a00 */
[----:B------:R-:W-:Y:S01]  /*0ef0*/  ULDC.64 UR6, c[0x4][0x30] ;  /* 0x01000c0000067ab9 */ /* 0x000fe20000000a00 */
[----:B------:R-:W-:Y:S01]  /*0f00*/  MOV R4, UR4 ;  /* 0x0000000400047c02 */ /* 0x000fe20008000f00 */
[----:B------:R0:W1:Y:S01]  /*0f10*/  LDC.64 R2, c[0x4][R0] ;  /* 0x0100000000027b82 */ /* 0x0000620000000a00 */
[----:B------:R-:W-:Y:S01]  /*0f20*/  IMAD.U32 R5, RZ, RZ, UR5 ;  /* 0x00000005ff057e24 */ /* 0x000fe2000f8e00ff */
[----:B------:R-:W-:Y:S01]  /*0f30*/  ULDC.64 UR4, c[0x4][0xa0] ;  /* 0x0100280000047ab9 */ /* 0x000fe20000000a00 */
[----:B------:R-:W-:Y:S01]  /*0f40*/  MOV R10, UR6 ;  /* 0x00000006000a7c02 */ /* 0x000fe20008000f00 */
[----:B------:R-:W-:Y:S01]  /*0f50*/  IMAD.U32 R6, RZ, RZ, UR4 ;  /* 0x00000004ff067e24 */ /* 0x000fe2000f8e00ff */
[----:B------:R-:W-:Y:S01]  /*0f60*/  MOV R13, RZ ;  /* 0x000000ff000d7202 */ /* 0x000fe20000000f00 */
[----:B------:R-:W-:-:S02]  /*0f70*/  IMAD.U32 R7, RZ, RZ, UR5 ;  /* 0x00000005ff077e24 */ /* 0x000fc4000f8e00ff */
[----:B------:R-:W-:Y:S02]  /*0f80*/  IMAD.U32 R11, RZ, RZ, UR7 ;  /* 0x00000007ff0b7e24 */ /* 0x000fe4000f8e00ff */
[----:B------:R-:W-:Y:S02]  /*0f90*/  IMAD.MOV.U32 R8, RZ, RZ, 0x70 ;  /* 0x00000070ff087424 */ /* 0x000fe400078e00ff */
[----:B0-----:R-:W-:-:S07]  /*0fa0*/  IMAD.MOV.U32 R12, RZ, RZ, 0x1 ;  /* 0x00000001ff0c7424 */ /* 0x001fce00078e00ff */
[----:B------:R-:W-:-:S07]  /*0fb0*/  LEPC R20, `(.L_x_7) ;  /* 0x000000001014794e */ /* 0x000fce0000000000 */
[----:B-1----:R-:W-:Y:S05]  /*0fc0*/  CALL.ABS.NOINC R2 ;  /* 0x0000000002007343 */ /* 0x002fea0003c00000 */
.L_x_7:
[----:B------:R-:W-:Y:S01]  /*0fd0*/  ULDC.64 UR6, c[0x0][0x990] ;  /* 0x0002640000067ab9 */ /* 0x000fe20000000a00 */
[----:B------:R-:W-:Y:S01]  /*0fe0*/  ULDC.64 UR4, c[0x0][0x998] ;  /* 0x0002660000047ab9 */ /* 0x000fe20000000a00 */
[----:B------:R-:W-:Y:S01]  /*0ff0*/  UISETP.NE.U32.AND UP0, UPT, UR6, URZ, UPT ;  /* 0x0000003f0600728c */ /* 0x000fe2000bf05070 */
[----:B------:R-:W-:Y:S01]  /*1000*/  IMAD.MOV.U32 R7, RZ, RZ, 0x3f800000 ;  /* 0x3f800000ff077424 */ /* 0x000fe200078e00ff */
[----:B------:R-:W-:Y:S01]  /*1010*/  UISETP.NE.U32.AND UP1, UPT, UR4, URZ, UPT ;  /* 0x0000003f0400728c */ /* 0x000fe2000bf25070 */
[----:B------:R-:W-:Y:S01]  /*1020*/  IMAD.MOV.U32 R0, RZ, RZ, 0x3f800000 ;  /* 0x3f800000ff007424 */ /* 0x000fe200078e00ff */
[----:B------:R-:W-:Y:S02]  /*1030*/  UISETP.NE.AND.EX UP0, UPT, UR7, URZ, UPT, UP0 ;  /* 0x0000003f0700728c */ /* 0x000fe4000bf05300 */
[----:B------:R-:W-:-:S04]  /*1040*/  UISETP.NE.AND.EX UP1, UPT, UR5, URZ, UPT, UP1 ;  /* 0x0000003f0500728c */ /* 0x000fc8000bf25310 */
[----:B------:R-:W-:Y:S02]  /*1050*/  PLOP3.LUT P0, PT, PT, PT, UP0, 0x80, 0x0 ;  /* 0x000000000000781c */ /* 0x000fe40003f0f008 */
[----:B------:R-:W-:-:S03]  /*1060*/  PLOP3.LUT P1, PT, PT, PT, UP1, 0x80, 0x0 ;  /* 0x000000000000781c */ /* 0x000fc60003f2f018 */
[----:B------:R-:W-:Y:S02]  /*1070*/  @UP0 USHF.R.S32.HI UR8, URZ, 0x1f, UR45 ;  /* 0x0000001f3f080899 */ /* 0x000fe4000801142d */
[----:B------:R-:W-:Y:S01]  /*1080*/  @UP1 USHF.R.S32.HI UR9, URZ, 0x1f, UR45 ;  /* 0x0000001f3f091899 */ /* 0x000fe2000801142d */
[----:B------:R-:W-:Y:S01]  /*1090*/  @UP0 ULDC.64 UR12, c[0x0][0x9a8] ;  /* 0x00026a00000c0ab9 */ /* 0x000fe20000000a00 */
[----:B------:R-:W-:Y:S02]  /*10a0*/  @UP0 UIADD3 UR16, -UR45, URZ, URZ ;  /* 0x0000003f2d100290 */ /* 0x000fe4000fffe13f */
[----:B------:R-:W-:Y:S01]  /*10b0*/  @UP1 UIADD3 UR20, -UR45, URZ, URZ ;  /* 0x0000003f2d141290 */ /* 0x000fe2000fffe13f */
[----:B------:R-:W-:Y:S01]  /*10c0*/  @UP1 ULDC.64 UR14, c[0x0][0x9b8] ;  /* 0x00026e00000e1ab9 */ /* 0x000fe20000000a00 */
[----:B------:R-:W-:Y:S02]  /*10d0*/  @UP0 UIMAD.WIDE.U32 UR10, UR45, UR12, URZ ;  /* 0x0000000c2d0a02a5 */ /* 0x000fe4000f8e003f */
[----:B------:R-:W-:Y:S01]  /*10e0*/  @UP0 UIMAD UR8, UR8, UR12, URZ ;  /* 0x0000000c080802a4 */ /* 0x000fe2000f8e023f */
[----:B------:R-:W-:Y:S01]  /*10f0*/  @UP0 ULDC UR17, c[0x0][0xc44] ;  /* 0x0003110000110ab9 */ /* 0x000fe20000000800 */
[----:B------:R-:W-:Y:S01]  /*1100*/  @UP1 ULDC UR21, c[0x0][0xc44] ;  /* 0x0003110000151ab9 */ /* 0x000fe20000000800 */
[----:B------:R-:W-:-:S02]  /*1110*/  @UP1 UIMAD UR12, UR9, UR14, URZ ;  /* 0x0000000e090c12a4 */ /* 0x000fc4000f8e023f */
[----:B------:R-:W-:Y:S02]  /*1120*/  @UP0 UIMAD UR16, UR17, UR16, UR44 ;  /* 0x00000010111002a4 */ /* 0x000fe4000f8e022c */
[----:B------:R-:W-:Y:S02]  /*1130*/  @UP1 UIMAD UR20, UR21, UR20, UR44 ;  /* 0x00000014151412a4 */ /* 0x000fe4000f8e022c */
[----:B------:R-:W-:Y:S02]  /*1140*/  @UP0 UIMAD UR18, UR45, UR13, UR8 ;  /* 0x0000000d2d1202a4 */ /* 0x000fe4000f8e0208 */
[----:B------:R-:W-:Y:S02]  /*1150*/  @UP0 USHF.R.S32.HI UR17, URZ, 0x1f, UR16 ;  /* 0x0000001f3f110899 */ /* 0x000fe40008011410 */
[----:B------:R-:W-:Y:S02]  /*1160*/  @UP1 USHF.R.S32.HI UR21, URZ, 0x1f, UR20 ;  /* 0x0000001f3f151899 */ /* 0x000fe40008011414 */
[----:B------:R-:W-:-:S02]  /*1170*/  @UP1 UIMAD.WIDE.U32 UR8, UR45, UR14, URZ ;  /* 0x0000000e2d0812a5 */ /* 0x000fc4000f8e003f */
[----:B------:R-:W-:Y:S02]  /*1180*/  @UP1 UIMAD UR19, UR45, UR15, UR12 ;  /* 0x0000000f2d1312a4 */ /* 0x000fe4000f8e020c */
[----:B------:R-:W-:Y:S01]  /*1190*/  @UP0 UIADD3 UR11, UR11, UR18, URZ ;  /* 0x000000120b0b0290 */ /* 0x000fe2000fffe03f */
[----:B------:R-:W-:Y:S01]  /*11a0*/  @UP0 ULDC.64 UR14, c[0x0][0x9b0] ;  /* 0x00026c00000e0ab9 */ /* 0x000fe20000000a00 */
[----:B------:R-:W-:Y:S01]  /*11b0*/  @UP1 ULDC.64 UR12, c[0x0][0x9c0] ;  /* 0x00027000000c1ab9 */ /* 0x000fe20000000a00 */
[----:B------:R-:W-:Y:S02]  /*11c0*/  @UP0 UIMAD UR17, UR17, UR14, URZ ;  /* 0x0000000e111102a4 */ /* 0x000fe4000f8e023f */
[----:B------:R-:W-:Y:S02]  /*11d0*/  @UP1 UIMAD UR18, UR21, UR12, URZ ;  /* 0x0000000c151212a4 */ /* 0x000fe4000f8e023f */
[----:B------:R-:W-:Y:S02]  /*11e0*/  @UP1 UIADD3 UR9, UR9, UR19, URZ ;  /* 0x0000001309091290 */ /* 0x000fe4000fffe03f */
[----:B------:R-:W-:-:S02]  /*11f0*/  @UP0 UIMAD UR17, UR16, UR15, UR17 ;  /* 0x0000000f101102a4 */ /* 0x000fc4000f8e0211 */
[----:B------:R-:W-:Y:S02]  /*1200*/  @UP1 UIMAD UR18, UR20, UR13, UR18 ;  /* 0x0000000d141212a4 */ /* 0x000fe4000f8e0212 */
[----:B------:R-:W-:Y:S02]  /*1210*/  @UP0 UIMAD.WIDE.U32 UR14, UR16, UR14, UR10 ;  /* 0x0000000e100e02a5 */ /* 0x000fe4000f8e000a */
[----:B------:R-:W-:Y:S02]  /*1220*/  @UP1 UIMAD.WIDE.U32 UR12, UR20, UR12, UR8 ;  /* 0x0000000c140c12a5 */ /* 0x000fe4000f8e0008 */
[----:B------:R-:W-:Y:S02]  /*1230*/  @UP0 UIADD3 UR9, UR15, UR17, URZ ;  /* 0x000000110f090290 */ /* 0x000fe4000fffe03f */
[----:B------:R-:W-:Y:S02]  /*1240*/  @UP0 ULEA UR6, UP2, UR14, UR6, 0x2 ;  /* 0x000000060e060291 */ /* 0x000fe4000f84103f */
[----:B------:R-:W-:-:S02]  /*1250*/  @UP1 UIADD3 UR8, UR13, UR18, URZ ;  /* 0x000000120d081290 */ /* 0x000fc4000fffe03f */
[----:B------:R-:W-:Y:S02]  /*1260*/  @UP1 ULEA UR4, UP3, UR12, UR4, 0x2 ;  /* 0x000000040c041291 */ /* 0x000fe4000f86103f */
[----:B------:R-:W-:Y:S01]  /*1270*/  @UP0 ULEA.HI.X UR7, UR14, UR7, UR9, 0x2, UP2 ;  /* 0x000000070e070291 */ /* 0x000fe200090f1409 */
[----:B------:R-:W-:Y:S01]  /*1280*/  IMAD.U32 R2, RZ, RZ, UR6 ;  /* 0x00000006ff027e24 */ /* 0x000fe2000f8e00ff */
[----:B------:R-:W-:Y:S02]  /*1290*/  @UP1 ULEA.HI.X UR5, UR12, UR5, UR8, 0x2, UP3 ;  /* 0x000000050c051291 */ /* 0x000fe400098f1408 */
[----:B------:R-:W-:Y:S02]  /*12a0*/  IMAD.U32 R4, RZ, RZ, UR4 ;  /* 0x00000004ff047e24 */ /* 0x000fe4000f8e00ff */
[----:B------:R-:W-:Y:S02]  /*12b0*/  MOV R3, UR7 ;  /* 0x0000000700037c02 */ /* 0x000fe40008000f00 */
[----:B------:R-:W-:-:S03]  /*12c0*/  IMAD.U32 R5, RZ, RZ, UR5 ;  /* 0x00000005ff057e24 */ /* 0x000fc6000f8e00ff */
[----:B------:R-:W2:Y:S04]  /*12d0*/  @P0 LDG.E R7, desc[UR36][R2.64] ;  /* 0x0000002402070981 */ /* 0x000ea8000c1e1900 */
[----:B------:R-:W2:Y:S01]  /*12e0*/  @P1 LDG.E R0, desc[UR36][R4.64] ;  /* 0x0000002404001981 */ /* 0x000ea2000c1e1900 */
[----:B------:R-:W-:Y:S01]  /*12f0*/  ULOP3.LUT UR4, UR38, 0x1, URZ, 0xc0, !UPT ;  /* 0x0000000126047892 */ /* 0x000fe2000f8ec03f */
[----:B------:R-:W-:-:S04]  /*1300*/  MOV R8, UR42 ;  /* 0x0000002a00087c02 */ /* 0x000fc80008000f00 */
[----:B------:R-:W-:Y:S01]  /*1310*/  ISETP.NE.AND P0, PT, R8, 0x3, PT ;  /* 0x000000030800780c */ /* 0x000fe20003f05270 */
[----:B------:R-:W-:Y:S01]  /*1320*/  IMAD.U32 R6, RZ, RZ, UR4 ;  /* 0x00000004ff067e24 */ /* 0x000fe2000f8e00ff */
[----:B------:R-:W-:-:S04]  /*1330*/  ULDC UR4, c[0x0][0x9d8] ;  /* 0x0002760000047ab9 */ /* 0x000fc80000000800 */
[----:B------:R-:W-:-:S04]  /*1340*/  SHF.L.U32 R6, R6, 0x1f, RZ ;  /* 0x0000001f06067819 */ /* 0x000fc800000006ff */
[----:B------:R-:W0:Y:S01]  /*1350*/  SYNCS.PHASECHK.TRANS64.TRYWAIT P1, [R25+URZ+0x13200], R6 ;  /* 0x01320006190075a7 */ /* 0x000e22000802017f */
[----:B--2---:R-:W-:-:S04]  /*1360*/  FMUL.FTZ R0, R7, R0 ;  /* 0x0000000007007220 */ /* 0x004fc80000410000 */
[----:B------:R-:W-:Y:S01]  /*1370*/  FMUL.FTZ R0, R0, UR4 ;  /* 0x0000000400007c20 */ /* 0x000fe20008410000 */
[----:B0-----:R-:W-:Y:S06]  /*1380*/  @!P1 BRA `(.L_x_8) ;  /* 0x000000bc00789947 */ /* 0x001fec0003800000 */
.L_x_99:
[----:B------:R-:W-:Y:S05]  /*1390*/  @!P0 BRA `(.L_x_9) ;  /* 0x0000000000048947 */ /* 0x000fea0003800000 */
[----:B------:R-:W-:Y:S01]  /*13a0*/  BPT.TRAP 0x1 ;  /* 0x000000040000795c */ /* 0x000fe20000300000 */
.L_x_9:
[----:B------:R-:W-:Y:S02]  /*13b0*/  IMAD.U32 R4, RZ, RZ, UR39 ;  /* 0x00000027ff047e24 */ /* 0x000fe4000f8e00ff */
[----:B------:R-:W-:-:S03]  /*13c0*/  IMAD.U32 R2, RZ, RZ, UR40 ;  /* 0x00000028ff027e24 */ /* 0x000fc6000f8e00ff */
[----:B------:R-:W-:Y:S01]  /*13d0*/  SHF.L.U32 R4, R4, 0x1f, RZ ;  /* 0x0000001f04047819 */ /* 0x000fe200000006ff */
[----:B------:R-:W-:-:S04]  /*13e0*/  IMAD R3, R2, 0x8, R25 ;  /* 0x0000000802037824 */ /* 0x000fc800078e0219 */
[----:B------:R1:W2:Y:S01]  /*13f0*/  SYNCS.PHASECHK.TRANS64.TRYWAIT P1, [R3+URZ+0x13230], R4 ;  /* 0x01323004030075a7 */ /* 0x0002a2000802017f */
[----:B------:R-:W-:Y:S05]  /*1400*/  @!P0 BRA `(.L_x_10) ;  /* 0x0000000000048947 */ /* 0x000fea0003800000 */
[----:B------:R-:W-:Y:S01]  /*1410*/  BPT.TRAP 0x1 ;  /* 0x000000040000795c */ /* 0x000fe20000300000 */
.L_x_10:
[----:B------:R-:W-:Y:S01]  /*1420*/  IADD3 R2, R25, 0xe000, RZ ;  /* 0x0000e00019027810 */ /* 0x000fe20007ffe0ff */
[----:B------:R-:W-:-:S03]  /*1430*/  IMAD.MOV.U32 R55, RZ, RZ, RZ ;  /* 0x000000ffff377224 */ /* 0x000fc600078e00ff */
[----:B------:R-:W-:-:S04]  /*1440*/  SHF.R.U32.HI R2, RZ, 0x4, R2 ;  /* 0x00000004ff027819 */ /* 0x000fc80000011602 */
[----:B------:R-:W-:Y:S01]  /*1450*/  LOP3.LUT R2, R2, 0x3fff, RZ, 0xc0, !PT ;  /* 0x00003fff02027812 */ /* 0x000fe200078ec0ff */
[----:B--2---:R-:W-:Y:S06]  /*1460*/  @P1 BRA `(.L_x_11) ;  /* 0x0000000000081947 */ /* 0x004fec0003800000 */
[----:B------:R-:W2:Y:S02]  /*1470*/  SYNCS.PHASECHK.TRANS64.TRYWAIT P1, [R3+URZ+0x13230], R4 ;  /* 0x01323004030075a7 */ /* 0x000ea4000802017f */
[----:B--2---:R-:W-:Y:S05]  /*1480*/  @!P1 BRA `(.L_x_12) ;  /* 0x000000bc004c9947 */ /* 0x004fea0003800000 */
.L_x_11:
[----:B------:R-:W-:Y:S05]  /*1490*/  WARPSYNC.ALL ;  /* 0x0000000000007948 */ /* 0x000fea0003800000 */
[----:B------:R-:W-:-:S04]  /*14a0*/  LOP3.LUT R2, R2, 0x10000, RZ, 0xfc, !PT ;  /* 0x0001000002027812 */ /* 0x000fc800078efcff */
[----:B------:R-:W-:Y:S01]  /*14b0*/  R2UR UR4, R2 ;  /* 0x00000000020472ca */ /* 0x000fe200000e0000 */
[----:B------:R-:W-:Y:S01]  /*14c0*/  WARPGROUP.ARRIVE ;  /* 0x00000000000079c5 */ /* 0x000fe20000000000 */
[----:B-12---:R-:W-:Y:S01]  /*14d0*/  LOP3.LUT R4, R24, 0x10000, RZ, 0xfc, !PT ;  /* 0x0001000018047812 */ /* 0x006fe200078efcff */
[----:B------:R-:W-:Y:S01]  /*14e0*/  UMOV UR15, 0x80000020 ;  /* 0x80000020000f7882 */ /* 0x000fe20000000000 */
[----:B------:R-:W-:Y:S01]  /*14f0*/  UMOV UR13, 0x80000020 ;  /* 0x80000020000d7882 */ /* 0x000fe20000000000 */
[----:B------:R-:W-:Y:S01]  /*1500*/  UMOV UR9, 0x80000020 ;  /* 0x8000002000097882 */ /* 0x000fe20000000000 */
[C---:B------:R-:W-:Y:S01]  /*1510*/  R2UR UR12, R4.reuse ;  /* 0x00000000040c72ca */ /* 0x040fe200000e0000 */
[----:B------:R-:W-:Y:S01]  /*1520*/  VIADD R4, R4, 0x2 ;  /* 0x0000000204047836 */ /* 0x000fe20000000000 */
[----:B------:R-:W-:-:S04]  /*1530*/  UMOV UR11, 0x80000020 ;  /* 0x80000020000b7882 */ /* 0x000fc80000000000 */
[----:B------:R-:W-:Y:S01]  /*1540*/  R2UR UR8, R4 ;  /* 0x00000000040872ca */ /* 0x000fe200000e0000 */
[----:B------:R-:W-:-:S04]  /*1550*/  UIMAD UR4, UR40, 0x280, UR4 ;  /* 0x00000280280478a4 */ /* 0x000fc8000f8e0204 */
[----:B------:R-:W-:Y:S02]  /*1560*/  UIADD3 UR5, UR4, 0x80, URZ ;  /* 0x0000008004057890 */ /* 0x000fe4000fffe03f */
[----:B------:R-:W-:Y:S02]  /*1570*/  UIADD3 UR6, UR4, 0x100, URZ ;  /* 0x0000010004067890 */ /* 0x000fe4000fffe03f */
[----:B------:R-:W-:Y:S01]  /*1580*/  UMOV UR14, UR4 ;  /* 0x00000004000e7c82 */ /* 0x000fe20008000000 */
[----:B------:R-:W-:Y:S01]  /*1590*/  UIADD3 UR7, UR4, 0x180, URZ ;  /* 0x0000018004077890 */ /* 0x000fe2000fffe03f */
[----:B------:R-:W-:Y:S01]  /*15a0*/  QGMMA.64x32x32.F32.E4M3.E4M3 R104, gdesc[UR12], RZ, !UPT, gsb0 ;  /* 0x006000000c6879f3 */ /* 0x000fe2000c0008ff */
[----:B------:R-:W-:Y:S01]  /*15b0*/  UMOV UR14, UR5 ;  /* 0x00000005000e7c82 */ /* 0x000fe20008000000 */
[----:B------:R-:W-:Y:S01]  /*15c0*/  UMOV UR15, 0x80000020 ;  /* 0x80000020000f7882 */ /* 0x000fe20000000000 */
[----:B------:R-:W-:Y:S02]  /*15d0*/  UIADD3 UR5, UR4, 0x200, URZ ;  /* 0x0000020004057890 */ /* 0x000fe4000fffe03f */
[----:B------:R-:W-:Y:S01]  /*15e0*/  UIADD3 UR10, UR4, 0x2, URZ ;  /* 0x00000002040a7890 */ /* 0x000fe2000fffe03f */
[----:B------:R-:W-:-:S02]  /*15f0*/  WARPGROUP.DEPBAR.LE gsb0, 0x0 ;  /* 0x00008000000079c5 */ /* 0x000fc40000010000 */
[----:B------:R-:W-:-:S06]  /*1600*/  WARPGROUP.ARRIVE ;  /* 0x00000000000079c5 */ /* 0x000fcc0000000000 */
[----:B------:R-:W-:Y:S01]  /*1610*/  QGMMA.64x32x32.F32.E4M3.E4M3 R88, gdesc[UR12], RZ, !UPT, gsb0 ;  /* 0x006000000c5879f3 */ /* 0x000fe2000c0008ff */
[----:B------:R-:W-:Y:S01]  /*1620*/  UMOV UR14, UR6 ;  /* 0x00000006000e7c82 */ /* 0x000fe20008000000 */
[----:B------:R-:W-:Y:S01]  /*1630*/  UMOV UR15, 0x80000020 ;  /* 0x80000020000f7882 */ /* 0x000fe20000000000 */
[----:B------:R-:W-:Y:S01]  /*1640*/  UIADD3 UR6, UR4, 0x102, URZ ;  /* 0x0000010204067890 */ /* 0x000fe2000fffe03f */
[----:B------:R-:W-:Y:S02]  /*1650*/  WARPGROUP.DEPBAR.LE gsb0, 0x0 ;  /* 0x00008000000079c5 */ /* 0x000fe40000010000 */
        /* <DEDUP_REMOVED lines=10> */
[----:B------:R-:W-:Y:S02]  /*1700*/  UIADD3 UR5, UR4, 0x82, URZ ;  /* 0x0000008204057890 */ /* 0x000fe4000fffe03f */
[----:B------:R-:W-:Y:S01]  /*1710*/  UIADD3 UR4, UR4, 0x202, URZ ;  /* 0x0000020204047890 */ /* 0x000fe2000fffe03f */
[----:B------:R-:W-:Y:S02]  /*1720*/  WARPGROUP.DEPBAR.LE gsb0, 0x0 ;  /* 0x00008000000079c5 */ /* 0x000fe40000010000 */
[----:B0-----:R-:W-:-:S06]  /*1730*/  WARPGROUP.ARRIVE ;  /* 0x00000000000079c5 */ /* 0x001fcc0000000000 */
[----:B------:R-:W-:Y:S03]  /*1740*/  QGMMA.64x32x32.F32.E4M3.E4M3 R24, gdesc[UR12], RZ, !UPT, gsb0 ;  /* 0x006000000c1879f3 */ /* 0x000fe6000c0008ff */
[----:B------:R-:W-:Y:S02]  /*1750*/  WARPGROUP.DEPBAR.LE gsb0, 0x0 ;  /* 0x00008000000079c5 */ /* 0x000fe40000010000 */
[----:B------:R-:W-:-:S06]  /*1760*/  WARPGROUP.ARRIVE ;  /* 0x00000000000079c5 */ /* 0x000fcc0000000000 */
[----:B------:R-:W-:Y:S01]  /*1770*/  QGMMA.64x32x32.F32.E4M3.E4M3 R104, gdesc[UR8], R104, gsb0 ;  /* 0x00600000086879f3 */ /* 0x000fe20008000868 */
[----:B------:R-:W-:Y:S01]  /*1780*/  UMOV UR10, UR5 ;  /* 0x00000005000a7c82 */ /* 0x000fe20008000000 */
[----:B------:R-:W-:Y:S01]  /*1790*/  UMOV UR11, 0x80000020 ;  /* 0x80000020000b7882 */ /* 0x000fe20000000000 */
        /* <DEDUP_REMOVED lines=17> */
[----:B------:R-:W-:Y:S03]  /*18b0*/  QGMMA.64x32x32.F32.E4M3.E4M3 R24, gdesc[UR8], R24, gsb0 ;  /* 0x00600000081879f3 */ /* 0x000fe60008000818 */
[----:B------:R-:W-:Y:S02]  /*18c0*/  WARPGROUP.DEPBAR.LE gsb0, 0x0 ;  /* 0x00008000000079c5 */ /* 0x000fe40000010000 */
[----:B------:R-:W-:Y:S05]  /*18d0*/  @!P0 BRA `(.L_x_13) ;  /* 0x0000000000048947 */ /* 0x000fea0003800000 */
[----:B------:R-:W-:Y:S01]  /*18e0*/  BPT.TRAP 0x1 ;  /* 0x000000040000795c */ /* 0x000fe20000300000 */
.L_x_13:
[C---:B------:R-:W-:Y:S01]  /*18f0*/  FMUL.FTZ R4, R0.reuse, R104 ;  /* 0x0000006800047220 */ /* 0x040fe20000410000 */
[C---:B------:R-:W-:Y:S01]  /*1900*/  FMUL.FTZ R5, R0.reuse, R105 ;  /* 0x0000006900057220 */ /* 0x040fe20000410000 */
[C---:B------:R-:W-:Y:S01]  /*1910*/  FMUL.FTZ R8, R0.reuse, R108 ;  /* 0x0000006c00087220 */ /* 0x040fe20000410000 */
[C---:B------:R-:W-:Y:S01]  /*1920*/  FMUL.FTZ R9, R0.reuse, R109 ;  /* 0x0000006d00097220 */ /* 0x040fe20000410000 */
[C---:B------:R-:W-:Y:S01]  /*1930*/  FMUL.FTZ R47, R0.reuse, R92 ;  /* 0x0000005c002f7220 */ /* 0x040fe20000410000 */
[C---:B------:R-:W-:Y:S01]  /*1940*/  FMUL.FTZ R48, R0.reuse, R93 ;  /* 0x0000005d00307220 */ /* 0x040fe20000410000 */
[----:B------:R-:W0:Y:S01]  /*1950*/  MUFU.TANH R4, R4 ;  /* 0x0000000400047308 */ /* 0x000e220000002400 */
[C---:B------:R-:W-:Y:S01]  /*1960*/  FMUL.FTZ R92, R0.reuse, R32 ;  /* 0x00000020005c7220 */ /* 0x040fe20000410000 */
[----:B------:R-:W-:Y:S01]  /*1970*/  MOV R93, UR47 ;  /* 0x0000002f005d7c02 */ /* 0x000fe20008000f00 */
[----:B------:R-:W-:Y:S02]  /*1980*/  VIADD R32, R157, UR46 ;  /* 0x0000002e9d207c36 */ /* 0x000fe40008000000 */
[C---:B------:R-:W-:Y:S01]  /*1990*/  FMUL.FTZ R12, R0.reuse, R112 ;  /* 0x00000070000c7220 */ /* 0x040fe20000410000 */
[C---:B------:R-:W-:Y:S01]  /*19a0*/  FMUL.FTZ R6, R0.reuse, R106 ;  /* 0x0000006a00067220 */ /* 0x040fe20000410000 */
[C---:B------:R-:W-:Y:S01]  /*19b0*/  FMUL.FTZ R13, R0.reuse, R113 ;  /* 0x00000071000d7220 */ /* 0x040fe20000410000 */
[----:B------:R-:W-:Y:S01]  /*19c0*/  IMAD R32, R93, -0xa0, R32 ;  /* 0xffffff605d207824 */ /* 0x000fe200078e0220 */
[----:B------:R-:W1:Y:S01]  /*19d0*/  MUFU.TANH R5, R5 ;  /* 0x0000000500057308 */ /* 0x000e620000002400 */
[C---:B------:R-:W-:Y:S01]  /*19e0*/  FMUL.FTZ R7, R0.reuse, R107 ;  /* 0x0000006b00077220 */ /* 0x040fe20000410000 */
[C---:B------:R-:W-:Y:S01]  /*19f0*/  FMUL.FTZ R20, R0.reuse, R116 ;  /* 0x0000007400147220 */ /* 0x040fe20000410000 */
[----:B------:R-:W-:Y:S01]  /*1a00*/  FMUL.FTZ R10, R0, R110 ;  /* 0x0000006e000a7220 */ /* 0x000fe20000410000 */
[----:B------:R-:W-:Y:S01]  /*1a10*/  ISETP.GT.AND P4, PT, R32, RZ, PT ;  /* 0x000000ff2000720c */ /* 0x000fe20003f84270 */
[----:B------:R-:W-:Y:S01]  /*1a20*/  FMUL.FTZ R21, R0, R117 ;  /* 0x0000007500157220 */ /* 0x000fe20000410000 */
[----:B------:R-:W-:Y:S01]  /*1a30*/  ISETP.GT.AND P3, PT, R32, 0x1, PT ;  /* 0x000000012000780c */ /* 0x000fe20003f64270 */
[----:B------:R-:W-:Y:S01]  /*1a40*/  FMUL.FTZ R11, R0, R111 ;  /* 0x0000006f000b7220 */ /* 0x000fe20000410000 */
[----:B------:R-:W2:Y:S01]  /*1a50*/  MUFU.TANH R8, R8 ;  /* 0x0000000800087308 */ /* 0x000ea20000002400 */
[----:B------:R-:W-:Y:S01]  /*1a60*/  ISETP.GT.AND P2, PT, R32, 0x8, PT ;  /* 0x000000082000780c */ /* 0x000fe20003f44270 */
[----:B------:R-:W-:Y:S01]  /*1a70*/  FMUL.FTZ R43, R0, R88 ;  /* 0x00000058002b7220 */ /* 0x000fe20000410000 */
[----:B0-----:R-:W-:Y:S01]  /*1a80*/  FSEL R4, R4, -INF , P4 ;  /* 0xff80000004047808 */ /* 0x001fe20002000000 */
[----:B------:R-:W-:Y:S01]  /*1a90*/  FMUL.FTZ R49, R0, R94 ;  /* 0x0000005e00317220 */ /* 0x000fe20000410000 */
[----:B------:R-:W-:Y:S01]  /*1aa0*/  ISETP.GT.AND P1, PT, R32, 0x9, PT ;  /* 0x000000092000780c */ /* 0x000fe20003f24270 */
[----:B------:R-:W-:Y:S01]  /*1ab0*/  FMUL.FTZ R14, R0, R114 ;  /* 0x00000072000e7220 */ /* 0x000fe20000410000 */
[----:B------:R-:W-:Y:S01]  /*1ac0*/  ISETP.GT.AND P6, PT, R32, 0x10, PT ;  /* 0x000000102000780c */ /* 0x000fe20003fc4270 */
[----:B------:R-:W0:Y:S01]  /*1ad0*/  MUFU.TANH R9, R9 ;  /* 0x0000000900097308 */ /* 0x000e220000002400 */
[----:B-1----:R-:W-:Y:S01]  /*1ae0*/  FSEL R5, R5, -INF , P3 ;  /* 0xff80000005057808 */ /* 0x002fe20001800000 */
[C---:B------:R-:W-:Y:S01]  /*1af0*/  FMUL.FTZ R44, R0.reuse, R89 ;  /* 0x00000059002c7220 */ /* 0x040fe20000410000 */
[----:B------:R-:W-:Y:S01]  /*1b00*/  FMUL.FTZ R15, R0, R115 ;  /* 0x00000073000f7220 */ /* 0x000fe20000410000 */
[----:B------:R-:W-:Y:S01]  /*1b10*/  ISETP.GT.AND P5, PT, R32, 0x11, PT ;  /* 0x000000112000780c */ /* 0x000fe20003fa4270 */
[----:B------:R-:W-:Y:S01]  /*1b20*/  FMUL.FTZ R41, R0, R118 ;  /* 0x0000007600297220 */ /* 0x000fe20000410000 */
[----:B------:R-:W-:Y:S01]  /*1b30*/  FMNMX.FTZ R93, R4, R5, !PT ;  /* 0x00000005045d7209 */ /* 0x000fe20007810000 */
[----:B------:R-:W-:Y:S01]  /*1b40*/  FMUL.FTZ R42, R0, R119 ;  /* 0x00000077002a7220 */ /* 0x000fe20000410000 */
[----:B------:R-:W1:Y:S01]  /*1b50*/  MUFU.TANH R12, R12 ;  /* 0x0000000c000c7308 */ /* 0x000e620000002400 */
[----:B--2---:R-:W-:Y:S01]  /*1b60*/  FSEL R8, R8, -INF , P2 ;  /* 0xff80000008087808 */ /* 0x004fe20001000000 */
[C---:B------:R-:W-:Y:S01]  /*1b70*/  FMUL.FTZ R51, R0.reuse, R96 ;  /* 0x0000006000337220 */ /* 0x040fe20000410000 */
[C---:B------:R-:W-:Y:S01]  /*1b80*/  FMUL.FTZ R45, R0.reuse, R90 ;  /* 0x0000005a002d7220 */ /* 0x040fe20000410000 */
[----:B------:R-:W-:Y:S01]  /*1b90*/  FMUL.FTZ R52, R0, R97 ;  /* 0x0000006100347220 */ /* 0x000fe20000410000 */
[----:B------:R-:W-:Y:S01]  /*1ba0*/  FMNMX.FTZ R94, R8, R93, !PT ;  /* 0x0000005d085e7209 */ /* 0x000fe20007810000 */
[C---:B------:R-:W-:Y:S01]  /*1bb0*/  FMUL.FTZ R46, R0.reuse, R91 ;  /* 0x0000005b002e7220 */ /* 0x040fe20000410000 */
[C---:B------:R-:W-:Y:S01]  /*1bc0*/  FMUL.FTZ R89, R0.reuse, R100 ;  /* 0x0000006400597220 */ /* 0x040fe20000410000 */
[----:B------:R-:W2:Y:S01]  /*1bd0*/  MUFU.TANH R6, R6 ;  /* 0x0000000600067308 */ /* 0x000ea20000002400 */
[----:B0-----:R-:W-:Y:S01]  /*1be0*/  FSEL R9, R9, -INF , P1 ;  /* 0xff80000009097808 */ /* 0x001fe20000800000 */
[C---:B------:R-:W-:Y:S01]  /*1bf0*/  FMUL.FTZ R88, R0.reuse, R101 ;  /* 0x0000006500587220 */ /* 0x040fe20000410000 */
[C---:B------:R-:W-:Y:S01]  /*1c00*/  FMUL.FTZ R50, R0.reuse, R95 ;  /* 0x0000005f00327220 */ /* 0x040fe20000410000 */
[C---:B------:R-:W-:Y:S01]  /*1c10*/  FMUL.FTZ R72, R0.reuse, R72 ;  /* 0x0000004800487220 */ /* 0x040fe20000410000 */
[----:B------:R-:W-:Y:S01]  /*1c20*/  FMNMX.FTZ R93, R9, R94, !PT ;  /* 0x0000005e095d7209 */ /* 0x000fe20007810000 */
[C---:B------:R-:W-:Y:S01]  /*1c30*/  FMUL.FTZ R53, R0.reuse, R98 ;  /* 0x0000006200357220 */ /* 0x040fe20000410000 */
[----:B------:R-:W-:Y:S01]  /*1c40*/  FMUL.FTZ R73, R0, R73 ;  /* 0x0000004900497220 */ /* 0x000fe20000410000 */
[----:B------:R-:W0:Y:S01]  /*1c50*/  MUFU.TANH R13, R13 ;  /* 0x0000000d000d7308 */ /* 0x000e220000002400 */
[----:B-1----:R-:W-:Y:S01]  /*1c60*/  FSEL R12, R12, -INF , P6 ;  /* 0xff8000000c0c7808 */ /* 0x002fe20003000000 */
[C---:B------:R-:W-:Y:S01]  /*1c70*/  FMUL.FTZ R54, R0.reuse, R99 ;  /* 0x0000006300367220 */ /* 0x040fe20000410000 */
[C---:B------:R-:W-:Y:S01]  /*1c80*/  FMUL.FTZ R76, R0.reuse, R76 ;  /* 0x0000004c004c7220 */ /* 0x040fe20000410000 */
[----:B------:R-:W-:Y:S01]  /*1c90*/  FMUL.FTZ R90, R0, R102 ;  /* 0x00000066005a7220 */ /* 0x000fe20000410000 */
[----:B------:R-:W-:Y:S01]  /*1ca0*/  FMNMX.FTZ R94, R12, R93, !PT ;  /* 0x0000005d0c5e7209 */ /* 0x000fe20007810000 */
[C---:B------:R-:W-:Y:S01]  /*1cb0*/  FMUL.FTZ R77, R0.reuse, R77 ;  /* 0x0000004d004d7220 */ /* 0x040fe20000410000 */
[----:B------:R-:W-:Y:S01]  /*1cc0*/  FMUL.FTZ R91, R0, R103 ;  /* 0x00000067005b7220 */ /* 0x000fe20000410000 */
[----:B------:R-:W1:Y:S01]  /*1cd0*/  MUFU.TANH R7, R7 ;  /* 0x0000000700077308 */ /* 0x000e620000002400 */
[----:B--2---:R-:W-:Y:S01]  /*1ce0*/  FSEL R6, R6, -INF , P4 ;  /* 0xff80000006067808 */ /* 0x004fe20002000000 */
[----:B------:R-:W-:Y:S01]  /*1cf0*/  FMUL.FTZ R80, R0, R80 ;  /* 0x0000005000507220 */ /* 0x000fe20000410000 */
[----:B------:R-:W-:Y:S01]  /*1d00*/  ISETP.GT.AND P4, PT, R32, 0x18, PT ;  /* 0x000000182000780c */ /* 0x000fe20003f84270 */
[C---:B------:R-:W-:Y:S01]  /*1d10*/  FMUL.FTZ R74, R0.reuse, R74 ;  /* 0x0000004a004a7220 */ /* 0x040fe20000410000 */
[C---:B------:R-:W-:Y:S01]  /*1d20*/  FMUL.FTZ R81, R0.reuse, R81 ;  /* 0x0000005100517220 */ /* 0x040fe20000410000 */
        /* <DEDUP_REMOVED lines=9> */
[C---:B------:R-:W-:Y:S01]  /*1dc0*/  FMUL.FTZ R82, R0.reuse, R82 ;  /* 0x0000005200527220 */ /* 0x040fe20000410000 */
[----:B------:R-:W0:Y:S01]  /*1dd0*/  MUFU.TANH R10, R10 ;  /* 0x0000000a000a7308 */ /* 0x000e220000002400 */
[----:B-1----:R-:W-:Y:S01]  /*1de0*/  FSEL R7, R7, -INF , P3 ;  /* 0xff80000007077808 */ /* 0x002fe20001800000 */
[----:B------:R-:W-:Y:S01]  /*1df0*/  FMUL.FTZ R57, R0, R57 ;  /* 0x0000003900397220 */ /* 0x000fe20000410000 */
[----:B------:R-:W-:Y:S01]  /*1e00*/  ISETP.GT.AND P3, PT, R32, 0x19, PT ;  /* 0x000000192000780c */ /* 0x000fe20003f64270 */
[C---:B------:R-:W-:Y:S01]  /*1e10*/  FMUL.FTZ R83, R0.reuse, R83 ;  /* 0x0000005300537220 */ /* 0x040fe20000410000 */
[C---:B------:R-:W-:Y:S01]  /*1e20*/  FMUL.FTZ R60, R0.reuse, R60 ;  /* 0x0000003c003c7220 */ /* 0x040fe20000410000 */
[C---:B------:R-:W-:Y:S01]  /*1e30*/  FMUL.FTZ R86, R0.reuse, R86 ;  /* 0x0000005600567220 */ /* 0x040fe20000410000 */
        /* <DEDUP_REMOVED lines=8> */
[----:B------:R-:W-:Y:S01]  /*1ec0*/  FMUL.FTZ R59, R0, R59 ;  /* 0x0000003b003b7220 */ /* 0x000fe20000410000 */
[----:B------:R-:W2:Y:S01]  /*1ed0*/  MUFU.TANH R11, R11 ;  /* 0x0000000b000b7308 */ /* 0x000ea20000002400 */
[----:B0-----:R-:W-:Y:S01]  /*1ee0*/  FSEL R10, R10, -INF , P2 ;  /* 0xff8000000a0a7808 */ /* 0x001fe20001000000 */
[----:B------:R-:W-:Y:S01]  /*1ef0*/  FMUL.FTZ R68, R0, R68 ;  /* 0x0000004400447220 */ /* 0x000fe20000410000 */
[----:B------:R-:W-:Y:S01]  /*1f00*/  ISETP.GT.AND P2, PT, R32, 0x20, PT ;  /* 0x000000202000780c */ /* 0x000fe20003f44270 */
[C---:B------:R-:W-:Y:S01]  /*1f10*/  FMUL.FTZ R62, R0.reuse, R62 ;  /* 0x0000003e003e7220 */ /* 0x040fe20000410000 */
[C---:B------:R-:W-:Y:S01]  /*1f20*/  FMUL.FTZ R69, R0.reuse, R69 ;  /* 0x0000004500457220 */ /* 0x040fe20000410000 */
[C---:B------:R-:W-:Y:S01]  /*1f30*/  FMUL.FTZ R63, R0.reuse, R63 ;  /* 0x0000003f003f7220 */ /* 0x040fe20000410000 */
[C---:B------:R-:W-:Y:S01]  /*1f40*/  FMUL.FTZ R24, R0.reuse, R24 ;  /* 0x0000001800187220 */ /* 0x040fe20000410000 */
[----:B------:R-:W0:Y:S01]  /*1f50*/  MUFU.TANH R43, R43 ;  /* 0x0000002b002b7308 */ /* 0x000e220000002400 */
[----:B-1----:R-:W-:Y:S01]  /*1f60*/  FSEL R21, R21, -INF , P3 ;  /* 0xff80000015157808 */ /* 0x002fe20001800000 */
[C---:B------:R-:W-:Y:S01]  /*1f70*/  FMUL.FTZ R66, R0.reuse, R66 ;  /* 0x0000004200427220 */ /* 0x040fe20000410000 */
[C---:B------:R-:W-:Y:S01]  /*1f80*/  FMUL.FTZ R25, R0.reuse, R25 ;  /* 0x0000001900197220 */ /* 0x040fe20000410000 */
[C---:B------:R-:W-:Y:S01]  /*1f90*/  FMUL.FTZ R67, R0.reuse, R67 ;  /* 0x0000004300437220 */ /* 0x040fe20000410000 */
[----:B------:R-:W-:Y:S01]  /*1fa0*/  FMNMX.FTZ R94, R21, R94, !PT ;  /* 0x0000005e155e7209 */ /* 0x000fe20007810000 */
[C---:B------:R-:W-:Y:S01]  /*1fb0*/  FMUL.FTZ R28, R0.reuse, R28 ;  /* 0x0000001c001c7220 */ /* 0x040fe20000410000 */
[C---:B------:R-:W-:Y:S01]  /*1fc0*/  FMUL.FTZ R70, R0.reuse, R70 ;  /* 0x0000004600467220 */ /* 0x040fe20000410000 */
        /* <DEDUP_REMOVED lines=18> */
[----:B------:R-:W-:Y:S01]  /*20f0*/  FMUL.FTZ R107, R0, R38 ;  /* 0x00000026006b7220 */ /* 0x000fe20000410000 */
[----:B------:R-:W-:Y:S01]  /*2100*/  ISETP.GT.AND P6, PT, R32, 0x28, PT ;  /* 0x000000282000780c */ /* 0x000fe20003fc4270 */
[----:B------:R-:W-:Y:S01]  /*2110*/  ULDC UR6, c[0x0][0x988] ;  /* 0x0002620000067ab9 */ /* 0x000fe20000000800 */
[----:B------:R-:W-:Y:S01]  /*2120*/  P2R R120, PR, RZ, 0x1 ;  /* 0x00000001ff787803 */ /* 0x000fe20000000000 */
[----:B------:R-:W-:-:S02]  /*2130*/  IMAD.U32 R99, RZ, RZ, UR6 ;  /* 0x00000006ff637e24 */ /* 0x000fc4000f8e00ff */
[----:B------:R-:W-:Y:S01]  /*2140*/  FMUL.FTZ R104, R0, R35 ;  /* 0x0000002300687220 */ /* 0x000fe20000410000 */
[----:B------:R-:W1:Y:S01]  /*2150*/  MUFU.TANH R47, R47 ;  /* 0x0000002f002f7308 */ /* 0x000e620000002400 */
[----:B--2---:R-:W-:Y:S01]  /*2160*/  FSEL R44, R44, -INF , P1 ;  /* 0xff8000002c2c7808 */ /* 0x004fe20000800000 */
[----:B------:R-:W-:Y:S01]  /*2170*/  FMUL.FTZ R106, R0, R39 ;  /* 0x00000027006a7220 */ /* 0x000fe20000410000 */
[----:B------:R-:W-:Y:S01]  /*2180*/  VIADD R3, R3, 0x13240 ;  /* 0x0001324003037836 */ /* 0x000fe20000000000 */
[----:B------:R-:W-:Y:S01]  /*2190*/  UISETP.GE.AND UP0, UPT, UR46, 0xa1, UPT ;  /* 0x000000a12e00788c */ /* 0x000fe2000bf06270 */
[----:B------:R-:W-:-:S03]  /*21a0*/  FMNMX.FTZ R94, R44, R93, !PT ;  /* 0x0000005d2c5e7209 */ /* 0x000fc60007810000 */
[----:B------:R-:W2:Y:S01]  /*21b0*/  MUFU.TANH R41, R41 ;  /* 0x0000002900297308 */ /* 0x000ea20000002400 */
[----:B0-----:R-:W-:Y:S02]  /*21c0*/  FSEL R15, R15, -INF , P5 ;  /* 0xff8000000f0f7808 */ /* 0x001fe40002800000 */
[----:B------:R-:W-:Y:S02]  /*21d0*/  ISETP.GT.AND P5, PT, R32, 0x29, PT ;  /* 0x000000292000780c */ /* 0x000fe40003fa4270 */
[----:B------:R-:W-:-:S03]  /*21e0*/  PRMT R40, R40, 0x654, R3 ;  /* 0x0000065428287816 */ /* 0x000fc60000000003 */
[----:B------:R-:W0:Y:S01]  /*21f0*/  MUFU.TANH R48, R48 ;  /* 0x0000003000307308 */ /* 0x000e220000002400 */
[----:B-1----:R-:W-:Y:S01]  /*2200*/  FSEL R47, R47, -INF , P6 ;  /* 0xff8000002f2f7808 */ /* 0x002fe20003000000 */
[----:B------:R1:W-:Y:S03]  /*2210*/  SYNCS.ARRIVE.TRANS64.RED.A1T0 RZ, [R40+URZ], RZ ;  /* 0x000000ff28ff79a7 */ /* 0x0003e6000810043f */
[----:B------:R-:W-:-:S03]  /*2220*/  FMNMX.FTZ R93, R47, R94, !PT ;  /* 0x0000005e2f5d7209 */ /* 0x000fc60007810000 */
[----:B------:R-:W3:Y:S01]  /*2230*/  MUFU.TANH R42, R42 ;  /* 0x0000002a002a7308 */ /* 0x000ee20000002400 */
[----:B--2---:R-:W-:Y:S02]  /*2240*/  FSEL R41, R41, -INF , P4 ;  /* 0xff80000029297808 */ /* 0x004fe40002000000 */
[----:B------:R-:W-:-:S05]  /*2250*/  ISETP.GT.AND P4, PT, R32, 0x30, PT ;  /* 0x000000302000780c */ /* 0x000fca0003f84270 */
[----:B------:R-:W2:Y:S01]  /*2260*/  MUFU.TANH R51, R51 ;  /* 0x0000003300337308 */ /* 0x000ea20000002400 */
[----:B0-----:R-:W-:-:S04]  /*2270*/  FSEL R48, R48, -INF , P5 ;  /* 0xff80000030307808 */ /* 0x001fc80002800000 */
[----:B------:R-:W-:-:S03]  /*2280*/  FMNMX.FTZ R94, R48, R93, !PT ;  /* 0x0000005d305e7209 */ /* 0x000fc60007810000 */
[----:B------:R-:W0:Y:S01]  /*2290*/  MUFU.TANH R45, R45 ;  /* 0x0000002d002d7308 */ /* 0x000e220000002400 */
[----:B---3--:R-:W-:Y:S02]  /*22a0*/  FSEL R42, R42, -INF , P3 ;  /* 0xff8000002a2a7808 */ /* 0x008fe40001800000 */
[----:B------:R-:W-:-:S05]  /*22b0*/  ISETP.GT.AND P3, PT, R32, 0x31, PT ;  /* 0x000000312000780c */ /* 0x000fca0003f64270 */
[----:B------:R-:W3:Y:S01]  /*22c0*/  MUFU.TANH R52, R52 ;  /* 0x0000003400347308 */ /* 0x000ee20000002400 */
[----:B--2---:R-:W-:-:S04]  /*22d0*/  FSEL R51, R51, -INF , P4 ;  /* 0xff80000033337808 */ /* 0x004fc80002000000 */
[----:B------:R-:W-:-:S03]  /*22e0*/  FMNMX.FTZ R93, R51, R94, !PT ;  /* 0x0000005e335d7209 */ /* 0x000fc60007810000 */
[----:B------:R-:W2:Y:S01]  /*22f0*/  MUFU.TANH R46, R46 ;  /* 0x0000002e002e7308 */ /* 0x000ea20000002400 */
[----:B0-----:R-:W-:Y:S02]  /*2300*/  FSEL R45, R45, -INF , P2 ;  /* 0xff8000002d2d7808 */ /* 0x001fe40001000000 */
[----:B------:R-:W-:-:S05]  /*2310*/  ISETP.GT.AND P2, PT, R32, 0x38, PT ;  /* 0x000000382000780c */ /* 0x000fca0003f44270 */
[----:B------:R-:W0:Y:S01]  /*2320*/  MUFU.TANH R89, R89 ;  /* 0x0000005900597308 */ /* 0x000e220000002400 */
[----:B---3--:R-:W-:-:S04]  /*2330*/  FSEL R52, R52, -INF , P3 ;  /* 0xff80000034347808 */ /* 0x008fc80001800000 */
        /* <DEDUP_REMOVED lines=152> */
[----:B---3--:R-:W-:-:S04]  /*2cc0*/  FSEL R102, R37, -INF , P1 ;  /* 0xff80000025667808 */ /* 0x008fc80000800000 */
[----:B------:R-:W-:-:S03]  /*2cd0*/  FMNMX.FTZ R25, R102, R25, !PT ;  /* 0x0000001966197209 */ /* 0x000fc60007810000 */
[----:B------:R-:W3:Y:S01]  /*2ce0*/  MUFU.TANH R105, R105 ;  /* 0x0000006900697308 */ /* 0x000ee20000002400 */
[----:B--2---:R-:W-:Y:S01]  /*2cf0*/  FSEL R103, R103, -INF , P6 ;  /* 0xff80000067677808 */ /* 0x004fe20003000000 */
[----:B------:R-:W2:Y:S06]  /*2d00*/  SHFL.BFLY PT, R24, R25, 0x2, 0x1f ;  /* 0x0c401f0019187f89 */ /* 0x000eac00000e0000 */
[----:B------:R-:W4:Y:S01]  /*2d10*/  MUFU.TANH R104, R104 ;  /* 0x0000006800687308 */ /* 0x000f220000002400 */
[----:B0-----:R-:W-:-:S07]  /*2d20*/  FSEL R101, R101, -INF , P5 ;  /* 0xff80000065657808 */ /* 0x001fce0002800000 */
[----:B------:R-:W0:Y:S01]  /*2d30*/  MUFU.TANH R107, R107 ;  /* 0x0000006b006b7308 */ /* 0x000e220000002400 */
[----:B---3--:R-:W-:-:S07]  /*2d40*/  FSEL R105, R105, -INF , P4 ;  /* 0xff80000069697808 */ /* 0x008fce0002000000 */
[----:B------:R-:W3:Y:S01]  /*2d50*/  MUFU.TANH R106, R106 ;  /* 0x0000006a006a7308 */ /* 0x000ee20000002400 */
[----:B----4-:R-:W-:Y:S02]  /*2d60*/  FSEL R104, R104, -INF , P3 ;  /* 0xff80000068687808 */ /* 0x010fe40001800000 */
[----:B--2---:R-:W-:Y:S02]  /*2d70*/  FMNMX.FTZ R24, R25, R24, !PT ;  /* 0x0000001819187209 */ /* 0x004fe40007810000 */
[----:B------:R-:W-:-:S03]  /*2d80*/  FMNMX.FTZ R25, R6, R7, !PT ;  /* 0x0000000706197209 */ /* 0x000fc60007810000 */
[----:B------:R-:W2:Y:S01]  /*2d90*/  SHFL.BFLY PT, R29, R24, 0x1, 0x1f ;  /* 0x0c201f00181d7f89 */ /* 0x000ea200000e0000 */
[----:B0-----:R-:W-:Y:S02]  /*2da0*/  FSEL R107, R107, -INF , P2 ;  /* 0xff8000006b6b7808 */ /* 0x001fe40001000000 */
[----:B---3--:R-:W-:Y:S02]  /*2db0*/  FSEL R106, R106, -INF , P1 ;  /* 0xff8000006a6a7808 */ /* 0x008fe40000800000 */
[----:B--2---:R-:W-:Y:S02]  /*2dc0*/  FMNMX.FTZ R56, R24, R29, !PT ;  /* 0x0000001d18387209 */ /* 0x004fe40007810000 */
[----:B------:R-:W-:Y:S02]  /*2dd0*/  FMNMX.FTZ R24, R10, R25, !PT ;  /* 0x000000190a187209 */ /* 0x000fe40007810000 */
[C---:B------:R-:W-:Y:S01]  /*2de0*/  FSETP.NEU.FTZ.AND P0, PT, R56.reuse, -INF , PT ;  /* 0xff8000003800780b */ /* 0x040fe20003f1d000 */
[----:B------:R-:W-:-:S01]  /*2df0*/  FFMA.FTZ R99, R56, R99, -8 ;  /* 0xc100000038637423 */ /* 0x000fc20000010063 */
[----:B------:R-:W-:-:S04]  /*2e00*/  FMNMX.FTZ R25, R11, R24, !PT ;  /* 0x000000180b197209 */ /* 0x000fc80007810000 */
[----:B------:R-:W-:Y:S02]  /*2e10*/  FMNMX.FTZ R28, R14, R25, !PT ;  /* 0x000000190e1c7209 */ /* 0x000fe40007810000 */
[----:B------:R-:W-:Y:S02]  /*2e20*/  FSEL R99, R99, RZ, P0 ;  /* 0x000000ff63637208 */ /* 0x000fe40000000000 */
[----:B------:R-:W-:Y:S02]  /*2e30*/  FMNMX.FTZ R28, R15, R28, !PT ;  /* 0x0000001c0f1c7209 */ /* 0x000fe40007810000 */
[----:B------:R-:W-:Y:S01]  /*2e40*/  ISETP.NE.AND P0, PT, R120, RZ, PT ;  /* 0x000000ff7800720c */ /* 0x000fe20003f05270 */
[--C-:B------:R-:W-:Y:S01]  /*2e50*/  FFMA.FTZ R24, R43, UR6, -R99.reuse ;  /* 0x000000062b187c23 */ /* 0x100fe20008010863 */
[----:B------:R-:W-:Y:S01]  /*2e60*/  FMNMX.FTZ R29, R41, R28, !PT ;  /* 0x0000001c291d7209 */ /* 0x000fe20007810000 */
[--C-:B------:R-:W-:Y:S01]  /*2e70*/  FFMA.FTZ R25, R44, UR6, -R99.reuse ;  /* 0x000000062c197c23 */ /* 0x100fe20008010863 */
[----:B------:R-:W-:-:S01]  /*2e80*/  FFMA.FTZ R51, R51, UR6, -R99 ;  /* 0x0000000633337c23 */ /* 0x000fc20008010863 */
        /* <DEDUP_REMOVED lines=11> */
[----:B------:R-:W-:Y:S01]  /*2f40*/  MUFU.EX2 R4, R4 ;  /* 0x0000000400047308 */ /* 0x000fe20000000800 */
[----:B------:R-:W-:-:S01]  /*2f50*/  FFMA.FTZ R12, R12, UR6, -R99 ;  /* 0x000000060c0c7c23 */ /* 0x000fc20008010863 */
[----:B------:R-:W-:Y:S01]  /*2f60*/  FMNMX.FTZ R31, R49, R30, !PT ;  /* 0x0000001e311f7209 */ /* 0x000fe20007810000 */
[----:B------:R-:W-:-:S01]  /*2f70*/  FFMA.FTZ R13, R13, UR6, -R99 ;  /* 0x000000060d0d7c23 */ /* 0x000fc20008010863 */
[--C-:B------:R-:W-:Y:S01]  /*2f80*/  FFMA.FTZ R80, R80, UR6, -R99.reuse ;  /* 0x0000000650507c23 */ /* 0x100fe20008010863 */
[----:B------:R-:W-:-:S01]  /*2f90*/  FFMA.FTZ R20, R20, UR6, -R99 ;  /* 0x0000000614147c23 */ /* 0x000fc20008010863 */
[----:B------:R-:W-:Y:S01]  /*2fa0*/  FMNMX.FTZ R30, R50, R31, !PT ;  /* 0x0000001f321e7209 */ /* 0x000fe20007810000 */
[----:B------:R-:W-:-:S01]  /*2fb0*/  FFMA.FTZ R21, R21, UR6, -R99 ;  /* 0x0000000615157c23 */ /* 0x000fc20008010863 */
[----:B------:R-:W-:Y:S01]  /*2fc0*/  MUFU.EX2 R5, R5 ;  /* 0x0000000500057308 */ /* 0x000fe20000000800 */
[----:B------:R-:W-:-:S01]  /*2fd0*/  FFMA.FTZ R47, R47, UR6, -R99 ;  /* 0x000000062f2f7c23 */ /* 0x000fc20008010863 */
[----:B------:R-:W-:Y:S01]  /*2fe0*/  FMNMX.FTZ R31, R53, R30, !PT ;  /* 0x0000001e351f7209 */ /* 0x000fe20007810000 */
[----:B------:R-:W-:-:S01]  /*2ff0*/  FFMA.FTZ R85, R85, UR6, -R99 ;  /* 0x0000000655557c23 */ /* 0x000fc20008010863 */
[--C-:B------:R-:W-:Y:S01]  /*3000*/  FFMA.FTZ R52, R52, UR6, -R99.reuse ;  /* 0x0000000634347c23 */ /* 0x100fe20008010863 */
[----:B------:R-:W-:-:S01]  /*3010*/  FFMA.FTZ R84, R84, UR6, -R99 ;  /* 0x0000000654547c23 */ /* 0x000fc20008010863 */
[----:B------:R-:W-:-:S02]  /*3020*/  FMNMX.FTZ R31, R54, R31, !PT ;  /* 0x0000001f361f7209 */ /* 0x000fc40007810000 */
[----:B------:R-:W-:Y:S02]  /*3030*/  MUFU.EX2 R30, R51 ;  /* 0x00000033001e7308 */ /* 0x000fe40000000800 */
[----:B------:R-:W-:-:S04]  /*3040*/  FMNMX.FTZ R32, R90, R31, !PT ;  /* 0x0000001f5a207209 */ /* 0x000fc80007810000 */
[----:B------:R-:W-:Y:S01]  /*3050*/  FMNMX.FTZ R33, R91, R32, !PT ;  /* 0x000000205b217209 */ /* 0x000fe20007810000 */
[----:B------:R-:W-:-:S01]  /*3060*/  FFMA.FTZ R32, R89, UR6, -R99 ;  /* 0x0000000659207c23 */ /* 0x000fc20008010863 */
[----:B------:R-:W-:Y:S02]  /*3070*/  MUFU.EX2 R8, R8 ;  /* 0x0000000800087308 */ /* 0x000fe40000000800 */
[----:B------:R-:W-:-:S04]  /*3080*/  FMNMX.FTZ R34, R74, R33, !PT ;  /* 0x000000214a227209 */ /* 0x000fc80007810000 */
[----:B------:R-:W-:Y:S02]  /*3090*/  FMNMX.FTZ R33, R75, R34, !PT ;  /* 0x000000224b217209 */ /* 0x000fe40007810000 */
[----:B------:R-:W0:Y:S02]  /*30a0*/  MUFU.EX2 R9, R9 ;  /* 0x0000000900097308 */ /* 0x000e240000000800 */
[----:B------:R-:W-:-:S04]  /*30b0*/  FMNMX.FTZ R34, R78, R33, !PT ;  /* 0x000000214e227209 */ /* 0x000fc80007810000 */
[----:B------:R-:W-:Y:S02]  /*30c0*/  FMNMX.FTZ R33, R79, R34, !PT ;  /* 0x000000224f217209 */ /* 0x000fe40007810000 */
[----:B------:R-:W-:Y:S02]  /*30d0*/  MUFU.EX2 R12, R12 ;  /* 0x0000000c000c7308 */ /* 0x000fe40000000800 */
[----:B------:R-:W-:-:S04]  /*30e0*/  FMNMX.FTZ R34, R82, R33, !PT ;  /* 0x0000002152227209 */ /* 0x000fc80007810000 */
[----:B------:R-:W-:Y:S01]  /*30f0*/  FMNMX.FTZ R37, R83, R34, !PT ;  /* 0x0000002253257209 */ /* 0x000fe20007810000 */
[----:B------:R-:W-:-:S01]  /*3100*/  FFMA.FTZ R34, R73, UR6, -R99 ;  /* 0x0000000649227c23 */ /* 0x000fc20008010863 */
[----:B------:R-:W-:Y:S01]  /*3110*/  MUFU.EX2 R33, R72 ;  /* 0x0000004800217308 */ /* 0x000fe20000000800 */
[----:B0-----:R-:W-:Y:S02]  /*3120*/  F2FP.SATFINITE.E4M3.F32.PACK_AB_MERGE_C R152, R9, R8, RZ ;  /* 0x000000080998723e */ /* 0x001fe400048070ff */
[----:B------:R-:W-:Y:S02]  /*3130*/  FMNMX.FTZ R36, R86, R37, !PT ;  /* 0x0000002556247209 */ /* 0x000fe40007810000 */
[----:B------:R-:W-:Y:S02]  /*3140*/  F2FP.SATFINITE.E4M3.F32.PACK_AB_MERGE_C R152, R5, R4, R152 ;  /* 0x000000040598723e */ /* 0x000fe40004807098 */
[----:B------:R-:W-:Y:S01]  /*3150*/  FMNMX.FTZ R37, R87, R36, !PT ;  /* 0x0000002457257209 */ /* 0x000fe20007810000 */
[----:B------:R-:W-:-:S01]  /*3160*/  FFMA.FTZ R36, R76, UR6, -R99 ;  /* 0x000000064c247c23 */ /* 0x000fc20008010863 */
[----:B------:R-:W-:Y:S01]  /*3170*/  MUFU.EX2 R13, R13 ;  /* 0x0000000d000d7308 */ /* 0x000fe20000000800 */
[----:B------:R-:W-:-:S01]  /*3180*/  FFMA.FTZ R76, R57, UR6, -R99 ;  /* 0x00000006394c7c23 */ /* 0x000fc20008010863 */
[----:B------:R-:W-:Y:S01]  /*3190*/  FMNMX.FTZ R38, R64, R37, !PT ;  /* 0x0000002540267209 */ /* 0x000fe20007810000 */
[----:B------:R-:W-:-:S03]  /*31a0*/  FFMA.FTZ R57, R94, UR6, -R99 ;  /* 0x000000065e397c23 */ /* 0x000fc60008010863 */
[----:B------:R-:W-:Y:S02]  /*31b0*/  FMNMX.FTZ R37, R59, R38, !PT ;  /* 0x000000263b257209 */ /* 0x000fe40007810000 */
[----:B------:R-:W-:Y:S02]  /*31c0*/  MUFU.EX2 R20, R20 ;  /* 0x0000001400147308 */ /* 0x000fe40000000800 */
[----:B------:R-:W-:-:S04]  /*31d0*/  FMNMX.FTZ R38, R62, R37, !PT ;  /* 0x000000253e267209 */ /* 0x000fc80007810000 */
[----:B------:R-:W-:Y:S02]  /*31e0*/  FMNMX.FTZ R37, R63, R38, !PT ;  /* 0x000000263f257209 */ /* 0x000fe40007810000 */
[----:B------:R-:W0:Y:S02]  /*31f0*/  MUFU.EX2 R21, R21 ;  /* 0x0000001500157308 */ /* 0x000e240000000800 */
[----:B------:R-:W-:-:S04]  /*3200*/  FMNMX.FTZ R38, R66, R37, !PT ;  /* 0x0000002542267209 */ /* 0x000fc80007810000 */
[----:B------:R-:W-:Y:S01]  /*3210*/  FMNMX.FTZ R43, R67, R38, !PT ;  /* 0x00000026432b7209 */ /* 0x000fe20007810000 */
[----:B------:R-:W-:-:S01]  /*3220*/  FFMA.FTZ R38, R81, UR6, -R99 ;  /* 0x0000000651267c23 */ /* 0x000fc20008010863 */
[----:B------:R-:W-:Y:S01]  /*3230*/  IMAD.U32 R81, RZ, RZ, UR6 ;  /* 0x00000006ff517e24 */ /* 0x000fe2000f8e00ff */
[----:B------:R2:W-:Y:S01]  /*3240*/  MUFU.EX2 R37, R80 ;  /* 0x0000005000257308 */ /* 0x0005e20000000800 */
[----:B------:R-:W-:-:S04]  /*3250*/  FMNMX.FTZ R44, R70, R43, !PT ;  /* 0x0000002b462c7209 */ /* 0x000fc80007810000 */
[----:B------:R-:W-:-:S03]  /*3260*/  FMNMX.FTZ R43, R71, R44, !PT ;  /* 0x0000002c472b7209 */ /* 0x000fc60007810000 */
[----:B------:R-:W-:Y:S01]  /*3270*/  MUFU.EX2 R24, R24 ;  /* 0x0000001800187308 */ /* 0x000fe20000000800 */
[----:B------:R-:W-:Y:S01]  /*3280*/  FMNMX.FTZ R44, R26, R43, !PT ;  /* 0x0000002b1a2c7209 */ /* 0x000fe20007810000 */
[----:B--2---:R-:W-:Y:S01]  /*3290*/  FFMA.FTZ R80, R92, UR6, -R99 ;  /* 0x000000065c507c23 */ /* 0x004fe20008010863 */
[----:B0-----:R-:W-:Y:S02]  /*32a0*/  F2FP.SATFINITE.E4M3.F32.PACK_AB_MERGE_C R154, R21, R20, RZ ;  /* 0x00000014159a723e */ /* 0x001fe400048070ff */
[----:B------:R-:W-:Y:S02]  /*32b0*/  FMNMX.FTZ R44, R27, R44, !PT ;  /* 0x0000002c1b2c7209 */ /* 0x000fe40007810000 */
[----:B------:R-:W-:Y:S01]  /*32c0*/  F2FP.SATFINITE.E4M3.F32.PACK_AB_MERGE_C R154, R13, R12, R154 ;  /* 0x0000000c0d9a723e */ /* 0x000fe2000480709a */
[----:B------:R-:W-:Y:S01]  /*32d0*/  MUFU.EX2 R25, R25 ;  /* 0x0000001900197308 */ /* 0x000fe20000000800 */
[----:B------:R-:W-:-:S04]  /*32e0*/  FMNMX.FTZ R48, R103, R44, !PT ;  /* 0x0000002c67307209 */ /* 0x000fc80007810000 */
[----:B------:R-:W-:-:S03]  /*32f0*/  FMNMX.FTZ R48, R101, R48, !PT ;  /* 0x0000003065307209 */ /* 0x000fc60007810000 */
[----:B------:R0:W-:Y:S01]  /*3300*/  MUFU.EX2 R28, R47 ;  /* 0x0000002f001c7308 */ /* 0x0001e20000000800 */
[----:B------:R-:W-:-:S04]  /*3310*/  FMNMX.FTZ R51, R105, R48, !PT ;  /* 0x0000003069337209 */ /* 0x000fc80007810000 */
[----:B------:R-:W-:-:S03]  /*3320*/  FMNMX.FTZ R48, R104, R51, !PT ;  /* 0x0000003368307209 */ /* 0x000fc60007810000 */
[----:B------:R-:W2:Y:S01]  /*3330*/  MUFU.EX2 R29, R29 ;  /* 0x0000001d001d7308 */ /* 0x000ea20000000800 */
[----:B------:R-:W-:Y:S01]  /*3340*/  FMNMX.FTZ R51, R107, R48, !PT ;  /* 0x000000306b337209 */ /* 0x000fe20007810000 */
[----:B0-----:R-:W-:-:S03]  /*3350*/  FFMA.FTZ R47, R93, UR6, -R99 ;  /* 0x000000065d2f7c23 */ /* 0x001fc60008010863 */
[----:B------:R-:W-:Y:S01]  /*3360*/  FMNMX.FTZ R72, R106, R51, !PT ;  /* 0x000000336a487209 */ /* 0x000fe20007810000 */
[----:B------:R-:W-:-:S01]  /*3370*/  FFMA.FTZ R51, R60, UR6, -R99 ;  /* 0x000000063c337c23 */ /* 0x000fc20008010863 */
[--C-:B------:R-:W-:Y:S01]  /*3380*/  FFMA.FTZ R60, R65, UR6, -R99.reuse ;  /* 0x00000006413c7c23 */ /* 0x100fe20008010863 */
[----:B------:R-:W-:-:S01]  /*3390*/  FFMA.FTZ R65, R58, UR6, -R99 ;  /* 0x000000063a417c23 */ /* 0x000fc20008010863 */
[----:B------:R-:W-:Y:S01]  /*33a0*/  MUFU.EX2 R44, R85 ;  /* 0x00000055002c7308 */ /* 0x000fe20000000800 */
[----:B------:R-:W0:Y:S07]  /*33b0*/  SHFL.BFLY PT, R73, R72, 0x2, 0x1f ;  /* 0x0c401f0048497f89 */ /* 0x000e2e00000e0000 */
[----:B------:R3:W-:Y:S01]  /*33c0*/  MUFU.EX2 R31, R52 ;  /* 0x00000034001f7308 */ /* 0x0007e20000000800 */
[----:B--2---:R-:W-:-:S04]  /*33d0*/  F2FP.SATFINITE.E4M3.F32.PACK_AB_MERGE_C R148, R29, R28, RZ ;  /* 0x0000001c1d94723e */ /* 0x004fc800048070ff */
[----:B------:R-:W-:-:S03]  /*33e0*/  F2FP.SATFINITE.E4M3.F32.PACK_AB_MERGE_C R148, R25, R24, R148 ;  /* 0x000000181994723e */ /* 0x000fc60004807094 */
[----:B------:R-:W-:Y:S01]  /*33f0*/  MUFU.EX2 R32, R32 ;  /* 0x0000002000207308 */ /* 0x000fe20000000800 */
[----:B---3--:R-:W-:-:S01]  /*3400*/  FFMA.FTZ R52, R61, UR6, -R99 ;  /* 0x000000063d347c23 */ /* 0x008fc20008010863 */
[--C-:B------:R-:W-:Y:S01]  /*3410*/  FFMA.FTZ R61, R68, UR6, -R99.reuse ;  /* 0x00000006443d7c23 */ /* 0x100fe20008010863 */
[----:B------:R-:W-:-:S01]  /*3420*/  FFMA.FTZ R68, R69, UR6, -R99 ;  /* 0x0000000645447c23 */ /* 0x000fc20008010863 */
[----:B------:R-:W-:-:S04]  /*3430*/  FFMA.FTZ R69, R96, UR6, -R99 ;  /* 0x0000000660457c23 */ /* 0x000fc80008010863 */
[----:B------:R-:W-:Y:S01]  /*3440*/  MUFU.EX2 R35, R35 ;  /* 0x0000002300237308 */ /* 0x000fe20000000800 */
[----:B0-----:R-:W-:Y:S01]  /*3450*/  FMNMX.FTZ R77, R72, R73, !PT ;  /* 0x00000049484d7209 */ /* 0x001fe20007810000 */
[--C-:B------:R-:W-:Y:S01]  /*3460*/  FFMA.FTZ R72, R95, UR6, -R99.reuse ;  /* 0x000000065f487c23 */ /* 0x100fe20008010863 */
[----:B------:R-:W-:-:S03]  /*3470*/  FFMA.FTZ R73, R98, UR6, -R99 ;  /* 0x0000000662497c23 */ /* 0x000fc60008010863 */
[----:B------:R-:W0:Y:S02]  /*3480*/  SHFL.BFLY PT, R58, R77, 0x1, 0x1f ;  /* 0x0c201f004d3a7f89 */ /* 0x000e2400000e0000 */
[----:B------:R-:W-:Y:S08]  /*3490*/  MUFU.EX2 R34, R34 ;  /* 0x0000002200227308 */ /* 0x000ff00000000800 */
[----:B------:R-:W-:Y:S08]  /*34a0*/  MUFU.EX2 R36, R36 ;  /* 0x0000002400247308 */ /* 0x000ff00000000800 */
[----:B------:R-:W-:Y:S01]  /*34b0*/  MUFU.EX2 R39, R39 ;  /* 0x0000002700277308 */ /* 0x000fe20000000800 */
[----:B0-----:R-:W-:Y:S01]  /*34c0*/  FMNMX.FTZ R58, R77, R58, !PT ;  /* 0x0000003a4d3a7209 */ /* 0x001fe20007810000 */
[----:B------:R-:W-:-:S06]  /*34d0*/  FFMA.FTZ R77, R100, UR6, -R99 ;  /* 0x00000006644d7c23 */ /* 0x000fcc0008010863 */
[----:B------:R-:W-:Y:S01]  /*34e0*/  MUFU.EX2 R38, R38 ;  /* 0x0000002600267308 */ /* 0x000fe20000000800 */
[C---:B------:R-:W-:Y:S01]  /*34f0*/  FSETP.NEU.FTZ.AND P1, PT, R58.reuse, -INF , PT ;  /* 0xff8000003a00780b */ /* 0x040fe20003f3d000 */
[----:B------:R-:W-:-:S05]  /*3500*/  FFMA.FTZ R88, R58, R81, -8 ;  /* 0xc10000003a587423 */ /* 0x000fca0000010051 */
[----:B------:R-:W-:Y:S01]  /*3510*/  FSEL R88, R88, RZ, P1 ;  /* 0x000000ff58587208 */ /* 0x000fe20000800000 */
[----:B------:R-:W-:Y:S01]  /*3520*/  MUFU.EX2 R43, R84 ;  /* 0x00000054002b7308 */ /* 0x000fe20000000800 */
[----:B------:R-:W-:-:S03]  /*3530*/  PLOP3.LUT P1, PT, PT, PT, UP0, 0x80, 0x0 ;  /* 0x000000000000781c */ /* 0x000fc60003f2f008 */
[--C-:B------:R-:W-:Y:S01]  /*3540*/  FFMA.FTZ R6, R6, UR6, -R88.reuse ;  /* 0x0000000606067c23 */ /* 0x100fe20008010858 */
[----:B------:R-:W-:-:S01]  /*3550*/  FFMA.FTZ R7, R7, UR6, -R88 ;  /* 0x0000000607077c23 */ /* 0x000fc20008010858 */
[--C-:B------:R-:W-:Y:S01]  /*3560*/  FFMA.FTZ R10, R10, UR6, -R88.reuse ;  /* 0x000000060a0a7c23 */ /* 0x100fe20008010858 */
[----:B------:R-:W-:-:S01]  /*3570*/  FFMA.FTZ R81, R11, UR6, -R88 ;  /* 0x000000060b517c23 */ /* 0x000fc20008010858 */
[--C-:B------:R-:W-:Y:S01]  /*3580*/  FFMA.FTZ R11, R14, UR6, -R88.reuse ;  /* 0x000000060e0b7c23 */ /* 0x100fe20008010858 */
[----:B------:R-:W-:-:S01]  /*3590*/  FFMA.FTZ R14, R15, UR6, -R88 ;  /* 0x000000060f0e7c23 */ /* 0x000fc20008010858 */
[----:B------:R-:W-:Y:S01]  /*35a0*/  MUFU.EX2 R6, R6 ;  /* 0x0000000600067308 */ /* 0x000fe20000000800 */
[----:B------:R-:W-:-:S01]  /*35b0*/  FFMA.FTZ R15, R45, UR6, -R88 ;  /* 0x000000062d0f7c23 */ /* 0x000fc20008010858 */
[--C-:B------:R-:W-:Y:S01]  /*35c0*/  FFMA.FTZ R45, R53, UR6, -R88.reuse ;  /* 0x00000006352d7c23 */ /* 0x100fe20008010858 */
[----:B------:R-:W-:-:S01]  /*35d0*/  FFMA.FTZ R53, R75, UR6, -R88 ;  /* 0x000000064b357c23 */ /* 0x000fc20008010858 */
[--C-:B------:R-:W-:Y:S01]  /*35e0*/  FFMA.FTZ R41, R41, UR6, -R88.reuse ;  /* 0x0000000629297c23 */ /* 0x100fe20008010858 */
[----:B------:R-:W-:-:S01]  /*35f0*/  FFMA.FTZ R75, R83, UR6, -R88 ;  /* 0x00000006534b7c23 */ /* 0x000fc20008010858 */
[--C-:B------:R-:W-:Y:S01]  /*3600*/  FFMA.FTZ R83, R87, UR6, -R88.reuse ;  /* 0x0000000657537c23 */ /* 0x100fe20008010858 */
[----:B------:R-:W-:-:S01]  /*3610*/  FFMA.FTZ R92, R42, UR6, -R88 ;  /* 0x000000062a5c7c23 */ /* 0x000fc20008010858 */
[----:B------:R-:W0:Y:S01]  /*3620*/  MUFU.EX2 R7, R7 ;  /* 0x0000000700077308 */ /* 0x000e220000000800 */
[----:B------:R-:W-:-:S01]  /*3630*/  FADD.FTZ R87, R4, R5 ;  /* 0x0000000504577221 */ /* 0x000fc20000010000 */
[--C-:B------:R-:W-:Y:S01]  /*3640*/  FFMA.FTZ R42, R46, UR6, -R88.reuse ;  /* 0x000000062e2a7c23 */ /* 0x100fe20008010858 */
[----:B------:R-:W-:-:S01]  /*3650*/  FFMA.FTZ R94, R50, UR6, -R88 ;  /* 0x00000006325e7c23 */ /* 0x000fc20008010858 */
[--C-:B------:R-:W-:Y:S01]  /*3660*/  FFMA.FTZ R46, R54, UR6, -R88.reuse ;  /* 0x00000006362e7c23 */ /* 0x100fe20008010858 */
[----:B------:R-:W-:-:S01]  /*3670*/  FFMA.FTZ R50, R74, UR6, -R88 ;  /* 0x000000064a327c23 */ /* 0x000fc20008010858 */
[--C-:B------:R-:W-:Y:S01]  /*3680*/  FFMA.FTZ R74, R78, UR6, -R88.reuse ;  /* 0x000000064e4a7c23 */ /* 0x100fe20008010858 */
[----:B------:R-:W-:-:S01]  /*3690*/  FFMA.FTZ R54, R82, UR6, -R88 ;  /* 0x0000000652367c23 */ /* 0x000fc20008010858 */
[----:B------:R-:W2:Y:S01]  /*36a0*/  MUFU.EX2 R10, R10 ;  /* 0x0000000a000a7308 */ /* 0x000ea20000000800 */
[----:B------:R-:W-:-:S01]  /*36b0*/  FFMA.FTZ R78, R86, UR6, -R88 ;  /* 0x00000006564e7c23 */ /* 0x000fc20008010858 */
[----:B------:R-:W-:Y:S01]  /*36c0*/  FADD.FTZ R82, R8, R87 ;  /* 0x0000005708527221 */ /* 0x000fe20000010000 */
[----:B------:R-:W-:-:S01]  /*36d0*/  FFMA.FTZ R49, R49, UR6, -R88 ;  /* 0x0000000631317c23 */ /* 0x000fc20008010858 */
[--C-:B-1----:R-:W-:Y:S01]  /*36e0*/  FFMA.FTZ R40, R59, UR6, -R88.reuse ;  /* 0x000000063b287c23 */ /* 0x102fe20008010858 */
[----:B------:R-:W-:-:S01]  /*36f0*/  FFMA.FTZ R59, R62, UR6, -R88 ;  /* 0x000000063e3b7c23 */ /* 0x000fc20008010858 */
[----:B------:R-:W-:Y:S01]  /*3700*/  FADD.FTZ R87, R9, R82 ;  /* 0x0000005209577221 */ /* 0x000fe20000010000 */
[----:B------:R-:W-:-:S01]  /*3710*/  FFMA.FTZ R64, R64, UR6, -R88 ;  /* 0x0000000640407c23 */ /* 0x000fc20008010858 */
[----:B------:R-:W1:Y:S01]  /*3720*/  MUFU.EX2 R81, R81 ;  /* 0x0000005100517308 */ /* 0x000e620000000800 */
[----:B0-----:R-:W-:-:S01]  /*3730*/  FADD.FTZ R89, R6, R7 ;  /* 0x0000000706597221 */ /* 0x001fc20000010000 */
[----:B------:R-:W-:Y:S01]  /*3740*/  FADD.FTZ R82, R12, R87 ;  /* 0x000000570c527221 */ /* 0x000fe20000010000 */
[----:B------:R-:W-:-:S01]  /*3750*/  FFMA.FTZ R62, R63, UR6, -R88 ;  /* 0x000000063f3e7c23 */ /* 0x000fc20008010858 */
[--C-:B------:R-:W-:Y:S01]  /*3760*/  FFMA.FTZ R85, R90, UR6, -R88.reuse ;  /* 0x000000065a557c23 */ /* 0x100fe20008010858 */
[----:B------:R-:W-:-:S01]  /*3770*/  FFMA.FTZ R90, R91, UR6, -R88 ;  /* 0x000000065b5a7c23 */ /* 0x000fc20008010858 */
[--C-:B------:R-:W-:Y:S01]  /*3780*/  FFMA.FTZ R79, R79, UR6, -R88.reuse ;  /* 0x000000064f4f7c23 */ /* 0x100fe20008010858 */
[----:B------:R-:W-:-:S01]  /*3790*/  FFMA.FTZ R66, R66, UR6, -R88 ;  /* 0x0000000642427c23 */ /* 0x000fc20008010858 */
[----:B------:R-:W0:Y:S01]  /*37a0*/  MUFU.EX2 R11, R11 ;  /* 0x0000000b000b7308 */ /* 0x000e220000000800 */
[----:B--2---:R-:W-:-:S01]  /*37b0*/  FADD.FTZ R86, R10, R89 ;  /* 0x000000590a567221 */ /* 0x004fc20000010000 */
[----:B------:R-:W-:Y:S01]  /*37c0*/  FADD.FTZ R89, R13, R82 ;  /* 0x000000520d597221 */ /* 0x000fe20000010000 */
[----:B------:R-:W-:-:S01]  /*37d0*/  FFMA.FTZ R67, R67, UR6, -R88 ;  /* 0x0000000643437c23 */ /* 0x000fc20008010858 */
[--C-:B------:R-:W-:Y:S01]  /*37e0*/  FFMA.FTZ R70, R70, UR6, -R88.reuse ;  /* 0x0000000646467c23 */ /* 0x100fe20008010858 */
[----:B------:R-:W-:-:S01]  /*37f0*/  FFMA.FTZ R71, R71, UR6, -R88 ;  /* 0x0000000647477c23 */ /* 0x000fc20008010858 */
[--C-:B------:R-:W-:Y:S01]  /*3800*/  FFMA.FTZ R103, R103, UR6, -R88.reuse ;  /* 0x0000000667677c23 */ /* 0x100fe20008010858 */
[----:B------:R-:W-:-:S01]  /*3810*/  FFMA.FTZ R101, R101, UR6, -R88 ;  /* 0x0000000665657c23 */ /* 0x000fc20008010858 */
[----:B------:R-:W2:Y:S01]  /*3820*/  MUFU.EX2 R14, R14 ;  /* 0x0000000e000e7308 */ /* 0x000ea20000000800 */
[----:B-1----:R-:W-:-:S01]  /*3830*/  FADD.FTZ R86, R81, R86 ;  /* 0x0000005651567221 */ /* 0x002fc20000010000 */
[----:B------:R-:W-:Y:S01]  /*3840*/  F2FP.SATFINITE.E4M3.F32.PACK_AB_MERGE_C R153, R81, R10, RZ ;  /* 0x0000000a5199723e */ /* 0x000fe200048070ff */
[----:B------:R-:W-:-:S01]  /*3850*/  FFMA.FTZ R105, R105, UR6, -R88 ;  /* 0x0000000669697c23 */ /* 0x000fc20008010858 */
[--C-:B------:R-:W-:Y:S01]  /*3860*/  FFMA.FTZ R104, R104, UR6, -R88.reuse ;  /* 0x0000000668687c23 */ /* 0x100fe20008010858 */
[----:B------:R-:W-:-:S01]  /*3870*/  FFMA.FTZ R107, R107, UR6, -R88 ;  /* 0x000000066b6b7c23 */ /* 0x000fc20008010858 */
[----:B------:R-:W-:Y:S01]  /*3880*/  F2FP.SATFINITE.E4M3.F32.PACK_AB_MERGE_C R153, R7, R6, R153 ;  /* 0x000000060799723e */ /* 0x000fe20004807099 */
[----:B------:R-:W-:-:S01]  /*3890*/  FFMA.FTZ R84, R102, UR6, -R99 ;  /* 0x0000000666547c23 */ /* 0x000fc20008010863 */
[----:B------:R-:W1:Y:S01]  /*38a0*/  MUFU.EX2 R41, R41 ;  /* 0x0000002900297308 */ /* 0x000e620000000800 */
[----:B0-----:R-:W-:-:S01]  /*38b0*/  FADD.FTZ R87, R11, R86 ;  /* 0x000000560b577221 */ /* 0x001fc20000010000 */
[----:B------:R-:W-:-:S06]  /*38c0*/  FADD.FTZ R86, R20, R89 ;  /* 0x0000005914567221 */ /* 0x000fcc0000010000 */
[----:B------:R-:W0:Y:S01]  /*38d0*/  MUFU.EX2 R92, R92 ;  /* 0x0000005c005c7308 */ /* 0x000e220000000800 */
[----:B--2---:R-:W-:-:S01]  /*38e0*/  FADD.FTZ R82, R14, R87 ;  /* 0x000000570e527221 */ /* 0x004fc20000010000 */
[----:B------:R-:W-:-:S06]  /*38f0*/  FADD.FTZ R87, R21, R86 ;  /* 0x0000005615577221 */ /* 0x000fcc0000010000 */
[----:B------:R-:W-:Y:S01]  /*3900*/  MUFU.EX2 R15, R15 ;  /* 0x0000000f000f7308 */ /* 0x000fe20000000800 */
[----:B-1----:R-:W-:-:S01]  /*3910*/  FADD.FTZ R63, R41, R82 ;  /* 0x00000052293f7221 */ /* 0x002fc20000010000 */
[----:B------:R-:W-:Y:S01]  /*3920*/  FADD.FTZ R82, R24, R87 ;  /* 0x0000005718527221 */ /* 0x000fe20000010000 */
[----:B------:R-:W-:-:S03]  /*3930*/  IMAD.MOV.U32 R24, RZ, RZ, R55 ;  /* 0x000000ffff187224 */ /* 0x000fc600078e0037 */
[----:B------:R-:W-:Y:S01]  /*3940*/  FADD.FTZ R89, R25, R82 ;  /* 0x0000005219597221 */ /* 0x000fe20000010000 */
[----:B------:R-:W-:Y:S01]  /*3950*/  IMAD.MOV.U32 R25, RZ, RZ, R55 ;  /* 0x000000ffff197224 */ /* 0x000fe200078e0037 */
[----:B------:R-:W-:Y:S01]  /*3960*/  MUFU.EX2 R42, R42 ;  /* 0x0000002a002a7308 */ /* 0x000fe20000000800 */
[----:B0-----:R-:W-:Y:S01]  /*3970*/  F2FP.SATFINITE.E4M3.F32.PACK_AB_MERGE_C R155, R92, R41, RZ ;  /* 0x000000295c9b723e */ /* 0x001fe200048070ff */
[----:B------:R-:W-:Y:S01]  /*3980*/  FADD.FTZ R82, R28, R89 ;  /* 0x000000591c527221 */ /* 0x000fe20000010000 */
[----:B------:R-:W-:Y:S02]  /*3990*/  IMAD.MOV.U32 R41, RZ, RZ, R55 ;  /* 0x000000ffff297224 */ /* 0x000fe400078e0037 */
[----:B------:R-:W-:Y:S01]  /*39a0*/  F2FP.SATFINITE.E4M3.F32.PACK_AB_MERGE_C R155, R14, R11, R155 ;  /* 0x0000000b0e9b723e */ /* 0x000fe2000480709b */
[----:B------:R-:W-:Y:S02]  /*39b0*/  IMAD.MOV.U32 R28, RZ, RZ, R55 ;  /* 0x000000ffff1c7224 */ /* 0x000fe400078e0037 */
[----:B------:R-:W-:Y:S08]  /*39c0*/  MUFU.EX2 R49, R49 ;  /* 0x0000003100317308 */ /* 0x000ff00000000800 */
[----:B------:R-:W0:Y:S08]  /*39d0*/  MUFU.EX2 R94, R94 ;  /* 0x0000005e005e7308 */ /* 0x000e300000000800 */
[----:B------:R1:W-:Y:S08]  /*39e0*/  MUFU.EX2 R3, R64 ;  /* 0x0000004000037308 */ /* 0x0003f00000000800 */
[----:B------:R-:W2:Y:S01]  /*39f0*/  MUFU.EX2 R45, R45 ;  /* 0x0000002d002d7308 */ /* 0x000ea20000000800 */
[----:B-1----:R-:W-:-:S01]  /*3a00*/  FADD.FTZ R64, R92, R63 ;  /* 0x0000003f5c407221 */ /* 0x002fc20000010000 */
[----:B------:R-:W-:Y:S01]  /*3a10*/  FFMA.FTZ R63, R26, UR6, -R88 ;  /* 0x000000061a3f7c23 */ /* 0x000fe20008010858 */
[----:B0-----:R-:W-:-:S02]  /*3a20*/  F2FP.SATFINITE.E4M3.F32.PACK_AB_MERGE_C R149, R94, R49, RZ ;  /* 0x000000315e95723e */ /* 0x001fc400048070ff */
[----:B------:R-:W-:Y:S01]  /*3a30*/  FADD.FTZ R87, R15, R64 ;  /* 0x000000400f577221 */ /* 0x000fe20000010000 */
[----:B------:R-:W-:-:S01]  /*3a40*/  FFMA.FTZ R64, R27, UR6, -R88 ;  /* 0x000000061b407c23 */ /* 0x000fc20008010858 */
[----:B------:R-:W-:Y:S01]  /*3a50*/  FFMA.FTZ R88, R106, UR6, -R88 ;  /* 0x000000066a587c23 */ /* 0x000fe20008010858 */
[----:B------:R-:W0:Y:S01]  /*3a60*/  MUFU.EX2 R46, R46 ;  /* 0x0000002e002e7308 */ /* 0x000e220000000800 */
[----:B------:R-:W-:-:S01]  /*3a70*/  FADD.FTZ R26, R42, R87 ;  /* 0x000000572a1a7221 */ /* 0x000fc20000010000 */
[----:B------:R-:W-:Y:S01]  /*3a80*/  FADD.FTZ R87, R29, R82 ;  /* 0x000000521d577221 */ /* 0x000fe20000010000 */
[----:B------:R-:W-:Y:S01]  /*3a90*/  F2FP.SATFINITE.E4M3.F32.PACK_AB_MERGE_C R149, R42, R15, R149 ;  /* 0x0000000f2a95723e */ /* 0x000fe20004807095 */
[----:B------:R-:W-:Y:S02]  /*3aa0*/  IMAD.MOV.U32 R29, RZ, RZ, R55 ;  /* 0x000000ffff1d7224 */ /* 0x000fe400078e0037 */
[----:B------:R-:W-:-:S01]  /*3ab0*/  FADD.FTZ R27, R49, R26 ;  /* 0x0000001a311b7221 */ /* 0x000fc20000010000 */
[----:B------:R-:W-:Y:S01]  /*3ac0*/  FADD.FTZ R86, R30, R87 ;  /* 0x000000571e567221 */ /* 0x000fe20000010000 */
[----:B------:R-:W-:Y:S01]  /*3ad0*/  IMAD.MOV.U32 R49, RZ, RZ, R55 ;  /* 0x000000ffff317224 */ /* 0x000fe200078e0037 */
[----:B------:R-:W1:Y:S01]  /*3ae0*/  MUFU.EX2 R85, R85 ;  /* 0x0000005500557308 */ /* 0x000e620000000800 */
[----:B------:R-:W-:-:S01]  /*3af0*/  FADD.FTZ R82, R94, R27 ;  /* 0x0000001b5e527221 */ /* 0x000fc20000010000 */
[----:B------:R-:W-:Y:S01]  /*3b00*/  FADD.FTZ R87, R31, R86 ;  /* 0x000000561f577221 */ /* 0x000fe20000010000 */
[----:B------:R-:W-:-:S02]  /*3b10*/  MOV R42, R55 ;  /* 0x00000037002a7202 */ /* 0x000fc40000000f00 */
[----:B--2---:R-:W-:Y:S01]  /*3b20*/  FADD.FTZ R27, R45, R82 ;  /* 0x000000522d1b7221 */ /* 0x004fe20000010000 */
[----:B------:R-:W-:-:S01]  /*3b30*/  FADD.FTZ R86, R32, R87 ;  /* 0x0000005720567221 */ /* 0x000fc20000010000 */
[----:B------:R-:W-:Y:S01]  /*3b40*/  F2FP.SATFINITE.E4M3.F32.PACK_AB_MERGE_C R32, R35, R32, RZ ;  /* 0x000000202320723e */ /* 0x000fe200048070ff */
[----:B------:R-:W2:Y:S01]  /*3b50*/  MUFU.EX2 R90, R90 ;  /* 0x0000005a005a7308 */ /* 0x000ea20000000800 */
[----:B0-----:R-:W-:-:S01]  /*3b60*/  FADD.FTZ R82, R46, R27 ;  /* 0x0000001b2e527221 */ /* 0x001fc20000010000 */
[----:B------:R-:W-:Y:S01]  /*3b70*/  FADD.FTZ R86, R35, R86 ;  /* 0x0000005623567221 */ /* 0x000fe20000010000 */
[----:B------:R-:W-:Y:S01]  /*3b80*/  F2FP.SATFINITE.E4M3.F32.PACK_AB_MERGE_C R150, R31, R30, R32 ;  /* 0x0000001e1f96723e */ /* 0x000fe20004807020 */
[--C-:B------:R-:W-:Y:S01]  /*3b90*/  IMAD.MOV.U32 R35, RZ, RZ, R55.reuse ;  /* 0x000000ffff237224 */ /* 0x100fe200078e0037 */
[----:B------:R-:W-:Y:S01]  /*3ba0*/  MOV R30, R55 ;  /* 0x00000037001e7202 */ /* 0x000fe20000000f00 */
[----:B------:R-:W-:Y:S01]  /*3bb0*/  FADD.FTZ R9, R33, R86 ;  /* 0x0000005621097221 */ /* 0x000fe20000010000 */
[----:B------:R-:W-:Y:S01]  /*3bc0*/  IMAD.MOV.U32 R32, RZ, RZ, R55 ;  /* 0x000000ffff207224 */ /* 0x000fe200078e0037 */
[----:B------:R-:W0:Y:S01]  /*3bd0*/  MUFU.EX2 R50, R50 ;  /* 0x0000003200327308 */ /* 0x000e220000000800 */
[----:B-1----:R-:W-:-:S01]  /*3be0*/  FADD.FTZ R87, R85, R82 ;  /* 0x0000005255577221 */ /* 0x002fc20000010000 */
[----:B------:R-:W-:Y:S01]  /*3bf0*/  FADD.FTZ R9, R34, R9 ;  /* 0x0000000922097221 */ /* 0x000fe20000010000 */
[----:B------:R-:W-:-:S05]  /*3c00*/  IMAD.MOV.U32 R31, RZ, RZ, R55 ;  /* 0x000000ffff1f7224 */ /* 0x000fca00078e0037 */
[----:B------:R-:W1:Y:S01]  /*3c10*/  MUFU.EX2 R53, R53 ;  /* 0x0000003500357308 */ /* 0x000e620000000800 */
[----:B--2---:R-:W-:-:S01]  /*3c20*/  FADD.FTZ R87, R90, R87 ;  /* 0x000000575a577221 */ /* 0x004fc20000010000 */
[----:B------:R-:W-:-:S04]  /*3c30*/  F2FP.SATFINITE.E4M3.F32.PACK_AB_MERGE_C R85, R90, R85, RZ ;  /* 0x000000555a55723e */ /* 0x000fc800048070ff */
[----:B------:R-:W-:Y:S01]  /*3c40*/  F2FP.SATFINITE.E4M3.F32.PACK_AB_MERGE_C R151, R46, R45, R85 ;  /* 0x0000002d2e97723e */ /* 0x000fe20004807055 */
[----:B------:R-:W-:Y:S01]  /*3c50*/  IMAD.MOV.U32 R45, RZ, RZ, R55 ;  /* 0x000000ffff2d7224 */ /* 0x000fe200078e0037 */
[----:B------:R-:W2:Y:S01]  /*3c60*/  MUFU.EX2 R74, R74 ;  /* 0x0000004a004a7308 */ /* 0x000ea20000000800 */
[----:B0-----:R-:W-:-:S01]  /*3c70*/  FADD.FTZ R8, R50, R87 ;  /* 0x0000005732087221 */ /* 0x001fc20000010000 */
[----:B------:R-:W-:-:S06]  /*3c80*/  MOV R46, R55 ;  /* 0x00000037002e7202 */ /* 0x000fcc0000000f00 */
[----:B------:R-:W0:Y:S01]  /*3c90*/  MUFU.EX2 R79, R79 ;  /* 0x0000004f004f7308 */ /* 0x000e220000000800 */
[----:B-1----:R-:W-:-:S01]  /*3ca0*/  FADD.FTZ R21, R53, R8 ;  /* 0x0000000835157221 */ /* 0x002fc20000010000 */
[----:B------:R-:W-:Y:S01]  /*3cb0*/  FADD.FTZ R8, R36, R9 ;  /* 0x0000000924087221 */ /* 0x000fe20000010000 */
[----:B------:R-:W-:-:S03]  /*3cc0*/  F2FP.SATFINITE.E4M3.F32.PACK_AB_MERGE_C R36, R39, R36, RZ ;  /* 0x000000242724723e */ /* 0x000fc600048070ff */
[----:B------:R-:W-:Y:S01]  /*3cd0*/  FADD.FTZ R8, R39, R8 ;  /* 0x0000000827087221 */ /* 0x000fe20000010000 */
[----:B------:R-:W-:Y:S01]  /*3ce0*/  F2FP.SATFINITE.E4M3.F32.PACK_AB_MERGE_C R136, R34, R33, R36 ;  /* 0x000000212288723e */ /* 0x000fe20004807024 */
[----:B------:R-:W1:Y:S01]  /*3cf0*/  MUFU.EX2 R54, R54 ;  /* 0x0000003600367308 */ /* 0x000e620000000800 */
[----:B--2---:R-:W-:-:S01]  /*3d00*/  FADD.FTZ R10, R74, R21 ;  /* 0x000000154a0a7221 */ /* 0x004fc20000010000 */
[----:B------:R-:W-:Y:S01]  /*3d10*/  FADD.FTZ R21, R37, R8 ;  /* 0x0000000825157221 */ /* 0x000fe20000010000 */
[--C-:B------:R-:W-:Y:S01]  /*3d20*/  IMAD.MOV.U32 R39, RZ, RZ, R55.reuse ;  /* 0x000000ffff277224 */ /* 0x100fe200078e0037 */
[----:B------:R-:W-:Y:S01]  /*3d30*/  MOV R34, R55 ;  /* 0x0000003700227202 */ /* 0x000fe20000000f00 */
[--C-:B------:R-:W-:Y:S02]  /*3d40*/  IMAD.MOV.U32 R36, RZ, RZ, R55.reuse ;  /* 0x000000ffff247224 */ /* 0x100fe400078e0037 */
[----:B------:R-:W-:Y:S01]  /*3d50*/  IMAD.MOV.U32 R33, RZ, RZ, R55 ;  /* 0x000000ffff217224 */ /* 0x000fe200078e0037 */
[----:B------:R-:W2:Y:S01]  /*3d60*/  MUFU.EX2 R75, R75 ;  /* 0x0000004b004b7308 */ /* 0x000ea20000000800 */
[----:B0-----:R-:W-:-:S01]  /*3d70*/  FADD.FTZ R9, R79, R10 ;  /* 0x0000000a4f097221 */ /* 0x001fc20000010000 */
[----:B------:R-:W-:Y:S01]  /*3d80*/  FADD.FTZ R10, R38, R21 ;  /* 0x00000015260a7221 */ /* 0x000fe20000010000 */
[----:B------:R-:W-:-:S04]  /*3d90*/  F2FP.SATFINITE.E4M3.F32.PACK_AB_MERGE_C R74, R79, R74, RZ ;  /* 0x0000004a4f4a723e */ /* 0x000fc800048070ff */
[----:B------:R-:W-:Y:S01]  /*3da0*/  F2FP.SATFINITE.E4M3.F32.PACK_AB_MERGE_C R137, R53, R50, R74 ;  /* 0x000000323589723e */ /* 0x000fe2000480704a */
[----:B------:R-:W0:Y:S01]  /*3db0*/  MUFU.EX2 R78, R78 ;  /* 0x0000004e004e7308 */ /* 0x000e220000000800 */
[----:B-1----:R-:W-:-:S01]  /*3dc0*/  FADD.FTZ R8, R54, R9 ;  /* 0x0000000936087221 */ /* 0x002fc20000010000 */
[----:B------:R-:W-:Y:S01]  /*3dd0*/  FADD.FTZ R9, R43, R10 ;  /* 0x0000000a2b097221 */ /* 0x000fe20000010000 */
[C---:B------:R-:W-:Y:S01]  /*3de0*/  F2FP.SATFINITE.E4M3.F32.PACK_AB_MERGE_C R43, R44.reuse, R43, RZ ;  /* 0x0000002b2c2b723e */ /* 0x040fe200048070ff */
[----:B------:R-:W-:Y:S01]  /*3df0*/  IMAD.MOV.U32 R53, RZ, RZ, R55 ;  /* 0x000000ffff357224 */ /* 0x000fe200078e0037 */
[----:B------:R-:W-:Y:S01]  /*3e00*/  MOV R50, R55 ;  /* 0x0000003700327202 */ /* 0x000fe20000000f00 */
[----:B------:R-:W-:Y:S01]  /*3e10*/  FADD.FTZ R44, R44, R9 ;  /* 0x000000092c2c7221 */ /* 0x000fe20000010000 */
[----:B------:R-:W-:Y:S01]  /*3e20*/  F2FP.SATFINITE.E4M3.F32.PACK_AB_MERGE_C R138, R38, R37, R43 ;  /* 0x00000025268a723e */ /* 0x000fe2000480702b */
[----:B------:R-:W1:Y:S01]  /*3e30*/  MUFU.EX2 R83, R83 ;  /* 0x0000005300537308 */ /* 0x000e620000000800 */
[----:B--2---:R-:W-:-:S01]  /*3e40*/  FADD.FTZ R5, R75, R8 ;  /* 0x000000084b057221 */ /* 0x004fc20000010000 */
[--C-:B------:R-:W-:Y:S01]  /*3e50*/  IMAD.MOV.U32 R43, RZ, RZ, R55.reuse ;  /* 0x000000ffff2b7224 */ /* 0x100fe200078e0037 */
[----:B------:R-:W-:Y:S01]  /*3e60*/  MOV R38, R55 ;  /* 0x0000003700267202 */ /* 0x000fe20000000f00 */
[----:B------:R-:W-:-:S04]  /*3e70*/  IMAD.MOV.U32 R37, RZ, RZ, R55 ;  /* 0x000000ffff257224 */ /* 0x000fc800078e0037 */
[----:B------:R-:W2:Y:S01]  /*3e80*/  MUFU.EX2 R47, R47 ;  /* 0x0000002f002f7308 */ /* 0x000ea20000000800 */
[----:B0-----:R-:W-:-:S07]  /*3e90*/  FADD.FTZ R4, R78, R5 ;  /* 0x000000054e047221 */ /* 0x001fce0000010000 */
[----:B------:R0:W3:Y:S01]  /*3ea0*/  MUFU.EX2 R48, R76 ;  /* 0x0000004c00307308 */ /* 0x0000e20000000800 */
[----:B-1----:R-:W-:-:S01]  /*3eb0*/  FADD.FTZ R4, R83, R4 ;  /* 0x0000000453047221 */ /* 0x002fc20000010000 */
[----:B------:R-:W-:-:S03]  /*3ec0*/  F2FP.SATFINITE.E4M3.F32.PACK_AB_MERGE_C R78, R83, R78, RZ ;  /* 0x0000004e534e723e */ /* 0x000fc600048070ff */
[----:B------:R-:W-:Y:S01]  /*3ed0*/  FADD.FTZ R9, R3, R4 ;  /* 0x0000000403097221 */ /* 0x000fe20000010000 */
[----:B------:R-:W-:Y:S02]  /*3ee0*/  F2FP.SATFINITE.E4M3.F32.PACK_AB_MERGE_C R139, R75, R54, R78 ;  /* 0x000000364b8b723e */ /* 0x000fe4000480704e */
[----:B------:R-:W1:Y:S01]  /*3ef0*/  MUFU.EX2 R40, R40 ;  /* 0x0000002800287308 */ /* 0x000e620000000800 */
[----:B--2---:R-:W-:-:S01]  /*3f00*/  FADD.FTZ R5, R47, R44 ;  /* 0x0000002c2f057221 */ /* 0x004fc20000010000 */
[----:B0-----:R-:W-:Y:S01]  /*3f10*/  FFMA.FTZ R76, R97, UR6, -R99 ;  /* 0x00000006614c7c23 */ /* 0x001fe20008010863 */
[----:B------:R-:W-:Y:S01]  /*3f20*/  MOV R54, R55 ;  /* 0x0000003700367202 */ /* 0x000fe20000000f00 */
[----:B------:R-:W-:-:S04]  /*3f30*/  IMAD.MOV.U32 R44, RZ, RZ, R55 ;  /* 0x000000ffff2c7224 */ /* 0x000fc800078e0037 */
[----:B------:R-:W0:Y:S01]  /*3f40*/  MUFU.EX2 R51, R51 ;  /* 0x0000003300337308 */ /* 0x000e220000000800 */
[----:B---3--:R-:W-:-:S07]  /*3f50*/  FADD.FTZ R6, R48, R5 ;  /* 0x0000000530067221 */ /* 0x008fce0000010000 */
[----:B------:R-:W2:Y:S01]  /*3f60*/  MUFU.EX2 R59, R59 ;  /* 0x0000003b003b7308 */ /* 0x000ea20000000800 */
[----:B-1----:R-:W-:-:S07]  /*3f70*/  FADD.FTZ R8, R40, R9 ;  /* 0x0000000928087221 */ /* 0x002fce0000010000 */
[----:B------:R-:W1:Y:S01]  /*3f80*/  MUFU.EX2 R52, R52 ;  /* 0x0000003400347308 */ /* 0x000e620000000800 */
[----:B0-----:R-:W-:-:S07]  /*3f90*/  FADD.FTZ R5, R51, R6 ;  /* 0x0000000633057221 */ /* 0x001fce0000010000 */
[----:B------:R-:W0:Y:S01]  /*3fa0*/  MUFU.EX2 R62, R62 ;  /* 0x0000003e003e7308 */ /* 0x000e220000000800 */
[----:B--2---:R-:W-:-:S07]  /*3fb0*/  FADD.FTZ R7, R59, R8 ;  /* 0x000000083b077221 */ /* 0x004fce0000010000 */
[----:B------:R-:W2:Y:S01]  /*3fc0*/  MUFU.EX2 R57, R57 ;  /* 0x0000003900397308 */ /* 0x000ea20000000800 */
[C---:B-1----:R-:W-:Y:S01]  /*3fd0*/  F2FP.SATFINITE.E4M3.F32.PACK_AB_MERGE_C R51, R52.reuse, R51, RZ ;  /* 0x000000333433723e */ /* 0x042fe200048070ff */
[----:B------:R-:W-:-:S03]  /*3fe0*/  FADD.FTZ R52, R52, R5 ;  /* 0x0000000534347221 */ /* 0x000fc60000010000 */
[----:B------:R-:W-:Y:S01]  /*3ff0*/  F2FP.SATFINITE.E4M3.F32.PACK_AB_MERGE_C R140, R48, R47, R51 ;  /* 0x0000002f308c723e */ /* 0x000fe20004807033 */
[----:B------:R-:W-:Y:S02]  /*4000*/  IMAD.MOV.U32 R51, RZ, RZ, R55 ;  /* 0x000000ffff337224 */ /* 0x000fe400078e0037 */
[----:B------:R-:W1:Y:S01]  /*4010*/  MUFU.EX2 R26, R66 ;  /* 0x00000042001a7308 */ /* 0x000e620000000800 */
[----:B0-----:R-:W-:-:S01]  /*4020*/  FADD.FTZ R7, R62, R7 ;  /* 0x000000073e077221 */ /* 0x001fc20000010000 */
[----:B------:R-:W-:Y:S01]  /*4030*/  F2FP.SATFINITE.E4M3.F32.PACK_AB_MERGE_C R59, R62, R59, RZ ;  /* 0x0000003b3e3b723e */ /* 0x000fe200048070ff */
[--C-:B------:R-:W-:Y:S02]  /*4040*/  IMAD.MOV.U32 R48, RZ, RZ, R55.reuse ;  /* 0x000000ffff307224 */ /* 0x100fe400078e0037 */
[----:B------:R-:W-:Y:S01]  /*4050*/  IMAD.MOV.U32 R47, RZ, RZ, R55 ;  /* 0x000000ffff2f7224 */ /* 0x000fe200078e0037 */
[----:B------:R-:W-:Y:S01]  /*4060*/  F2FP.SATFINITE.E4M3.F32.PACK_AB_MERGE_C R141, R40, R3, R59 ;  /* 0x00000003288d723e */ /* 0x000fe2000480703b */
[----:B------:R-:W-:Y:S01]  /*4070*/  IMAD.MOV.U32 R40, RZ, RZ, R55 ;  /* 0x000000ffff287224 */ /* 0x000fe200078e0037 */
[----:B------:R-:W0:Y:S01]  /*4080*/  MUFU.EX2 R60, R60 ;  /* 0x0000003c003c7308 */ /* 0x000e220000000800 */
[----:B--2---:R-:W-:-:S01]  /*4090*/  FADD.FTZ R5, R57, R52 ;  /* 0x0000003439057221 */ /* 0x004fc20000010000 */
[----:B------:R-:W-:-:S06]  /*40a0*/  IMAD.MOV.U32 R52, RZ, RZ, R55 ;  /* 0x000000ffff347224 */ /* 0x000fcc00078e0037 */
[----:B------:R-:W2:Y:S01]  /*40b0*/  MUFU.EX2 R27, R67 ;  /* 0x00000043001b7308 */ /* 0x000ea20000000800 */
[----:B-1----:R-:W-:-:S07]  /*40c0*/  FADD.FTZ R6, R26, R7 ;  /* 0x000000071a067221 */ /* 0x002fce0000010000 */
[----:B------:R-:W1:Y:S01]  /*40d0*/  MUFU.EX2 R61, R61 ;  /* 0x0000003d003d7308 */ /* 0x000e620000000800 */
[----:B0-----:R-:W-:-:S07]  /*40e0*/  FADD.FTZ R8, R60, R5 ;  /* 0x000000053c087221 */ /* 0x001fce0000010000 */
[----:B------:R-:W0:Y:S01]  /*40f0*/  MUFU.EX2 R70, R70 ;  /* 0x0000004600467308 */ /* 0x000e220000000800 */
[----:B--2---:R-:W-:-:S07]  /*4100*/  FADD.FTZ R5, R27, R6 ;  /* 0x000000061b057221 */ /* 0x004fce0000010000 */
[----:B------:R-:W2:Y:S01]  /*4110*/  MUFU.EX2 R68, R68 ;  /* 0x0000004400447308 */ /* 0x000ea20000000800 */
[----:B-1----:R-:W-:-:S07]  /*4120*/  FADD.FTZ R7, R61, R8 ;  /* 0x000000083d077221 */ /* 0x002fce0000010000 */
[----:B------:R-:W1:Y:S01]  /*4130*/  MUFU.EX2 R71, R71 ;  /* 0x0000004700477308 */ /* 0x000e620000000800 */
[----:B0-----:R-:W-:-:S07]  /*4140*/  FADD.FTZ R6, R70, R5 ;  /* 0x0000000546067221 */ /* 0x001fce0000010000 */
[----:B------:R-:W0:Y:S01]  /*4150*/  MUFU.EX2 R65, R65 ;  /* 0x0000004100417308 */ /* 0x000e220000000800 */
[C---:B--2---:R-:W-:Y:S01]  /*4160*/  F2FP.SATFINITE.E4M3.F32.PACK_AB_MERGE_C R61, R68.reuse, R61, RZ ;  /* 0x0000003d443d723e */ /* 0x044fe200048070ff */
[----:B------:R-:W-:-:S03]  /*4170*/  FADD.FTZ R68, R68, R7 ;  /* 0x0000000744447221 */ /* 0x000fc60000010000 */
[----:B------:R-:W-:-:S03]  /*4180*/  F2FP.SATFINITE.E4M3.F32.PACK_AB_MERGE_C R142, R60, R57, R61 ;  /* 0x000000393c8e723e */ /* 0x000fc6000480703d */
[----:B------:R-:W2:Y:S01]  /*4190*/  MUFU.EX2 R63, R63 ;  /* 0x0000003f003f7308 */ /* 0x000ea20000000800 */
[----:B-1----:R-:W-:-:S01]  /*41a0*/  FADD.FTZ R6, R71, R6 ;  /* 0x0000000647067221 */ /* 0x002fc20000010000 */
[----:B------:R-:W-:-:S04]  /*41b0*/  F2FP.SATFINITE.E4M3.F32.PACK_AB_MERGE_C R70, R71, R70, RZ ;  /* 0x000000464746723e */ /* 0x000fc800048070ff */
[----:B------:R-:W-:Y:S01]  /*41c0*/  F2FP.SATFINITE.E4M3.F32.PACK_AB_MERGE_C R143, R27, R26, R70 ;  /* 0x0000001a1b8f723e */ /* 0x000fe20004807046 */
[----:B------:R-:W-:Y:S01]  /*41d0*/  IMAD.MOV.U32 R27, RZ, RZ, R55 ;  /* 0x000000ffff1b7224 */ /* 0x000fe200078e0037 */
[----:B------:R-:W1:Y:S01]  /*41e0*/  MUFU.EX2 R72, R72 ;  /* 0x0000004800487308 */ /* 0x000e620000000800 */
[----:B0-----:R-:W-:-:S01]  /*41f0*/  FADD.FTZ R5, R65, R68 ;  /* 0x0000004441057221 */ /* 0x001fc20000010000 */
[----:B------:R-:W-:-:S06]  /*4200*/  MOV R26, R55 ;  /* 0x00000037001a7202 */ /* 0x000fcc0000000f00 */
[----:B------:R-:W0:Y:S01]  /*4210*/  MUFU.EX2 R64, R64 ;  /* 0x0000004000407308 */ /* 0x000e220000000800 */
[----:B--2---:R-:W-:-:S07]  /*4220*/  FADD.FTZ R7, R63, R6 ;  /* 0x000000063f077221 */ /* 0x004fce0000010000 */
        /* <DEDUP_REMOVED lines=9> */
[C---:B0-----:R-:W-:Y:S01]  /*42c0*/  F2FP.SATFINITE.E4M3.F32.PACK_AB_MERGE_C R69, R76.reuse, R69, RZ ;  /* 0x000000454c45723e */ /* 0x041fe200048070ff */
[----:B------:R-:W-:-:S03]  /*42d0*/  FADD.FTZ R76, R76, R5 ;  /* 0x000000054c4c7221 */ /* 0x000fc60000010000 */
[----:B------:R-:W-:-:S03]  /*42e0*/  F2FP.SATFINITE.E4M3.F32.PACK_AB_MERGE_C R144, R72, R65, R69 ;  /* 0x000000414890723e */ /* 0x000fc60004807045 */
[----:B------:R-:W0:Y:S01]  /*42f0*/  MUFU.EX2 R105, R105 ;  /* 0x0000006900697308 */ /* 0x000e220000000800 */
[C---:B--2---:R-:W-:Y:S01]  /*4300*/  F2FP.SATFINITE.E4M3.F32.PACK_AB_MERGE_C R103, R4.reuse, R103, RZ ;  /* 0x000000670467723e */ /* 0x044fe200048070ff */
[----:B------:R-:W-:-:S03]  /*4310*/  FADD.FTZ R4, R4, R3 ;  /* 0x0000000304047221 */ /* 0x000fc60000010000 */
[----:B------:R-:W-:-:S03]  /*4320*/  F2FP.SATFINITE.E4M3.F32.PACK_AB_MERGE_C R145, R64, R63, R103 ;  /* 0x0000003f4091723e */ /* 0x000fc60004807067 */
[----:B------:R-:W2:Y:S01]  /*4330*/  MUFU.EX2 R80, R80 ;  /* 0x0000005000507308 */ /* 0x000ea20000000800 */
[----:B-1----:R-:W-:-:S07]  /*4340*/  FADD.FTZ R3, R73, R76 ;  /* 0x0000004c49037221 */ /* 0x002fce0000010000 */
[----:B------:R-:W1:Y:S01]  /*4350*/  MUFU.EX2 R104, R104 ;  /* 0x0000006800687308 */ /* 0x000e620000000800 */
[----:B0-----:R-:W-:-:S07]  /*4360*/  FADD.FTZ R5, R105, R4 ;  /* 0x0000000469057221 */ /* 0x001fce0000010000 */
[----:B------:R-:W-:Y:S01]  /*4370*/  MUFU.EX2 R77, R77 ;  /* 0x0000004d004d7308 */ /* 0x000fe20000000800 */
[----:B--2---:R-:W-:-:S07]  /*4380*/  FADD.FTZ R4, R80, R3 ;  /* 0x0000000350047221 */ /* 0x004fce0000010000 */
[----:B------:R-:W0:Y:S01]  /*4390*/  MUFU.EX2 R84, R84 ;  /* 0x0000005400547308 */ /* 0x000e220000000800 */
[----:B-1----:R-:W-:-:S07]  /*43a0*/  FADD.FTZ R6, R104, R5 ;  /* 0x0000000568067221 */ /* 0x002fce0000010000 */
[----:B------:R-:W-:Y:S08]  /*43b0*/  MUFU.EX2 R107, R107 ;  /* 0x0000006b006b7308 */ /* 0x000ff00000000800 */
[----:B------:R-:W1:Y:S01]  /*43c0*/  MUFU.EX2 R88, R88 ;  /* 0x0000005800587308 */ /* 0x000e620000000800 */
[----:B0-----:R-:W-:Y:S01]  /*43d0*/  F2FP.SATFINITE.E4M3.F32.PACK_AB_MERGE_C R3, R84, R77, RZ ;  /* 0x0000004d5403723e */ /* 0x001fe200048070ff */
[----:B------:R-:W-:-:S03]  /*43e0*/  FADD.FTZ R77, R77, R4 ;  /* 0x000000044d4d7221 */ /* 0x000fc60000010000 */
[----:B------:R-:W-:Y:S01]  /*43f0*/  F2FP.SATFINITE.E4M3.F32.PACK_AB_MERGE_C R146, R80, R73, R3 ;  /* 0x000000495092723e */ /* 0x000fe20004807003 */
[----:B------:R-:W-:-:S01]  /*4400*/  FADD.FTZ R4, R84, R77 ;  /* 0x0000004d54047221 */ /* 0x000fc20000010000 */
[----:B-1----:R-:W-:Y:S01]  /*4410*/  F2FP.SATFINITE.E4M3.F32.PACK_AB_MERGE_C R5, R88, R107, RZ ;  /* 0x0000006b5805723e */ /* 0x002fe200048070ff */
[----:B------:R-:W-:-:S03]  /*4420*/  FADD.FTZ R107, R107, R6 ;  /* 0x000000066b6b7221 */ /* 0x000fc60000010000 */
[----:B------:R-:W-:Y:S01]  /*4430*/  F2FP.SATFINITE.E4M3.F32.PACK_AB_MERGE_C R147, R104, R105, R5 ;  /* 0x000000696893723e */ /* 0x000fe20004807005 */
[----:B------:R-:W-:-:S01]  /*4440*/  FADD.FTZ R6, R88, R107 ;  /* 0x0000006b58067221 */ /* 0x000fc20000010000 */
[----:B------:R-:W-:Y:S06]  /*4450*/  @!P1 BRA `(.L_x_14) ;  /* 0x0000002c007c9947 */ /* 0x000fec0003800000 */
[----:B------:R-:W-:Y:S01]  /*4460*/  IMAD.MOV.U32 R5, RZ, RZ, R58 ;  /* 0x000000ffff057224 */ /* 0x000fe200078e003a */
[----:B------:R-:W-:Y:S02]  /*4470*/  MOV R3, R56 ;  /* 0x0000003800037202 */ /* 0x000fe40000000f00 */
[----:B------:R-:W-:Y:S02]  /*4480*/  CS2R R54, SRZ ;  /* 0x0000000000367805 */ /* 0x000fe4000001ff00 */
[----:B------:R-:W-:Y:S02]  /*4490*/  CS2R R52, SRZ ;  /* 0x0000000000347805 */ /* 0x000fe4000001ff00 */
[----:B------:R-:W-:Y:S02]  /*44a0*/  CS2R R50, SRZ ;  /* 0x0000000000327805 */ /* 0x000fe4000001ff00 */
[----:B------:R-:W-:Y:S02]  /*44b0*/  CS2R R48, SRZ ;  /* 0x0000000000307805 */ /* 0x000fe4000001ff00 */
[----:B------:R-:W-:-:S02]  /*44c0*/  CS2R R46, SRZ ;  /* 0x00000000002e7805 */ /* 0x000fc4000001ff00 */
[----:B------:R-:W-:Y:S02]  /*44d0*/  CS2R R44, SRZ ;  /* 0x00000000002c7805 */ /* 0x000fe4000001ff00 */
        /* <DEDUP_REMOVED lines=9> */
[----:B------:R-:W-:Y:S01]  /*4570*/  CS2R R24, SRZ ;  /* 0x0000000000187805 */ /* 0x000fe2000001ff00 */
[----:B------:R-:W-:Y:S01]  /*4580*/  UIADD3 UR26, UR47, -0x2, URZ ;  /* 0xfffffffe2f1a7890 */ /* 0x000fe2000fffe03f */
[----:B------:R-:W-:Y:S01]  /*4590*/  UMOV UR25, UR39 ;  /* 0x0000002700197c82 */ /* 0x000fe20008000000 */
[----:B------:R-:W-:Y:S01]  /*45a0*/  UMOV UR24, UR40 ;  /* 0x0000002800187c82 */ /* 0x000fe20008000000 */
[----:B------:R-:W-:-:S09]  /*45b0*/  ULDC UR4, c[0x0][0x988] ;  /* 0x0002620000047ab9 */ /* 0x000fd20000000800 */
.L_x_25:
[----:B------:R-:W-:-:S04]  /*45c0*/  UISETP.NE.AND UP0, UPT, UR24, 0x1, UPT ;  /* 0x000000011800788c */ /* 0x000fc8000bf05270 */
[----:B------:R-:W-:-:S04]  /*45d0*/  USEL UR39, URZ, 0x1, UP0 ;  /* 0x000000013f277887 */ /* 0x000fc80008000000 */
[----:B------:R-:W-:Y:S01]  /*45e0*/  ULOP3.LUT UR39, UR25, UR39, URZ, 0x3c, !UPT ;  /* 0x0000002719277292 */ /* 0x000fe2000f8e3c3f */
[----:B------:R-:W-:Y:S11]  /*45f0*/  @!P0 BRA `(.L_x_15) ;  /* 0x0000000000048947 */ /* 0x000ff60003800000 */
[----:B------:R-:W-:Y:S01]  /*4600*/  BPT.TRAP 0x1 ;  /* 0x000000040000795c */ /* 0x000fe20000300000 */
.L_x_15:
[----:B------:R-:W0:Y:S01]  /*4610*/  S2UR UR5, SR_CgaCtaId ;  /* 0x00000000000579c3 */ /* 0x000e220000008800 */
[----:B------:R-:W-:Y:S01]  /*4620*/  UIADD3 UR40, UR24, 0x1, URZ ;  /* 0x0000000118287890 */ /* 0x000fe2000fffe03f */
[----:B------:R-:W-:Y:S01]  /*4630*/  IMAD.U32 R7, RZ, RZ, UR39 ;  /* 0x00000027ff077e24 */ /* 0x000fe2000f8e00ff */
[----:B------:R-:W-:Y:S02]  /*4640*/  UMOV UR6, 0x400 ;  /* 0x0000040000067882 */ /* 0x000fe40000000000 */
[----:B------:R-:W-:Y:S02]  /*4650*/  UISETP.NE.AND UP0, UPT, UR40, 0x2, UPT ;  /* 0x000000022800788c */ /* 0x000fe4000bf05270 */
[----:B------:R-:W-:Y:S02]  /*4660*/  SHF.L.U32 R7, R7, 0x1f, RZ ;  /* 0x0000001f07077819 */ /* 0x000fe400000006ff */
[----:B------:R-:W-:Y:S02]  /*4670*/  USEL UR40, UR40, URZ, UP0 ;  /* 0x0000003f28287287 */ /* 0x000fe40008000000 */
[----:B0-----:R-:W-:-:S04]  /*4680*/  ULEA UR6, UR5, UR6, 0x18 ;  /* 0x0000000605067291 */ /* 0x001fc8000f8ec03f */
[----:B------:R-:W-:-:S09]  /*4690*/  ULEA UR7, UR40, UR6, 0x3 ;  /* 0x0000000628077291 */ /* 0x000fd2000f8e183f */
[----:B------:R0:W1:Y:S01]  /*46a0*/  SYNCS.PHASECHK.TRANS64.TRYWAIT P1, [UR7+0x13230], R7 ;  /* 0x01323007ff0075a7 */ /* 0x0000620008020147 */
[----:B------:R-:W-:Y:S05]  /*46b0*/  @!P0 BRA `(.L_x_16) ;  /* 0x0000000000048947 */ /* 0x000fea0003800000 */
[----:B------:R-:W-:Y:S01]  /*46c0*/  BPT.TRAP 0x1 ;  /* 0x000000040000795c */ /* 0x000fe20000300000 */
.L_x_16:
[----:B-1----:R-:W-:Y:S05]  /*46d0*/  @P1 BRA `(.L_x_17) ;  /* 0x0000000000081947 */ /* 0x002fea0003800000 */
[----:B------:R-:W1:Y:S02]  /*46e0*/  SYNCS.PHASECHK.TRANS64.TRYWAIT P1, [UR7+0x13230], R7 ;  /* 0x01323007ff0075a7 */ /* 0x000e640008020147 */
[----:B-1----:R-:W-:Y:S05]  /*46f0*/  @!P1 BRA `(.L_x_18) ;  /* 0x0000008800c49947 */ /* 0x002fea0003800000 */
.L_x_17:
[----:B------:R-:W-:Y:S01]  /*4700*/  R2UR UR27, R2 ;  /* 0x00000000021b72ca */ /* 0x000fe200000e0000 */
[----:B------:R-:W-:Y:S01]  /*4710*/  WARPGROUP.ARRIVE ;  /* 0x00000000000079c5 */ /* 0x000fe20000000000 */
[----:B------:R-:W-:Y:S01]  /*4720*/  UMOV UR15, 0x80000020 ;  /* 0x80000020000f7882 */ /* 0x000fe20000000000 */
[----:B------:R-:W-:Y:S01]  /*4730*/  UMOV UR16, UR12 ;  /* 0x0000000c00107c82 */ /* 0x000fe20008000000 */
[----:B------:R-:W-:Y:S01]  /*4740*/  UMOV UR17, UR13 ;  /* 0x0000000d00117c82 */ /* 0x000fe20008000000 */
[----:B------:R-:W-:Y:S01]  /*4750*/  UMOV UR19, 0x80000020 ;  /* 0x8000002000137882 */ /* 0x000fe20000000000 */
[----:B------:R-:W-:Y:S01]  /*4760*/  UMOV UR20, UR12 ;  /* 0x0000000c00147c82 */ /* 0x000fe20008000000 */
[----:B------:R-:W-:Y:S01]  /*4770*/  UMOV UR21, UR13 ;  /* 0x0000000d00157c82 */ /* 0x000fe20008000000 */
[----:B------:R-:W-:Y:S01]  /*4780*/  UMOV UR23, 0x80000020 ;  /* 0x8000002000177882 */ /* 0x000fe20000000000 */
[----:B------:R-:W-:-:S04]  /*4790*/  UMOV UR11, 0x80000020 ;  /* 0x80000020000b7882 */ /* 0x000fc80000000000 */
[----:B------:R-:W-:-:S04]  /*47a0*/  UIMAD UR27, UR40, 0x280, UR27 ;  /* 0x00000280281b78a4 */ /* 0x000fc8000f8e021b */
[----:B------:R-:W-:Y:S02]  /*47b0*/  UIADD3 UR18, UR27, 0x80, URZ ;  /* 0x000000801b127890 */ /* 0x000fe4000fffe03f */
[----:B------:R-:W-:Y:S02]  /*47c0*/  UIADD3 UR22, UR27, 0x100, URZ ;  /* 0x000001001b167890 */ /* 0x000fe4000fffe03f */
[----:B------:R-:W-:Y:S01]  /*47d0*/  UMOV UR14, UR27 ;  /* 0x0000001b000e7c82 */ /* 0x000fe20008000000 */
[----:B------:R-:W-:Y:S01]  /*47e0*/  UIADD3 UR10, UR27, 0x200, URZ ;  /* 0x000002001b0a7890 */ /* 0x000fe2000fffe03f */
[----:B------:R-:W-:Y:S01]  /*47f0*/  QGMMA.64x32x32.F32.E4M3.E4M3 R120, gdesc[UR12], RZ, !UPT, gsb0 ;  /* 0x006000000c7879f3 */ /* 0x000fe2000c0008ff */
[----:B------:R-:W-:Y:S01]  /*4800*/  UIADD3 UR14, UR27, 0x180, URZ ;  /* 0x000001801b0e7890 */ /* 0x000fe2000fffe03f */
[----:B------:R-:W-:Y:S01]  /*4810*/  UMOV UR15, 0x80000020 ;  /* 0x80000020000f7882 */ /* 0x000fe20000000000 */
[----:B------:R-:W-:Y:S02]  /*4820*/  WARPGROUP.DEPBAR.LE gsb0, 0x0 ;  /* 0x00008000000079c5 */ /* 0x000fe40000010000 */
[----:B------:R-:W-:-:S06]  /*4830*/  WARPGROUP.ARRIVE ;  /* 0x00000000000079c5 */ /* 0x000fcc0000000000 */
[----:B------:R-:W-:Y:S01]  /*4840*/  QGMMA.64x32x32.F32.E4M3.E4M3 R104, gdesc[UR16], RZ, !UPT, gsb0 ;  /* 0x00600000106879f3 */ /* 0x000fe2000c0008ff */
[----:B------:R-:W-:Y:S01]  /*4850*/  UIADD3 UR18, UR27, 0x82, URZ ;  /* 0x000000821b127890 */ /* 0x000fe2000fffe03f */
[----:B------:R-:W-:Y:S01]  /*4860*/  UMOV UR16, UR8 ;  /* 0x0000000800107c82 */ /* 0x000fe20008000000 */
[----:B------:R-:W-:Y:S01]  /*4870*/  UMOV UR17, UR9 ;  /* 0x0000000900117c82 */ /* 0x000fe20008000000 */
        /* <DEDUP_REMOVED lines=16> */
[----:B------:R-:W-:Y:S03]  /*4980*/  QGMMA.64x32x32.F32.E4M3.E4M3 R56, gdesc[UR12], RZ, !UPT, gsb0 ;  /* 0x006000000c3879f3 */ /* 0x000fe6000c0008ff */
[----:B------:R-:W-:Y:S02]  /*4990*/  WARPGROUP.DEPBAR.LE gsb0, 0x0 ;  /* 0x00008000000079c5 */ /* 0x000fe40000010000 */
[----:B------:R-:W-:-:S06]  /*49a0*/  WARPGROUP.ARRIVE ;  /* 0x00000000000079c5 */ /* 0x000fcc0000000000 */
[----:B------:R-:W-:Y:S01]  /*49b0*/  QGMMA.64x32x32.F32.E4M3.E4M3 R120, gdesc[UR8], R120, gsb0 ;  /* 0x00600000087879f3 */ /* 0x000fe20008000878 */
[----:B------:R-:W-:Y:S01]  /*49c0*/  UIADD3 UR10, UR27, 0x182, URZ ;  /* 0x000001821b0a7890 */ /* 0x000fe2000fffe03f */
[----:B------:R-:W-:Y:S01]  /*49d0*/  UMOV UR11, 0x80000020 ;  /* 0x80000020000b7882 */ /* 0x000fe20000000000 */
[----:B------:R-:W-:Y:S01]  /*49e0*/  UIADD3 UR27, UR27, 0x202, URZ ;  /* 0x000002021b1b7890 */ /* 0x000fe2000fffe03f */
[----:B------:R-:W-:Y:S02]  /*49f0*/  WARPGROUP.DEPBAR.LE gsb0, 0x0 ;  /* 0x00008000000079c5 */ /* 0x000fe40000010000 */
[----:B------:R-:W-:-:S06]  /*4a00*/  WARPGROUP.ARRIVE ;  /* 0x00000000000079c5 */ /* 0x000fcc0000000000 */
[----:B------:R-:W-:Y:S03]  /*4a10*/  QGMMA.64x32x32.F32.E4M3.E4M3 R104, gdesc[UR16], R104, gsb0 ;  /* 0x00600000106879f3 */ /* 0x000fe60008000868 */
[----:B------:R-:W-:Y:S02]  /*4a20*/  WARPGROUP.DEPBAR.LE gsb0, 0x0 ;  /* 0x00008000000079c5 */ /* 0x000fe40000010000 */
[----:B------:R-:W-:-:S06]  /*4a30*/  WARPGROUP.ARRIVE ;  /* 0x00000000000079c5 */ /* 0x000fcc0000000000 */
[----:B------:R-:W-:Y:S03]  /*4a40*/  QGMMA.64x32x32.F32.E4M3.E4M3 R88, gdesc[UR20], R88, gsb0 ;  /* 0x00600000145879f3 */ /* 0x000fe60008000858 */
        /* <DEDUP_REMOVED lines=11> */
.L_x_19:
[----:B------:R-:W-:Y:S01]  /*4b00*/  ULEA UR14, UR24, UR6, 0x3 ;  /* 0x00000006180e7291 */ /* 0x000fe2000f8e183f */
[----:B01----:R-:W-:-:S05]  /*4b10*/  IMAD.U32 R7, RZ, RZ, UR25 ;  /* 0x00000019ff077e24 */ /* 0x003fca000f8e00ff */
[----:B------:R-:W-:-:S04]  /*4b20*/  SHF.L.U32 R7, R7, 0x1f, RZ ;  /* 0x0000001f07077819 */ /* 0x000fc800000006ff */
[----:B------:R0:W1:Y:S01]  /*4b30*/  SYNCS.PHASECHK.TRANS64.TRYWAIT P1, [UR14+0x13250], R7 ;  /* 0x01325007ff0075a7 */ /* 0x000062000802014e */
[----:B------:R-:W-:Y:S05]  /*4b40*/  @!P0 BRA `(.L_x_20) ;  /* 0x0000000000048947 */ /* 0x000fea0003800000 */
[----:B------:R-:W-:Y:S01]  /*4b50*/  BPT.TRAP 0x1 ;  /* 0x000000040000795c */ /* 0x000fe20000300000 */
.L_x_20:
[----:B-1----:R-:W-:Y:S05]  /*4b60*/  @P1 BRA `(.L_x_21) ;  /* 0x0000000000081947 */ /* 0x002fea0003800000 */
[----:B------:R-:W1:Y:S02]  /*4b70*/  SYNCS.PHASECHK.TRANS64.TRYWAIT P1, [UR14+0x13250], R7 ;  /* 0x01325007ff0075a7 */ /* 0x000e64000802014e */
[----:B-1----:R-:W-:Y:S05]  /*4b80*/  @!P1 BRA `(.L_x_22) ;  /* 0x0000008400b89947 */ /* 0x002fea0003800000 */
.L_x_21:
[----:B------:R-:W-:Y:S01]  /*4b90*/  UIADD3 UR6, UR6, 0x1000, URZ ;  /* 0x0000100006067890 */ /* 0x000fe2000fffe03f */
[----:B------:R-:W-:Y:S01]  /*4ba0*/  WARPGROUP.ARRIVE ;  /* 0x00000000000079c5 */ /* 0x000fe20000000000 */
[----:B------:R-:W-:Y:S02]  /*4bb0*/  UMOV UR11, 0xc0000010 ;  /* 0xc0000010000b7882 */ /* 0x000fe40000000000 */
[----:B------:R-:W-:-:S04]  /*4bc0*/  USHF.R.U32.HI UR6, URZ, 0x4, UR6 ;  /* 0x000000043f067899 */ /* 0x000fc80008011606 */
[----:B------:R-:W-:-:S04]  /*4bd0*/  ULOP3.LUT UR6, UR6, 0x3fff, URZ, 0xc0, !UPT ;  /* 0x00003fff06067892 */ /* 0x000fc8000f8ec03f */
[----:B------:R-:W-:-:S04]  /*4be0*/  ULOP3.LUT UR6, UR6, 0x10000, URZ, 0xfc, !UPT ;  /* 0x0001000006067892 */ /* 0x000fc8000f8efc3f */
[----:B------:R-:W-:-:S07]  /*4bf0*/  UIMAD UR6, UR24, 0x280, UR6 ;  /* 0x00000280180678a4 */ /* 0x000fce000f8e0206 */
[----:B------:R-:W-:Y:S02]  /*4c00*/  UMOV UR10, UR6 ;  /* 0x00000006000a7c82 */ /* 0x000fe40008000000 */
[----:B------:R-:W-:Y:S01]  /*4c10*/  QGMMA.64x64x32.F32.E4M3.E4M3 R24, R152, gdesc[UR8], R24, gsb0 ;  /* 0x00e0000898187df3 */ /* 0x000fe20008000818 */
[----:B------:R-:W-:Y:S01]  /*4c20*/  UIADD3 UR10, UR6, 0x80, URZ ;  /* 0x00000080060a7890 */ /* 0x000fe2000fffe03f */
[----:B------:R-:W-:Y:S01]  /*4c30*/  UMOV UR11, 0xc0000010 ;  /* 0xc0000010000b7882 */ /* 0x000fe20000000000 */
[----:B------:R-:W-:Y:S02]  /*4c40*/  WARPGROUP.DEPBAR.LE gsb0, 0x0 ;  /* 0x00008000000079c5 */ /* 0x000fe40000010000 */
[----:B------:R-:W-:-:S06]  /*4c50*/  WARPGROUP.ARRIVE ;  /* 0x00000000000079c5 */ /* 0x000fcc0000000000 */
        /* <DEDUP_REMOVED lines=8> */
[----:B------:R-:W-:Y:S01]  /*4ce0*/  UIADD3 UR6, UR6, 0x200, URZ ;  /* 0x0000020006067890 */ /* 0x000fe2000fffe03f */
[----:B------:R-:W-:Y:S02]  /*4cf0*/  WARPGROUP.DEPBAR.LE gsb0, 0x0 ;  /* 0x00008000000079c5 */ /* 0x000fe40000010000 */
[----:B------:R-:W-:-:S06]  /*4d00*/  WARPGROUP.ARRIVE ;  /* 0x00000000000079c5 */ /* 0x000fcc0000000000 */
[----:B------:R-:W-:Y:S01]  /*4d10*/  QGMMA.64x64x32.F32.E4M3.E4M3 R24, R140, gdesc[UR8], R24, gsb0 ;  /* 0x00e000088c187df3 */ /* 0x000fe20008000818 */
[----:B------:R-:W-:Y:S01]  /*4d20*/  UMOV UR10, UR6 ;  /* 0x00000006000a7c82 */ /* 0x000fe20008000000 */
[----:B------:R-:W-:Y:S01]  /*4d30*/  UMOV UR11, 0xc0000010 ;  /* 0xc0000010000b7882 */ /* 0x000fe20000000000 */
[----:B------:R-:W-:Y:S02]  /*4d40*/  WARPGROUP.DEPBAR.LE gsb0, 0x0 ;  /* 0x00008000000079c5 */ /* 0x000fe40000010000 */
[----:B------:R-:W-:-:S06]  /*4d50*/  WARPGROUP.ARRIVE ;  /* 0x00000000000079c5 */ /* 0x000fcc0000000000 */
[----:B------:R-:W-:Y:S03]  /*4d60*/  QGMMA.64x64x32.F32.E4M3.E4M3 R24, R144, gdesc[UR8], R24, gsb0 ;  /* 0x00e0000890187df3 */ /* 0x000fe60008000818 */
[----:B------:R-:W-:Y:S02]  /*4d70*/  WARPGROUP.DEPBAR.LE gsb0, 0x0 ;  /* 0x00008000000079c5 */ /* 0x000fe40000010000 */
[----:B------:R-:W-:Y:S05]  /*4d80*/  @!P0 BRA `(.L_x_23) ;  /* 0x0000000000048947 */ /* 0x000fea0003800000 */
[----:B------:R-:W-:Y:S01]  /*4d90*/  BPT.TRAP 0x1 ;  /* 0x000000040000795c */ /* 0x000fe20000300000 */
.L_x_23:
[C---:B-1----:R-:W-:Y:S01]  /*4da0*/  FMUL.FTZ R8, R0.reuse, R120 ;  /* 0x0000007800087220 */ /* 0x042fe20000410000 */
[C---:B------:R-:W-:Y:S01]  /*4db0*/  FMUL.FTZ R10, R0.reuse, R122 ;  /* 0x0000007a000a7220 */ /* 0x040fe20000410000 */
[C---:B0-----:R-:W-:Y:S01]  /*4dc0*/  FMUL.FTZ R7, R0.reuse, R121 ;  /* 0x0000007900077220 */ /* 0x041fe20000410000 */
[C---:B------:R-:W-:Y:S01]  /*4dd0*/  FMUL.FTZ R9, R0.reuse, R123 ;  /* 0x0000007b00097220 */ /* 0x040fe20000410000 */
[C---:B------:R-:W-:Y:S01]  /*4de0*/  FMUL.FTZ R11, R0.reuse, R124 ;  /* 0x0000007c000b7220 */ /* 0x040fe20000410000 */
[C---:B------:R-:W-:Y:S01]  /*4df0*/  FMUL.FTZ R13, R0.reuse, R126 ;  /* 0x0000007e000d7220 */ /* 0x040fe20000410000 */
[----:B------:R-:W0:Y:S01]  /*4e00*/  MUFU.TANH R8, R8 ;  /* 0x0000000800087308 */ /* 0x000e220000002400 */
[C---:B------:R-:W-:Y:S01]  /*4e10*/  FMUL.FTZ R12, R0.reuse, R125 ;  /* 0x0000007d000c7220 */ /* 0x040fe20000410000 */
[C---:B------:R-:W-:Y:S01]  /*4e20*/  FMUL.FTZ R14, R0.reuse, R127 ;  /* 0x0000007f000e7220 */ /* 0x040fe20000410000 */
[C---:B------:R-:W-:Y:S01]  /*4e30*/  FMUL.FTZ R15, R0.reuse, R128 ;  /* 0x00000080000f7220 */ /* 0x040fe20000410000 */
[C---:B------:R-:W-:Y:S01]  /*4e40*/  FMUL.FTZ R21, R0.reuse, R130 ;  /* 0x0000008200157220 */ /* 0x040fe20000410000 */
[C---:B------:R-:W-:Y:S01]  /*4e50*/  FMUL.FTZ R20, R0.reuse, R129 ;  /* 0x0000008100147220 */ /* 0x040fe20000410000 */
[C---:B------:R-:W-:Y:S01]  /*4e60*/  FMUL.FTZ R120, R0.reuse, R131 ;  /* 0x0000008300787220 */ /* 0x040fe20000410000 */
[C---:B------:R-:W-:Y:S01]  /*4e70*/  FMUL.FTZ R121, R0.reuse, R132 ;  /* 0x0000008400797220 */ /* 0x040fe20000410000 */
[----:B------:R-:W1:Y:S01]  /*4e80*/  MUFU.TANH R10, R10 ;  /* 0x0000000a000a7308 */ /* 0x000e620000002400 */
[C---:B------:R-:W-:Y:S01]  /*4e90*/  FMUL.FTZ R123, R0.reuse, R134 ;  /* 0x00000086007b7220 */ /* 0x040fe20000410000 */
[C---:B------:R-:W-:Y:S01]  /*4ea0*/  FMUL.FTZ R122, R0.reuse, R133 ;  /* 0x00000085007a7220 */ /* 0x040fe20000410000 */
[C---:B------:R-:W-:Y:S01]  /*4eb0*/  FMUL.FTZ R124, R0.reuse, R135 ;  /* 0x00000087007c7220 */ /* 0x040fe20000410000 */
[C---:B------:R-:W-:Y:S01]  /*4ec0*/  FMUL.FTZ R104, R0.reuse, R104 ;  /* 0x0000006800687220 */ /* 0x040fe20000410000 */
[C---:B------:R-:W-:Y:S01]  /*4ed0*/  FMUL.FTZ R106, R0.reuse, R106 ;  /* 0x0000006a006a7220 */ /* 0x040fe20000410000 */
[C---:B------:R-:W-:Y:S01]  /*4ee0*/  FMUL.FTZ R105, R0.reuse, R105 ;  /* 0x0000006900697220 */ /* 0x040fe20000410000 */
[----:B------:R-:W-:Y:S01]  /*4ef0*/  FMUL.FTZ R107, R0, R107 ;  /* 0x0000006b006b7220 */ /* 0x000fe20000410000 */
[----:B------:R-:W2:Y:S01]  /*4f00*/  MUFU.TANH R7, R7 ;  /* 0x0000000700077308 */ /* 0x000ea20000002400 */
[----:B0-----:R-:W-:Y:S01]  /*4f10*/  FMNMX.FTZ R126, R8, R3, !PT ;  /* 0x00000003087e7209 */ /* 0x001fe20007810000 */
[C---:B------:R-:W-:Y:S01]  /*4f20*/  FMUL.FTZ R108, R0.reuse, R108 ;  /* 0x0000006c006c7220 */ /* 0x040fe20000410000 */
[C---:B------:R-:W-:Y:S01]  /*4f30*/  FMUL.FTZ R110, R0.reuse, R110 ;  /* 0x0000006e006e7220 */ /* 0x040fe20000410000 */
[C---:B------:R-:W-:Y:S01]  /*4f40*/  FMUL.FTZ R109, R0.reuse, R109 ;  /* 0x0000006d006d7220 */ /* 0x040fe20000410000 */
[C---:B------:R-:W-:Y:S01]  /*4f50*/  FMUL.FTZ R111, R0.reuse, R111 ;  /* 0x0000006f006f7220 */ /* 0x040fe20000410000 */
[C---:B------:R-:W-:Y:S01]  /*4f60*/  FMUL.FTZ R112, R0.reuse, R112 ;  /* 0x0000007000707220 */ /* 0x040fe20000410000 */
[----:B------:R-:W-:Y:S01]  /*4f70*/  FMUL.FTZ R114, R0, R114 ;  /* 0x0000007200727220 */ /* 0x000fe20000410000 */
[----:B------:R-:W0:Y:S01]  /*4f80*/  MUFU.TANH R9, R9 ;  /* 0x0000000900097308 */ /* 0x000e220000002400 */
[----:B-1----:R-:W-:Y:S01]  /*4f90*/  FMNMX.FTZ R128, R10, R5, !PT ;  /* 0x000000050a807209 */ /* 0x002fe20007810000 */
[C---:B------:R-:W-:Y:S01]  /*4fa0*/  FMUL.FTZ R113, R0.reuse, R113 ;  /* 0x0000007100717220 */ /* 0x040fe20000410000 */
[C---:B------:R-:W-:Y:S01]  /*4fb0*/  FMUL.FTZ R115, R0.reuse, R115 ;  /* 0x0000007300737220 */ /* 0x040fe20000410000 */
[C---:B------:R-:W-:Y:S01]  /*4fc0*/  FMUL.FTZ R116, R0.reuse, R116 ;  /* 0x0000007400747220 */ /* 0x040fe20000410000 */
[C---:B------:R-:W-:Y:S01]  /*4fd0*/  FMUL.FTZ R118, R0.reuse, R118 ;  /* 0x0000007600767220 */ /* 0x040fe20000410000 */
[C---:B------:R-:W-:Y:S01]  /*4fe0*/  FMUL.FTZ R117, R0.reuse, R117 ;  /* 0x0000007500757220 */ /* 0x040fe20000410000 */
[C---:B------:R-:W-:Y:S01]  /*4ff0*/  FMUL.FTZ R119, R0.reuse, R119 ;  /* 0x0000007700777220 */ /* 0x040fe20000410000 */
[----:B------:R-:W1:Y:S01]  /*5000*/  MUFU.TANH R11, R11 ;  /* 0x0000000b000b7308 */ /* 0x000e620000002400 */
[----:B--2---:R-:W-:Y:S01]  /*5010*/  FMNMX.FTZ R126, R7, R126, !PT ;  /* 0x0000007e077e7209 */ /* 0x004fe20007810000 */
[C---:B------:R-:W-:Y:S01]  /*5020*/  FMUL.FTZ R88, R0.reuse, R88 ;  /* 0x0000005800587220 */ /* 0x040fe20000410000 */
[C---:B------:R-:W-:Y:S01]  /*5030*/  FMUL.FTZ R90, R0.reuse, R90 ;  /* 0x0000005a005a7220 */ /* 0x040fe20000410000 */
[C---:B------:R-:W-:Y:S01]  /*5040*/  FMUL.FTZ R89, R0.reuse, R89 ;  /* 0x0000005900597220 */ /* 0x040fe20000410000 */
[C---:B------:R-:W-:Y:S01]  /*5050*/  FMUL.FTZ R91, R0.reuse, R91 ;  /* 0x0000005b005b7220 */ /* 0x040fe20000410000 */
[C---:B------:R-:W-:Y:S01]  /*5060*/  FMUL.FTZ R92, R0.reuse, R92 ;  /* 0x0000005c005c7220 */ /* 0x040fe20000410000 */
[C---:B------:R-:W-:Y:S01]  /*5070*/  FMUL.FTZ R94, R0.reuse, R94 ;  /* 0x0000005e005e7220 */ /* 0x040fe20000410000 */
[----:B------:R-:W2:Y:S01]  /*5080*/  MUFU.TANH R13, R13 ;  /* 0x0000000d000d7308 */ /* 0x000ea20000002400 */
[----:B0-----:R-:W-:Y:S01]  /*5090*/  FMNMX.FTZ R128, R9, R128, !PT ;  /* 0x0000008009807209 */ /* 0x001fe20007810000 */
[C---:B------:R-:W-:Y:S01]  /*50a0*/  FMUL.FTZ R93, R0.reuse, R93 ;  /* 0x0000005d005d7220 */ /* 0x040fe20000410000 */
[C---:B------:R-:W-:Y:S01]  /*50b0*/  FMUL.FTZ R95, R0.reuse, R95 ;  /* 0x0000005f005f7220 */ /* 0x040fe20000410000 */
[C---:B------:R-:W-:Y:S01]  /*50c0*/  FMUL.FTZ R96, R0.reuse, R96 ;  /* 0x0000006000607220 */ /* 0x040fe20000410000 */
[C---:B------:R-:W-:Y:S01]  /*50d0*/  FMUL.FTZ R98, R0.reuse, R98 ;  /* 0x0000006200627220 */ /* 0x040fe20000410000 */
[C---:B------:R-:W-:Y:S01]  /*50e0*/  FMUL.FTZ R97, R0.reuse, R97 ;  /* 0x0000006100617220 */ /* 0x040fe20000410000 */
[C---:B------:R-:W-:Y:S01]  /*50f0*/  FMUL.FTZ R99, R0.reuse, R99 ;  /* 0x0000006300637220 */ /* 0x040fe20000410000 */
        /* <DEDUP_REMOVED lines=46> */
[----:B------:R-:W-:Y:S01]  /*53e0*/  FMUL.FTZ R71, R0, R71 ;  /* 0x0000004700477220 */ /* 0x000fe20000410000 */
[----:B------:R-:W-:Y:S01]  /*53f0*/  UMOV UR6, UR4 ;  /* 0x0000000400067c82 */ /* 0x000fe20008000000 */
[----:B------:R-:W0:Y:S01]  /*5400*/  MUFU.TANH R121, R121 ;  /* 0x0000007900797308 */ /* 0x000e220000002400 */
[----:B-1----:R-:W-:Y:S01]  /*5410*/  FMNMX.FTZ R56, R20, R127, !PT ;  /* 0x0000007f14387209 */ /* 0x002fe20007810000 */
[----:B------:R-:W-:Y:S01]  /*5420*/  IMAD.U32 R133, RZ, RZ, UR6 ;  /* 0x00000006ff857e24 */ /* 0x000fe2000f8e00ff */
[----:B------:R-:W-:-:S04]  /*5430*/  UIADD3 UR7, UR7, 0x13240, URZ ;  /* 0x0001324007077890 */ /* 0x000fc8000fffe03f */
[----:B------:R-:W-:Y:S01]  /*5440*/  UPRMT UR7, UR5, 0x654, UR7 ;  /* 0x0000065405077896 */ /* 0x000fe20008000007 */
[----:B------:R-:W1:Y:S01]  /*5450*/  MUFU.TANH R123, R123 ;  /* 0x0000007b007b7308 */ /* 0x000e620000002400 */
[----:B--2---:R-:W-:-:S07]  /*5460*/  FMNMX.FTZ R126, R120, R129, !PT ;  /* 0x00000081787e7209 */ /* 0x004fce0007810000 */
[----:B------:R-:W2:Y:S01]  /*5470*/  MUFU.TANH R122, R122 ;  /* 0x0000007a007a7308 */ /* 0x000ea20000002400 */
[----:B0-----:R-:W-:Y:S01]  /*5480*/  FMNMX.FTZ R127, R121, R56, !PT ;  /* 0x00000038797f7209 */ /* 0x001fe20007810000 */
[----:B------:R-:W-:Y:S06]  /*5490*/  SYNCS.ARRIVE.TRANS64.RED.A1T0 RZ, [UR7], RZ ;  /* 0x000000ffffff79a7 */ /* 0x000fec0008100407 */
[----:B------:R-:W0:Y:S01]  /*54a0*/  MUFU.TANH R124, R124 ;  /* 0x0000007c007c7308 */ /* 0x000e220000002400 */
[----:B-1----:R-:W-:Y:S01]  /*54b0*/  FMNMX.FTZ R129, R123, R126, !PT ;  /* 0x0000007e7b817209 */ /* 0x002fe20007810000 */
[----:B------:R-:W-:-:S06]  /*54c0*/  FMUL.FTZ R126, R0, R58 ;  /* 0x0000003a007e7220 */ /* 0x000fcc0000410000 */
[----:B------:R-:W1:Y:S01]  /*54d0*/  MUFU.TANH R104, R104 ;  /* 0x0000006800687308 */ /* 0x000e620000002400 */
[----:B--2---:R-:W-:-:S07]  /*54e0*/  FMNMX.FTZ R127, R122, R127, !PT ;  /* 0x0000007f7a7f7209 */ /* 0x004fce0007810000 */
[----:B------:R-:W2:Y:S01]  /*54f0*/  MUFU.TANH R106, R106 ;  /* 0x0000006a006a7308 */ /* 0x000ea20000002400 */
[----:B0-----:R-:W-:-:S07]  /*5500*/  FMNMX.FTZ R129, R124, R129, !PT ;  /* 0x000000817c817209 */ /* 0x001fce0007810000 */
[----:B------:R-:W0:Y:S01]  /*5510*/  MUFU.TANH R105, R105 ;  /* 0x0000006900697308 */ /* 0x000e220000002400 */
[----:B-1----:R-:W-:-:S07]  /*5520*/  FMNMX.FTZ R56, R104, R127, !PT ;  /* 0x0000007f68387209 */ /* 0x002fce0007810000 */
        /* <DEDUP_REMOVED lines=121> */
[----:B--2---:R-:W-:-:S05]  /*5cc0*/  FMNMX.FTZ R127, R69, R56, !PT ;  /* 0x00000038457f7209 */ /* 0x004fca0007810000 */
[----:B------:R-:W2:Y:S01]  /*5cd0*/  SHFL.BFLY PT, R56, R127, 0x2, 0x1f ;  /* 0x0c401f007f387f89 */ /* 0x000ea200000e0000 */
[----:B0-----:R-:W-:-:S04]  /*5ce0*/  FMNMX.FTZ R58, R70, R129, !PT ;  /* 0x00000081463a7209 */ /* 0x001fc80007810000 */
[----:B-1----:R-:W-:-:S05]  /*5cf0*/  FMNMX.FTZ R128, R71, R58, !PT ;  /* 0x0000003a47807209 */ /* 0x002fca0007810000 */
[----:B------:R-:W0:Y:S01]  /*5d00*/  SHFL.BFLY PT, R131, R128, 0x2, 0x1f ;  /* 0x0c401f0080837f89 */ /* 0x000e2200000e0000 */
[----:B--2---:R-:W-:-:S05]  /*5d10*/  FMNMX.FTZ R129, R127, R56, !PT ;  /* 0x000000387f817209 */ /* 0x004fca0007810000 */
[----:B------:R-:W1:Y:S01]  /*5d20*/  SHFL.BFLY PT, R56, R129, 0x1, 0x1f ;  /* 0x0c201f0081387f89 */ /* 0x000e6200000e0000 */
[----:B0-----:R-:W-:-:S05]  /*5d30*/  FMNMX.FTZ R131, R128, R131, !PT ;  /* 0x0000008380837209 */ /* 0x001fca0007810000 */
[----:B------:R-:W0:Y:S01]  /*5d40*/  SHFL.BFLY PT, R58, R131, 0x1, 0x1f ;  /* 0x0c201f00833a7f89 */ /* 0x000e2200000e0000 */
[----:B-1----:R-:W-:-:S05]  /*5d50*/  FMNMX.FTZ R56, R129, R56, !PT ;  /* 0x0000003881387209 */ /* 0x002fca0007810000 */
[C---:B------:R-:W-:Y:S01]  /*5d60*/  FADD.FTZ R3, -R56.reuse, R3 ;  /* 0x0000000338037221 */ /* 0x040fe20000010100 */
[----:B------:R-:W-:-:S03]  /*5d70*/  FFMA.FTZ R128, R56, R133, -8 ;  /* 0xc100000038807423 */ /* 0x000fc60000010085 */
[----:B------:R-:W-:Y:S01]  /*5d80*/  FMUL.FTZ R127, R3, UR6 ;  /* 0x00000006037f7c20 */ /* 0x000fe20008410000 */
[----:B------:R-:W-:-:S01]  /*5d90*/  FFMA.FTZ R130, R57, UR6, -R128 ;  /* 0x0000000639827c23 */ /* 0x000fc20008010880 */
[--C-:B------:R-:W-:Y:S01]  /*5da0*/  FFMA.FTZ R57, R60, UR6, -R128.reuse ;  /* 0x000000063c397c23 */ /* 0x100fe20008010880 */
[----:B------:R-:W-:-:S01]  /*5db0*/  FFMA.FTZ R60, R61, UR6, -R128 ;  /* 0x000000063d3c7c23 */ /* 0x000fc20008010880 */
[--C-:B------:R-:W-:Y:S01]  /*5dc0*/  FFMA.FTZ R61, R64, UR6, -R128.reuse ;  /* 0x00000006403d7c23 */ /* 0x100fe20008010880 */
[----:B------:R-:W-:-:S01]  /*5dd0*/  FFMA.FTZ R64, R65, UR6, -R128 ;  /* 0x0000000641407c23 */ /* 0x000fc20008010880 */
[--C-:B------:R-:W-:Y:S01]  /*5de0*/  FFMA.FTZ R65, R68, UR6, -R128.reuse ;  /* 0x0000000644417c23 */ /* 0x100fe20008010880 */
[----:B0-----:R-:W-:Y:S01]  /*5df0*/  FMNMX.FTZ R58, R131, R58, !PT ;  /* 0x0000003a833a7209 */ /* 0x001fe20007810000 */
[--C-:B------:R-:W-:Y:S01]  /*5e00*/  FFMA.FTZ R68, R69, UR6, -R128.reuse ;  /* 0x0000000645447c23 */ /* 0x100fe20008010880 */
[----:B------:R-:W-:-:S01]  /*5e10*/  FFMA.FTZ R8, R8, UR6, -R128 ;  /* 0x0000000608087c23 */ /* 0x000fc20008010880 */
[--C-:B------:R-:W-:Y:S01]  /*5e20*/  FFMA.FTZ R7, R7, UR6, -R128.reuse ;  /* 0x0000000607077c23 */ /* 0x100fe20008010880 */
[----:B------:R-:W-:-:S01]  /*5e30*/  FFMA.FTZ R11, R11, UR6, -R128 ;  /* 0x000000060b0b7c23 */ /* 0x000fc20008010880 */
[----:B------:R-:W-:Y:S01]  /*5e40*/  FADD.FTZ R3, -R58, R5 ;  /* 0x000000053a037221 */ /* 0x000fe20000010100 */
[----:B------:R-:W-:-:S01]  /*5e50*/  FFMA.FTZ R12, R12, UR6, -R128 ;  /* 0x000000060c0c7c23 */ /* 0x000fc20008010880 */
[----:B------:R0:W-:Y:S01]  /*5e60*/  MUFU.EX2 R5, R127 ;  /* 0x0000007f00057308 */ /* 0x0001e20000000800 */
[----:B------:R-:W-:-:S01]  /*5e70*/  FFMA.FTZ R15, R15, UR6, -R128 ;  /* 0x000000060f0f7c23 */ /* 0x000fc20008010880 */
[----:B------:R-:W-:Y:S01]  /*5e80*/  FMUL.FTZ R3, R3, UR6 ;  /* 0x0000000603037c20 */ /* 0x000fe20008410000 */
[----:B------:R-:W-:-:S01]  /*5e90*/  FFMA.FTZ R20, R20, UR6, -R128 ;  /* 0x0000000614147c23 */ /* 0x000fc20008010880 */
[--C-:B------:R-:W-:Y:S01]  /*5ea0*/  FFMA.FTZ R121, R121, UR6, -R128.reuse ;  /* 0x0000000679797c23 */ /* 0x100fe20008010880 */
[----:B------:R-:W-:-:S01]  /*5eb0*/  FFMA.FTZ R122, R122, UR6, -R128 ;  /* 0x000000067a7a7c23 */ /* 0x000fc20008010880 */
[--C-:B------:R-:W-:Y:S01]  /*5ec0*/  FFMA.FTZ R104, R104, UR6, -R128.reuse ;  /* 0x0000000668687c23 */ /* 0x100fe20008010880 */
[----:B------:R-:W-:-:S01]  /*5ed0*/  FFMA.FTZ R105, R105, UR6, -R128 ;  /* 0x0000000669697c23 */ /* 0x000fc20008010880 */
[----:B------:R-:W1:Y:S01]  /*5ee0*/  MUFU.EX2 R8, R8 ;  /* 0x0000000800087308 */ /* 0x000e620000000800 */
[----:B0-----:R-:W-:Y:S01]  /*5ef0*/  MOV R127, UR6 ;  /* 0x00000006007f7c02 */ /* 0x001fe20008000f00 */
[--C-:B------:R-:W-:Y:S01]  /*5f00*/  FFMA.FTZ R108, R108, UR6, -R128.reuse ;  /* 0x000000066c6c7c23 */ /* 0x100fe20008010880 */
[----:B------:R-:W-:-:S01]  /*5f10*/  FFMA.FTZ R109, R109, UR6, -R128 ;  /* 0x000000066d6d7c23 */ /* 0x000fc20008010880 */
[--C-:B------:R-:W-:Y:S01]  /*5f20*/  FFMA.FTZ R112, R112, UR6, -R128.reuse ;  /* 0x0000000670707c23 */ /* 0x100fe20008010880 */
[----:B------:R-:W-:-:S01]  /*5f30*/  FFMA.FTZ R113, R113, UR6, -R128 ;  /* 0x0000000671717c23 */ /* 0x000fc20008010880 */
[----:B------:R-:W-:Y:S01]  /*5f40*/  FFMA.FTZ R69, R58, R127, -8 ;  /* 0xc10000003a457423 */ /* 0x000fe2000001007f */
        /* <DEDUP_REMOVED lines=10> */
[----:B-1----:R-:W-:-:S01]  /*5ff0*/  FFMA.FTZ R4, R5, R4, R8 ;  /* 0x0000000405047223 */ /* 0x002fc20000010008 */
[--C-:B------:R-:W-:Y:S01]  /*6000*/  FFMA.FTZ R123, R123, UR6, -R69.reuse ;  /* 0x000000067b7b7c23 */ /* 0x100fe20008010845 */
[----:B------:R-:W-:-:S01]  /*6010*/  FFMA.FTZ R124, R124, UR6, -R69 ;  /* 0x000000067c7c7c23 */ /* 0x000fc20008010845 */
[--C-:B------:R-:W-:Y:S01]  /*6020*/  FFMA.FTZ R106, R106, UR6, -R69.reuse ;  /* 0x000000066a6a7c23 */ /* 0x100fe20008010845 */
[----:B------:R-:W-:-:S01]  /*6030*/  FFMA.FTZ R107, R107, UR6, -R69 ;  /* 0x000000066b6b7c23 */ /* 0x000fc20008010845 */
[--C-:B------:R-:W-:Y:S01]  /*6040*/  FFMA.FTZ R110, R110, UR6, -R69.reuse ;  /* 0x000000066e6e7c23 */ /* 0x100fe20008010845 */
[----:B------:R-:W-:-:S01]  /*6050*/  FFMA.FTZ R111, R111, UR6, -R69 ;  /* 0x000000066f6f7c23 */ /* 0x000fc20008010845 */
[----:B------:R-:W1:Y:S01]  /*6060*/  MUFU.EX2 R7, R7 ;  /* 0x0000000700077308 */ /* 0x000e620000000800 */
[----:B------:R-:W-:-:S01]  /*6070*/  FFMA.FTZ R114, R114, UR6, -R69 ;  /* 0x0000000672727c23 */ /* 0x000fc20008010845 */
[--C-:B------:R-:W-:Y:S01]  /*6080*/  FFMA.FTZ R115, R115, UR6, -R69.reuse ;  /* 0x0000000673737c23 */ /* 0x100fe20008010845 */
[----:B------:R-:W-:-:S01]  /*6090*/  FFMA.FTZ R118, R118, UR6, -R69 ;  /* 0x0000000676767c23 */ /* 0x000fc20008010845 */
[----:B------:R-:W-:Y:S01]  /*60a0*/  FFMA.FTZ R119, R119, UR6, -R69 ;  /* 0x0000000677777c23 */ /* 0x000fe20008010845 */
[----:B------:R-:W-:-:S01]  /*60b0*/  FFMA.FTZ R88, R88, UR6, -R128 ;  /* 0x0000000658587c23 */ /* 0x000fc20008010880 */
[----:B------:R-:W-:Y:S01]  /*60c0*/  FFMA.FTZ R90, R90, UR6, -R69 ;  /* 0x000000065a5a7c23 */ /* 0x000fe20008010845 */
[----:B------:R-:W-:-:S01]  /*60d0*/  FFMA.FTZ R89, R89, UR6, -R128 ;  /* 0x0000000659597c23 */ /* 0x000fc20008010880 */
[----:B------:R-:W2:Y:S01]  /*60e0*/  MUFU.EX2 R9, R9 ;  /* 0x0000000900097308 */ /* 0x000ea20000000800 */
[----:B0-----:R-:W-:-:S01]  /*60f0*/  FFMA.FTZ R6, R3, R6, R10 ;  /* 0x0000000603067223 */ /* 0x001fc2000001000a */
[----:B------:R-:W-:Y:S01]  /*6100*/  FFMA.FTZ R91, R91, UR6, -R69 ;  /* 0x000000065b5b7c23 */ /* 0x000fe20008010845 */
[----:B------:R-:W-:-:S01]  /*6110*/  FFMA.FTZ R92, R92, UR6, -R128 ;  /* 0x000000065c5c7c23 */ /* 0x000fc20008010880 */
[----:B------:R-:W-:Y:S01]  /*6120*/  FFMA.FTZ R94, R94, UR6, -R69 ;  /* 0x000000065e5e7c23 */ /* 0x000fe20008010845 */
[----:B------:R-:W-:-:S01]  /*6130*/  FFMA.FTZ R93, R93, UR6, -R128 ;  /* 0x000000065d5d7c23 */ /* 0x000fc20008010880 */
[----:B------:R-:W-:Y:S01]  /*6140*/  FFMA.FTZ R95, R95, UR6, -R69 ;  /* 0x000000065f5f7c23 */ /* 0x000fe20008010845 */
[----:B------:R-:W-:-:S01]  /*6150*/  FFMA.FTZ R96, R96, UR6, -R128 ;  /* 0x0000000660607c23 */ /* 0x000fc20008010880 */
[----:B------:R-:W0:Y:S01]  /*6160*/  MUFU.EX2 R11, R11 ;  /* 0x0000000b000b7308 */ /* 0x000e220000000800 */
[----:B-1----:R-:W-:-:S01]  /*6170*/  FADD.FTZ R4, R7, R4 ;  /* 0x0000000407047221 */ /* 0x002fc20000010000 */
[----:B------:R-:W-:Y:S01]  /*6180*/  FFMA.FTZ R98, R98, UR6, -R69 ;  /* 0x0000000662627c23 */ /* 0x000fe20008010845 */
[----:B------:R-:W-:-:S01]  /*6190*/  FFMA.FTZ R97, R97, UR6, -R128 ;  /* 0x0000000661617c23 */ /* 0x000fc20008010880 */
[----:B------:R-:W-:Y:S01]  /*61a0*/  FFMA.FTZ R99, R99, UR6, -R69 ;  /* 0x0000000663637c23 */ /* 0x000fe20008010845 */
[----:B------:R-:W-:-:S01]  /*61b0*/  FFMA.FTZ R100, R100, UR6, -R128 ;  /* 0x0000000664647c23 */ /* 0x000fc20008010880 */
[----:B------:R-:W-:Y:S01]  /*61c0*/  FFMA.FTZ R102, R102, UR6, -R69 ;  /* 0x0000000666667c23 */ /* 0x000fe20008010845 */
[----:B------:R-:W-:-:S01]  /*61d0*/  FFMA.FTZ R101, R101, UR6, -R128 ;  /* 0x0000000665657c23 */ /* 0x000fc20008010880 */
[----:B------:R-:W1:Y:S01]  /*61e0*/  MUFU.EX2 R13, R13 ;  /* 0x0000000d000d7308 */ /* 0x000e620000000800 */
[----:B--2---:R-:W-:-:S01]  /*61f0*/  FADD.FTZ R6, R9, R6 ;  /* 0x0000000609067221 */ /* 0x004fc20000010000 */
[----:B------:R-:W-:Y:S01]  /*6200*/  FFMA.FTZ R103, R103, UR6, -R69 ;  /* 0x0000000667677c23 */ /* 0x000fe20008010845 */
[----:B------:R-:W-:-:S01]  /*6210*/  FFMA.FTZ R72, R72, UR6, -R128 ;  /* 0x0000000648487c23 */ /* 0x000fc20008010880 */
[----:B------:R-:W-:Y:S01]  /*6220*/  FFMA.FTZ R74, R74, UR6, -R69 ;  /* 0x000000064a4a7c23 */ /* 0x000fe20008010845 */
[----:B------:R-:W-:-:S01]  /*6230*/  FFMA.FTZ R73, R73, UR6, -R128 ;  /* 0x0000000649497c23 */ /* 0x000fc20008010880 */
[----:B------:R-:W-:Y:S01]  /*6240*/  FFMA.FTZ R75, R75, UR6, -R69 ;  /* 0x000000064b4b7c23 */ /* 0x000fe20008010845 */
[----:B------:R-:W-:-:S01]  /*6250*/  FFMA.FTZ R76, R76, UR6, -R128 ;  /* 0x000000064c4c7c23 */ /* 0x000fc20008010880 */
[----:B------:R-:W2:Y:S01]  /*6260*/  MUFU.EX2 R12, R12 ;  /* 0x0000000c000c7308 */ /* 0x000ea20000000800 */
[----:B0-----:R-:W-:-:S01]  /*6270*/  FADD.FTZ R127, R11, R4 ;  /* 0x000000040b7f7221 */ /* 0x001fc20000010000 */
        /* <DEDUP_REMOVED lines=16> */
[--C-:B------:R-:W-:Y:S01]  /*6380*/  FFMA.FTZ R126, R126, UR6, -R69.reuse ;  /* 0x000000067e7e7c23 */ /* 0x100fe20008010845 */
[----:B------:R-:W-:-:S01]  /*6390*/  FFMA.FTZ R59, R59, UR6, -R69 ;  /* 0x000000063b3b7c23 */ /* 0x000fc20008010845 */
[--C-:B------:R-:W-:Y:S01]  /*63a0*/  FFMA.FTZ R62, R62, UR6, -R69.reuse ;  /* 0x000000063e3e7c23 */ /* 0x100fe20008010845 */
[----:B------:R-:W-:-:S01]  /*63b0*/  FFMA.FTZ R63, R63, UR6, -R69 ;  /* 0x000000063f3f7c23 */ /* 0x000fc20008010845 */
[--C-:B------:R-:W-:Y:S01]  /*63c0*/  FFMA.FTZ R66, R66, UR6, -R69.reuse ;  /* 0x0000000642427c23 */ /* 0x100fe20008010845 */
[----:B------:R-:W-:-:S01]  /*63d0*/  FFMA.FTZ R67, R67, UR6, -R69 ;  /* 0x0000000643437c23 */ /* 0x000fc20008010845 */
[----:B------:R-:W2:Y:S01]  /*63e0*/  MUFU.EX2 R21, R21 ;  /* 0x0000001500157308 */ /* 0x000ea20000000800 */
[----:B0-----:R-:W-:-:S01]  /*63f0*/  FADD.FTZ R6, R14, R129 ;  /* 0x000000810e067221 */ /* 0x001fc20000010000 */
[--C-:B------:R-:W-:Y:S01]  /*6400*/  FFMA.FTZ R70, R70, UR6, -R69.reuse ;  /* 0x0000000646467c23 */ /* 0x100fe20008010845 */
[----:B------:R-:W-:-:S05]  /*6410*/  FFMA.FTZ R69, R71, UR6, -R69 ;  /* 0x0000000647457c23 */ /* 0x000fca0008010845 */
[----:B------:R-:W0:Y:S01]  /*6420*/  MUFU.EX2 R20, R20 ;  /* 0x0000001400147308 */ /* 0x000e220000000800 */
[----:B-1----:R-:W-:-:S07]  /*6430*/  FADD.FTZ R127, R15, R4 ;  /* 0x000000040f7f7221 */ /* 0x002fce0000010000 */
[----:B------:R-:W1:Y:S01]  /*6440*/  MUFU.EX2 R120, R120 ;  /* 0x0000007800787308 */ /* 0x000e620000000800 */
[----:B--2---:R-:W-:-:S07]  /*6450*/  FADD.FTZ R129, R21, R6 ;  /* 0x0000000615817221 */ /* 0x004fce0000010000 */
[----:B------:R-:W2:Y:S01]  /*6460*/  MUFU.EX2 R121, R121 ;  /* 0x0000007900797308 */ /* 0x000ea20000000800 */
[----:B0-----:R-:W-:-:S07]  /*6470*/  FADD.FTZ R4, R20, R127 ;  /* 0x0000007f14047221 */ /* 0x001fce0000010000 */
        /* <DEDUP_REMOVED lines=133> */
[----:B-1----:R-:W-:-:S01]  /*6cd0*/  FADD.FTZ R6, R70, R71 ;  /* 0x0000004746067221 */ /* 0x002fc20000010000 */
[----:B--2---:R-:W-:-:S03]  /*6ce0*/  FADD.FTZ R4, R68, R127 ;  /* 0x0000007f44047221 */ /* 0x004fc60000010000 */
[----:B0-----:R-:W-:Y:S01]  /*6cf0*/  FADD.FTZ R6, R69, R6 ;  /* 0x0000000645067221 */ /* 0x001fe20000010000 */
[----:B------:R-:W-:Y:S06]  /*6d00*/  @!P0 BRA `(.L_x_24) ;  /* 0x0000000000048947 */ /* 0x000fec0003800000 */
[----:B------:R-:W-:Y:S01]  /*6d10*/  BPT.TRAP 0x1 ;  /* 0x000000040000795c */ /* 0x000fe20000300000 */
.L_x_24:
[----:B------:R-:W-:Y:S01]  /*6d20*/  UIADD3 UR7, UR14, 0x13260, URZ ;  /* 0x000132600e077890 */ /* 0x000fe2000fffe03f */
[----:B------:R-:W-:Y:S01]  /*6d30*/  ISETP.LT.AND P1, PT, RZ, UR26, PT ;  /* 0x0000001aff007c0c */ /* 0x000fe2000bf21270 */
[----:B------:R-:W-:Y:S01]  /*6d40*/  UMOV UR25, UR39 ;  /* 0x0000002700197c82 */ /* 0x000fe20008000000 */
[----:B------:R-:W-:Y:S01]  /*6d50*/  F2FP.SATFINITE.E4M3.F32.PACK_AB_MERGE_C R11, R12, R11, RZ ;  /* 0x0000000b0c0b723e */ /* 0x000fe200048070ff */
[----:B------:R-:W-:Y:S01]  /*6d60*/  UPRMT UR7, UR5, 0x654, UR7 ;  /* 0x0000065405077896 */ /* 0x000fe20008000007 */
[----:B------:R-:W-:Y:S01]  /*6d70*/  F2FP.SATFINITE.E4M3.F32.PACK_AB_MERGE_C R13, R14, R13, RZ ;  /* 0x0000000d0e0d723e */ /* 0x000fe200048070ff */
[----:B------:R-:W-:Y:S01]  /*6d80*/  UIADD3 UR5, UR26, -0x1, URZ ;  /* 0xffffffff1a057890 */ /* 0x000fe2000fffe03f */
[----:B------:R-:W-:Y:S01]  /*6d90*/  F2FP.SATFINITE.E4M3.F32.PACK_AB_MERGE_C R121, R122, R121, RZ ;  /* 0x000000797a79723e */ /* 0x000fe200048070ff */
[----:B------:R-:W-:Y:S01]  /*6da0*/  UMOV UR24, UR40 ;  /* 0x0000002800187c82 */ /* 0x000fe20008000000 */
[----:B------:R-:W-:Y:S01]  /*6db0*/  F2FP.SATFINITE.E4M3.F32.PACK_AB_MERGE_C R123, R124, R123, RZ ;  /* 0x0000007b7c7b723e */ /* 0x000fe200048070ff */
[-C--:B------:R-:W-:Y:S01]  /*6dc0*/  FMUL.FTZ R24, R24, R5.reuse ;  /* 0x0000000518187220 */ /* 0x080fe20000410000 */
[----:B------:R-:W-:Y:S01]  /*6dd0*/  F2FP.SATFINITE.E4M3.F32.PACK_AB_MERGE_C R108, R109, R108, RZ ;  /* 0x0000006c6d6c723e */ /* 0x000fe200048070ff */
[-C--:B------:R-:W-:Y:S01]  /*6de0*/  FMUL.FTZ R25, R25, R5.reuse ;  /* 0x0000000519197220 */ /* 0x080fe20000410000 */
[----:B------:R-:W-:Y:S01]  /*6df0*/  F2FP.SATFINITE.E4M3.F32.PACK_AB_MERGE_C R110, R111, R110, RZ ;  /* 0x0000006e6f6e723e */ /* 0x000fe200048070ff */
[----:B------:R-:W-:Y:S01]  /*6e00*/  SYNCS.ARRIVE.TRANS64.RED.A1T0 RZ, [UR7], RZ ;  /* 0x000000ffffff79a7 */ /* 0x000fe20008100407 */
[----:B------:R-:W-:Y:S01]  /*6e10*/  F2FP.SATFINITE.E4M3.F32.PACK_AB_MERGE_C R116, R117, R116, RZ ;  /* 0x000000747574723e */ /* 0x000fe200048070ff */
[----:B------:R-:W-:Y:S01]  /*6e20*/  UMOV UR26, UR5 ;  /* 0x00000005001a7c82 */ /* 0x000fe20008000000 */
[----:B------:R-:W-:Y:S01]  /*6e30*/  F2FP.SATFINITE.E4M3.F32.PACK_AB_MERGE_C R118, R119, R118, RZ ;  /* 0x000000767776723e */ /* 0x000fe200048070ff */
[-C--:B------:R-:W-:Y:S01]  /*6e40*/  FMUL.FTZ R28, R28, R5.reuse ;  /* 0x000000051c1c7220 */ /* 0x080fe20000410000 */
        /* <DEDUP_REMOVED lines=15> */
[----:B------:R-:W-:Y:S01]  /*6f40*/  FMUL.FTZ R44, R44, R5 ;  /* 0x000000052c2c7220 */ /* 0x000fe20000410000 */
[----:B------:R-:W-:Y:S01]  /*6f50*/  F2FP.SATFINITE.E4M3.F32.PACK_AB_MERGE_C R57, R60, R57, RZ ;  /* 0x000000393c39723e */ /* 0x000fe200048070ff */
[-C--:B------:R-:W-:Y:S01]  /*6f60*/  FMUL.FTZ R45, R45, R5.reuse ;  /* 0x000000052d2d7220 */ /* 0x080fe20000410000 */
[----:B------:R-:W-:Y:S01]  /*6f70*/  F2FP.SATFINITE.E4M3.F32.PACK_AB_MERGE_C R62, R63, R62, RZ ;  /* 0x0000003e3f3e723e */ /* 0x000fe200048070ff */
[----:B------:R-:W-:Y:S01]  /*6f80*/  FMUL.FTZ R48, R48, R5 ;  /* 0x0000000530307220 */ /* 0x000fe20000410000 */
[----:B------:R-:W-:Y:S01]  /*6f90*/  F2FP.SATFINITE.E4M3.F32.PACK_AB_MERGE_C R65, R68, R65, RZ ;  /* 0x000000414441723e */ /* 0x000fe200048070ff */
[-C--:B------:R-:W-:Y:S01]  /*6fa0*/  FMUL.FTZ R49, R49, R5.reuse ;  /* 0x0000000531317220 */ /* 0x080fe20000410000 */
[----:B------:R-:W-:Y:S01]  /*6fb0*/  F2FP.SATFINITE.E4M3.F32.PACK_AB_MERGE_C R69, R69, R70, RZ ;  /* 0x000000464545723e */ /* 0x000fe200048070ff */
[-C--:B------:R-:W-:Y:S01]  /*6fc0*/  FMUL.FTZ R52, R52, R5.reuse ;  /* 0x0000000534347220 */ /* 0x080fe20000410000 */
[----:B------:R-:W-:Y:S01]  /*6fd0*/  FMUL.FTZ R53, R53, R5 ;  /* 0x0000000535357220 */ /* 0x000fe20000410000 */
[-C--:B------:R-:W-:Y:S01]  /*6fe0*/  FMUL.FTZ R26, R26, R3.reuse ;  /* 0x000000031a1a7220 */ /* 0x080fe20000410000 */
        /* <DEDUP_REMOVED lines=14> */
[----:B------:R-:W-:Y:S01]  /*70d0*/  FMUL.FTZ R55, R55, R3 ;  /* 0x0000000337377220 */ /* 0x000fe20000410000 */
[----:B------:R-:W-:Y:S01]  /*70e0*/  F2FP.SATFINITE.E4M3.F32.PACK_AB_MERGE_C R152, R7, R8, R11 ;  /* 0x000000080798723e */ /* 0x000fe2000480700b */
[----:B------:R-:W-:Y:S01]  /*70f0*/  IMAD.MOV.U32 R5, RZ, RZ, R58 ;  /* 0x000000ffff057224 */ /* 0x000fe200078e003a */
[----:B------:R-:W-:Y:S01]  /*7100*/  F2FP.SATFINITE.E4M3.F32.PACK_AB_MERGE_C R153, R9, R10, R13 ;  /* 0x0000000a0999723e */ /* 0x000fe2000480700d */
[----:B------:R-:W-:Y:S01]  /*7110*/  IMAD.MOV.U32 R3, RZ, RZ, R56 ;  /* 0x000000ffff037224 */ /* 0x000fe200078e0038 */
[----:B------:R-:W-:-:S02]  /*7120*/  F2FP.SATFINITE.E4M3.F32.PACK_AB_MERGE_C R154, R20, R15, R121 ;  /* 0x0000000f149a723e */ /* 0x000fc40004807079 */
[----:B------:R-:W-:Y:S02]  /*7130*/  F2FP.SATFINITE.E4M3.F32.PACK_AB_MERGE_C R155, R120, R21, R123 ;  /* 0x00000015789b723e */ /* 0x000fe4000480707b */
[----:B------:R-:W-:Y:S02]  /*7140*/  F2FP.SATFINITE.E4M3.F32.PACK_AB_MERGE_C R148, R105, R104, R108 ;  /* 0x000000686994723e */ /* 0x000fe4000480706c */
[----:B------:R-:W-:Y:S02]  /*7150*/  F2FP.SATFINITE.E4M3.F32.PACK_AB_MERGE_C R149, R107, R106, R110 ;  /* 0x0000006a6b95723e */ /* 0x000fe4000480706e */
[----:B------:R-:W-:Y:S02]  /*7160*/  F2FP.SATFINITE.E4M3.F32.PACK_AB_MERGE_C R150, R113, R112, R116 ;  /* 0x000000707196723e */ /* 0x000fe40004807074 */
[----:B------:R-:W-:Y:S02]  /*7170*/  F2FP.SATFINITE.E4M3.F32.PACK_AB_MERGE_C R151, R115, R114, R118 ;  /* 0x000000727397723e */ /* 0x000fe40004807076 */
        /* <DEDUP_REMOVED lines=11> */
[----:B------:R-:W-:Y:S01]  /*7230*/  F2FP.SATFINITE.E4M3.F32.PACK_AB_MERGE_C R147, R67, R66, R69 ;  /* 0x000000424393723e */ /* 0x000fe20004807045 */
[----:B------:R-:W-:Y:S06]  /*7240*/  @P1 BRA `(.L_x_25) ;  /* 0xffffffd000dc1947 */ /* 0x000fec000383ffff */
.L_x_14:
[----:B------:R-:W-:Y:S06]  /*7250*/  BAR.ARV 0x8, 0x200 ;  /* 0x0208000000007b1d */ /* 0x000fec0000002000 */
[----:B------:R-:W-:Y:S05]  /*7260*/  @!P0 BRA `(.L_x_26) ;  /* 0x0000000000048947 */ /* 0x000fea0003800000 */
[----:B------:R-:W-:Y:S01]  /*7270*/  BPT.TRAP 0x1 ;  /* 0x000000040000795c */ /* 0x000fe20000300000 */
.L_x_26:
[----:B------:R-:W0:Y:S01]  /*7280*/  S2UR UR5, SR_CgaCtaId ;  /* 0x00000000000579c3 */ /* 0x000e220000008800 */
[----:B------:R-:W-:Y:S01]  /*7290*/  UMOV UR4, 0x400 ;  /* 0x0000040000047882 */ /* 0x000fe20000000000 */
[----:B------:R-:W-:-:S05]  /*72a0*/  IMAD.U32 R0, RZ, RZ, UR39 ;  /* 0x00000027ff007e24 */ /* 0x000fca000f8e00ff */
[----:B------:R-:W-:Y:S01]  /*72b0*/  SHF.L.U32 R0, R0, 0x1f, RZ ;  /* 0x0000001f00007819 */ /* 0x000fe200000006ff */
[----:B0-----:R-:W-:-:S04]  /*72c0*/  ULEA UR4, UR5, UR4, 0x18 ;  /* 0x0000000405047291 */ /* 0x001fc8000f8ec03f */
[----:B------:R-:W-:-:S09]  /*72d0*/  ULEA UR7, UR40, UR4, 0x3 ;  /* 0x0000000428077291 */ /* 0x000fd2000f8e183f */
[----:B------:R0:W1:Y:S01]  /*72e0*/  SYNCS.PHASECHK.TRANS64.TRYWAIT P1, [UR7+0x13250], R0 ;  /* 0x01325000ff0075a7 */ /* 0x0000620008020147 */
[----:B------:R-:W-:Y:S05]  /*72f0*/  @!P0 BRA `(.L_x_27) ;  /* 0x0000000000048947 */ /* 0x000fea0003800000 */
[----:B------:R-:W-:Y:S01]  /*7300*/  BPT.TRAP 0x1 ;  /* 0x000000040000795c */ /* 0x000fe20000300000 */
.L_x_27:
[----:B-1----:R-:W-:Y:S05]  /*7310*/  @P1 BRA `(.L_x_28) ;  /* 0x0000000000081947 */ /* 0x002fea0003800000 */
[----:B------:R-:W1:Y:S02]  /*7320*/  SYNCS.PHASECHK.TRANS64.TRYWAIT P1, [UR7+0x13250], R0 ;  /* 0x01325000ff0075a7 */ /* 0x000e640008020147 */
[----:B-1----:R-:W-:Y:S05]  /*7330*/  @!P1 BRA `(.L_x_29) ;  /* 0x0000005c00e49947 */ /* 0x002fea0003800000 */
.L_x_28:
[----:B------:R-:W-:Y:S01]  /*7340*/  ULDC.64 UR8, c[0x0][0x9a0] ;  /* 0x0002680000087ab9 */ /* 0x000fe20000000a00 */
[----:B------:R-:W-:Y:S01]  /*7350*/  UIADD3 UR10, UR4, 0x1000, URZ ;  /* 0x00001000040a7890 */ /* 0x000fe2000fffe03f */
[----:B------:R-:W-:Y:S01]  /*7360*/  WARPGROUP.ARRIVE ;  /* 0x00000000000079c5 */ /* 0x000fe20000000000 */
[----:B------:R-:W-:Y:S01]  /*7370*/  UISETP.NE.U32.AND UP0, UPT, UR8, URZ, UPT ;  /* 0x0000003f0800728c */ /* 0x000fe2000bf05070 */
[----:B------:R-:W-:Y:S01]  /*7380*/  MOV R5, 0x3f800000 ;  /* 0x3f80000000057802 */ /* 0x000fe20000000f00 */
[----:B------:R-:W-:Y:S02]  /*7390*/  USHF.R.U32.HI UR10, URZ, 0x4, UR10 ;  /* 0x000000043f0a7899 */ /* 0x000fe4000801160a */
[----:B------:R-:W-:Y:S02]  /*73a0*/  UISETP.NE.AND.EX UP0, UPT, UR9, URZ, UPT, UP0 ;  /* 0x0000003f0900728c */ /* 0x000fe4000bf05300 */
[----:B------:R-:W-:-:S04]  /*73b0*/  ULOP3.LUT UR10, UR10, 0x3fff, URZ, 0xc0, !UPT ;  /* 0x00003fff0a0a7892 */ /* 0x000fc8000f8ec03f */
[----:B------:R-:W-:Y:S01]  /*73c0*/  ULOP3.LUT UR14, UR10, 0x10000, URZ, 0xfc, !UPT ;  /* 0x000100000a0e7892 */ /* 0x000fe2000f8efc3f */
[----:B------:R-:W-:-:S03]  /*73d0*/  PLOP3.LUT P1, PT, PT, PT, UP0, 0x80, 0x0 ;  /* 0x000000000000781c */ /* 0x000fc60003f2f008 */
[----:B------:R-:W-:Y:S02]  /*73e0*/  UIMAD UR14, UR40, 0x280, UR14 ;  /* 0x00000280280e78a4 */ /* 0x000fe4000f8e020e */
[----:B------:R-:W-:Y:S01]  /*73f0*/  @UP0 USHF.R.S32.HI UR15, URZ, 0x1f, UR45 ;  /* 0x0000001f3f0f0899 */ /* 0x000fe2000801142d */
[----:B------:R-:W-:Y:S01]  /*7400*/  @UP0 ULDC.64 UR10, c[0x0][0x9c8] ;  /* 0x00027200000a0ab9 */ /* 0x000fe20000000a00 */
[----:B------:R-:W-:Y:S02]  /*7410*/  @UP0 UIADD3 UR16, -UR45, URZ, URZ ;  /* 0x0000003f2d100290 */ /* 0x000fe4000fffe13f */
[----:B------:R-:W-:Y:S02]  /*7420*/  @UP0 UIMAD.WIDE.U32 UR12, UR45, UR10, URZ ;  /* 0x0000000a2d0c02a5 */ /* 0x000fe4000f8e003f */
[----:B------:R-:W-:Y:S01]  /*7430*/  @UP0 UIMAD UR10, UR15, UR10, URZ ;  /* 0x0000000a0f0a02a4 */ /* 0x000fe2000f8e023f */
[----:B------:R-:W-:-:S03]  /*7440*/  @UP0 ULDC UR17, c[0x0][0xc44] ;  /* 0x0003110000110ab9 */ /* 0x000fc60000000800 */
[----:B------:R-:W-:Y:S02]  /*7450*/  @UP0 UIMAD UR10, UR45, UR11, UR10 ;  /* 0x0000000b2d0a02a4 */ /* 0x000fe4000f8e020a */
[----:B------:R-:W-:Y:S02]  /*7460*/  @UP0 UIMAD UR18, UR17, UR16, UR44 ;  /* 0x00000010111202a4 */ /* 0x000fe4000f8e022c */
[----:B------:R-:W-:Y:S01]  /*7470*/  @UP0 UIADD3 UR13, UR13, UR10, URZ ;  /* 0x0000000a0d0d0290 */ /* 0x000fe2000fffe03f */
[----:B------:R-:W-:Y:S02]  /*7480*/  UMOV UR11, 0xc0000010 ;  /* 0xc0000010000b7882 */ /* 0x000fe40000000000 */
[----:B------:R-:W-:Y:S01]  /*7490*/  UMOV UR10, UR14 ;  /* 0x0000000e000a7c82 */ /* 0x000fe20008000000 */
[----:B------:R-:W-:Y:S01]  /*74a0*/  @UP0 USHF.R.S32.HI UR15, URZ, 0x1f, UR18 ;  /* 0x0000001f3f0f0899 */ /* 0x000fe20008011412 */
[----:B------:R-:W-:Y:S01]  /*74b0*/  QGMMA.64x64x32.F32.E4M3.E4M3 R24, R152, gdesc[UR8], R24, gsb0 ;  /* 0x00e0000898187df3 */ /* 0x000fe20008000818 */
[----:B------:R-:W-:-:S02]  /*74c0*/  @UP0 ULDC.64 UR16, c[0x0][0x9d0] ;  /* 0x0002740000100ab9 */ /* 0x000fc40000000a00 */
[----:B------:R-:W-:Y:S02]  /*74d0*/  @UP0 UIMAD UR15, UR15, UR16, URZ ;  /* 0x000000100f0f02a4 */ /* 0x000fe4000f8e023f */
[----:B------:R-:W-:Y:S02]  /*74e0*/  @UP0 UIMAD.WIDE.U32 UR10, UR18, UR16, UR12 ;  /* 0x00000010120a02a5 */ /* 0x000fe4000f8e000c */
[----:B------:R-:W-:Y:S02]  /*74f0*/  @UP0 UIMAD UR15, UR18, UR17, UR15 ;  /* 0x00000011120f02a4 */ /* 0x000fe4000f8e020f */
[----:B------:R-:W-:Y:S02]  /*7500*/  @UP0 ULEA UR8, UP1, UR10, UR8, 0x2 ;  /* 0x000000080a080291 */ /* 0x000fe4000f82103f */
[----:B------:R-:W-:-:S04]  /*7510*/  @UP0 UIADD3 UR11, UR11, UR15, URZ ;  /* 0x0000000f0b0b0290 */ /* 0x000fc8000fffe03f */
[----:B------:R-:W-:Y:S01]  /*7520*/  @UP0 ULEA.HI.X UR9, UR10, UR9, UR11, 0x2, UP1 ;  /* 0x000000090a090291 */ /* 0x000fe200088f140b */
[----:B------:R-:W-:-:S05]  /*7530*/  IMAD.U32 R2, RZ, RZ, UR8 ;  /* 0x00000008ff027e24 */ /* 0x000fca000f8e00ff */
[----:B-1----:R-:W-:Y:S01]  /*7540*/  IMAD.U32 R3, RZ, RZ, UR9 ;  /* 0x00000009ff037e24 */ /* 0x002fe2000f8e00ff */
[----:B------:R-:W-:-:S04]  /*7550*/  UIADD3 UR10, UR14, 0x80, URZ ;  /* 0x000000800e0a7890 */ /* 0x000fc8000fffe03f */
[----:B------:R1:W2:Y:S01]  /*7560*/  @P1 LDG.E R5, desc[UR36][R2.64] ;  /* 0x0000002402051981 */ /* 0x0002a2000c1e1900 */
        /* <DEDUP_REMOVED lines=11> */
[----:B------:R-:W3:Y:S04]  /*7620*/  SHFL.BFLY PT, R7, R4, 0x2, 0x1f ;  /* 0x0c401f0004077f89 */ /* 0x000ee800000e0000 */
[----:B-1----:R-:W1:Y:S01]  /*7630*/  SHFL.BFLY PT, R3, R6, 0x2, 0x1f ;  /* 0x0c401f0006037f89 */ /* 0x002e6200000e0000 */
[----:B------:R-:W-:Y:S02]  /*7640*/  WARPGROUP.DEPBAR.LE gsb0, 0x0 ;  /* 0x00008000000079c5 */ /* 0x000fe40000010000 */
[----:B------:R-:W-:-:S06]  /*7650*/  WARPGROUP.ARRIVE ;  /* 0x00000000000079c5 */ /* 0x000fcc0000000000 */
[----:B------:R-:W-:Y:S01]  /*7660*/  QGMMA.64x64x32.F32.E4M3.E4M3 R24, R140, gdesc[UR8], R24, gsb0 ;  /* 0x00e000088c187df3 */ /* 0x000fe20008000818 */
[----:B---3--:R-:W-:-:S01]  /*7670*/  FADD.FTZ R7, R7, R4 ;  /* 0x0000000407077221 */ /* 0x008fc20000010000 */
[----:B------:R-:W-:Y:S01]  /*7680*/  UIADD3 UR14, UR14, 0x200, URZ ;  /* 0x000002000e0e7890 */ /* 0x000fe2000fffe03f */
[----:B-1----:R-:W-:-:S01]  /*7690*/  FADD.FTZ R3, R3, R6 ;  /* 0x0000000603037221 */ /* 0x002fc20000010000 */
[----:B------:R-:W-:Y:S02]  /*76a0*/  UMOV UR15, 0xc0000010 ;  /* 0xc0000010000f7882 */ /* 0x000fe40000000000 */
[----:B0-----:R-:W0:Y:S04]  /*76b0*/  SHFL.BFLY PT, R0, R7, 0x1, 0x1f ;  /* 0x0c201f0007007f89 */ /* 0x001e2800000e0000 */
[----:B------:R-:W1:Y:S01]  /*76c0*/  SHFL.BFLY PT, R2, R3, 0x1, 0x1f ;  /* 0x0c201f0003027f89 */ /* 0x000e6200000e0000 */
[----:B------:R-:W-:-:S02]  /*76d0*/  IMAD.MOV.U32 R4, RZ, RZ, RZ ;  /* 0x000000ffff047224 */ /* 0x000fc400078e00ff */
[----:B0-----:R-:W-:Y:S01]  /*76e0*/  FADD.FTZ R9, R7, R0 ;  /* 0x0000000007097221 */ /* 0x001fe20000010000 */
[----:B-1----:R-:W-:-:S04]  /*76f0*/  FADD.FTZ R10, R3, R2 ;  /* 0x00000002030a7221 */ /* 0x002fc80000010000 */
[C---:B------:R-:W-:Y:S01]  /*7700*/  FSETP.NE.FTZ.AND P1, PT, R9.reuse, RZ, PT ;  /* 0x000000ff0900720b */ /* 0x040fe20003f35000 */
[----:B------:R-:W-:Y:S01]  /*7710*/  FMUL.FTZ R11, R9, 0.00390625 ;  /* 0x3b800000090b7820 */ /* 0x000fe20000410000 */
[----:B------:R-:W-:Y:S01]  /*7720*/  FMUL.FTZ R12, R10, 0.00390625 ;  /* 0x3b8000000a0c7820 */ /* 0x000fe20000410000 */
[----:B------:R-:W-:Y:S02]  /*7730*/  WARPGROUP.DEPBAR.LE gsb0, 0x0 ;  /* 0x00008000000079c5 */ /* 0x000fe40000010000 */
[----:B------:R-:W-:-:S06]  /*7740*/  WARPGROUP.ARRIVE ;  /* 0x00000000000079c5 */ /* 0x000fcc0000000000 */
[----:B------:R-:W-:Y:S01]  /*7750*/  QGMMA.64x64x32.F32.E4M3.E4M3 R24, R144, gdesc[UR12], R24, gsb0 ;  /* 0x00e0000c90187df3 */ /* 0x000fe20008000818 */
[----:B------:R-:W-:Y:S02]  /*7760*/  FSETP.NE.FTZ.AND P2, PT, R11, RZ, PT ;  /* 0x000000ff0b00720b */ /* 0x000fe40003f55000 */
[----:B------:R-:W-:Y:S01]  /*7770*/  FSETP.NE.FTZ.AND P3, PT, R12, RZ, PT ;  /* 0x000000ff0c00720b */ /* 0x000fe20003f75000 */
[----:B------:R-:W-:Y:S01]  /*7780*/  @P1 MUFU.RCP R4, R9 ;  /* 0x0000000900041308 */ /* 0x000fe20000001000 */
[----:B------:R-:W-:Y:S02]  /*7790*/  FSETP.NE.FTZ.AND P1, PT, R10, RZ, PT ;  /* 0x000000ff0a00720b */ /* 0x000fe40003f35000 */
[----:B------:R-:W-:-:S07]  /*77a0*/  MOV R8, RZ ;  /* 0x000000ff00087202 */ /* 0x000fce0000000f00 */
[----:B------:R-:W0:Y:S08]  /*77b0*/  @P2 MUFU.LG2 R6, R11 ;  /* 0x0000000b00062308 */ /* 0x000e300000000c00 */
[----:B------:R-:W1:Y:S08]  /*77c0*/  @P3 MUFU.LG2 R7, R12 ;  /* 0x0000000c00073308 */ /* 0x000e700000000c00 */
[----:B------:R2:W3:Y:S01]  /*77d0*/  @P1 MUFU.RCP R8, R10 ;  /* 0x0000000a00081308 */ /* 0x0004e20000001000 */
[----:B------:R-:W-:-:S02]  /*77e0*/  IMAD.U32 R3, RZ, RZ, UR6 ;  /* 0x00000006ff037e24 */ /* 0x000fc4000f8e00ff */
[----:B------:R-:W-:Y:S02]  /*77f0*/  IMAD.U32 R14, RZ, RZ, UR6 ;  /* 0x00000006ff0e7e24 */ /* 0x000fe4000f8e00ff */
[----:B0-----:R-:W-:Y:S01]  /*7800*/  @P2 FMUL.FTZ R6, R6, 0.69314718246459960938 ;  /* 0x3f31721806062820 */ /* 0x001fe20000410000 */
[----:B------:R-:W-:Y:S01]  /*7810*/  @P2 FMUL.FTZ R3, R3, 0.69314718246459960938 ;  /* 0x3f31721803032820 */ /* 0x000fe20000410000 */
[----:B------:R-:W-:Y:S01]  /*7820*/  @P3 FMUL.FTZ R14, R14, 0.69314718246459960938 ;  /* 0x3f3172180e0e3820 */ /* 0x000fe20000410000 */
[----:B-1----:R-:W-:Y:S01]  /*7830*/  @P3 FMUL.FTZ R7, R7, 0.69314718246459960938 ;  /* 0x3f31721807073820 */ /* 0x002fe20000410000 */
[----:B------:R-:W-:Y:S01]  /*7840*/  IMAD.MOV.U32 R2, RZ, RZ, -0x800000 ;  /* 0xff800000ff027424 */ /* 0x000fe200078e00ff */
[----:B------:R-:W-:Y:S01]  /*7850*/  MOV R0, 0xff800000 ;  /* 0xff80000000007802 */ /* 0x000fe20000000f00 */
[----:B------:R-:W-:-:S01]  /*7860*/  @P2 FFMA.FTZ R2, R3, R56, R6 ;  /* 0x0000003803022223 */ /* 0x000fc20000010006 */
[----:B------:R-:W-:Y:S01]  /*7870*/  @P3 FFMA.FTZ R0, R14, R58, R7 ;  /* 0x0000003a0e003223 */ /* 0x000fe20000010007 */
[-C--:B--2---:R-:W-:Y:S01]  /*7880*/  FMUL.FTZ R10, R4, R5.reuse ;  /* 0x00000005040a7220 */ /* 0x084fe20000410000 */
[----:B---3--:R-:W-:Y:S01]  /*7890*/  FMUL.FTZ R56, R8, R5 ;  /* 0x0000000508387220 */ /* 0x008fe20000410000 */
[----:B------:R-:W-:-:S02]  /*78a0*/  WARPGROUP.DEPBAR.LE gsb0, 0x0 ;  /* 0x00008000000079c5 */ /* 0x000fc40000010000 */
[----:B------:R-:W-:Y:S05]  /*78b0*/  @!P0 BRA `(.L_x_30) ;  /* 0x0000000000048947 */ /* 0x000fea0003800000 */
[----:B------:R-:W-:Y:S01]  /*78c0*/  BPT.TRAP 0x1 ;  /* 0x000000040000795c */ /* 0x000fe20000300000 */
.L_x_30:
[----:B------:R-:W0:Y:S01]  /*78d0*/  S2R R57, SR_TID.X ;  /* 0x0000000000397919 */ /* 0x000e220000002100 */
[----:B------:R-:W-:Y:S01]  /*78e0*/  ULDC.64 UR8, c[0x4][0x38] ;  /* 0x01000e0000087ab9 */ /* 0x000fe20000000a00 */
[----:B------:R-:W1:Y:S01]  /*78f0*/  S2UR UR6, SR_SWINHI ;  /* 0x00000000000679c3 */ /* 0x000e620000002f00 */
[-C--:B------:R-:W-:Y:S01]  /*7900*/  FMUL.FTZ R6, R28, R10.reuse ;  /* 0x0000000a1c067220 */ /* 0x080fe20000410000 */
[-C--:B------:R-:W-:Y:S01]  /*7910*/  FMUL.FTZ R7, R24, R10.reuse ;  /* 0x0000000a18077220 */ /* 0x080fe20000410000 */
[-C--:B------:R-:W-:Y:S01]  /*7920*/  FMUL.FTZ R20, R37, R10.reuse ;  /* 0x0000000a25147220 */ /* 0x080fe20000410000 */
[-C--:B------:R-:W-:Y:S01]  /*7930*/  FMUL.FTZ R21, R33, R10.reuse ;  /* 0x0000000a21157220 */ /* 0x080fe20000410000 */
[-C--:B------:R-:W-:Y:S01]  /*7940*/  FMUL.FTZ R12, R36, R10.reuse ;  /* 0x0000000a240c7220 */ /* 0x080fe20000410000 */
[-C--:B------:R-:W-:Y:S01]  /*7950*/  FMUL.FTZ R13, R32, R10.reuse ;  /* 0x0000000a200d7220 */ /* 0x080fe20000410000 */
[----:B------:R-:W-:Y:S01]  /*7960*/  FMUL.FTZ R8, R29, R10 ;  /* 0x0000000a1d087220 */ /* 0x000fe20000410000 */
[-C--:B------:R-:W-:Y:S01]  /*7970*/  FMUL.FTZ R14, R38, R56.reuse ;  /* 0x00000038260e7220 */ /* 0x080fe20000410000 */
[----:B------:R-:W-:Y:S01]  /*7980*/  FMUL.FTZ R51, R51, R56 ;  /* 0x0000003833337220 */ /* 0x000fe20000410000 */
[----:B------:R-:W-:Y:S01]  /*7990*/  FMUL.FTZ R9, R25, R10 ;  /* 0x0000000a19097220 */ /* 0x000fe20000410000 */
[-C--:B------:R-:W-:Y:S01]  /*79a0*/  FMUL.FTZ R11, R27, R56.reuse ;  /* 0x000000381b0b7220 */ /* 0x080fe20000410000 */
[----:B------:R-:W-:Y:S01]  /*79b0*/  FMUL.FTZ R15, R34, R56 ;  /* 0x00000038220f7220 */ /* 0x000fe20000410000 */
[----:B------:R-:W-:Y:S01]  /*79c0*/  ULDC.64 UR10, c[0x0][0xb90] ;  /* 0x0002e400000a7ab9 */ /* 0x000fe20000000a00 */
[----:B------:R-:W-:Y:S01]  /*79d0*/  USHF.R.S32.HI UR16, URZ, 0x1f, UR45 ;  /* 0x0000001f3f107899 */ /* 0x000fe2000801142d */
[----:B------:R-:W-:Y:S01]  /*79e0*/  ULDC.64 UR12, c[0x0][0xb98] ;  /* 0x0002e600000c7ab9 */ /* 0x000fe20000000a00 */
[----:B0-----:R-:W-:-:S05]  /*79f0*/  IMAD.SHL.U32 R3, R57, 0x4, RZ ;  /* 0x0000000439037824 */ /* 0x001fca00078e00ff */
[----:B------:R-:W-:-:S04]  /*7a00*/  LOP3.LUT R3, R3, 0xc, RZ, 0xc0, !PT ;  /* 0x0000000c03037812 */ /* 0x000fc800078ec0ff */
[----:B------:R-:W-:-:S05]  /*7a10*/  IADD3 R4, P0, R3, UR8, RZ ;  /* 0x0000000803047c10 */ /* 0x000fca000ff1e0ff */
[----:B------:R-:W-:-:S05]  /*7a20*/  IMAD.X R5, RZ, RZ, UR9, P0 ;  /* 0x00000009ff057e24 */ /* 0x000fca00080e06ff */
[----:B------:R0:W2:Y:S01]  /*7a30*/  LDG.E.CONSTANT R3, desc[UR36][R4.64] ;  /* 0x0000002404037981 */ /* 0x0000a2000c1e9900 */
[----:B------:R-:W-:Y:S01]  /*7a40*/  F2FP.BF16.F32.PACK_AB R6, R6, R7 ;  /* 0x000000070606723e */ /* 0x000fe200000010ff */
[-C--:B------:R-:W-:Y:S01]  /*7a50*/  FMUL.FTZ R29, R40, R10.reuse ;  /* 0x0000000a281d7220 */ /* 0x080fe20000410000 */
[----:B------:R-:W-:Y:S01]  /*7a60*/  LOP3.LUT P0, R7, R57, 0x3, RZ, 0xc0, !PT ;  /* 0x0000000339077812 */ /* 0x000fe2000780c0ff */
[-C--:B------:R-:W-:Y:S01]  /*7a70*/  FMUL.FTZ R33, R41, R10.reuse ;  /* 0x0000000a29217220 */ /* 0x080fe20000410000 */
[-C--:B------:R-:W-:Y:S01]  /*7a80*/  FMUL.FTZ R40, R53, R10.reuse ;  /* 0x0000000a35287220 */ /* 0x080fe20000410000 */
[----:B------:R-:W-:Y:S01]  /*7a90*/  FMUL.FTZ R41, R49, R10 ;  /* 0x0000000a31297220 */ /* 0x000fe20000410000 */
[----:B------:R-:W-:Y:S01]  /*7aa0*/  FMUL.FTZ R38, R55, R56 ;  /* 0x0000003837267220 */ /* 0x000fe20000410000 */
[----:B------:R-:W-:Y:S01]  /*7ab0*/  F2FP.BF16.F32.PACK_AB R21, R20, R21 ;  /* 0x000000151415723e */ /* 0x000fe200000010ff */
[----:B------:R-:W-:Y:S01]  /*7ac0*/  FMUL.FTZ R28, R44, R10 ;  /* 0x0000000a2c1c7220 */ /* 0x000fe20000410000 */
[----:B------:R-:W-:Y:S01]  /*7ad0*/  F2FP.BF16.F32.PACK_AB R12, R12, R13 ;  /* 0x0000000d0c0c723e */ /* 0x000fe200000010ff */
[-C--:B0-----:R-:W-:Y:S01]  /*7ae0*/  FMUL.FTZ R4, R30, R56.reuse ;  /* 0x000000381e047220 */ /* 0x081fe20000410000 */
[----:B------:R-:W-:Y:S01]  /*7af0*/  ISETP.EQ.OR P0, PT, R7, 0x3, !P0 ;  /* 0x000000030700780c */ /* 0x000fe20004702670 */
[----:B------:R-:W-:Y:S01]  /*7b00*/  FMUL.FTZ R5, R26, R56 ;  /* 0x000000381a057220 */ /* 0x000fe20000410000 */
[----:B------:R-:W-:Y:S01]  /*7b10*/  F2FP.BF16.F32.PACK_AB R41, R40, R41 ;  /* 0x000000292829723e */ /* 0x000fe200000010ff */
[-C--:B------:R-:W-:Y:S01]  /*7b20*/  FMUL.FTZ R32, R45, R10.reuse ;  /* 0x0000000a2d207220 */ /* 0x080fe20000410000 */
[----:B------:R-:W-:Y:S01]  /*7b30*/  F2FP.BF16.F32.PACK_AB R51, R38, R51 ;  /* 0x000000332633723e */ /* 0x000fe200000010ff */
[-C--:B------:R-:W-:Y:S01]  /*7b40*/  FMUL.FTZ R36, R52, R10.reuse ;  /* 0x0000000a34247220 */ /* 0x080fe20000410000 */
[----:B------:R-:W-:Y:S01]  /*7b50*/  SEL R38, R12, R21, P0 ;  /* 0x000000150c267207 */ /* 0x000fe20000000000 */
[----:B------:R-:W-:Y:S01]  /*7b60*/  FMUL.FTZ R37, R48, R10 ;  /* 0x0000000a30257220 */ /* 0x000fe20000410000 */
[----:B------:R-:W-:Y:S01]  /*7b70*/  SEL R40, R21, R12, P0 ;  /* 0x0000000c15287207 */ /* 0x000fe20000000000 */
[-C--:B------:R-:W-:Y:S01]  /*7b80*/  FMUL.FTZ R24, R39, R56.reuse ;  /* 0x0000003827187220 */ /* 0x080fe20000410000 */
[----:B------:R-:W0:Y:S01]  /*7b90*/  LDC R21, c[0x0][0xbe8] ;  /* 0x0002fa00ff157b82 */ /* 0x000e220000000800 */
[-C--:B------:R-:W-:Y:S01]  /*7ba0*/  FMUL.FTZ R25, R35, R56.reuse ;  /* 0x0000003823197220 */ /* 0x080fe20000410000 */
[-C--:B------:R-:W-:Y:S01]  /*7bb0*/  FMUL.FTZ R10, R31, R56.reuse ;  /* 0x000000381f0a7220 */ /* 0x080fe20000410000 */
[----:B------:R-:W-:Y:S01]  /*7bc0*/  F2FP.BF16.F32.PACK_AB R4, R4, R5 ;  /* 0x000000050404723e */ /* 0x000fe200000010ff */
[----:B------:R-:W-:Y:S01]  /*7bd0*/  UMOV UR8, UR4 ;  /* 0x0000000400087c82 */ /* 0x000fe20008000000 */
[----:B-1----:R-:W-:Y:S01]  /*7be0*/  UMOV UR9, UR6 ;  /* 0x0000000600097c82 */ /* 0x002fe20008000000 */
[----:B------:R-:W-:Y:S01]  /*7bf0*/  F2FP.BF16.F32.PACK_AB R14, R14, R15 ;  /* 0x0000000f0e0e723e */ /* 0x000fe200000010ff */
[-C--:B------:R-:W-:Y:S01]  /*7c00*/  FMUL.FTZ R26, R46, R56.reuse ;  /* 0x000000382e1a7220 */ /* 0x080fe20000410000 */
[----:B------:R-:W-:Y:S01]  /*7c10*/  F2FP.BF16.F32.PACK_AB R5, R24, R25 ;  /* 0x000000191805723e */ /* 0x000fe200000010ff */
[----:B------:R-:W-:Y:S01]  /*7c20*/  IMAD.U32 R24, RZ, RZ, UR8 ;  /* 0x00000008ff187e24 */ /* 0x000fe2000f8e00ff */
[----:B------:R-:W-:Y:S01]  /*7c30*/  F2FP.BF16.F32.PACK_AB R11, R10, R11 ;  /* 0x0000000b0a0b723e */ /* 0x000fe200000010ff */
[-C--:B------:R-:W-:Y:S01]  /*7c40*/  FMUL.FTZ R27, R42, R56.reuse ;  /* 0x000000382a1b7220 */ /* 0x080fe20000410000 */
[----:B------:R-:W-:Y:S01]  /*7c50*/  MOV R25, UR9 ;  /* 0x0000000900197c02 */ /* 0x000fe20008000f00 */
[-C--:B------:R-:W-:Y:S01]  /*7c60*/  FMUL.FTZ R30, R47, R56.reuse ;  /* 0x000000382f1e7220 */ /* 0x080fe20000410000 */
[-C--:B------:R-:W-:Y:S01]  /*7c70*/  FMUL.FTZ R31, R43, R56.reuse ;  /* 0x000000382b1f7220 */ /* 0x080fe20000410000 */
[-C--:B------:R-:W-:Y:S01]  /*7c80*/  FMUL.FTZ R34, R54, R56.reuse ;  /* 0x0000003836227220 */ /* 0x080fe20000410000 */
[----:B------:R-:W-:Y:S01]  /*7c90*/  FMUL.FTZ R35, R50, R56 ;  /* 0x0000003832237220 */ /* 0x000fe20000410000 */
[----:B------:R-:W-:Y:S01]  /*7ca0*/  SEL R50, R4, R11, P0 ;  /* 0x0000000b04327207 */ /* 0x000fe20000000000 */
[----:B------:R-:W-:Y:S01]  /*7cb0*/  IMAD.SHL.U32 R20, R16, 0x8, RZ ;  /* 0x0000000810147824 */ /* 0x000fe200078e00ff */
[----:B------:R-:W-:Y:S01]  /*7cc0*/  SEL R52, R11, R4, P0 ;  /* 0x000000040b347207 */ /* 0x000fe20000000000 */
[----:B------:R-:W-:Y:S01]  /*7cd0*/  UIADD3 UR6, -UR45, URZ, URZ ;  /* 0x0000003f2d067290 */ /* 0x000fe2000fffe13f */
[----:B------:R-:W-:Y:S01]  /*7ce0*/  SEL R54, R14, R5, P0 ;  /* 0x000000050e367207 */ /* 0x000fe20000000000 */
[----:B------:R-:W-:Y:S01]  /*7cf0*/  IMAD R7, R17, 0x40, R20 ;  /* 0x0000004011077824 */ /* 0x000fe200078e0214 */
[----:B------:R-:W-:Y:S01]  /*7d00*/  SEL R56, R5, R14, P0 ;  /* 0x0000000e05387207 */ /* 0x000fe20000000000 */
[--C-:B------:R-:W-:Y:S01]  /*7d10*/  IMAD.WIDE R4, R156, 0x2, R24.reuse ;  /* 0x000000029c047825 */ /* 0x100fe200078e0218 */
[----:B------:R-:W-:Y:S01]  /*7d20*/  F2FP.BF16.F32.PACK_AB R26, R26, R27 ;  /* 0x0000001b1a1a723e */ /* 0x000fe200000010ff */
[----:B------:R-:W-:Y:S01]  /*7d30*/  ULDC UR8, c[0x0][0xc44] ;  /* 0x0003110000087ab9 */ /* 0x000fe20000000800 */
[----:B------:R-:W-:Y:S01]  /*7d40*/  F2FP.BF16.F32.PACK_AB R31, R30, R31 ;  /* 0x0000001f1e1f723e */ /* 0x000fe200000010ff */
[----:B------:R-:W-:Y:S01]  /*7d50*/  IMAD.WIDE R24, R7, 0x2, R24 ;  /* 0x0000000207187825 */ /* 0x000fe200078e0218 */
[----:B------:R-:W-:Y:S01]  /*7d60*/  IADD3 R27, P2, R4, 0x40, RZ ;  /* 0x00000040041b7810 */ /* 0x000fe20007f5e0ff */
[----:B------:R-:W-:Y:S01]  /*7d70*/  UIMAD UR15, UR8, UR6, UR44 ;  /* 0x00000006080f72a4 */ /* 0x000fe2000f8e022c */
[----:B------:R-:W-:Y:S01]  /*7d80*/  SEL R58, R26, R31, P0 ;  /* 0x0000001f1a3a7207 */ /* 0x000fe20000000000 */
[----:B------:R-:W-:Y:S01]  /*7d90*/  IMAD R48, RZ, RZ, -UR44 ;  /* 0x8000002cff307e24 */ /* 0x000fe2000f8e02ff */
[----:B------:R-:W-:Y:S01]  /*7da0*/  IADD3.X R13, RZ, R5, RZ, P2, !PT ;  /* 0x00000005ff0d7210 */ /* 0x000fe200017fe4ff */
[----:B------:R-:W-:Y:S01]  /*7db0*/  USHF.R.S32.HI UR14, URZ, 0x1f, UR15 ;  /* 0x0000001f3f0e7899 */ /* 0x000fe2000801140f */
[----:B0-----:R-:W-:Y:S01]  /*7dc0*/  ISETP.NE.AND P2, PT, R21, 0x1, PT ;  /* 0x000000011500780c */ /* 0x001fe20003f45270 */
[----:B------:R-:W-:Y:S01]  /*7dd0*/  UIMAD.WIDE.U32 UR8, UR15, UR10, URZ ;  /* 0x0000000a0f0872a5 */ /* 0x000fe2000f8e003f */
[----:B------:R-:W-:Y:S01]  /*7de0*/  SEL R60, R31, R26, P0 ;  /* 0x0000001a1f3c7207 */ /* 0x000fe20000000000 */
[----:B------:R-:W-:Y:S01]  /*7df0*/  UIMAD UR6, UR14, UR10, URZ ;  /* 0x0000000a0e0672a4 */ /* 0x000fe2000f8e023f */
[----:B------:R-:W0:Y:S01]  /*7e00*/  LDC R31, c[0x0][0xc38] ;  /* 0x00030e00ff1f7b82 */ /* 0x000e220000000800 */
[----:B------:R-:W-:Y:S01]  /*7e10*/  F2FP.BF16.F32.PACK_AB R9, R8, R9 ;  /* 0x000000090809723e */ /* 0x000fe200000010ff */
[----:B------:R-:W-:Y:S01]  /*7e20*/  UIMAD UR10, UR16, UR12, URZ ;  /* 0x0000000c100a72a4 */ /* 0x000fe2000f8e023f */
[----:B------:R-:W-:Y:S01]  /*7e30*/  F2FP.BF16.F32.PACK_AB R33, R32, R33 ;  /* 0x000000212021723e */ /* 0x000fe200000010ff */
[----:B------:R-:W-:Y:S01]  /*7e40*/  UIMAD UR6, UR15, UR11, UR6 ;  /* 0x0000000b0f0672a4 */ /* 0x000fe2000f8e0206 */
[----:B------:R-:W-:Y:S01]  /*7e50*/  SEL R30, R6, R9, P0 ;  /* 0x00000009061e7207 */ /* 0x000fe20000000000 */
[----:B------:R-:W-:Y:S01]  /*7e60*/  UIMAD UR10, UR45, UR13, UR10 ;  /* 0x0000000d2d0a72a4 */ /* 0x000fe2000f8e020a */
[----:B------:R-:W-:Y:S01]  /*7e70*/  SEL R32, R9, R6, P0 ;  /* 0x0000000609207207 */ /* 0x000fe20000000000 */
[----:B------:R-:W-:Y:S01]  /*7e80*/  UIADD3 UR9, UR9, UR6, URZ ;  /* 0x0000000609097290 */ /* 0x000fe2000fffe03f */
[----:B------:R-:W-:Y:S01]  /*7e90*/  IADD3 R9, P3, R4, 0x20, RZ ;  /* 0x0000002004097810 */ /* 0x000fe20007f7e0ff */
[----:B------:R-:W1:Y:S01]  /*7ea0*/  @P2 LDC R26, c[0x0][0xbec] ;  /* 0x0002fb00ff1a2b82 */ /* 0x000e620000000800 */
[----:B------:R-:W-:Y:S01]  /*7eb0*/  LOP3.LUT R10, R27, 0x380, RZ, 0xc0, !PT ;  /* 0x000003801b0a7812 */ /* 0x000fe200078ec0ff */
[----:B------:R-:W-:Y:S01]  /*7ec0*/  UIMAD.WIDE.U32 UR8, UR45, UR12, UR8 ;  /* 0x0000000c2d0872a5 */ /* 0x000fe2000f8e0008 */
[----:B------:R-:W-:Y:S01]  /*7ed0*/  LOP3.LUT R8, R9, 0x380, RZ, 0xc0, !PT ;  /* 0x0000038009087812 */ /* 0x000fe200078ec0ff */
[----:B------:R-:W-:Y:S01]  /*7ee0*/  IMAD.X R15, RZ, RZ, R5, P3 ;  /* 0x000000ffff0f7224 */ /* 0x000fe200018e0605 */
[----:B------:R-:W-:Y:S01]  /*7ef0*/  SHF.R.U64 R10, R10, 0x3, RZ ;  /* 0x000000030a0a7819 */ /* 0x000fe200000012ff */
[----:B------:R-:W-:Y:S01]  /*7f00*/  UIADD3 UR7, UR7, 0x13260, URZ ;  /* 0x0001326007077890 */ /* 0x000fe2000fffe03f */
[----:B------:R-:W-:Y:S01]  /*7f10*/  SHF.R.U64 R8, R8, 0x3, RZ ;  /* 0x0000000308087819 */ /* 0x000fe200000012ff */
[----:B------:R-:W3:Y:S01]  /*7f20*/  @P2 LDC R64, c[0x0][0xbf0] ;  /* 0x0002fc00ff402b82 */ /* 0x000ee20000000800 */
[----:B------:R-:W-:Y:S01]  /*7f30*/  LOP3.LUT R12, R10, R27, RZ, 0x3c, !PT ;  /* 0x0000001b0a0c7212 */ /* 0x000fe200078e3cff */
[----:B------:R-:W-:Y:S01]  /*7f40*/  UPRMT UR7, UR5, 0x654, UR7 ;  /* 0x0000065405077896 */ /* 0x000fe20008000007 */
[----:B------:R-:W-:Y:S01]  /*7f50*/  IADD3 R27, P4, R24, 0x4800, RZ ;  /* 0x00004800181b7810 */ /* 0x000fe20007f9e0ff */
[----:B------:R-:W-:Y:S01]  /*7f60*/  ULDC UR6, c[0x0][0xa88] ;  /* 0x0002a20000067ab9 */ /* 0x000fe20000000800 */
[----:B------:R-:W-:Y:S01]  /*7f70*/  LOP3.LUT R14, R8, R9, RZ, 0x3c, !PT ;  /* 0x00000009080e7212 */ /* 0x000fe200078e3cff */
[----:B0-----:R-:W-:Y:S01]  /*7f80*/  IMAD R48, R31, R48, UR43 ;  /* 0x0000002b1f307e24 */ /* 0x001fe2000f8e0230 */
[----:B------:R-:W-:Y:S01]  /*7f90*/  LOP3.LUT R6, R4, 0x380, RZ, 0xc0, !PT ;  /* 0x0000038004067812 */ /* 0x000fe200078ec0ff */
[----:B------:R-:W-:Y:S01]  /*7fa0*/  IMAD R49, R21, UR6, RZ ;  /* 0x0000000615317c24 */ /* 0x000fe2000f8e02ff */
[----:B------:R-:W-:-:S02]  /*7fb0*/  LOP3.LUT R8, R27, 0x380, RZ, 0xc0, !PT ;  /* 0x000003801b087812 */ /* 0x000fc400078ec0ff */
[----:B------:R-:W-:Y:S01]  /*7fc0*/  SHF.R.U64 R7, R6, 0x3, RZ ;  /* 0x0000000306077819 */ /* 0x000fe200000012ff */
[----:B------:R-:W-:Y:S01]  /*7fd0*/  SYNCS.ARRIVE.TRANS64.RED.A1T0 RZ, [UR7], RZ ;  /* 0x000000ffffff79a7 */ /* 0x000fe20008100407 */
[----:B------:R-:W-:Y:S02]  /*7fe0*/  SHF.R.U64 R8, R8, 0x3, RZ ;  /* 0x0000000308087819 */ /* 0x000fe400000012ff */
[----:B------:R-:W-:Y:S02]  /*7ff0*/  IADD3 R11, P1, R4, 0x60, RZ ;  /* 0x00000060040b7810 */ /* 0x000fe40007f3e0ff */
[----:B------:R-:W-:Y:S02]  /*8000*/  LOP3.LUT R4, R7, R4, RZ, 0x3c, !PT ;  /* 0x0000000407047212 */ /* 0x000fe400078e3cff */
[----:B------:R-:W-:Y:S01]  /*8010*/  LOP3.LUT R8, R8, R27, RZ, 0x3c, !PT ;  /* 0x0000001b08087212 */ /* 0x000fe200078e3cff */
[----:B------:R-:W-:Y:S01]  /*8020*/  IMAD R27, R48, 0xc0, R23 ;  /* 0x000000c0301b7824 */ /* 0x000fe200078e0217 */
[----:B------:R-:W-:Y:S01]  /*8030*/  LOP3.LUT R6, R11, 0x380, RZ, 0xc0, !PT ;  /* 0x000003800b067812 */ /* 0x000fe200078ec0ff */
[----:B------:R-:W-:Y:S01]  /*8040*/  IMAD.X R7, RZ, RZ, R5, P1 ;  /* 0x000000ffff077224 */ /* 0x000fe200008e0605 */
[----:B------:R-:W-:Y:S01]  /*8050*/  MOV R61, R4 ;  /* 0x00000004003d7202 */ /* 0x000fe20000000f00 */
[----:B-1----:R-:W-:Y:S01]  /*8060*/  @P2 IMAD.HI.U32 R5, R27, R26, RZ ;  /* 0x0000001a1b052227 */ /* 0x002fe200078e00ff */
[----:B------:R-:W-:-:S02]  /*8070*/  SHF.R.U64 R6, R6, 0x3, RZ ;  /* 0x0000000306067819 */ /* 0x000fc400000012ff */
[----:B------:R-:W-:Y:S01]  /*8080*/  F2FP.BF16.F32.PACK_AB R28, R28, R29 ;  /* 0x0000001d1c1c723e */ /* 0x000fe200000010ff */
[----:B------:R-:W-:Y:S01]  /*8090*/  IMAD.MOV.U32 R4, RZ, RZ, R27 ;  /* 0x000000ffff047224 */ /* 0x000fe200078e001b */
[----:B------:R-:W-:Y:S02]  /*80a0*/  IADD3 R29, P1, R24, 0x1800, RZ ;  /* 0x00001800181d7810 */ /* 0x000fe40007f3e0ff */
[----:B------:R-:W-:Y:S02]  /*80b0*/  LOP3.LUT R6, R6, R11, RZ, 0x3c, !PT ;  /* 0x0000000b06067212 */ /* 0x000fe400078e3cff */
[----:B---3--:R-:W-:Y:S02]  /*80c0*/  @P2 SHF.R.U32.HI R4, RZ, R64, R5 ;  /* 0x00000040ff042219 */ /* 0x008fe40000011605 */
[----:B------:R-:W-:Y:S02]  /*80d0*/  SEL R42, R28, R33, P0 ;  /* 0x000000211c2a7207 */ /* 0x000fe40000000000 */
[----:B------:R-:W-:-:S02]  /*80e0*/  SEL R44, R33, R28, P0 ;  /* 0x0000001c212c7207 */ /* 0x000fc40000000000 */
[----:B------:R-:W-:Y:S02]  /*80f0*/  LOP3.LUT R28, R29, 0x380, RZ, 0xc0, !PT ;  /* 0x000003801d1c7812 */ /* 0x000fe400078ec0ff */
[----:B------:R-:W-:Y:S02]  /*8100*/  MOV R55, R6 ;  /* 0x0000000600377202 */ /* 0x000fe40000000f00 */
[----:B------:R-:W-:Y:S02]  /*8110*/  IADD3 R6, -R4, RZ, RZ ;  /* 0x000000ff04067210 */ /* 0x000fe40007ffe1ff */
[----:B------:R-:W-:Y:S02]  /*8120*/  SHF.R.U64 R28, R28, 0x3, RZ ;  /* 0x000000031c1c7819 */ /* 0x000fe400000012ff */
[----:B------:R-:W-:Y:S01]  /*8130*/  MOV R57, R12 ;  /* 0x0000000c00397202 */ /* 0x000fe20000000f00 */
[----:B------:R-:W-:Y:S01]  /*8140*/  IMAD R27, R21, R6, R27 ;  /* 0x00000006151b7224 */ /* 0x000fe200078e021b */
[----:B------:R-:W-:Y:S01]  /*8150*/  LOP3.LUT R28, R28, R29, RZ, 0x3c, !PT ;  /* 0x0000001d1c1c7212 */ /* 0x000fe200078e3cff */
[----:B------:R-:W-:Y:S01]  /*8160*/  IMAD.X R29, RZ, RZ, R25, P1 ;  /* 0x000000ffff1d7224 */ /* 0x000fe200008e0619 */
[----:B------:R-:W-:Y:S01]  /*8170*/  SHF.R.S32.HI R5, RZ, 0x1f, R4 ;  /* 0x0000001fff057819 */ /* 0x000fe20000011404 */
[----:B------:R-:W-:Y:S01]  /*8180*/  IMAD.U32 R12, RZ, RZ, UR10 ;  /* 0x0000000aff0c7e24 */ /* 0x000fe2000f8e00ff */
[----:B------:R-:W-:Y:S01]  /*8190*/  F2FP.BF16.F32.PACK_AB R36, R36, R37 ;  /* 0x000000252424723e */ /* 0x000fe200000010ff */
[----:B------:R-:W-:Y:S01]  /*81a0*/  ULDC.64 UR10, c[0x0][0xaf0] ;  /* 0x0002bc00000a7ab9 */ /* 0x000fe20000000a00 */
[----:B------:R-:W-:-:S02]  /*81b0*/  F2FP.BF16.F32.PACK_AB R34, R34, R35 ;  /* 0x000000232222723e */ /* 0x000fc400000010ff */
[----:B------:R-:W-:Y:S02]  /*81c0*/  IADD3 R4, P1, R4, UR8, RZ ;  /* 0x0000000804047c10 */ /* 0x000fe4000ff3e0ff */
[----:B------:R-:W-:Y:S02]  /*81d0*/  SHF.R.S32.HI R6, RZ, 0x1f, R27 ;  /* 0x0000001fff067819 */ /* 0x000fe4000001141b */
[----:B------:R-:W-:Y:S02]  /*81e0*/  SEL R46, R36, R41, P0 ;  /* 0x00000029242e7207 */ /* 0x000fe40000000000 */
[----:B------:R-:W-:Y:S02]  /*81f0*/  SEL R62, R34, R51, P0 ;  /* 0x00000033223e7207 */ /* 0x000fe40000000000 */
[----:B------:R-:W-:Y:S01]  /*8200*/  IADD3.X R5, R5, UR9, R12, P1, !PT ;  /* 0x0000000905057c10 */ /* 0x000fe20008ffe40c */
[----:B------:R-:W-:Y:S01]  /*8210*/  ULDC.64 UR8, c[0x0][0xb88] ;  /* 0x0002e20000087ab9 */ /* 0x000fe20000000a00 */
[----:B------:R-:W-:Y:S01]  /*8220*/  SEL R34, R51, R34, P0 ;  /* 0x0000002233227207 */ /* 0x000fe20000000000 */
[----:B------:R-:W-:Y:S01]  /*8230*/  IMAD R6, R6, UR8, RZ ;  /* 0x0000000806067c24 */ /* 0x000fe2000f8e02ff */
[----:B------:R-:W-:Y:S01]  /*8240*/  SEL R36, R41, R36, P0 ;  /* 0x0000002429247207 */ /* 0x000fe20000000000 */
[----:B------:R-:W-:Y:S01]  /*8250*/  IMAD.WIDE.U32 R4, R27, UR8, R4 ;  /* 0x000000081b047c25 */ /* 0x000fe2000f8e0004 */
[----:B------:R-:W-:-:S02]  /*8260*/  MOV R59, R14 ;  /* 0x0000000e003b7202 */ /* 0x000fc40000000f00 */
[C---:B------:R-:W-:Y:S01]  /*8270*/  IADD3 R11, P3, R24.reuse, 0x3000, RZ ;  /* 0x00003000180b7810 */ /* 0x040fe20007f7e0ff */
[----:B------:R-:W-:Y:S01]  /*8280*/  IMAD R37, R27, UR9, R6 ;  /* 0x000000091b257c24 */ /* 0x000fe2000f8e0206 */
[----:B------:R-:W-:Y:S01]  /*8290*/  LOP3.LUT R9, R24, 0x380, RZ, 0xc0, !PT ;  /* 0x0000038018097812 */ /* 0x000fe200078ec0ff */
[----:B------:R-:W-:Y:S01]  /*82a0*/  IMAD R12, R48, 0xc0, R22 ;  /* 0x000000c0300c7824 */ /* 0x000fe200078e0216 */
[----:B------:R-:W-:Y:S01]  /*82b0*/  LOP3.LUT R10, R11, 0x380, RZ, 0xc0, !PT ;  /* 0x000003800b0a7812 */ /* 0x000fe200078ec0ff */
[----:B------:R-:W-:Y:S01]  /*82c0*/  ULDC.64 UR8, c[0x0][0xb50] ;  /* 0x0002d40000087ab9 */ /* 0x000fe20000000a00 */
[----:B------:R-:W-:Y:S01]  /*82d0*/  SHF.R.U64 R9, R9, 0x3, RZ ;  /* 0x0000000309097819 */ /* 0x000fe200000012ff */
[----:B------:R-:W-:Y:S01]  /*82e0*/  VIADD R6, R12, 0x8 ;  /* 0x000000080c067836 */ /* 0x000fe20000000000 */
[----:B------:R-:W-:Y:S01]  /*82f0*/  SHF.R.U64 R10, R10, 0x3, RZ ;  /* 0x000000030a0a7819 */ /* 0x000fe200000012ff */
[----:B------:R-:W-:Y:S01]  /*8300*/  IMAD.IADD R5, R5, 0x1, R37 ;  /* 0x0000000105057824 */ /* 0x000fe200078e0225 */
[----:B------:R-:W-:Y:S01]  /*8310*/  LOP3.LUT R24, R9, R24, RZ, 0x3c, !PT ;  /* 0x0000001809187212 */ /* 0x000fe200078e3cff */
[----:B------:R-:W-:Y:S01]  /*8320*/  IMAD.X R9, RZ, RZ, R25, P4 ;  /* 0x000000ffff097224 */ /* 0x000fe200020e0619 */
[----:B------:R-:W-:-:S02]  /*8330*/  LOP3.LUT P1, RZ, R18, 0x3, RZ, 0xc0, !PT ;  /* 0x0000000312ff7812 */ /* 0x000fc4000782c0ff */
[----:B------:R-:W-:Y:S02]  /*8340*/  LEA R37, P4, R4, UR8, 0x2 ;  /* 0x0000000804257c11 */ /* 0x000fe4000f8810ff */
[----:B------:R-:W-:Y:S02]  /*8350*/  LOP3.LUT R10, R10, R11, RZ, 0x3c, !PT ;  /* 0x0000000b0a0a7212 */ /* 0x000fe400078e3cff */
[----:B------:R-:W-:Y:S02]  /*8360*/  IADD3.X R11, RZ, R25, RZ, P3, !PT ;  /* 0x00000019ff0b7210 */ /* 0x000fe40001ffe4ff */
[-C--:B------:R-:W-:Y:S02]  /*8370*/  ISETP.GE.OR P3, PT, R12, R49.reuse, P1 ;  /* 0x000000310c00720c */ /* 0x080fe40000f66670 */
[----:B------:R-:W-:Y:S02]  /*8380*/  ISETP.GE.OR P1, PT, R6, R49, P1 ;  /* 0x000000310600720c */ /* 0x000fe40000f26670 */
[----:B--2---:R-:W-:Y:S01]  /*8390*/  LOP3.LUT R7, R3, 0x2, RZ, 0x3c, !PT ;  /* 0x0000000203077812 */ /* 0x004fe200078e3cff */
[----:B------:R-:W-:Y:S04]  /*83a0*/  SHFL.IDX PT, R30, R30, R3, 0x1c1f ;  /* 0x001c1f031e1e7589 */ /* 0x000fe800000e0000 */
[----:B------:R-:W-:Y:S04]  /*83b0*/  SHFL.IDX PT, R38, R38, R3, 0x1c1f ;  /* 0x001c1f0326267589 */ /* 0x000fe800000e0000 */
[----:B------:R-:W-:Y:S04]  /*83c0*/  SHFL.IDX PT, R42, R42, R3, 0x1c1f ;  /* 0x001c1f032a2a7589 */ /* 0x000fe800000e0000 */
[----:B------:R-:W-:Y:S04]  /*83d0*/  SHFL.IDX PT, R46, R46, R3, 0x1c1f ;  /* 0x001c1f032e2e7589 */ /* 0x000fe800000e0000 */
[----:B------:R-:W-:Y:S04]  /*83e0*/  SHFL.IDX PT, R26, R50, R3, 0x1c1f ;  /* 0x001c1f03321a7589 */ /* 0x000fe800000e0000 */
[----:B------:R-:W-:Y:S04]  /*83f0*/  SHFL.IDX PT, R54, R54, R3, 0x1c1f ;  /* 0x001c1f0336367589 */ /* 0x000fe800000e0000 */
[----:B------:R-:W0:Y:S04]  /*8400*/  SHFL.IDX PT, R13, R32, R7, 0x1c1f ;  /* 0x001c1f07200d7589 */ /* 0x000e2800000e0000 */
[----:B------:R-:W-:Y:S04]  /*8410*/  SHFL.IDX PT, R58, R58, R3, 0x1c1f ;  /* 0x001c1f033a3a7589 */ /* 0x000fe800000e0000 */
[----:B------:R1:W2:Y:S04]  /*8420*/  SHFL.IDX PT, R15, R40, R7, 0x1c1f ;  /* 0x001c1f07280f7589 */ /* 0x0002a800000e0000 */
[----:B------:R-:W-:Y:S04]  /*8430*/  SHFL.IDX PT, R62, R62, R3, 0x1c1f ;  /* 0x001c1f033e3e7589 */ /* 0x000fe800000e0000 */
[----:B------:R-:W3:Y:S01]  /*8440*/  SHFL.IDX PT, R33, R52, R7, 0x1c1f ;  /* 0x001c1f0734217589 */ /* 0x000ee200000e0000 */
[----:B-1----:R-:W-:Y:S01]  /*8450*/  LEA.HI.X R40, R4, UR9, R5, 0x2, P4 ;  /* 0x0000000904287c11 */ /* 0x002fe2000a0f1405 */
[----:B------:R-:W-:-:S02]  /*8460*/  ULDC.64 UR8, c[0x0][0xae8] ;  /* 0x0002ba0000087ab9 */ /* 0x000fc40000000a00 */
[----:B------:R-:W1:Y:S04]  /*8470*/  SHFL.IDX PT, R3, R56, R7, 0x1c1f ;  /* 0x001c1f0738037589 */ /* 0x000e6800000e0000 */
[----:B------:R-:W4:Y:S01]  /*8480*/  SHFL.IDX PT, R35, R60, R7, 0x1c1f ;  /* 0x001c1f073c237589 */ /* 0x000f2200000e0000 */
[----:B0-----:R-:W-:Y:S02]  /*8490*/  SEL R4, R30, R13, P0 ;  /* 0x0000000d1e047207 */ /* 0x001fe40000000000 */
[----:B------:R-:W-:Y:S01]  /*84a0*/  SEL R6, R13, R30, P0 ;  /* 0x0000001e0d067207 */ /* 0x000fe20000000000 */
[----:B------:R-:W0:Y:S04]  /*84b0*/  SHFL.IDX PT, R27, R44, R7, 0x1c1f ;  /* 0x001c1f072c1b7589 */ /* 0x000e2800000e0000 */
[----:B------:R-:W5:Y:S01]  /*84c0*/  SHFL.IDX PT, R39, R34, R7, 0x1c1f ;  /* 0x001c1f0722277589 */ /* 0x000f6200000e0000 */
[----:B--2---:R-:W-:-:S02]  /*84d0*/  SEL R12, R38, R15, P0 ;  /* 0x0000000f260c7207 */ /* 0x004fc40000000000 */
[----:B------:R-:W-:Y:S01]  /*84e0*/  SEL R14, R15, R38, P0 ;  /* 0x000000260f0e7207 */ /* 0x000fe20000000000 */
[----:B------:R2:W5:Y:S01]  /*84f0*/  SHFL.IDX PT, R31, R36, R7, 0x1c1f ;  /* 0x001c1f07241f7589 */ /* 0x00056200000e0000 */
[----:B---3--:R-:W-:-:S03]  /*8500*/  SEL R5, R26, R33, P0 ;  /* 0x000000211a057207 */ /* 0x008fc60000000000 */
[----:B------:R-:W-:Y:S01]  /*8510*/  SHFL.IDX PT, R50, R37, RZ, 0x1c1f ;  /* 0x001c1fff25327589 */ /* 0x000fe200000e0000 */
[----:B-1----:R-:W-:-:S03]  /*8520*/  SEL R13, R54, R3, P0 ;  /* 0x00000003360d7207 */ /* 0x002fc60000000000 */
[----:B------:R5:W-:Y:S01]  /*8530*/  SHFL.IDX PT, R52, R37, 0x1, 0x1c1f ;  /* 0x003c1f0025347f89 */ /* 0x000be200000e0000 */
[----:B--2---:R-:W-:Y:S02]  /*8540*/  SEL R7, R33, R26, P0 ;  /* 0x0000001a21077207 */ /* 0x004fe40000000000 */
[----:B------:R-:W-:Y:S01]  /*8550*/  SEL R15, R3, R54, P0 ;  /* 0x00000036030f7207 */ /* 0x000fe20000000000 */
[----:B------:R-:W-:Y:S01]  /*8560*/  BAR.SYNC.DEFER_BLOCKING 0x1, 0x180 ;  /* 0x0046000000007b1d */ /* 0x000fe20000010000 */
[----:B----4-:R-:W-:Y:S02]  /*8570*/  SEL R33, R58, R35, P0 ;  /* 0x000000233a217207 */ /* 0x010fe40000000000 */
[----:B0-----:R-:W-:Y:S02]  /*8580*/  SEL R32, R42, R27, P0 ;  /* 0x0000001b2a207207 */ /* 0x001fe40000000000 */
[----:B------:R-:W-:Y:S02]  /*8590*/  SEL R34, R27, R42, P0 ;  /* 0x0000002a1b227207 */ /* 0x000fe40000000000 */
[----:B------:R-:W-:Y:S01]  /*85a0*/  SEL R35, R35, R58, P0 ;  /* 0x0000003a23237207 */ /* 0x000fe20000000000 */
[----:B------:R-:W0:Y:S01]  /*85b0*/  SHFL.IDX PT, R51, R40, RZ, 0x1c1f ;  /* 0x001c1fff28337589 */ /* 0x000e2200000e0000 */
[----:B-----5:R-:W-:-:S02]  /*85c0*/  SEL R37, R62, R39, P0 ;  /* 0x000000273e257207 */ /* 0x020fc40000000000 */
[----:B------:R-:W-:Y:S01]  /*85d0*/  SEL R36, R46, R31, P0 ;  /* 0x0000001f2e247207 */ /* 0x000fe20000000000 */
[----:B------:R-:W1:Y:S01]  /*85e0*/  SHFL.IDX PT, R53, R40, 0x1, 0x1c1f ;  /* 0x003c1f0028357f89 */ /* 0x000e6200000e0000 */
[----:B------:R-:W-:Y:S02]  /*85f0*/  SEL R38, R31, R46, P0 ;  /* 0x0000002e1f267207 */ /* 0x000fe40000000000 */
[----:B------:R-:W-:Y:S01]  /*8600*/  SEL R39, R39, R62, P0 ;  /* 0x0000003e27277207 */ /* 0x000fe20000000000 */
[----:B------:R2:W-:Y:S04]  /*8610*/  STSM.16.M88.4 [R61], R4 ;  /* 0x000000043d007844 */ /* 0x0005e80000000200 */
[----:B------:R3:W-:Y:S04]  /*8620*/  STSM.16.M88.4 [R59], R12 ;  /* 0x0000000c3b007844 */ /* 0x0007e80000000200 */
[----:B------:R-:W-:Y:S04]  /*8630*/  STSM.16.M88.4 [R57], R32 ;  /* 0x0000002039007844 */ /* 0x000fe80000000200 */
[----:B------:R-:W-:Y:S01]  /*8640*/  STSM.16.M88.4 [R55], R36 ;  /* 0x0000002437007844 */ /* 0x000fe20000000200 */
[----:B------:R-:W-:Y:S08]  /*8650*/  BAR.SYNC.DEFER_BLOCKING 0x1, 0x180 ;  /* 0x0046000000007b1d */ /* 0x000ff00000010000 */
[----:B--2---:R-:W2:Y:S08]  /*8660*/  @P2 LDC R7, c[0x0][0xbec] ;  /* 0x0002fb00ff072b82 */ /* 0x004eb00000000800 */
[----:B---3--:R-:W3:Y:S01]  /*8670*/  @P2 LDC R13, c[0x0][0xbf0] ;  /* 0x0002fc00ff0d2b82 */ /* 0x008ee20000000800 */
[----:B0-----:R-:W-:Y:S04]  /*8680*/  @!P3 ST.E desc[UR36][R50.64], R2 ;  /* 0x000000023200b985 */ /* 0x001fe8000c101924 */
[----:B-1----:R2:W-:Y:S04]  /*8690*/  @!P1 ST.E desc[UR36][R52.64], R0 ;  /* 0x0000000034009985 */ /* 0x0025e8000c101924 */
[----:B------:R-:W4:Y:S04]  /*86a0*/  LD.E.128 R24, desc[UR36][R24.64] ;  /* 0x0000002418187980 */ /* 0x000f28000c101d00 */
[----:B------:R-:W5:Y:S04]  /*86b0*/  LD.E.128 R28, desc[UR36][R28.64] ;  /* 0x000000241c1c7980 */ /* 0x000f68000c101d00 */
[----:B------:R0:W5:Y:S04]  /*86c0*/  LD.E.128 R40, desc[UR36][R10.64] ;  /* 0x000000240a287980 */ /* 0x000168000c101d00 */
[----:B------:R1:W5:Y:S01]  /*86d0*/  LD.E.128 R44, desc[UR36][R8.64] ;  /* 0x00000024082c7980 */ /* 0x000362000c101d00 */
[----:B------:R-:W-:Y:S01]  /*86e0*/  UIMAD UR5, UR14, UR8, URZ ;  /* 0x000000080e0572a4 */ /* 0x000fe2000f8e023f */
[----:B------:R-:W-:Y:S01]  /*86f0*/  IMAD R3, R16, 0x30, R17 ;  /* 0x0000003010037824 */ /* 0x000fe200078e0211 */
[----:B------:R-:W-:Y:S01]  /*8700*/  UIMAD.WIDE.U32 UR6, UR15, UR8, URZ ;  /* 0x000000080f0672a5 */ /* 0x000fe2000f8e003f */
[----:B------:R-:W-:Y:S01]  /*8710*/  @!PT LDS RZ, [RZ] ;  /* 0x00000000fffff984 */ /* 0x000fe20000000800 */
[----:B------:R-:W-:Y:S01]  /*8720*/  @!PT LDS RZ, [RZ] ;  /* 0x00000000fffff984 */ /* 0x000fe20000000800 */
[----:B------:R-:W-:Y:S01]  /*8730*/  @!PT LDS RZ, [RZ] ;  /* 0x00000000fffff984 */ /* 0x000fe20000000800 */
[----:B------:R-:W-:Y:S01]  /*8740*/  @!PT LDS RZ, [RZ] ;  /* 0x00000000fffff984 */ /* 0x000fe20000000800 */
[----:B------:R0:W-:Y:S06]  /*8750*/  MEMBAR.ALL.CTA ;  /* 0x0000000000007992 */ /* 0x0001ec0000008000 */
[----:B0-----:R-:W0:Y:S01]  /*8760*/  FENCE.VIEW.ASYNC.S ;  /* 0x00000000000073c6 */ /* 0x001e220000000000 */
[----:B------:R-:W-:Y:S01]  /*8770*/  UIMAD UR5, UR15, UR9, UR5 ;  /* 0x000000090f0572a4 */ /* 0x000fe2000f8e0205 */
[C---:B------:R-:W-:Y:S01]  /*8780*/  IMAD R6, R48.reuse, 0xc0, R3 ;  /* 0x000000c030067824 */ /* 0x040fe200078e0203 */
[----:B------:R-:W-:Y:S01]  /*8790*/  UIMAD UR8, UR16, UR10, URZ ;  /* 0x0000000a100872a4 */ /* 0x000fe2000f8e023f */
[----:B------:R-:W-:Y:S01]  /*87a0*/  IMAD R48, R48, 0xc0, R17 ;  /* 0x000000c030307824 */ /* 0x000fe200078e0211 */
[----:B------:R-:W-:Y:S01]  /*87b0*/  UIADD3 UR7, UR7, UR5, URZ ;  /* 0x0000000507077290 */ /* 0x000fe2000fffe03f */
[----:B--2---:R-:W-:Y:S01]  /*87c0*/  @P2 IMAD.HI.U32 R0, R6, R7, RZ ;  /* 0x0000000706002227 */ /* 0x004fe200078e00ff */
[----:B------:R-:W-:-:S02]  /*87d0*/  UIMAD UR5, UR45, UR11, UR8 ;  /* 0x0000000b2d0572a4 */ /* 0x000fc4000f8e0208 */
[----:B------:R-:W-:Y:S01]  /*87e0*/  UIMAD.WIDE.U32 UR6, UR45, UR10, UR6 ;  /* 0x0000000a2d0672a5 */ /* 0x000fe2000f8e0006 */
[----:B------:R-:W-:Y:S01]  /*87f0*/  IMAD.MOV.U32 R5, RZ, RZ, R6 ;  /* 0x000000ffff057224 */ /* 0x000fe200078e0006 */
[----:B---3--:R-:W-:Y:S01]  /*8800*/  @P2 SHF.R.U32.HI R5, RZ, R13, R0 ;  /* 0x0000000dff052219 */ /* 0x008fe20000011600 */
[----:B------:R-:W-:Y:S01]  /*8810*/  ULDC.64 UR8, c[0x0][0xae0] ;  /* 0x0002b80000087ab9 */ /* 0x000fe20000000a00 */
[----:B------:R-:W-:Y:S01]  /*8820*/  UIADD3 UR5, UR7, UR5, URZ ;  /* 0x0000000507057290 */ /* 0x000fe2000fffe03f */
[----:B------:R-:W-:Y:S01]  /*8830*/  VIADD R10, R48, 0x60 ;  /* 0x00000060300a7836 */ /* 0x000fe20000000000 */
[----:B------:R-:W-:Y:S01]  /*8840*/  SHF.R.S32.HI R0, RZ, 0x1f, R5 ;  /* 0x0000001fff007819 */ /* 0x000fe20000011405 */
[----:B------:R-:W-:Y:S01]  /*8850*/  IMAD.U32 R3, RZ, RZ, UR7 ;  /* 0x00000007ff037e24 */ /* 0x000fe2000f8e00ff */
[----:B------:R-:W-:Y:S01]  /*8860*/  IADD3 R4, -R5, RZ, RZ ;  /* 0x000000ff05047210 */ /* 0x000fe20007ffe1ff */
[----:B------:R-:W-:Y:S01]  /*8870*/  IMAD.U32 R2, RZ, RZ, UR6 ;  /* 0x00000006ff027e24 */ /* 0x000fe2000f8e00ff */
[----:B------:R-:W-:Y:S01]  /*8880*/  ULDC.64 UR6, c[0x0][0xad8] ;  /* 0x0002b60000067ab9 */ /* 0x000fe20000000a00 */
[----:B------:R-:W-:Y:S01]  /*8890*/  IMAD.U32 R3, RZ, RZ, UR5 ;  /* 0x00000005ff037e24 */ /* 0x000fe2000f8e00ff */
[----:B------:R-:W-:Y:S01]  /*88a0*/  ULDC UR5, c[0x0][0xac8] ;  /* 0x0002b20000057ab9 */ /* 0x000fe20000000800 */
[----:B------:R-:W-:Y:S01]  /*88b0*/  IMAD R0, R0, UR8, RZ ;  /* 0x0000000800007c24 */ /* 0x000fe2000f8e02ff */
[----:B------:R-:W-:Y:S01]  /*88c0*/  IADD3 R12, R48, 0x90, RZ ;  /* 0x00000090300c7810 */ /* 0x000fe20007ffe0ff */
[----:B------:R-:W-:Y:S01]  /*88d0*/  IMAD R21, R21, R4, R6 ;  /* 0x0000000415157224 */ /* 0x000fe200078e0206 */
[----:B------:R-:W-:Y:S01]  /*88e0*/  UIADD3 UR4, UR4, 0x13220, URZ ;  /* 0x0001322004047890 */ /* 0x000fe2000fffe03f */
[C---:B------:R-:W-:Y:S01]  /*88f0*/  IMAD R7, R5.reuse, UR9, R0 ;  /* 0x0000000905077c24 */ /* 0x040fe2000f8e0200 */
[----:B------:R-:W-:Y:S01]  /*8900*/  UIADD3 UR40, UR40, 0x1, URZ ;  /* 0x0000000128287890 */ /* 0x000fe2000fffe03f */
[----:B------:R-:W-:Y:S01]  /*8910*/  IMAD.WIDE.U32 R2, R5, UR8, R2 ;  /* 0x0000000805027c25 */ /* 0x000fe2000f8e0002 */
[----:B------:R-:W-:Y:S01]  /*8920*/  SHF.R.S32.HI R0, RZ, 0x1f, R21 ;  /* 0x0000001fff007819 */ /* 0x000fe20000011415 */
[----:B------:R-:W-:-:S02]  /*8930*/  UPRMT UR4, URZ, 0x654, UR4 ;  /* 0x000006543f047896 */ /* 0x000fc40008000004 */
[----:B------:R-:W-:Y:S01]  /*8940*/  UISETP.NE.AND UP0, UPT, UR40, 0x2, UPT ;  /* 0x000000022800788c */ /* 0x000fe2000bf05270 */
[----:B------:R-:W-:Y:S01]  /*8950*/  IADD3 R3, R3, R7, RZ ;  /* 0x0000000703037210 */ /* 0x000fe20007ffe0ff */
[----:B------:R-:W-:Y:S01]  /*8960*/  IMAD R0, R0, UR6, RZ ;  /* 0x0000000600007c24 */ /* 0x000fe2000f8e02ff */
[----:B------:R-:W-:Y:S02]  /*8970*/  UIADD3 UR38, UR38, 0x1, URZ ;  /* 0x0000000126267890 */ /* 0x000fe4000fffe03f */
[----:B------:R-:W-:Y:S01]  /*8980*/  USEL UR40, UR40, URZ, UP0 ;  /* 0x0000003f28287287 */ /* 0x000fe20008000000 */
[C---:B------:R-:W-:Y:S01]  /*8990*/  IMAD R5, R21.reuse, UR7, R0 ;  /* 0x0000000715057c24 */ /* 0x040fe2000f8e0200 */
[----:B0-----:R-:W-:Y:S01]  /*89a0*/  SYNCS.ARRIVE.TRANS64.RED.A1T0 RZ, [UR4], RZ ;  /* 0x000000ffffff79a7 */ /* 0x001fe20008100404 */
[----:B------:R-:W-:Y:S01]  /*89b0*/  IMAD.WIDE.U32 R2, R21, UR6, R2 ;  /* 0x0000000615027c25 */ /* 0x000fe2000f8e0002 */
[----:B------:R-:W-:Y:S01]  /*89c0*/  ULDC.64 UR6, c[0x0][0xa80] ;  /* 0x0002a00000067ab9 */ /* 0x000fe20000000a00 */
[----:B------:R-:W-:-:S02]  /*89d0*/  ULDC UR4, c[0x0][0xc] ;  /* 0x0000030000047ab9 */ /* 0x000fc40000000800 */
[----:B------:R-:W-:Y:S01]  /*89e0*/  IMAD.IADD R3, R3, 0x1, R5 ;  /* 0x0000000103037824 */ /* 0x000fe200078e0205 */
[----:B------:R-:W-:Y:S01]  /*89f0*/  LEA R11, P0, R2, UR6, 0x1 ;  /* 0x00000006020b7c11 */ /* 0x000fe2000f8008ff */
[----:B------:R-:W-:Y:S01]  /*8a00*/  VIADD R0, R48, 0x30 ;  /* 0x0000003030007836 */ /* 0x000fe20000000000 */
[----:B------:R-:W-:Y:S02]  /*8a10*/  UIADD3 UR43, UR4, UR43, URZ ;  /* 0x0000002b042b7290 */ /* 0x000fe4000fffe03f */
[----:B------:R-:W-:Y:S01]  /*8a20*/  LEA.HI.X R13, R2, UR7, R3, 0x1, P0 ;  /* 0x00000007020d7c11 */ /* 0x000fe200080f0c03 */
[----:B------:R-:W-:Y:S01]  /*8a30*/  SHFL.IDX PT, R4, R11, 0x1, 0x181f ;  /* 0x00381f000b047f89 */ /* 0x000fe200000e0000 */
[----:B------:R-:W-:Y:S01]  /*8a40*/  ISETP.GE.AND P0, PT, R20, UR5, PT ;  /* 0x0000000514007c0c */ /* 0x000fe2000bf06270 */
[----:B------:R-:W-:Y:S02]  /*8a50*/  USEL UR4, URZ, 0x1, UP0 ;  /* 0x000000013f047887 */ /* 0x000fe40008000000 */
[----:B------:R-:W-:Y:S01]  /*8a60*/  SHFL.IDX PT, R2, R11, RZ, 0x181f ;  /* 0x00181fff0b027589 */ /* 0x000fe200000e0000 */
[-C--:B------:R-:W-:Y:S01]  /*8a70*/  ISETP.GE.OR P2, PT, R0, R49.reuse, P0 ;  /* 0x000000310000720c */ /* 0x080fe20000746670 */
[----:B------:R-:W-:Y:S01]  /*8a80*/  ULOP3.LUT UR39, UR39, UR4, URZ, 0x3c, !UPT ;  /* 0x0000000427277292 */ /* 0x000fe2000f8e3c3f */
[----:B------:R-:W0:Y:S01]  /*8a90*/  LDC R0, c[0x0][0xc34] ;  /* 0x00030d00ff007b82 */ /* 0x000e220000000800 */
[----:B------:R-:W2:Y:S01]  /*8aa0*/  SHFL.IDX PT, R3, R13, RZ, 0x181f ;  /* 0x00181fff0d037589 */ /* 0x000ea200000e0000 */
[----:B------:R-:W-:-:S02]  /*8ab0*/  ISETP.GE.OR P1, PT, R48, R49, P0 ;  /* 0x000000313000720c */ /* 0x000fc40000726670 */
[-C--:B------:R-:W-:Y:S01]  /*8ac0*/  ISETP.GE.OR P3, PT, R10, R49.reuse, P0 ;  /* 0x000000310a00720c */ /* 0x080fe20000766670 */
[----:B------:R-:W3:Y:S01]  /*8ad0*/  SHFL.IDX PT, R5, R13, 0x1, 0x181f ;  /* 0x00381f000d057f89 */ /* 0x000ee200000e0000 */
[----:B------:R-:W-:-:S03]  /*8ae0*/  ISETP.GE.OR P0, PT, R12, R49, P0 ;  /* 0x000000310c00720c */ /* 0x000fc60000706670 */
[----:B------:R-:W-:Y:S04]  /*8af0*/  SHFL.IDX PT, R6, R11, 0x2, 0x181f ;  /* 0x00581f000b067f89 */ /* 0x000fe800000e0000 */
[----:B------:R-:W3:Y:S04]  /*8b00*/  SHFL.IDX PT, R7, R13, 0x2, 0x181f ;  /* 0x00581f000d077f89 */ /* 0x000ee800000e0000 */
[----:B-1----:R-:W-:Y:S04]  /*8b10*/  SHFL.IDX PT, R8, R11, 0x3, 0x181f ;  /* 0x00781f000b087f89 */ /* 0x002fe800000e0000 */
[----:B------:R-:W1:Y:S01]  /*8b20*/  SHFL.IDX PT, R9, R13, 0x3, 0x181f ;  /* 0x00781f000d097f89 */ /* 0x000e6200000e0000 */
[----:B--2---:R-:W-:-:S04]  /*8b30*/  @!P1 IMAD.WIDE R2, R20, 0x2, R2 ;  /* 0x0000000214029825 */ /* 0x004fc800078e0202 */
[----:B---3--:R-:W-:-:S04]  /*8b40*/  @!P2 IMAD.WIDE R4, R20, 0x2, R4 ;  /* 0x000000021404a825 */ /* 0x008fc800078e0204 */
[----:B------:R-:W-:-:S04]  /*8b50*/  @!P3 IMAD.WIDE R6, R20, 0x2, R6 ;  /* 0x000000021406b825 */ /* 0x000fc800078e0206 */
[----:B-1----:R-:W-:Y:S01]  /*8b60*/  @!P0 IMAD.WIDE R20, R20, 0x2, R8 ;  /* 0x0000000214148825 */ /* 0x002fe200078e0208 */
[----:B----4-:R1:W-:Y:S04]  /*8b70*/  @!P1 ST.E.128 desc[UR36][R2.64], R24 ;  /* 0x0000001802009985 */ /* 0x0103e8000c101d24 */
[----:B-----5:R1:W-:Y:S04]  /*8b80*/  @!P2 ST.E.128 desc[UR36][R4.64], R28 ;  /* 0x0000001c0400a985 */ /* 0x0203e8000c101d24 */
[----:B------:R1:W-:Y:S04]  /*8b90*/  @!P3 ST.E.128 desc[UR36][R6.64], R40 ;  /* 0x000000280600b985 */ /* 0x0003e8000c101d24 */
[----:B------:R1:W-:Y:S01]  /*8ba0*/  @!P0 ST.E.128 desc[UR36][R20.64], R44 ;  /* 0x0000002c14008985 */ /* 0x0003e2000c101d24 */
[----:B0-----:R-:W-:-:S13]  /*8bb0*/  ISETP.LE.AND P0, PT, R0, UR43, PT ;  /* 0x0000002b00007c0c */ /* 0x001fda000bf03270 */
[----:B------:R-:W-:Y:S05]  /*8bc0*/  @!P0 BRA `(.L_x_31) ;  /* 0xffffff80002c8947 */ /* 0x000fea000383ffff */
[----:B------:R-:W-:Y:S05]  /*8bd0*/  EXIT ;  /* 0x000000000000794d */ /* 0x000fea0003800000 */
.L_x_5:
[----:B------:R-:W-:-:S08]  /*8be0*/  NOP ;  /* 0x0000000000007918 */ /* 0x000fd00000000000 */
[----:B------:R-:W0:-:S00]  /*8bf0*/  USETMAXREG.DEALLOC.CTAPOOL 0x20 ;  /* 0x00000020000079c8 */ /* 0x000e0000080e0500 */
[----:B------:R-:W1:Y:S01]  /*8c00*/  S2UR UR40, SR_CTAID.X ;  /* 0x00000000002879c3 */ /* 0x000e620000002500 */
[----:B------:R-:W-:Y:S01]  /*8c10*/  UMOV UR38, 0x1 ;  /* 0x0000000100267882 */ /* 0x000fe20000000000 */
[----:B0-----:R-:W-:Y:S02]  /*8c20*/  IMAD.MOV.U32 R26, RZ, RZ, RZ ;  /* 0x000000ffff1a7224 */ /* 0x001fe400078e00ff */
[----:B------:R-:W-:-:S04]  /*8c30*/  IMAD.MOV.U32 R29, RZ, RZ, 0x1 ;  /* 0x00000001ff1d7424 */ /* 0x000fc800078e00ff */
[----:B------:R-:W1:Y:S02]  /*8c40*/  LDC R2, c[0x0][0xc34] ;  /* 0x00030d00ff027b82 */ /* 0x000e640000000800 */
[----:B-1----:R-:W-:-:S13]  /*8c50*/  ISETP.LE.AND P0, PT, R2, UR40, PT ;  /* 0x0000002802007c0c */ /* 0x002fda000bf03270 */
[----:B------:R-:W-:Y:S05]  /*8c60*/  @P0 BRA `(.L_x_32) ;  /* 0x0000004000600947 */ /* 0x000fea0003800000 */
[----:B------:R-:W0:Y:S01]  /*8c70*/  S2R R8, SR_TID.X ;  /* 0x0000000000087919 */ /* 0x000e220000002100 */
[----:B------:R-:W-:Y:S01]  /*8c80*/  ULDC.64 UR4, c[0x0][0x418] ;  /* 0x0001060000047ab9 */ /* 0x000fe20000000a00 */
[----:B------:R-:W-:Y:S01]  /*8c90*/  ULDC.64 UR8, c[0x0][0x2f0] ;  /* 0x0000bc0000087ab9 */ /* 0x000fe20000000a00 */
[----:B------:R-:W-:Y:S01]  /*8ca0*/  UISETP.NE.U32.AND UP0, UPT, UR4, URZ, UPT ;  /* 0x0000003f0400728c */ /* 0x000fe2000bf05070 */
[----:B------:R-:W-:Y:S01]  /*8cb0*/  LOP3.LUT R28, R28, 0xffffff7f, RZ, 0xc0, !PT ;  /* 0xffffff7f1c1c7812 */ /* 0x000fe200078ec0ff */
[----:B------:R-:W-:Y:S01]  /*8cc0*/  UMOV UR43, 0x400 ;  /* 0x00000400002b7882 */ /* 0x000fe20000000000 */
[----:B------:R-:W-:Y:S01]  /*8cd0*/  ULDC UR4, c[0x0][0x424] ;  /* 0x0001090000047ab9 */ /* 0x000fe20000000800 */
[----:B------:R-:W-:Y:S01]  /*8ce0*/  UISETP.NE.AND.EX UP0, UPT, UR5, URZ, UPT, UP0 ;  /* 0x0000003f0500728c */ /* 0x000fe2000bf05300 */
[----:B------:R-:W-:Y:S01]  /*8cf0*/  IMAD.MOV.U32 R29, RZ, RZ, 0x1 ;  /* 0x00000001ff1d7424 */ /* 0x000fe200078e00ff */
[----:B------:R-:W-:Y:S01]  /*8d00*/  ULEA UR43, UR48, UR43, 0x18 ;  /* 0x0000002b302b7291 */ /* 0x000fe2000f8ec03f */
[----:B------:R-:W-:Y:S01]  /*8d10*/  IMAD.MOV.U32 R26, RZ, RZ, RZ ;  /* 0x000000ffff1a7224 */ /* 0x000fe200078e00ff */
[----:B------:R-:W-:Y:S01]  /*8d20*/  USEL UR4, UR4, 0x1, UP0 ;  /* 0x0000000104047887 */ /* 0x000fe20008000000 */
[----:B------:R-:W-:Y:S01]  /*8d30*/  UMOV UR6, 0xa0 ;  /* 0x000000a000067882 */ /* 0x000fe20000000000 */
[----:B------:R-:W-:-:S02]  /*8d40*/  ULDC UR44, c[0x0][0x448] ;  /* 0x00011200002c7ab9 */ /* 0x000fc40000000800 */
[----:B------:R-:W-:Y:S01]  /*8d50*/  UIMAD UR42, UR4, UR8, URZ ;  /* 0x00000008042a72a4 */ /* 0x000fe2000f8e023f */
[----:B------:R-:W-:Y:S02]  /*8d60*/  ULDC UR7, c[0x0][0x288] ;  /* 0x0000a20000077ab9 */ /* 0x000fe40000000800 */
[----:B------:R-:W-:Y:S01]  /*8d70*/  ULDC UR8, c[0x0][0x2b8] ;  /* 0x0000ae0000087ab9 */ /* 0x000fe20000000800 */
[----:B------:R-:W-:Y:S02]  /*8d80*/  UIADD3 UR4, UR42, 0x9f, URZ ;  /* 0x0000009f2a047890 */ /* 0x000fe4000fffe03f */
[----:B------:R-:W-:Y:S02]  /*8d90*/  ULOP3.LUT UR49, UR41, 0x2, URZ, 0xfc, !UPT ;  /* 0x0000000229317892 */ /* 0x000fe4000f8efc3f */
[----:B------:R-:W-:Y:S02]  /*8da0*/  UIMAD.WIDE UR4, UR4, 0x66666667, URZ ;  /* 0x66666667040478a5 */ /* 0x000fe4000f8e023f */
[----:B------:R-:W-:-:S02]  /*8db0*/  ULOP3.LUT UR50, UR41, 0x1, URZ, 0xfc, !UPT ;  /* 0x0000000129327892 */ /* 0x000fc4000f8efc3f */
[----:B------:R-:W-:Y:S01]  /*8dc0*/  USHF.R.U32.HI UR4, URZ, 0x1f, UR5 ;  /* 0x0000001f3f047899 */ /* 0x000fe20008011605 */
[----:B------:R-:W-:Y:S01]  /*8dd0*/  ULDC UR51, c[0x0][0xc] ;  /* 0x0000030000337ab9 */ /* 0x000fe20000000800 */
[----:B------:R-:W-:Y:S02]  /*8de0*/  UMOV UR38, URZ ;  /* 0x0000003f00267c82 */ /* 0x000fe40008000000 */
[----:B------:R-:W-:Y:S01]  /*8df0*/  ULEA.HI.SX32 UR45, UR5, UR4, 0x1a ;  /* 0x00000004052d7291 */ /* 0x000fe2000f8fd23f */
[C---:B0-----:R-:W-:Y:S01]  /*8e00*/  IMAD.SHL.U32 R0, R8.reuse, 0x40, RZ ;  /* 0x0000004008007824 */ /* 0x041fe200078e00ff */
[----:B------:R-:W-:Y:S01]  /*8e10*/  SHF.R.U32.HI R3, RZ, 0x1, R8 ;  /* 0x00000001ff037819 */ /* 0x000fe20000011608 */
[C---:B------:R-:W-:Y:S01]  /*8e20*/  IMAD.SHL.U32 R5, R8.reuse, 0x8, RZ ;  /* 0x0000000808057824 */ /* 0x040fe200078e00ff */
[C---:B------:R-:W-:Y:S01]  /*8e30*/  SHF.L.U32 R4, R8.reuse, 0x4, RZ ;  /* 0x0000000408047819 */ /* 0x040fe200000006ff */
[----:B------:R-:W-:Y:S01]  /*8e40*/  IMAD.SHL.U32 R7, R8, 0x2, RZ ;  /* 0x0000000208077824 */ /* 0x000fe200078e00ff */
[----:B------:R-:W-:Y:S01]  /*8e50*/  LOP3.LUT R2, R0, 0x180, RZ, 0xc0, !PT ;  /* 0x0000018000027812 */ /* 0x000fe200078ec0ff */
[----:B------:R-:W-:Y:S01]  /*8e60*/  UIADD3 UR4, UR45, -0x1, URZ ;  /* 0xffffffff2d047890 */ /* 0x000fe2000fffe03f */
[----:B------:R-:W-:Y:S01]  /*8e70*/  LOP3.LUT R6, R4, 0x1b0, RZ, 0xc0, !PT ;  /* 0x000001b004067812 */ /* 0x000fe200078ec0ff */
[----:B------:R-:W-:Y:S01]  /*8e80*/  UIMAD UR5, UR45, UR6, -0xa0 ;  /* 0xffffff602d0574a4 */ /* 0x000fe2000f8e0206 */
[----:B------:R-:W-:Y:S01]  /*8e90*/  LOP3.LUT R2, R2, 0x30, R3, 0xf8, !PT ;  /* 0x0000003002027812 */ /* 0x000fe200078ef803 */
[----:B------:R-:W-:Y:S01]  /*8ea0*/  IMAD.SHL.U32 R3, R8, 0x20, RZ ;  /* 0x0000002008037824 */ /* 0x000fe200078e00ff */
[----:B------:R-:W-:Y:S01]  /*8eb0*/  LOP3.LUT R7, R6, 0x30, R7, 0x78, !PT ;  /* 0x0000003006077812 */ /* 0x000fe200078e7807 */
[----:B------:R-:W-:Y:S01]  /*8ec0*/  UIMAD UR4, UR4, -0xa0, UR42 ;  /* 0xffffff60040478a4 */ /* 0x000fe2000f8e022a */
[----:B------:R-:W-:Y:S01]  /*8ed0*/  LOP3.LUT R5, R2, 0x30, R5, 0x78, !PT ;  /* 0x0000003002057812 */ /* 0x000fe200078e7805 */
[----:B------:R-:W-:Y:S01]  /*8ee0*/  UIMAD UR44, UR44, UR7, URZ ;  /* 0x000000072c2c72a4 */ /* 0x000fe2000f8e023f */
[----:B------:R-:W-:Y:S01]  /*8ef0*/  LOP3.LUT R2, R3, 0x80, RZ, 0xc0, !PT ;  /* 0x0000008003027812 */ /* 0x000fe200078ec0ff */
[----:B------:R-:W-:Y:S01]  /*8f00*/  UIADD3 UR45, UR45, -0x2, URZ ;  /* 0xfffffffe2d2d7890 */ /* 0x000fe2000fffe03f */
[----:B------:R-:W-:-:S02]  /*8f10*/  LOP3.LUT R6, R4, 0x600, RZ, 0xc0, !PT ;  /* 0x0000060004067812 */ /* 0x000fc400078ec0ff */
[----:B------:R-:W-:Y:S02]  /*8f20*/  SHF.L.U32 R9, R8, 0x2, RZ ;  /* 0x0000000208097819 */ /* 0x000fe400000006ff */
[----:B------:R-:W-:Y:S02]  /*8f30*/  LOP3.LUT R2, R2, 0x10, R8, 0xf8, !PT ;  /* 0x0000001002027812 */ /* 0x000fe400078ef808 */
[----:B------:R-:W-:Y:S02]  /*8f40*/  LOP3.LUT R6, R6, 0x60, R3, 0xf8, !PT ;  /* 0x0000006006067812 */ /* 0x000fe400078ef803 */
[----:B------:R-:W-:Y:S02]  /*8f50*/  LOP3.LUT R0, R5, 0x640, R0, 0xf8, !PT ;  /* 0x0000064005007812 */ /* 0x000fe400078ef800 */
[----:B------:R-:W-:Y:S02]  /*8f60*/  LOP3.LUT R2, R2, 0x10, R9, 0x78, !PT ;  /* 0x0000001002027812 */ /* 0x000fe400078e7809 */
[----:B------:R-:W-:Y:S01]  /*8f70*/  LOP3.LUT R5, R6, 0x100, R3, 0xf8, !PT ;  /* 0x0000010006057812 */ /* 0x000fe200078ef803 */
[----:B------:R0:W-:Y:S01]  /*8f80*/  STL [R1+0x14], R0 ;  /* 0x0000140001007387 */ /* 0x0001e20000100800 */
[----:B------:R-:W-:-:S02]  /*8f90*/  LOP3.LUT R7, R7, 0x640, R4, 0xf8, !PT ;  /* 0x0000064007077812 */ /* 0x000fc400078ef804 */
[----:B0-----:R-:W-:Y:S02]  /*8fa0*/  LOP3.LUT R0, R5, R2, RZ, 0xfc, !PT ;  /* 0x0000000205007212 */ /* 0x001fe400078efcff */
[----:B------:R-:W-:-:S03]  /*8fb0*/  LOP3.LUT R2, R4, 0x30, RZ, 0xc0, !PT ;  /* 0x0000003004027812 */ /* 0x000fc600078ec0ff */
[----:B------:R0:W-:Y:S01]  /*8fc0*/  STL [R1+0x10], R0 ;  /* 0x0000100001007387 */ /* 0x0001e20000100800 */
[----:B------:R-:W-:-:S03]  /*8fd0*/  ISETP.GE.AND P1, PT, R2, UR9, PT ;  /* 0x0000000902007c0c */ /* 0x000fc6000bf26270 */
[----:B------:R-:W-:Y:S01]  /*8fe0*/  STL [R1+0xc], R7 ;  /* 0x00000c0701007387 */ /* 0x000fe20000100800 */
[----:B0-----:R-:W-:-:S04]  /*8ff0*/  SHF.R.U32.HI R0, RZ, 0x2, R8 ;  /* 0x00000002ff007819 */ /* 0x001fc80000011608 */
[----:B------:R-:W-:Y:S01]  /*9000*/  LOP3.LUT R8, R0, 0x1f, RZ, 0xc0, !PT ;  /* 0x0000001f00087812 */ /* 0x000fe200078ec0ff */
[----:B------:R-:W-:-:S03]  /*9010*/  VIADD R0, R7, UR43 ;  /* 0x0000002b07007c36 */ /* 0x000fc60008000000 */
[----:B------:R-:W-:Y:S02]  /*9020*/  LOP3.LUT R6, R8, 0x60, R3, 0xf8, !PT ;  /* 0x0000006008067812 */ /* 0x000fe400078ef803 */
[----:B------:R0:W-:Y:S02]  /*9030*/  STL [R1+0x24], R0 ;  /* 0x0000240001007387 */ /* 0x0001e40000100800 */
[C---:B------:R-:W-:Y:S01]  /*9040*/  LOP3.LUT R5, R6.reuse, 0x80, RZ, 0xfc, !PT ;  /* 0x0000008006057812 */ /* 0x040fe200078efcff */
[----:B------:R-:W-:-:S03]  /*9050*/  VIADD R4, R6, UR5 ;  /* 0x0000000506047c36 */ /* 0x000fc60008000000 */
[----:B------:R-:W-:Y:S02]  /*9060*/  IADD3 R3, R5, UR5, RZ ;  /* 0x0000000505037c10 */ /* 0x000fe4000fffe0ff */
[----:B0-----:R-:W-:-:S03]  /*9070*/  IADD3 R0, -R8, UR4, RZ ;  /* 0x0000000408007c10 */ /* 0x001fc6000fffe1ff */
[----:B------:R0:W-:Y:S01]  /*9080*/  STL [R1+0x20], R3 ;  /* 0x0000200301007387 */ /* 0x0001e20000100800 */
[----:B------:R-:W-:Y:S02]  /*9090*/  ISETP.GE.AND P0, PT, R3, UR42, PT ;  /* 0x0000002a03007c0c */ /* 0x000fe4000bf06270 */
[C---:B------:R-:W-:Y:S01]  /*90a0*/  ISETP.GE.AND P2, PT, R0.reuse, 0x1, PT ;  /* 0x000000010000780c */ /* 0x040fe20003f46270 */
[----:B------:R0:W-:Y:S01]  /*90b0*/  STL [R1+0x1c], R4 ;  /* 0x00001c0401007387 */ /* 0x0001e20000100800 */
[C---:B------:R-:W-:Y:S02]  /*90c0*/  ISETP.LT.OR P3, PT, R0.reuse, 0x1, P1 ;  /* 0x000000010000780c */ /* 0x040fe40000f61670 */
[----:B------:R-:W-:Y:S01]  /*90d0*/  ISETP.LT.OR P4, PT, R0, 0x21, P1 ;  /* 0x000000210000780c */ /* 0x000fe20000f81670 */
[----:B------:R0:W-:Y:S08]  /*90e0*/  STL [R1+0x18], R0 ;  /* 0x0000180001007387 */ /* 0x0001f00000100800 */
[----:B------:R-:W-:-:S02]  /*90f0*/  @P2 LOP3.LUT R28, R28, 0x80, RZ, 0xfc, !PT ;  /* 0x000000801c1c2812 */ /* 0x000fc400078efcff */
[----:B------:R-:W-:Y:S02]  /*9100*/  ISETP.LT.OR P2, PT, R0, 0x41, P1 ;  /* 0x000000410000780c */ /* 0x000fe40000f41670 */
[----:B------:R-:W-:-:S04]  /*9110*/  LOP3.LUT R28, R28, 0xffffefff, RZ, 0xc0, !PT ;  /* 0xffffefff1c1c7812 */ /* 0x000fc800078ec0ff */
[----:B------:R-:W-:Y:S02]  /*9120*/  @P3 LOP3.LUT R28, R28, 0x1000, RZ, 0xfc, !PT ;  /* 0x000010001c1c3812 */ /* 0x000fe400078efcff */
[----:B------:R-:W-:Y:S02]  /*9130*/  ISETP.LT.OR P3, PT, R0, 0x61, P1 ;  /* 0x000000610000780c */ /* 0x000fe40000f61670 */
[----:B------:R-:W-:Y:S02]  /*9140*/  LOP3.LUT R28, R28, 0xfffff7ff, RZ, 0xc0, !PT ;  /* 0xfffff7ff1c1c7812 */ /* 0x000fe400078ec0ff */
[----:B------:R-:W-:Y:S02]  /*9150*/  ISETP.LT.OR P1, PT, R0, 0x81, P1 ;  /* 0x000000810000780c */ /* 0x000fe40000f21670 */
[----:B------:R-:W-:-:S04]  /*9160*/  @P4 LOP3.LUT R28, R28, 0x800, RZ, 0xfc, !PT ;  /* 0x000008001c1c4812 */ /* 0x000fc800078efcff */
[----:B------:R-:W-:-:S04]  /*9170*/  LOP3.LUT R28, R28, 0xfffffbff, RZ, 0xc0, !PT ;  /* 0xfffffbff1c1c7812 */ /* 0x000fc800078ec0ff */
[----:B------:R-:W-:Y:S02]  /*9180*/  @P2 LOP3.LUT R28, R28, 0x400, RZ, 0xfc, !PT ;  /* 0x000004001c1c2812 */ /* 0x000fe400078efcff */
[----:B------:R-:W-:Y:S02]  /*9190*/  ISETP.LT.U32.AND P2, PT, R5, 0xa0, !P0 ;  /* 0x000000a00500780c */ /* 0x000fe40004741070 */
[----:B------:R-:W-:Y:S02]  /*91a0*/  LOP3.LUT R28, R28, 0xfffffdff, RZ, 0xc0, !PT ;  /* 0xfffffdff1c1c7812 */ /* 0x000fe400078ec0ff */
[----:B------:R-:W-:Y:S02]  /*91b0*/  ISETP.GE.AND P0, PT, R0, 0x21, PT ;  /* 0x000000210000780c */ /* 0x000fe40003f06270 */
[----:B------:R-:W-:-:S04]  /*91c0*/  @P3 LOP3.LUT R28, R28, 0x200, RZ, 0xfc, !PT ;  /* 0x000002001c1c3812 */ /* 0x000fc800078efcff */
[----:B------:R-:W-:-:S04]  /*91d0*/  LOP3.LUT R28, R28, 0xffffbfff, RZ, 0xc0, !PT ;  /* 0xffffbfff1c1c7812 */ /* 0x000fc800078ec0ff */
[----:B------:R-:W-:Y:S02]  /*91e0*/  @P1 LOP3.LUT R28, R28, 0x4000, RZ, 0xfc, !PT ;  /* 0x000040001c1c1812 */ /* 0x000fe400078efcff */
[----:B------:R-:W-:Y:S02]  /*91f0*/  ISETP.GE.AND P1, PT, R0, 0x41, PT ;  /* 0x000000410000780c */ /* 0x000fe40003f26270 */
        /* <DEDUP_REMOVED lines=8> */
[----:B------:R-:W-:Y:S02]  /*9280*/  ISETP.GE.AND P1, PT, R2, UR9, PT ;  /* 0x0000000902007c0c */ /* 0x000fe4000bf26270 */
[----:B------:R-:W-:-:S04]  /*9290*/  LOP3.LUT R28, R28, 0xffffffef, RZ, 0xc0, !PT ;  /* 0xffffffef1c1c7812 */ /* 0x000fc800078ec0ff */
[----:B------:R-:W-:-:S04]  /*92a0*/  @P2 LOP3.LUT R28, R28, 0x10, RZ, 0xfc, !PT ;  /* 0x000000101c1c2812 */ /* 0x000fc800078efcff */
[----:B------:R-:W-:-:S04]  /*92b0*/  LOP3.LUT R28, R28, 0xfffffffe, RZ, 0xc0, !PT ;  /* 0xfffffffe1c1c7812 */ /* 0x000fc800078ec0ff */
[----:B------:R-:W-:-:S04]  /*92c0*/  LOP3.LUT R28, R28, 0xffffdfff, RZ, 0xc0, !PT ;  /* 0xffffdfff1c1c7812 */ /* 0x000fc800078ec0ff */
[----:B------:R-:W-:Y:S02]  /*92d0*/  @P0 LOP3.LUT R28, R28, 0x2000, RZ, 0xfc, !PT ;  /* 0x000020001c1c0812 */ /* 0x000fe400078efcff */
[----:B------:R-:W-:Y:S02]  /*92e0*/  ISETP.GE.AND P0, PT, R2, UR8, PT ;  /* 0x0000000802007c0c */ /* 0x000fe4000bf06270 */
[----:B------:R-:W-:-:S04]  /*92f0*/  @P1 LOP3.LUT R28, R28, 0x1, RZ, 0xfc, !PT ;  /* 0x000000011c1c1812 */ /* 0x000fc800078efcff */
[----:B------:R-:W-:-:S07]  /*9300*/  LOP3.LUT R28, R28, 0xfffffeff, RZ, 0xc0, !PT ;  /* 0xfffffeff1c1c7812 */ /* 0x000fce00078ec0ff */
[----:B0-----:R-:W-:-:S07]  /*9310*/  @P0 LOP3.LUT R28, R28, 0x100, RZ, 0xfc, !PT ;  /* 0x000001001c1c0812 */ /* 0x001fce00078efcff */
.L_x_84:
[----:B------:R-:W-:Y:S01]  /*9320*/  ULDC UR4, c[0x0][0xc38] ;  /* 0x00030e0000047ab9 */ /* 0x000fe20000000800 */
[----:B------:R-:W-:Y:S01]  /*9330*/  ULDC.64 UR8, c[0x0][0xa28] ;  /* 0x00028a0000087ab9 */ /* 0x000fe20000000a00 */
[----:B------:R-:W-:Y:S01]  /*9340*/  UISETP.NE.AND UP0, UPT, UR4, 0x1, UPT ;  /* 0x000000010400788c */ /* 0x000fe2000bf05270 */
[----:B------:R-:W-:Y:S01]  /*9350*/  ISETP.NE.U32.AND P0, PT, RZ, UR8, PT ;  /* 0x00000008ff007c0c */ /* 0x000fe2000bf05070 */
[----:B------:R-:W-:Y:S01]  /*9360*/  UMOV UR46, UR40 ;  /* 0x00000028002e7c82 */ /* 0x000fe20008000000 */
[----:B------:R-:W-:Y:S01]  /*9370*/  ULDC UR4, c[0x0][0xc44] ;  /* 0x0003110000047ab9 */ /* 0x000fe20000000800 */
[----:B------:R-:W-:Y:S01]  /*9380*/  UIADD3 UR11, UR43, 0xe000, URZ ;  /* 0x0000e0002b0b7890 */ /* 0x000fe2000fffe03f */
[----:B------:R-:W-:Y:S01]  /*9390*/  ISETP.NE.AND.EX P0, PT, RZ, UR9, PT, P0 ;  /* 0x00000009ff007c0c */ /* 0x000fe2000bf05300 */
[----:B------:R-:W-:Y:S01]  /*93a0*/  UISETP.NE.AND UP1, UPT, UR4, 0x1, UPT ;  /* 0x000000010400788c */ /* 0x000fe2000bf25270 */
[----:B------:R-:W-:-:S04]  /*93b0*/  UMOV UR39, URZ ;  /* 0x0000003f00277c82 */ /* 0x000fc80008000000 */
[----:B------:R-:W-:Y:S01]  /*93c0*/  @UP0 ULDC UR4, c[0x0][0xc3c] ;  /* 0x00030f0000040ab9 */ /* 0x000fe20000000800 */
[----:B------:R-:W-:Y:S01]  /*93d0*/  @UP0 ULDC UR10, c[0x0][0xc40] ;  /* 0x00031000000a0ab9 */ /* 0x000fe20000000800 */
[----:B------:R-:W-:-:S04]  /*93e0*/  UIMAD.WIDE.U32 UR4, UR40, UR4, URZ ;  /* 0x00000004280472a5 */ /* 0x000fc8000f8e003f */
[----:B------:R-:W-:Y:S01]  /*93f0*/  @UP0 USHF.R.U32.HI UR46, URZ, UR10, UR5 ;  /* 0x0000000a3f2e0299 */ /* 0x000fe20008011605 */
[----:B------:R-:W-:Y:S01]  /*9400*/  @UP1 ULDC.64 UR6, c[0x0][0xc48] ;  /* 0x0003120000061ab9 */ /* 0x000fe20000000a00 */
[----:B------:R-:W-:Y:S02]  /*9410*/  ULOP3.LUT UP0, URZ, UR11, 0x1bf, URZ, 0xc0, !UPT ;  /* 0x000001bf0b3f7892 */ /* 0x000fe4000f80c03f */
[----:B------:R-:W-:-:S03]  /*9420*/  UIMAD.WIDE.U32 UR4, UR46, UR6, URZ ;  /* 0x000000062e0472a5 */ /* 0x000fc6000f8e003f */
[----:B------:R-:W-:Y:S01]  /*9430*/  UMOV UR47, UR46 ;  /* 0x0000002e002f7c82 */ /* 0x000fe20008000000 */
[----:B------:R-:W-:Y:S01]  /*9440*/  @UP1 USHF.R.U32.HI UR47, URZ, UR7, UR5 ;  /* 0x000000073f2f1299 */ /* 0x000fe20008011605 */
[----:B-1----:R-:W-:Y:S11]  /*9450*/  @!P0 BRA `(.L_x_33) ;  /* 0x0000000000188947 */ /* 0x002ff60003800000 */
[----:B------:R-:W-:Y:S02]  /*9460*/  ULDC.64 UR4, c[0x0][0xa28] ;  /* 0x00028a0000047ab9 */ /* 0x000fe40000000a00 */
[----:B------:R-:W-:-:S06]  /*9470*/  UIMAD.WIDE UR4, UR47, 0x4, UR4 ;  /* 0x000000042f0478a5 */ /* 0x000fcc000f8e0204 */
[----:B------:R-:W-:Y:S02]  /*9480*/  IMAD.U32 R2, RZ, RZ, UR4 ;  /* 0x00000004ff027e24 */ /* 0x000fe4000f8e00ff */
[----:B------:R-:W-:-:S05]  /*9490*/  IMAD.U32 R3, RZ, RZ, UR5 ;  /* 0x00000005ff037e24 */ /* 0x000fca000f8e00ff */
[----:B------:R-:W2:Y:S02]  /*94a0*/  LDG.E R2, desc[UR36][R2.64] ;  /* 0x0000002402027981 */ /* 0x000ea4000c1e1900 */
[----:B--2---:R-:W-:-:S15]  /*94b0*/  R2UR UR39, R2 ;  /* 0x00000000022772ca */ /* 0x004fde00000e0000 */
.L_x_33:
[----:B------:R-:W-:-:S13]  /*94c0*/  PLOP3.LUT P0, PT, PT, PT, UP0, 0x80, 0x0 ;  /* 0x000000000000781c */ /* 0x000fda0003f0f008 */
[----:B------:R-:W-:Y:S05]  /*94d0*/  @!P0 BRA `(.L_x_34) ;  /* 0x0000000000408947 */ /* 0x000fea0003800000 */
[----:B------:R-:W-:Y:S01]  /*94e0*/  MOV R2, 0x0 ;  /* 0x0000000000027802 */ /* 0x000fe20000000f00 */
[----:B------:R-:W-:Y:S01]  /*94f0*/  ULDC.64 UR6, c[0x4][0x98] ;  /* 0x0100260000067ab9 */ /* 0x000fe20000000a00 */
[----:B------:R-:W-:Y:S01]  /*9500*/  ULDC.64 UR8, c[0x4][0xa0] ;  /* 0x0100280000087ab9 */ /* 0x000fe20000000a00 */
[----:B------:R-:W-:Y:S01]  /*9510*/  ULDC.64 UR4, c[0x4][0x8] ;  /* 0x0100020000047ab9 */ /* 0x000fe20000000a00 */
[----:B------:R-:W-:Y:S01]  /*9520*/  MOV R4, UR6 ;  /* 0x0000000600047c02 */ /* 0x000fe20008000f00 */
[----:B------:R-:W-:Y:S01]  /*9530*/  IMAD.U32 R5, RZ, RZ, UR7 ;  /* 0x00000007ff057e24 */ /* 0x000fe2000f8e00ff */
[----:B------:R-:W0:Y:S01]  /*9540*/  LDC.64 R2, c[0x4][R2] ;  /* 0x0100000002027b82 */ /* 0x000e220000000a00 */
[----:B------:R-:W-:Y:S01]  /*9550*/  IMAD.U32 R6, RZ, RZ, UR8 ;  /* 0x00000008ff067e24 */ /* 0x000fe2000f8e00ff */
[----:B------:R-:W-:Y:S01]  /*9560*/  MOV R10, UR4 ;  /* 0x00000004000a7c02 */ /* 0x000fe20008000f00 */
[----:B------:R-:W-:Y:S01]  /*9570*/  IMAD.U32 R7, RZ, RZ, UR9 ;  /* 0x00000009ff077e24 */ /* 0x000fe2000f8e00ff */
[----:B------:R-:W-:Y:S01]  /*9580*/  MOV R13, RZ ;  /* 0x000000ff000d7202 */ /* 0x000fe20000000f00 */
[----:B------:R-:W-:-:S02]  /*9590*/  IMAD.U32 R11, RZ, RZ, UR5 ;  /* 0x00000005ff0b7e24 */ /* 0x000fc4000f8e00ff */
[----:B------:R-:W-:Y:S02]  /*95a0*/  IMAD.MOV.U32 R8, RZ, RZ, 0x70 ;  /* 0x00000070ff087424 */ /* 0x000fe400078e00ff */
[----:B------:R-:W-:-:S07]  /*95b0*/  IMAD.MOV.U32 R12, RZ, RZ, 0x1 ;  /* 0x00000001ff0c7424 */ /* 0x000fce00078e00ff */
[----:B------:R-:W-:-:S07]  /*95c0*/  LEPC R20, `(.L_x_34) ;  /* 0x000000001014794e */ /* 0x000fce0000000000 */
[----:B0-----:R-:W-:Y:S05]  /*95d0*/  CALL.ABS.NOINC R2 ;  /* 0x0000000002007343 */ /* 0x001fea0003c00000 */
.L_x_34:
[----:B------:R-:W-:Y:S01]  /*95e0*/  UIADD3 UR4, UR43, 0x6000, URZ ;  /* 0x000060002b047890 */ /* 0x000fe2000fffe03f */
[----:B------:R-:W-:-:S05]  /*95f0*/  LOP3.LUT R28, R28, 0xfffffffd, RZ, 0xc0, !PT ;  /* 0xfffffffd1c1c7812 */ /* 0x000fca00078ec0ff */
[----:B------:R-:W-:-:S05]  /*9600*/  IMAD.U32 R16, RZ, RZ, UR4 ;  /* 0x00000004ff107e24 */ /* 0x000fca000f8e00ff */
[----:B------:R-:W-:-:S13]  /*9610*/  LOP3.LUT P0, RZ, R16, 0x1bf, RZ, 0xc0, !PT ;  /* 0x000001bf10ff7812 */ /* 0x000fda000780c0ff */
[----:B------:R-:W-:Y:S01]  /*9620*/  @P0 LOP3.LUT R28, R28, 0x2, RZ, 0xfc, !PT ;  /* 0x000000021c1c0812 */ /* 0x000fe200078efcff */
[----:B------:R-:W-:Y:S06]  /*9630*/  @!P0 BRA `(.L_x_35) ;  /* 0x0000000000408947 */ /* 0x000fec0003800000 */
[----:B------:R-:W-:Y:S01]  /*9640*/  MOV R2, 0x0 ;  /* 0x0000000000027802 */ /* 0x000fe20000000f00 */
[----:B------:R-:W-:Y:S01]  /*9650*/  ULDC.64 UR6, c[0x4][0x98] ;  /* 0x0100260000067ab9 */ /* 0x000fe20000000a00 */
[----:B------:R-:W-:Y:S01]  /*9660*/  ULDC.64 UR8, c[0x4][0xa0] ;  /* 0x0100280000087ab9 */ /* 0x000fe20000000a00 */
[----:B------:R-:W-:Y:S01]  /*9670*/  ULDC.64 UR4, c[0x4][0x10] ;  /* 0x0100040000047ab9 */ /* 0x000fe20000000a00 */
[----:B------:R-:W-:Y:S01]  /*9680*/  IMAD.U32 R4, RZ, RZ, UR6 ;  /* 0x00000006ff047e24 */ /* 0x000fe2000f8e00ff */
[----:B------:R-:W-:Y:S01]  /*9690*/  MOV R6, UR8 ;  /* 0x0000000800067c02 */ /* 0x000fe20008000f00 */
[----:B------:R-:W0:Y:S01]  /*96a0*/  LDC.64 R2, c[0x4][R2] ;  /* 0x0100000002027b82 */ /* 0x000e220000000a00 */
[----:B------:R-:W-:Y:S01]  /*96b0*/  IMAD.U32 R5, RZ, RZ, UR7 ;  /* 0x00000007ff057e24 */ /* 0x000fe2000f8e00ff */
[----:B------:R-:W-:Y:S01]  /*96c0*/  MOV R8, 0x70 ;  /* 0x0000007000087802 */ /* 0x000fe20000000f00 */
[----:B------:R-:W-:Y:S02]  /*96d0*/  IMAD.U32 R7, RZ, RZ, UR9 ;  /* 0x00000009ff077e24 */ /* 0x000fe4000f8e00ff */
[----:B------:R-:W-:-:S02]  /*96e0*/  IMAD.U32 R10, RZ, RZ, UR4 ;  /* 0x00000004ff0a7e24 */ /* 0x000fc4000f8e00ff */
[----:B------:R-:W-:Y:S02]  /*96f0*/  IMAD.U32 R11, RZ, RZ, UR5 ;  /* 0x00000005ff0b7e24 */ /* 0x000fe4000f8e00ff */
[----:B------:R-:W-:Y:S02]  /*9700*/  IMAD.MOV.U32 R12, RZ, RZ, 0x1 ;  /* 0x00000001ff0c7424 */ /* 0x000fe400078e00ff */
[----:B------:R-:W-:-:S07]  /*9710*/  IMAD.MOV.U32 R13, RZ, RZ, RZ ;  /* 0x000000ffff0d7224 */ /* 0x000fce00078e00ff */
[----:B------:R-:W-:-:S07]  /*9720*/  LEPC R20, `(.L_x_35) ;  /* 0x000000001014794e */ /* 0x000fce0000000000 */
[----:B0-----:R-:W-:Y:S05]  /*9730*/  CALL.ABS.NOINC R2 ;  /* 0x0000000002007343 */ /* 0x001fea0003c00000 */
.L_x_35:
[----:B------:R-:W-:-:S04]  /*9740*/  UIADD3 UR4, UR43, 0x1000, URZ ;  /* 0x000010002b047890 */ /* 0x000fc8000fffe03f */
[----:B------:R-:W-:-:S06]  /*9750*/  ULOP3.LUT UP0, URZ, UR4, 0x9f, URZ, 0xc0, !UPT ;  /* 0x0000009f043f7892 */ /* 0x000fcc000f80c03f */
[----:B------:R-:W-:-:S13]  /*9760*/  PLOP3.LUT P0, PT, PT, PT, UP0, 0x80, 0x0 ;  /* 0x000000000000781c */ /* 0x000fda0003f0f008 */
[----:B------:R-:W-:Y:S05]  /*9770*/  @!P0 BRA `(.L_x_36) ;  /* 0x0000000000408947 */ /* 0x000fea0003800000 */
        /* <DEDUP_REMOVED lines=8> */
[----:B------:R-:W-:Y:S01]  /*9800*/  MOV R11, UR5 ;  /* 0x00000005000b7c02 */ /* 0x000fe20008000f00 */
[----:B------:R-:W-:Y:S02]  /*9810*/  IMAD.U32 R7, RZ, RZ, UR9 ;  /* 0x00000009ff077e24 */ /* 0x000fe4000f8e00ff */
[----:B------:R-:W-:-:S02]  /*9820*/  IMAD.U32 R10, RZ, RZ, UR4 ;  /* 0x00000004ff0a7e24 */ /* 0x000fc4000f8e00ff */
[----:B------:R-:W-:Y:S02]  /*9830*/  IMAD.MOV.U32 R8, RZ, RZ, 0x70 ;  /* 0x00000070ff087424 */ /* 0x000fe400078e00ff */
[----:B------:R-:W-:Y:S02]  /*9840*/  IMAD.MOV.U32 R12, RZ, RZ, 0x1 ;  /* 0x00000001ff0c7424 */ /* 0x000fe400078e00ff */
[----:B------:R-:W-:-:S07]  /*9850*/  IMAD.MOV.U32 R13, RZ, RZ, RZ ;  /* 0x000000ffff0d7224 */ /* 0x000fce00078e00ff */
[----:B------:R-:W-:-:S07]  /*9860*/  LEPC R20, `(.L_x_36) ;  /* 0x000000001014794e */ /* 0x000fce0000000000 */
[----:B0-----:R-:W-:Y:S05]  /*9870*/  CALL.ABS.NOINC R2 ;  /* 0x0000000002007343 */ /* 0x001fea0003c00000 */
.L_x_36:
[----:B------:R-:W-:-:S13]  /*9880*/  LOP3.LUT P6, RZ, R16, 0x1bf, RZ, 0xc0, !PT ;  /* 0x000001bf10ff7812 */ /* 0x000fda00078cc0ff */
        /* <DEDUP_REMOVED lines=17> */
.L_x_37:
[----:B------:R-:W-:Y:S01]  /*99a0*/  ULDC.64 UR4, c[0x0][0x9f8] ;  /* 0x00027e0000047ab9 */ /* 0x000fe20000000a00 */
[----:B------:R-:W-:Y:S01]  /*99b0*/  IMAD.U32 R16, RZ, RZ, UR47 ;  /* 0x0000002fff107e24 */ /* 0x000fe2000f8e00ff */
[----:B------:R-:W-:Y:S01]  /*99c0*/  UISETP.NE.U32.AND UP0, UPT, UR4, URZ, UPT ;  /* 0x0000003f0400728c */ /* 0x000fe2000bf05070 */
[----:B------:R-:W0:Y:S03]  /*99d0*/  LDC R17, c[0x0][0x430] ;  /* 0x00010c00ff117b82 */ /* 0x000e260000000800 */
[----:B------:R-:W-:-:S06]  /*99e0*/  UISETP.NE.AND.EX UP0, UPT, UR5, URZ, UPT, UP0 ;  /* 0x0000003f0500728c */ /* 0x000fcc000bf05300 */
[----:B------:R-:W-:-:S05]  /*99f0*/  PLOP3.LUT P0, PT, PT, PT, UP0, 0x80, 0x0 ;  /* 0x000000000000781c */ /* 0x000fca0003f0f008 */
[----:B------:R-:W-:Y:S02]  /*9a00*/  @UP0 ULDC.64 UR4, c[0x0][0x9f8] ;  /* 0x00027e0000040ab9 */ /* 0x000fe40000000a00 */
[----:B------:R-:W-:-:S06]  /*9a10*/  @UP0 UIMAD.WIDE UR4, UR47, 0x4, UR4 ;  /* 0x000000042f0408a5 */ /* 0x000fcc000f8e0204 */
[----:B------:R-:W-:Y:S02]  /*9a20*/  IMAD.U32 R2, RZ, RZ, UR4 ;  /* 0x00000004ff027e24 */ /* 0x000fe4000f8e00ff */
[----:B------:R-:W-:-:S05]  /*9a30*/  IMAD.U32 R3, RZ, RZ, UR5 ;  /* 0x00000005ff037e24 */ /* 0x000fca000f8e00ff */
[----:B------:R-:W2:Y:S01]  /*9a40*/  @P0 LDG.E R16, desc[UR36][R2.64] ;  /* 0x0000002402100981 */ /* 0x000ea2000c1e1900 */
[----:B------:R-:W-:-:S03]  /*9a50*/  UMOV UR4, 0xffffffff ;  /* 0xffffffff00047882 */ /* 0x000fc60000000000 */
[----:B--2---:R1:W-:Y:S01]  /*9a60*/  STL [R1], R16 ;  /* 0x0000001001007387 */ /* 0x0043e20000100800 */
[----:B0-----:R-:W-:Y:S05]  /*9a70*/  BRA.DIV UR4, `(.L_x_38) ;  /* 0x0000003a042c7947 */ /* 0x001fea000b800000 */
.L_x_101:
[----:B------:R-:W2:Y:S04]  /*9a80*/  LDL R0, [R1+0x1c] ;  /* 0x00001c0001007983 */ /* 0x000ea80000100800 */
[----:B------:R-:W3:Y:S01]  /*9a90*/  LDL R8, [R1+0x20] ;  /* 0x0000200001087983 */ /* 0x000ee20000100800 */
[----:B------:R-:W-:Y:S02]  /*9aa0*/  ISETP.NE.AND P3, PT, R17, 0x1, PT ;  /* 0x000000011100780c */ /* 0x000fe40003f65270 */
[----:B------:R-:W-:Y:S02]  /*9ab0*/  SHF.R.S32.HI R12, RZ, 0x1f, R16 ;  /* 0x0000001fff0c7819 */ /* 0x000fe40000011410 */
[C---:B------:R-:W-:Y:S02]  /*9ac0*/  LOP3.LUT P2, RZ, R28.reuse, 0x8, RZ, 0xc0, !PT ;  /* 0x000000081cff7812 */ /* 0x040fe4000784c0ff */
[----:B------:R-:W-:Y:S01]  /*9ad0*/  LOP3.LUT R28, R28, 0xfffffffb, RZ, 0xc0, !PT ;  /* 0xfffffffb1c1c7812 */ /* 0x000fe200078ec0ff */
[----:B------:R0:W-:Y:S06]  /*9ae0*/  STL [R1+0x8], R12 ;  /* 0x0000080c01007387 */ /* 0x0001ec0000100800 */
[----:B------:R-:W4:Y:S01]  /*9af0*/  @P3 LDC R3, c[0x0][0x434] ;  /* 0x00010d00ff033b82 */ /* 0x000f220000000800 */
[----:B------:R-:W-:-:S07]  /*9b00*/  @P3 LOP3.LUT R28, R28, 0x4, RZ, 0xfc, !PT ;  /* 0x000000041c1c3812 */ /* 0x000fce00078efcff */
[----:B------:R-:W1:Y:S08]  /*9b10*/  @P3 LDC R5, c[0x0][0x438] ;  /* 0x00010e00ff053b82 */ /* 0x000e700000000800 */
[----:B------:R-:W0:Y:S01]  /*9b20*/  @P3 LDC R13, c[0x0][0x438] ;  /* 0x00010e00ff0d3b82 */ /* 0x000e220000000800 */
[----:B------:R-:W-:Y:S02]  /*9b30*/  LOP3.LUT R28, R28, 0xfffffffd, RZ, 0xc0, !PT ;  /* 0xfffffffd1c1c7812 */ /* 0x000fe400078ec0ff */
[----:B--2---:R-:W-:-:S02]  /*9b40*/  ISETP.GE.AND P0, PT, R0, UR42, PT ;  /* 0x0000002a00007c0c */ /* 0x004fc4000bf06270 */
[----:B------:R-:W-:-:S05]  /*9b50*/  IADD3 R10, R0, UR39, RZ ;  /* 0x00000027000a7c10 */ /* 0x000fca000fffe0ff */
[----:B----4-:R-:W-:-:S04]  /*9b60*/  @P3 IMAD.HI.U32 R2, R10, R3, RZ ;  /* 0x000000030a023227 */ /* 0x010fc800078e00ff */
[----:B------:R-:W-:Y:S01]  /*9b70*/  IMAD.MOV.U32 R0, RZ, RZ, R10 ;  /* 0x000000ffff007224 */ /* 0x000fe200078e000a */
[----:B-1----:R-:W-:Y:S01]  /*9b80*/  @P3 SHF.R.U32.HI R0, RZ, R5, R2 ;  /* 0x00000005ff003219 */ /* 0x002fe20000011602 */
[----:B------:R-:W1:Y:S03]  /*9b90*/  @!P0 LDC.64 R6, c[0x0][0x428] ;  /* 0x00010a00ff068b82 */ /* 0x000e660000000a00 */
[----:B------:R-:W-:-:S05]  /*9ba0*/  @!P0 SHF.R.S32.HI R3, RZ, 0x1f, R0 ;  /* 0x0000001fff038819 */ /* 0x000fca0000011400 */
[----:B------:R-:W2:Y:S01]  /*9bb0*/  @!P0 LDC.64 R4, c[0x0][0x418] ;  /* 0x00010600ff048b82 */ /* 0x000ea20000000a00 */
[----:B-1----:R-:W-:-:S04]  /*9bc0*/  @!P0 IMAD R2, R12, R6, RZ ;  /* 0x000000060c028224 */ /* 0x002fc800078e02ff */
[----:B------:R-:W-:Y:S02]  /*9bd0*/  @!P0 IMAD R7, R16, R7, R2 ;  /* 0x0000000710078224 */ /* 0x000fe400078e0202 */
[----:B------:R-:W-:-:S04]  /*9be0*/  @!P0 IMAD.MOV.U32 R2, RZ, RZ, R0 ;  /* 0x000000ffff028224 */ /* 0x000fc800078e0000 */
[----:B------:R-:W-:-:S04]  /*9bf0*/  @!P0 IMAD.WIDE.U32 R2, R16, R6, R2 ;  /* 0x0000000610028225 */ /* 0x000fc800078e0002 */
[----:B------:R-:W-:Y:S01]  /*9c00*/  @!P0 IMAD.IADD R3, R3, 0x1, R7 ;  /* 0x0000000103038824 */ /* 0x000fe200078e0207 */
[----:B--2---:R-:W-:-:S04]  /*9c10*/  @!P0 LEA R6, P1, R2, R4, 0x2 ;  /* 0x0000000402068211 */ /* 0x004fc800078210ff */
[----:B------:R-:W-:Y:S02]  /*9c20*/  @!P0 LEA.HI.X R7, R2, R5, R3, 0x2, P1 ;  /* 0x0000000502078211 */ /* 0x000fe400008f1403 */
[----:B------:R-:W1:Y:S01]  /*9c30*/  @P3 LDC R3, c[0x0][0x434] ;  /* 0x00010d00ff033b82 */ /* 0x000e620000000800 */
[----:B---3--:R-:W-:Y:S01]  /*9c40*/  VIADD R4, R8, UR39 ;  /* 0x0000002708047c36 */ /* 0x008fe20008000000 */
[----:B------:R-:W-:-:S06]  /*9c50*/  MOV R5, RZ ;  /* 0x000000ff00057202 */ /* 0x000fcc0000000f00 */
[----:B------:R-:W2:Y:S01]  /*9c60*/  @P2 LDC.64 R8, c[0x0][0x428] ;  /* 0x00010a00ff082b82 */ /* 0x000ea20000000a00 */
[----:B------:R3:W5:Y:S01]  /*9c70*/  @!P0 LDG.E R5, desc[UR36][R6.64] ;  /* 0x0000002406058981 */ /* 0x000762000c1e1900 */
[----:B------:R-:W-:-:S06]  /*9c80*/  IMAD.MOV.U32 R11, RZ, RZ, R4 ;  /* 0x000000ffff0b7224 */ /* 0x000fcc00078e0004 */
[----:B---3--:R-:W3:Y:S01]  /*9c90*/  @P2 LDC.64 R6, c[0x0][0x418] ;  /* 0x00010600ff062b82 */ /* 0x008ee20000000a00 */
[----:B-1----:R-:W-:-:S05]  /*9ca0*/  @P3 IMAD.HI.U32 R2, R4, R3, RZ ;  /* 0x0000000304023227 */ /* 0x002fca00078e00ff */
[----:B0-----:R-:W-:Y:S01]  /*9cb0*/  @P3 SHF.R.U32.HI R11, RZ, R13, R2 ;  /* 0x0000000dff0b3219 */ /* 0x001fe20000011602 */
[----:B--2---:R-:W-:-:S03]  /*9cc0*/  @P2 IMAD R2, R12, R8, RZ ;  /* 0x000000080c022224 */ /* 0x004fc600078e02ff */
[--C-:B------:R-:W-:Y:S01]  /*9cd0*/  @P2 SHF.R.S32.HI R3, RZ, 0x1f, R11.reuse ;  /* 0x0000001fff032819 */ /* 0x100fe2000001140b */
[----:B------:R-:W-:Y:S02]  /*9ce0*/  @P2 IMAD R9, R16, R9, R2 ;  /* 0x0000000910092224 */ /* 0x000fe400078e0202 */
[----:B------:R-:W-:-:S04]  /*9cf0*/  @P2 IMAD.MOV.U32 R2, RZ, RZ, R11 ;  /* 0x000000ffff022224 */ /* 0x000fc800078e000b */
[----:B------:R-:W-:Y:S02]  /*9d00*/  @P2 IMAD.WIDE.U32 R2, R16, R8, R2 ;  /* 0x0000000810022225 */ /* 0x000fe400078e0002 */
[----:B------:R-:W0:Y:S03]  /*9d10*/  LDC R16, c[0x0][0xc44] ;  /* 0x00031100ff107b82 */ /* 0x000e260000000800 */
[----:B------:R-:W-:Y:S02]  /*9d20*/  @P2 IADD3 R9, R9, R3, RZ ;  /* 0x0000000309092210 */ /* 0x000fe40007ffe0ff */
[----:B---3--:R-:W-:-:S04]  /*9d30*/  @P2 LEA R8, P0, R2, R6, 0x2 ;  /* 0x0000000602082211 */ /* 0x008fc800078010ff */
[----:B------:R-:W-:Y:S01]  /*9d40*/  @P2 LEA.HI.X R9, R2, R7, R9, 0x2, P0 ;  /* 0x0000000702092211 */ /* 0x000fe200000f1409 */
[----:B------:R-:W-:Y:S02]  /*9d50*/  IMAD.MOV.U32 R7, RZ, RZ, RZ ;  /* 0x000000ffff077224 */ /* 0x000fe400078e00ff */
[----:B------:R-:W-:-:S04]  /*9d60*/  IMAD.MOV R3, RZ, RZ, -R0 ;  /* 0x000000ffff037224 */ /* 0x000fc800078e0a00 */
[----:B------:R1:W5:Y:S01]  /*9d70*/  @P2 LDG.E R7, desc[UR36][R8.64] ;  /* 0x0000002408072981 */ /* 0x000362000c1e1900 */
[----:B------:R-:W-:Y:S02]  /*9d80*/  IMAD.U32 R0, RZ, RZ, UR49 ;  /* 0x00000031ff007e24 */ /* 0x000fe4000f8e00ff */
[----:B------:R-:W-:-:S03]  /*9d90*/  IMAD.MOV R11, RZ, RZ, -R11 ;  /* 0x000000ffff0b7224 */ /* 0x000fc600078e0a0b */
[----:B------:R-:W-:Y:S01]  /*9da0*/  ISETP.NE.AND P0, PT, R0, 0x3, PT ;  /* 0x000000030000780c */ /* 0x000fe20003f05270 */
[C---:B------:R-:W-:Y:S02]  /*9db0*/  IMAD R6, R17.reuse, R11, R4 ;  /* 0x0000000b11067224 */ /* 0x040fe400078e0204 */
[----:B-1----:R-:W-:Y:S01]  /*9dc0*/  IMAD R8, R17, R3, R10 ;  /* 0x0000000311087224 */ /* 0x002fe200078e020a */
[----:B------:R-:W-:-:S05]  /*9dd0*/  IADD3 R3, RZ, -UR47, RZ ;  /* 0x8000002fff037c10 */ /* 0x000fca000fffe0ff */
[----:B0-----:R-:W-:-:S04]  /*9de0*/  IMAD R16, R16, R3, UR46 ;  /* 0x0000002e10107e24 */ /* 0x001fc8000f8e0203 */
[----:B------:R-:W-:Y:S02]  /*9df0*/  @P0 LOP3.LUT R28, R28, 0x2, RZ, 0xfc, !PT ;  /* 0x000000021c1c0812 */ /* 0x000fe400078efcff */
[----:B------:R-:W-:-:S05]  /*9e00*/  SHF.R.S32.HI R2, RZ, 0x1f, R16 ;  /* 0x0000001fff027819 */ /* 0x000fca0000011410 */
[----:B------:R0:W-:Y:S01]  /*9e10*/  STL [R1+0x4], R2 ;  /* 0x0000040201007387 */ /* 0x0001e20000100800 */
[----:B------:R-:W-:Y:S05]  /*9e20*/  @!P0 BRA `(.L_x_39) ;  /* 0x0000000000048947 */ /* 0x000fea0003800000 */
[----:B------:R-:W-:Y:S01]  /*9e30*/  BPT.TRAP 0x1 ;  /* 0x000000040000795c */ /* 0x000fe20000300000 */
.L_x_39:
[----:B------:R-:W-:Y:S01]  /*9e40*/  LEA R0, R26, UR43, 0x3 ;  /* 0x0000002b1a007c11 */ /* 0x000fe2000f8e18ff */
[----:B------:R-:W-:Y:S01]  /*9e50*/  BSSY B0, `(.L_x_40) ;  /* 0x0000005000007945 */ /* 0x000fe20003800000 */
[----:B------:R-:W-:Y:S02]  /*9e60*/  SHF.L.U32 R22, R29, 0x1f, RZ ;  /* 0x0000001f1d167819 */ /* 0x000fe400000006ff */
[----:B------:R-:W-:Y:S02]  /*9e70*/  SHF.R.S32.HI R20, RZ, 0x1f, R8 ;  /* 0x0000001fff147819 */ /* 0x000fe40000011408 */
[----:B------:R-:W1:Y:S02]  /*9e80*/  SYNCS.PHASECHK.TRANS64.TRYWAIT P0, [R0+URZ+0x13280], R22 ;  /* 0x01328016000075a7 */ /* 0x000e64000800017f */
[----:B-1----:R-:W-:Y:S05]  /*9e90*/  @!P0 BRA `(.L_x_41) ;  /* 0x0000003400508947 */ /* 0x002fea0003800000 */
.L_x_102:
[----:B------:R-:W-:Y:S05]  /*9ea0*/  BSYNC B0 ;  /* 0x0000000000007941 */ /* 0x000fea0003800000 */
.L_x_40:
[----:B------:R-:W2:Y:S01]  /*9eb0*/  LDL R9, [R1+0x4] ;  /* 0x0000040001097983 */ /* 0x000ea20000100800 */
[----:B------:R-:W-:-:S03]  /*9ec0*/  ULDC.64 UR4, c[0x0][0x328] ;  /* 0x0000ca0000047ab9 */ /* 0x000fc60000000a00 */
[----:B------:R-:W3:Y:S01]  /*9ed0*/  LDL R13, [R1+0xc] ;  /* 0x00000c00010d7983 */ /* 0x000ee20000100800 */
[----:B------:R-:W-:Y:S01]  /*9ee0*/  IMAD R3, R20, UR4, RZ ;  /* 0x0000000414037c24 */ /* 0x000fe2000f8e02ff */
[----:B-----5:R-:W-:Y:S01]  /*9ef0*/  SHF.R.S32.HI R21, RZ, 0x1f, R5 ;  /* 0x0000001fff157819 */ /* 0x020fe20000011405 */
[----:B------:R-:W-:Y:S01]  /*9f00*/  ULDC.64 UR6, c[0x0][0x338] ;  /* 0x0000ce0000067ab9 */ /* 0x000fe20000000a00 */
[----:B------:R-:W-:Y:S01]  /*9f10*/  ULDC.64 UR8, c[0x0][0x330] ;  /* 0x0000cc0000087ab9 */ /* 0x000fe20000000a00 */
[C---:B------:R-:W-:Y:S01]  /*9f20*/  IMAD R4, R8.reuse, UR5, R3 ;  /* 0x0000000508047c24 */ /* 0x040fe2000f8e0203 */
[----:B------:R-:W-:Y:S01]  /*9f30*/  SHF.R.S32.HI R19, RZ, 0x1f, R6 ;  /* 0x0000001fff137819 */ /* 0x000fe20000011406 */
[----:B0-----:R-:W-:Y:S01]  /*9f40*/  IMAD.WIDE.U32 R2, R8, UR4, RZ ;  /* 0x0000000408027c25 */ /* 0x001fe2000f8e00ff */
[----:B------:R-:W-:Y:S01]  /*9f50*/  ULDC.64 UR10, c[0x0][0x318] ;  /* 0x0000c600000a7ab9 */ /* 0x000fe20000000a00 */
[----:B------:R-:W0:Y:S01]  /*9f60*/  S2R R12, SR_TID.X ;  /* 0x00000000000c7919 */ /* 0x000e220000002100 */
[----:B------:R-:W-:Y:S01]  /*9f70*/  SHF.R.S32.HI R23, RZ, 0x1f, R7 ;  /* 0x0000001fff177819 */ /* 0x000fe20000011407 */
[----:B------:R-:W-:-:S02]  /*9f80*/  IMAD.IADD R3, R3, 0x1, R4 ;  /* 0x0000000103037824 */ /* 0x000fc400078e0204 */
[----:B------:R-:W-:Y:S02]  /*9f90*/  IMAD R4, R21, UR6, RZ ;  /* 0x0000000615047c24 */ /* 0x000fe4000f8e02ff */
[----:B------:R-:W-:-:S04]  /*9fa0*/  IMAD.WIDE.U32 R2, R5, UR6, R2 ;  /* 0x0000000605027c25 */ /* 0x000fc8000f8e0002 */
[----:B------:R-:W-:Y:S02]  /*9fb0*/  IMAD R4, R5, UR7, R4 ;  /* 0x0000000705047c24 */ /* 0x000fe4000f8e0204 */
[----:B------:R-:W-:Y:S02]  /*9fc0*/  IMAD R11, R19, UR4, RZ ;  /* 0x00000004130b7c24 */ /* 0x000fe4000f8e02ff */
[----:B------:R-:W-:Y:S02]  /*9fd0*/  IMAD.IADD R3, R3, 0x1, R4 ;  /* 0x0000000103037824 */ /* 0x000fe400078e0204 */
[----:B------:R-:W-:Y:S02]  /*9fe0*/  IMAD R11, R6, UR5, R11 ;  /* 0x00000005060b7c24 */ /* 0x000fe4000f8e020b */
[----:B------:R-:W-:-:S04]  /*9ff0*/  IMAD.WIDE.U32 R2, R16, UR8, R2 ;  /* 0x0000000810027c25 */ /* 0x000fc8000f8e0002 */
[----:B0-----:R-:W-:-:S05]  /*a000*/  IMAD.SHL.U32 R24, R12, 0x10, RZ ;  /* 0x000000100c187824 */ /* 0x001fca00078e00ff */
[----:B------:R-:W-:Y:S01]  /*a010*/  LOP3.LUT R24, R24, 0x30, RZ, 0xc0, !PT ;  /* 0x0000003018187812 */ /* 0x000fe200078ec0ff */
[----:B--2---:R-:W-:Y:S01]  /*a020*/  IMAD R4, R9, UR8, RZ ;  /* 0x0000000809047c24 */ /* 0x004fe2000f8e02ff */
[----:B------:R-:W-:-:S03]  /*a030*/  IADD3 R9, P0, R2, UR10, RZ ;  /* 0x0000000a02097c10 */ /* 0x000fc6000ff1e0ff */
[----:B------:R-:W-:-:S05]  /*a040*/  IMAD R4, R16, UR9, R4 ;  /* 0x0000000910047c24 */ /* 0x000fca000f8e0204 */
[----:B------:R-:W-:Y:S01]  /*a050*/  IADD3.X R10, R3, UR11, R4, P0, !PT ;  /* 0x0000000b030a7c10 */ /* 0x000fe200087fe404 */
[----:B------:R-:W-:Y:S01]  /*a060*/  IMAD.WIDE.U32 R2, R6, UR4, RZ ;  /* 0x0000000406027c25 */ /* 0x000fe2000f8e00ff */
[----:B------:R-:W-:-:S04]  /*a070*/  UMOV UR4, 0xffffffff ;  /* 0xffffffff00047882 */ /* 0x000fc80000000000 */
[----:B------:R-:W-:Y:S01]  /*a080*/  IADD3 R3, R3, R11, RZ ;  /* 0x0000000b03037210 */ /* 0x000fe20007ffe0ff */
[----:B------:R-:W-:-:S04]  /*a090*/  IMAD R11, R23, UR6, RZ ;  /* 0x00000006170b7c24 */ /* 0x000fc8000f8e02ff */
[C---:B------:R-:W-:Y:S02]  /*a0a0*/  IMAD R11, R7.reuse, UR7, R11 ;  /* 0x00000007070b7c24 */ /* 0x040fe4000f8e020b */
[----:B------:R-:W-:-:S04]  /*a0b0*/  IMAD.WIDE.U32 R2, R7, UR6, R2 ;  /* 0x0000000607027c25 */ /* 0x000fc8000f8e0002 */
[----:B------:R-:W-:Y:S02]  /*a0c0*/  IMAD.IADD R3, R3, 0x1, R11 ;  /* 0x0000000103037824 */ /* 0x000fe400078e020b */
[----:B------:R-:W-:-:S03]  /*a0d0*/  IMAD.WIDE.U32 R2, R16, UR8, R2 ;  /* 0x0000000810027c25 */ /* 0x000fc6000f8e0002 */
[----:B------:R-:W-:-:S04]  /*a0e0*/  IADD3 R18, P0, R2, UR10, RZ ;  /* 0x0000000a02127c10 */ /* 0x000fc8000ff1e0ff */
[----:B------:R-:W-:Y:S01]  /*a0f0*/  IADD3.X R17, R4, UR11, R3, P0, !PT ;  /* 0x0000000b04117c10 */ /* 0x000fe200087fe403 */
[----:B---3--:R-:W-:Y:S01]  /*a100*/  IMAD R4, R26, 0x2800, R13 ;  /* 0x000028001a047824 */ /* 0x008fe200078e020d */
[----:B------:R-:W-:Y:S07]  /*a110*/  BRA.DIV UR4, `(.L_x_42) ;  /* 0x0000003204c47947 */ /* 0x000fee000b800000 */
[----:B------:R-:W0:Y:S01]  /*a120*/  SHFL.IDX PT, R2, R9, RZ, 0x1c1f ;  /* 0x001c1fff09027589 */ /* 0x000e2200000e0000 */
[----:B------:R-:W-:Y:S02]  /*a130*/  LOP3.LUT P4, RZ, R28, 0x1000, RZ, 0xc0, !PT ;  /* 0x000010001cff7812 */ /* 0x000fe4000788c0ff */
[----:B------:R-:W-:Y:S01]  /*a140*/  IADD3 R4, R4, UR43, RZ ;  /* 0x0000002b04047c10 */ /* 0x000fe2000fffe0ff */
[----:B------:R-:W2:Y:S01]  /*a150*/  SHFL.IDX PT, R3, R10, RZ, 0x1c1f ;  /* 0x001c1fff0a037589 */ /* 0x000ea200000e0000 */
[C---:B------:R-:W-:Y:S02]  /*a160*/  LOP3.LUT P3, RZ, R28.reuse, 0x800, RZ, 0xc0, !PT ;  /* 0x000008001cff7812 */ /* 0x040fe4000786c0ff */
[C---:B------:R-:W-:Y:S01]  /*a170*/  LOP3.LUT P2, RZ, R28.reuse, 0x400, RZ, 0xc0, !PT ;  /* 0x000004001cff7812 */ /* 0x040fe2000784c0ff */
[----:B------:R-:W-:Y:S01]  /*a180*/  SHFL.IDX PT, R17, R17, RZ, 0x1c1f ;  /* 0x001c1fff11117589 */ /* 0x000fe200000e0000 */
[----:B------:R-:W-:Y:S02]  /*a190*/  LOP3.LUT P1, RZ, R28, 0x200, RZ, 0xc0, !PT ;  /* 0x000002001cff7812 */ /* 0x000fe4000782c0ff */
[----:B0-----:R-:W-:-:S05]  /*a1a0*/  IADD3 R2, P0, R24, R2, RZ ;  /* 0x0000000218027210 */ /* 0x001fca0007f1e0ff */
[----:B--2---:R-:W-:-:S05]  /*a1b0*/  IMAD.X R3, RZ, RZ, R3, P0 ;  /* 0x000000ffff037224 */ /* 0x004fca00000e0603 */
[----:B------:R0:W-:Y:S04]  /*a1c0*/  LDGSTS.E.BYPASS.LTC128B.128 [R4+0x6000], desc[UR36][R2.64], !P4 ;  /* 0x0600000002047fae */ /* 0x0001e8000e101d64 */
[----:B0-----:R-:W0:Y:S04]  /*a1d0*/  SHFL.IDX PT, R2, R9, 0x1, 0x1c1f ;  /* 0x003c1f0009027f89 */ /* 0x001e2800000e0000 */
[----:B------:R-:W2:Y:S01]  /*a1e0*/  SHFL.IDX PT, R3, R10, 0x1, 0x1c1f ;  /* 0x003c1f000a037f89 */ /* 0x000ea200000e0000 */
[----:B0-----:R-:W-:-:S05]  /*a1f0*/  IADD3 R2, P0, R24, R2, RZ ;  /* 0x0000000218027210 */ /* 0x001fca0007f1e0ff */
[----:B--2---:R-:W-:-:S05]  /*a200*/  IMAD.X R3, RZ, RZ, R3, P0 ;  /* 0x000000ffff037224 */ /* 0x004fca00000e0603 */
[----:B------:R0:W-:Y:S04]  /*a210*/  LDGSTS.E.BYPASS.LTC128B.128 [R4+0x6800], desc[UR36][R2.64], !P3 ;  /* 0x0680000002047fae */ /* 0x0001e8000d901d64 */
[----:B0-----:R-:W0:Y:S04]  /*a220*/  SHFL.IDX PT, R2, R9, 0x2, 0x1c1f ;  /* 0x005c1f0009027f89 */ /* 0x001e2800000e0000 */
[----:B------:R-:W2:Y:S04]  /*a230*/  SHFL.IDX PT, R3, R10, 0x2, 0x1c1f ;  /* 0x005c1f000a037f89 */ /* 0x000ea800000e0000 */
[----:B------:R-:W-:Y:S01]  /*a240*/  SHFL.IDX PT, R10, R10, 0x3, 0x1c1f ;  /* 0x007c1f000a0a7f89 */ /* 0x000fe200000e0000 */
[----:B0-----:R-:W-:-:S05]  /*a250*/  IADD3 R2, P0, R24, R2, RZ ;  /* 0x0000000218027210 */ /* 0x001fca0007f1e0ff */
[----:B--2---:R-:W-:-:S05]  /*a260*/  IMAD.X R3, RZ, RZ, R3, P0 ;  /* 0x000000ffff037224 */ /* 0x004fca00000e0603 */
[----:B------:R0:W-:Y:S04]  /*a270*/  LDGSTS.E.BYPASS.LTC128B.128 [R4+0x7000], desc[UR36][R2.64], !P2 ;  /* 0x0700000002047fae */ /* 0x0001e8000d101d64 */
[----:B0-----:R-:W0:Y:S02]  /*a280*/  SHFL.IDX PT, R2, R9, 0x3, 0x1c1f ;  /* 0x007c1f0009027f89 */ /* 0x001e2400000e0000 */
[----:B0-----:R-:W-:-:S05]  /*a290*/  IADD3 R2, P0, R24, R2, RZ ;  /* 0x0000000218027210 */ /* 0x001fca0007f1e0ff */
[----:B------:R-:W-:-:S05]  /*a2a0*/  IMAD.X R3, RZ, RZ, R10, P0 ;  /* 0x000000ffff037224 */ /* 0x000fca00000e060a */
[----:B------:R0:W-:Y:S04]  /*a2b0*/  LDGSTS.E.BYPASS.LTC128B.128 [R4+0x7800], desc[UR36][R2.64], !P1 ;  /* 0x0780000002047fae */ /* 0x0001e8000c901d64 */
[----:B0-----:R0:W2:Y:S02]  /*a2c0*/  SHFL.IDX PT, R2, R18, RZ, 0x1c1f ;  /* 0x001c1fff12027589 */ /* 0x0010a400000e0000 */
.L_x_114:
[----:B------:R-:W-:Y:S02]  /*a2d0*/  LOP3.LUT P1, RZ, R28, 0x4000, RZ, 0xc0, !PT ;  /* 0x000040001cff7812 */ /* 0x000fe4000782c0ff */
[----:B--2---:R-:W-:-:S04]  /*a2e0*/  IADD3 R2, P0, R24, R2, RZ ;  /* 0x0000000218027210 */ /* 0x004fc80007f1e0ff */
[----:B------:R-:W-:Y:S02]  /*a2f0*/  IADD3.X R3, RZ, R17, RZ, P0, !PT ;  /* 0x00000011ff037210 */ /* 0x000fe400007fe4ff */
[----:B------:R-:W-:-:S05]  /*a300*/  PLOP3.LUT P0, PT, PT, PT, PT, 0x80, 0x0 ;  /* 0x000000000000781c */ /* 0x000fca0003f0f070 */
[----:B------:R-:W-:Y:S01]  /*a310*/  @!PT LDS RZ, [RZ] ;  /* 0x00000000fffff984 */ /* 0x000fe20000000800 */
[----:B------:R-:W-:Y:S01]  /*a320*/  @!PT LDS RZ, [RZ] ;  /* 0x00000000fffff984 */ /* 0x000fe20000000800 */
[----:B------:R-:W-:Y:S01]  /*a330*/  @!PT LDS RZ, [RZ] ;  /* 0x00000000fffff984 */ /* 0x000fe20000000800 */
[----:B------:R2:W-:Y:S01]  /*a340*/  LDGSTS.E.BYPASS.LTC128B.128 [R4+0x8000], desc[UR36][R2.64], !P1 ;  /* 0x0800000002047fae */ /* 0x0005e2000c901d64 */
[----:B------:R-:W-:-:S07]  /*a350*/  NOP ;  /* 0x0000000000007918 */ /* 0x000fce0000000000 */
.L_x_43:
[----:B------:R-:W-:Y:S02]  /*a360*/  PLOP3.LUT P1, PT, P1, P0, PT, 0xa2, 0x0 ;  /* 0x000000000000781c */ /* 0x000fe40000f21472 */
[----:B------:R-:W-:-:S08]  /*a370*/  @P0 R2UR P1, UR4, R0 ;  /* 0x00000000000402ca */ /* 0x000fd00000020000 */
[----:B------:R-:W-:-:S05]  /*a380*/  @P0 PLOP3.LUT P0, PT, P1, PT, PT, 0x80, 0x0 ;  /* 0x000000000000081c */ /* 0x000fca0000f0f070 */
[----:B------:R-:W-:Y:S01]  /*a390*/  @!P1 SYNCS.ARRIVE.TRANS64.RED.A0T1 RZ, [UR4+0x13270], RZ ;  /* 0x013270ffffff99a7 */ /* 0x000fe20008200404 */
[----:B------:R-:W-:Y:S07]  /*a3a0*/  @!P1 ARRIVES.LDGSTSBAR.64.TRANSCNT [UR4+0x13270] ;  /* 0x01327000ff0099b0 */ /* 0x000fee0008000a84 */
[----:B------:R-:W-:Y:S05]  /*a3b0*/  @P0 BRA.U.ANY `(.L_x_43) ;  /* 0xfffffffd00e80947 */ /* 0x000fea000393ffff */
[----:B------:R-:W-:Y:S01]  /*a3c0*/  NOP ;  /* 0x0000000000007918 */ /* 0x000fe20000000000 */
[----:B--2---:R-:W-:-:S05]  /*a3d0*/  IMAD.U32 R2, RZ, RZ, UR49 ;  /* 0x00000031ff027e24 */ /* 0x004fca000f8e00ff */
[----:B------:R-:W-:-:S13]  /*a3e0*/  ISETP.NE.AND P2, PT, R2, 0x3, PT ;  /* 0x000000030200780c */ /* 0x000fda0003f45270 */
[----:B------:R-:W-:Y:S05]  /*a3f0*/  @!P2 BRA `(.L_x_44) ;  /* 0x000000000004a947 */ /* 0x000fea0003800000 */
[----:B------:R-:W-:Y:S01]  /*a400*/  BPT.TRAP 0x1 ;  /* 0x000000040000795c */ /* 0x000fe20000300000 */
.L_x_44:
[----:B------:R2:W-:Y:S01]  /*a410*/  SYNCS.ARRIVE.TRANS64.A1T0 RZ, [R0+URZ+0x13270], RZ ;  /* 0x013270ff00ff79a7 */ /* 0x0005e2000810003f */
[----:B------:R-:W-:Y:S05]  /*a420*/  @!P2 BRA `(.L_x_45) ;  /* 0x000000000004a947 */ /* 0x000fea0003800000 */
[----:B------:R-:W-:Y:S01]  /*a430*/  BPT.TRAP 0x1 ;  /* 0x000000040000795c */ /* 0x000fe20000300000 */
.L_x_45:
[----:B------:R-:W3:Y:S01]  /*a440*/  SYNCS.PHASECHK.TRANS64.TRYWAIT P0, [R0+URZ+0x13240], R22 ;  /* 0x01324016000075a7 */ /* 0x000ee2000800017f */
[----:B------:R-:W-:Y:S04]  /*a450*/  BSSY B0, `(.L_x_46) ;  /* 0x0000002000007945 */ /* 0x000fe80003800000 */
[----:B---3--:R-:W-:Y:S05]  /*a460*/  @!P0 BRA `(.L_x_47) ;  /* 0x0000003400608947 */ /* 0x008fea0003800000 */
.L_x_115:
[----:B------:R-:W-:Y:S05]  /*a470*/  BSYNC B0 ;  /* 0x0000000000007941 */ /* 0x000fea0003800000 */
.L_x_46:
[----:B------:R-:W4:Y:S01]  /*a480*/  LDL R10, [R1+0x4] ;  /* 0x00000400010a7983 */ /* 0x000f220000100800 */
[----:B------:R-:W-:Y:S01]  /*a490*/  ULDC.64 UR4, c[0x0][0x300] ;  /* 0x0000c00000047ab9 */ /* 0x000fe20000000a00 */
[----:B------:R-:W-:Y:S02]  /*a4a0*/  ULDC.64 UR6, c[0x0][0x310] ;  /* 0x0000c40000067ab9 */ /* 0x000fe40000000a00 */
[----:B------:R0:W5:Y:S01]  /*a4b0*/  LDL R17, [R1+0x18] ;  /* 0x0000180001117983 */ /* 0x0001620000100800 */
[----:B------:R-:W-:Y:S01]  /*a4c0*/  IMAD R9, R20, UR4, RZ ;  /* 0x0000000414097c24 */ /* 0x000fe2000f8e02ff */
[----:B------:R-:W-:Y:S01]  /*a4d0*/  ULDC.64 UR8, c[0x0][0x2e8] ;  /* 0x0000ba0000087ab9 */ /* 0x000fe20000000a00 */
[----:B------:R-:W-:-:S04]  /*a4e0*/  IMAD.WIDE.U32 R2, R8, UR4, RZ ;  /* 0x0000000408027c25 */ /* 0x000fc8000f8e00ff */
[----:B------:R-:W-:Y:S02]  /*a4f0*/  IMAD R9, R8, UR5, R9 ;  /* 0x0000000508097c24 */ /* 0x000fe4000f8e0209 */
[----:B------:R-:W-:Y:S02]  /*a500*/  IMAD R21, R21, UR6, RZ ;  /* 0x0000000615157c24 */ /* 0x000fe4000f8e02ff */
[----:B------:R-:W-:Y:S02]  /*a510*/  IMAD.IADD R3, R3, 0x1, R9 ;  /* 0x0000000103037824 */ /* 0x000fe400078e0209 */
[C---:B------:R-:W-:Y:S02]  /*a520*/  IMAD R21, R5.reuse, UR7, R21 ;  /* 0x0000000705157c24 */ /* 0x040fe4000f8e0215 */
[----:B------:R-:W-:-:S04]  /*a530*/  IMAD.WIDE.U32 R2, R5, UR6, R2 ;  /* 0x0000000605027c25 */ /* 0x000fc8000f8e0002 */
[----:B------:R-:W-:Y:S02]  /*a540*/  IMAD R19, R19, UR4, RZ ;  /* 0x0000000413137c24 */ /* 0x000fe4000f8e02ff */
[----:B------:R-:W-:Y:S02]  /*a550*/  IMAD.IADD R3, R3, 0x1, R21 ;  /* 0x0000000103037824 */ /* 0x000fe400078e0215 */
[C---:B------:R-:W-:Y:S02]  /*a560*/  IMAD R19, R6.reuse, UR5, R19 ;  /* 0x0000000506137c24 */ /* 0x040fe4000f8e0213 */
[----:B------:R-:W-:Y:S01]  /*a570*/  IMAD.WIDE.U32 R8, R6, UR4, RZ ;  /* 0x0000000406087c25 */ /* 0x000fe2000f8e00ff */
[----:B------:R-:W-:-:S03]  /*a580*/  ULDC.64 UR4, c[0x0][0x308] ;  /* 0x0000c20000047ab9 */ /* 0x000fc60000000a00 */
[----:B------:R-:W-:Y:S01]  /*a590*/  IMAD.WIDE.U32 R2, R16, UR4, R2 ;  /* 0x0000000410027c25 */ /* 0x000fe2000f8e0002 */
[----:B------:R-:W-:-:S03]  /*a5a0*/  IADD3 R9, R9, R19, RZ ;  /* 0x0000001309097210 */ /* 0x000fc60007ffe0ff */
[----:B------:R-:W-:Y:S01]  /*a5b0*/  IMAD R23, R23, UR6, RZ ;  /* 0x0000000617177c24 */ /* 0x000fe2000f8e02ff */
[----:B------:R-:W-:-:S03]  /*a5c0*/  IADD3 R5, P0, R2, UR8, RZ ;  /* 0x0000000802057c10 */ /* 0x000fc6000ff1e0ff */
[----:B------:R-:W-:Y:S02]  /*a5d0*/  IMAD R23, R7, UR7, R23 ;  /* 0x0000000707177c24 */ /* 0x000fe4000f8e0217 */
[----:B----4-:R-:W-:-:S04]  /*a5e0*/  IMAD R10, R10, UR4, RZ ;  /* 0x000000040a0a7c24 */ /* 0x010fc8000f8e02ff */
[----:B------:R-:W-:-:S05]  /*a5f0*/  IMAD R10, R16, UR5, R10 ;  /* 0x00000005100a7c24 */ /* 0x000fca000f8e020a */
[----:B------:R-:W-:Y:S01]  /*a600*/  IADD3.X R6, R3, UR9, R10, P0, !PT ;  /* 0x0000000903067c10 */ /* 0x000fe200087fe40a */
[----:B------:R-:W-:-:S04]  /*a610*/  IMAD.WIDE.U32 R2, R7, UR6, R8 ;  /* 0x0000000607027c25 */ /* 0x000fc8000f8e0008 */
[----:B------:R-:W-:Y:S02]  /*a620*/  IMAD.IADD R3, R3, 0x1, R23 ;  /* 0x0000000103037824 */ /* 0x000fe400078e0217 */
[----:B------:R-:W-:Y:S01]  /*a630*/  IMAD.WIDE.U32 R2, R16, UR4, R2 ;  /* 0x0000000410027c25 */ /* 0x000fe2000f8e0002 */
[----:B------:R-:W-:Y:S02]  /*a640*/  UMOV UR4, 0xffffffff ;  /* 0xffffffff00047882 */ /* 0x000fe40000000000 */
[----:B------:R-:W-:-:S04]  /*a650*/  IADD3 R8, P0, R2, UR8, RZ ;  /* 0x0000000802087c10 */ /* 0x000fc8000ff1e0ff */
[----:B------:R-:W-:Y:S01]  /*a660*/  IADD3.X R7, R10, UR9, R3, P0, !PT ;  /* 0x000000090a077c10 */ /* 0x000fe200087fe403 */
[----:B0-----:R-:W-:Y:S08]  /*a670*/  BRA.DIV UR4, `(.L_x_48) ;  /* 0x0000003204f07947 */ /* 0x001ff0000b800000 */
[----:B------:R-:W0:Y:S01]  /*a680*/  S2R R2, SR_TID.X ;  /* 0x0000000000027919 */ /* 0x000e220000002100 */
[C---:B-----5:R-:W-:Y:S02]  /*a690*/  ISETP.GE.AND P3, PT, R17.reuse, 0x1, PT ;  /* 0x000000011100780c */ /* 0x060fe40003f66270 */
[----:B------:R-:W-:Y:S01]  /*a6a0*/  LOP3.LUT P1, RZ, R28, 0x1, RZ, 0xc0, !PT ;  /* 0x000000011cff7812 */ /* 0x000fe2000782c0ff */
[----:B------:R-:W4:Y:S01]  /*a6b0*/  SHFL.IDX PT, R14, R5, RZ, 0x1c1f ;  /* 0x001c1fff050e7589 */ /* 0x000f2200000e0000 */
[----:B------:R-:W-:-:S03]  /*a6c0*/  ISETP.GE.AND P2, PT, R17, 0x21, PT ;  /* 0x000000211100780c */ /* 0x000fc60003f46270 */
[----:B------:R-:W-:Y:S01]  /*a6d0*/  SHFL.IDX PT, R7, R7, RZ, 0x1c1f ;  /* 0x001c1fff07077589 */ /* 0x000fe200000e0000 */
[----:B0-----:R-:W-:-:S03]  /*a6e0*/  IMAD.SHL.U32 R10, R2, 0x10, RZ ;  /* 0x00000010020a7824 */ /* 0x001fc600078e00ff */
[----:B------:R-:W0:Y:S02]  /*a6f0*/  SHFL.IDX PT, R2, R6, RZ, 0x1c1f ;  /* 0x001c1fff06027589 */ /* 0x000e2400000e0000 */
[----:B------:R-:W-:-:S04]  /*a700*/  LOP3.LUT R10, R10, 0x30, RZ, 0xc0, !PT ;  /* 0x000000300a0a7812 */ /* 0x000fc800078ec0ff */
[----:B----4-:R-:W-:Y:S02]  /*a710*/  @P3 IADD3 R9, P0, R10, R14, RZ ;  /* 0x0000000e0a093210 */ /* 0x010fe40007f1e0ff */
[----:B------:R-:W4:Y:S03]  /*a720*/  SHFL.IDX PT, R14, R5, 0x1, 0x1c1f ;  /* 0x003c1f00050e7f89 */ /* 0x000f2600000e0000 */
[----:B0-----:R-:W-:Y:S01]  /*a730*/  @P3 IMAD.X R3, RZ, RZ, R2, P0 ;  /* 0x000000ffff033224 */ /* 0x001fe200000e0602 */
[----:B------:R-:W-:-:S05]  /*a740*/  @P3 MOV R2, R9 ;  /* 0x0000000900023202 */ /* 0x000fca0000000f00 */
[----:B------:R0:W-:Y:S01]  /*a750*/  @P3 LDGSTS.E.BYPASS.LTC128B.128 [R4+0xe000], desc[UR36][R2.64], !P1 ;  /* 0x0e00000002043fae */ /* 0x0001e2000c901d64 */
[----:B------:R-:W-:Y:S02]  /*a760*/  ISETP.GE.AND P3, PT, R17, 0x41, PT ;  /* 0x000000411100780c */ /* 0x000fe40003f66270 */
[----:B----4-:R-:W-:Y:S02]  /*a770*/  @P2 IADD3 R9, P0, R10, R14, RZ ;  /* 0x0000000e0a092210 */ /* 0x010fe40007f1e0ff */
[----:B------:R-:W-:Y:S04]  /*a780*/  SHFL.IDX PT, R14, R5, 0x2, 0x1c1f ;  /* 0x005c1f00050e7f89 */ /* 0x000fe800000e0000 */
[----:B------:R-:W-:Y:S04]  /*a790*/  SHFL.IDX PT, R5, R5, 0x3, 0x1c1f ;  /* 0x007c1f0005057f89 */ /* 0x000fe800000e0000 */
[----:B0-----:R-:W0:Y:S02]  /*a7a0*/  SHFL.IDX PT, R2, R6, 0x1, 0x1c1f ;  /* 0x003c1f0006027f89 */ /* 0x001e2400000e0000 */
[----:B0-----:R-:W-:-:S02]  /*a7b0*/  @P2 IMAD.X R3, RZ, RZ, R2, P0 ;  /* 0x000000ffff032224 */ /* 0x001fc400000e0602 */
[----:B------:R-:W-:-:S05]  /*a7c0*/  @P2 IMAD.MOV.U32 R2, RZ, RZ, R9 ;  /* 0x000000ffff022224 */ /* 0x000fca00078e0009 */
[----:B------:R0:W-:Y:S01]  /*a7d0*/  @P2 LDGSTS.E.BYPASS.LTC128B.128 [R4+0xe800], desc[UR36][R2.64], !P1 ;  /* 0x0e80000002042fae */ /* 0x0001e2000c901d64 */
[----:B------:R-:W-:-:S03]  /*a7e0*/  ISETP.GE.AND P2, PT, R17, 0x61, PT ;  /* 0x000000611100780c */ /* 0x000fc60003f46270 */
[----:B0-----:R-:W0:Y:S01]  /*a7f0*/  SHFL.IDX PT, R2, R6, 0x2, 0x1c1f ;  /* 0x005c1f0006027f89 */ /* 0x001e2200000e0000 */
[----:B------:R-:W-:-:S03]  /*a800*/  @P3 IADD3 R3, P0, R10, R14, RZ ;  /* 0x0000000e0a033210 */ /* 0x000fc60007f1e0ff */
[----:B------:R-:W4:Y:S04]  /*a810*/  SHFL.IDX PT, R6, R6, 0x3, 0x1c1f ;  /* 0x007c1f0006067f89 */ /* 0x000f2800000e0000 */
[----:B------:R0:W1:Y:S02]  /*a820*/  SHFL.IDX PT, R14, R8, RZ, 0x1c1f ;  /* 0x001c1fff080e7589 */ /* 0x00006400000e0000 */
[----:B0-----:R-:W-:Y:S01]  /*a830*/  @P3 IMAD.X R2, RZ, RZ, R2, P0 ;  /* 0x000000ffff023224 */ /* 0x001fe200000e0602 */
[----:B------:R-:W-:-:S04]  /*a840*/  @P2 IADD3 R5, P0, R10, R5, RZ ;  /* 0x000000050a052210 */ /* 0x000fc80007f1e0ff */
[----:B------:R-:W-:Y:S02]  /*a850*/  @P3 LOP3.LUT R3, R3, R2, RZ, 0x3c, !PT ;  /* 0x0000000203033212 */ /* 0x000fe400078e3cff */
[----:B----4-:R-:W-:Y:S02]  /*a860*/  @P2 IADD3.X R6, RZ, R6, RZ, P0, !PT ;  /* 0x00000006ff062210 */ /* 0x010fe400007fe4ff */
[----:B------:R-:W-:-:S04]  /*a870*/  @P3 LOP3.LUT R2, R3, R2, RZ, 0x3c, !PT ;  /* 0x0000000203023212 */ /* 0x000fc800078e3cff */
[----:B------:R-:W-:-:S05]  /*a880*/  @P3 LOP3.LUT R3, R3, R2, RZ, 0x3c, !PT ;  /* 0x0000000203033212 */ /* 0x000fca00078e3cff */
[----:B------:R0:W-:Y:S02]  /*a890*/  @P3 LDGSTS.E.BYPASS.LTC128B.128 [R4+0xf000], desc[UR36][R2.64], !P1 ;  /* 0x0f00000002043fae */ /* 0x0001e4000c901d64 */
[----:B0-----:R-:W-:Y:S02]  /*a8a0*/  @P2 IMAD.MOV.U32 R2, RZ, RZ, R5 ;  /* 0x000000ffff022224 */ /* 0x001fe400078e0005 */
[----:B------:R-:W-:-:S05]  /*a8b0*/  @P2 IMAD.MOV.U32 R3, RZ, RZ, R6 ;  /* 0x000000ffff032224 */ /* 0x000fca00078e0006 */
[----:B-1----:R0:W-:Y:S02]  /*a8c0*/  @P2 LDGSTS.E.BYPASS.LTC128B.128 [R4+0xf800], desc[UR36][R2.64], !P1 ;  /* 0x0f80000002042fae */ /* 0x0021e4000c901d64 */
.L_x_127:
[----:B------:R-:W-:Y:S01]  /*a8d0*/  ISETP.GE.AND P0, PT, R17, 0x81, PT ;  /* 0x000000811100780c */ /* 0x000fe20003f06270 */
[----:B------:R-:W-:-:S12]  /*a8e0*/  BSSY B0, `(.L_x_49) ;  /* 0x000000c000007945 */ /* 0x000fd80003800000 */
[----:B------:R-:W-:Y:S05]  /*a8f0*/  @!P0 BRA `(.L_x_50) ;  /* 0x0000000000288947 */ /* 0x000fea0003800000 */
[----:B0-----:R-:W0:Y:S01]  /*a900*/  S2R R2, SR_TID.X ;  /* 0x0000000000027919 */ /* 0x001e220000002100 */
[----:B------:R-:W-:Y:S01]  /*a910*/  LOP3.LUT P1, RZ, R28, 0x1, RZ, 0xc0, !PT ;  /* 0x000000011cff7812 */ /* 0x000fe2000782c0ff */
[----:B0-----:R-:W-:-:S05]  /*a920*/  IMAD.SHL.U32 R2, R2, 0x10, RZ ;  /* 0x0000001002027824 */ /* 0x001fca00078e00ff */
[----:B------:R-:W-:-:S04]  /*a930*/  LOP3.LUT R2, R2, 0x30, RZ, 0xc0, !PT ;  /* 0x0000003002027812 */ /* 0x000fc800078ec0ff */
[----:B------:R-:W-:-:S04]  /*a940*/  IADD3 R2, P0, R2, R14, RZ ;  /* 0x0000000e02027210 */ /* 0x000fc80007f1e0ff */
[----:B------:R-:W-:-:S05]  /*a950*/  IADD3.X R3, RZ, R7, RZ, P0, !PT ;  /* 0x00000007ff037210 */ /* 0x000fca00007fe4ff */
[----:B------:R-:W-:Y:S01]  /*a960*/  @!PT LDS RZ, [RZ] ;  /* 0x00000000fffff984 */ /* 0x000fe20000000800 */
[----:B------:R-:W-:Y:S01]  /*a970*/  @!PT LDS RZ, [RZ] ;  /* 0x00000000fffff984 */ /* 0x000fe20000000800 */
[----:B------:R-:W-:Y:S01]  /*a980*/  @!PT LDS RZ, [RZ] ;  /* 0x00000000fffff984 */ /* 0x000fe20000000800 */
[----:B------:R1:W-:Y:S04]  /*a990*/  LDGSTS.E.BYPASS.LTC128B.128 [R4+0x10000], desc[UR36][R2.64], !P1 ;  /* 0x1000000002047fae */ /* 0x0003e8000c901d64 */
.L_x_50:
[----:B------:R-:W-:Y:S05]  /*a9a0*/  BSYNC B0 ;  /* 0x0000000000007941 */ /* 0x000fea0003800000 */
.L_x_49:
[----:B------:R-:W-:Y:S01]  /*a9b0*/  NOP ;  /* 0x0000000000007918 */ /* 0x000fe20000000000 */
[----:B------:R-:W-:-:S13]  /*a9c0*/  PLOP3.LUT P0, PT, PT, PT, PT, 0x80, 0x0 ;  /* 0x000000000000781c */ /* 0x000fda0003f0f070 */
.L_x_51:
[----:B------:R-:W-:Y:S02]  /*a9d0*/  PLOP3.LUT P1, PT, P1, P0, PT, 0xa2, 0x0 ;  /* 0x000000000000781c */ /* 0x000fe40000f21472 */
[----:B------:R-:W-:-:S08]  /*a9e0*/  @P0 R2UR P1, UR4, R0 ;  /* 0x00000000000402ca */ /* 0x000fd00000020000 */
[----:B------:R-:W-:-:S05]  /*a9f0*/  @P0 PLOP3.LUT P0, PT, P1, PT, PT, 0x80, 0x0 ;  /* 0x000000000000081c */ /* 0x000fca0000f0f070 */
[----:B------:R-:W-:Y:S01]  /*aa00*/  @!P1 SYNCS.ARRIVE.TRANS64.RED.A0T1 RZ, [UR4+0x13230], RZ ;  /* 0x013230ffffff99a7 */ /* 0x000fe20008200404 */
[----:B------:R-:W-:Y:S07]  /*aa10*/  @!P1 ARRIVES.LDGSTSBAR.64.TRANSCNT [UR4+0x13230] ;  /* 0x01323000ff0099b0 */ /* 0x000fee0008000a84 */
[----:B------:R-:W-:Y:S05]  /*aa20*/  @P0 BRA.U.ANY `(.L_x_51) ;  /* 0xfffffffd00e80947 */ /* 0x000fea000393ffff */
[----:B------:R-:W-:Y:S01]  /*aa30*/  NOP ;  /* 0x0000000000007918 */ /* 0x000fe20000000000 */
[----:B01----:R-:W-:-:S05]  /*aa40*/  IMAD.U32 R2, RZ, RZ, UR49 ;  /* 0x00000031ff027e24 */ /* 0x003fca000f8e00ff */
[----:B------:R-:W-:-:S13]  /*aa50*/  ISETP.NE.AND P2, PT, R2, 0x3, PT ;  /* 0x000000030200780c */ /* 0x000fda0003f45270 */
[----:B------:R-:W-:Y:S05]  /*aa60*/  @!P2 BRA `(.L_x_52) ;  /* 0x000000000004a947 */ /* 0x000fea0003800000 */
[----:B------:R-:W-:Y:S01]  /*aa70*/  BPT.TRAP 0x1 ;  /* 0x000000040000795c */ /* 0x000fe20000300000 */
.L_x_52:
[----:B------:R0:W-:Y:S02]  /*aa80*/  SYNCS.ARRIVE.TRANS64.A1T0 RZ, [R0+URZ+0x13230], RZ ;  /* 0x013230ff00ff79a7 */ /* 0x0001e4000810003f */
[----:B------:R-:W-:Y:S05]  /*aa90*/  WARPSYNC.ALL ;  /* 0x0000000000007948 */ /* 0x000fea0003800000 */
[----:B------:R-:W-:-:S04]  /*aaa0*/  UIADD3 UR4, UR43, 0xb000, URZ ;  /* 0x0000b0002b047890 */ /* 0x000fc8000fffe03f */
[----:B------:R-:W-:Y:S01]  /*aab0*/  ULOP3.LUT UP0, URZ, UR4, 0x1bf, URZ, 0xc0, !UPT ;  /* 0x000001bf043f7892 */ /* 0x000fe2000f80c03f */
[----:B------:R-:W-:Y:S05]  /*aac0*/  BAR.SYNC.DEFER_BLOCKING 0x8, 0x200 ;  /* 0x0208000000007b1d */ /* 0x000fea0000010000 */
        /* <DEDUP_REMOVED lines=8> */
[----:B------:R-:W1:Y:S01]  /*ab50*/  LDC.64 R2, c[0x4][R2] ;  /* 0x0100000002027b82 */ /* 0x000e620000000a00 */
        /* <DEDUP_REMOVED lines=8> */
[----:B0123--:R-:W-:Y:S05]  /*abe0*/  CALL.ABS.NOINC R2 ;  /* 0x0000000002007343 */ /* 0x00ffea0003c00000 */
.L_x_53:
[----:B------:R-:W4:Y:S01]  /*abf0*/  LDL R17, [R1+0x4] ;  /* 0x0000040001117983 */ /* 0x000f220000100800 */
[----:B------:R-:W1:Y:S01]  /*ac00*/  LDC R8, c[0x0][0x448] ;  /* 0x00011200ff087b82 */ /* 0x000e620000000800 */
[----:B0-23--:R-:W-:Y:S01]  /*ac10*/  IADD3 R0, RZ, -UR46, RZ ;  /* 0x8000002eff007c10 */ /* 0x00dfe2000fffe0ff */
[----:B------:R-:W-:Y:S01]  /*ac20*/  ULDC.64 UR8, c[0x0][0x2d8] ;  /* 0x0000b60000087ab9 */ /* 0x000fe20000000a00 */
[----:B------:R0:W5:Y:S01]  /*ac30*/  LDL R10, [R1+0x24] ;  /* 0x00002400010a7983 */ /* 0x0001620000100800 */
[----:B------:R-:W-:Y:S01]  /*ac40*/  LOP3.LUT P5, RZ, R28, 0x100, RZ, 0xc0, !PT ;  /* 0x000001001cff7812 */ /* 0x000fe200078ac0ff */
[----:B------:R-:W-:Y:S01]  /*ac50*/  ULDC.64 UR10, c[0x0][0x280] ;  /* 0x0000a000000a7ab9 */ /* 0x000fe20000000a00 */
[----:B------:R-:W2:Y:S02]  /*ac60*/  S2R R2, SR_TID.X ;  /* 0x0000000000027919 */ /* 0x000ea40000002100 */
[----:B------:R-:W3:Y:S01]  /*ac70*/  LDC R5, c[0x0][0xc38] ;  /* 0x00030e00ff057b82 */ /* 0x000ee20000000800 */
[----:B-1----:R-:W-:-:S02]  /*ac80*/  ISETP.NE.AND P0, PT, R8, 0x1, PT ;  /* 0x000000010800780c */ /* 0x002fc40003f05270 */
[C---:B------:R-:W-:Y:S02]  /*ac90*/  R2UR UR7, R16.reuse ;  /* 0x00000000100772ca */ /* 0x040fe400000e0000 */
[----:B------:R-:W-:Y:S01]  /*aca0*/  R2UR UR4, R16 ;  /* 0x00000000100472ca */ /* 0x000fe200000e0000 */
[----:B---3--:R-:W-:-:S08]  /*acb0*/  IMAD R0, R5, R0, UR40 ;  /* 0x0000002805007e24 */ /* 0x008fd0000f8e0200 */
[----:B------:R-:W1:Y:S01]  /*acc0*/  @P0 LDC R4, c[0x0][0x44c] ;  /* 0x00011300ff040b82 */ /* 0x000e620000000800 */
[----:B--2---:R-:W-:Y:S01]  /*acd0*/  SHF.R.U32.HI R18, RZ, 0x2, R2 ;  /* 0x00000002ff127819 */ /* 0x004fe20000011602 */
[----:B------:R-:W-:-:S03]  /*ace0*/  IMAD.SHL.U32 R2, R2, 0x20, RZ ;  /* 0x0000002002027824 */ /* 0x000fc600078e00ff */
[----:B------:R-:W-:-:S03]  /*acf0*/  LOP3.LUT R18, R18, 0x1f, RZ, 0xc0, !PT ;  /* 0x0000001f12127812 */ /* 0x000fc600078ec0ff */
[----:B------:R-:W2:Y:S01]  /*ad00*/  @P0 LDC R3, c[0x0][0x450] ;  /* 0x00011400ff030b82 */ /* 0x000ea20000000800 */
[----:B------:R-:W-:Y:S01]  /*ad10*/  LOP3.LUT R2, R18, 0x60, R2, 0xf8, !PT ;  /* 0x0000006012027812 */ /* 0x000fe200078ef802 */
[----:B------:R-:W-:-:S04]  /*ad20*/  UIMAD.WIDE.U32 UR4, UR4, UR8, URZ ;  /* 0x00000008040472a5 */ /* 0x000fc8000f8e003f */
[----:B------:R-:W-:-:S04]  /*ad30*/  IMAD R7, R0, 0xc0, R2 ;  /* 0x000000c000077824 */ /* 0x000fc800078e0202 */
[----:B------:R-:W-:Y:S02]  /*ad40*/  IMAD.MOV.U32 R2, RZ, RZ, R7 ;  /* 0x000000ffff027224 */ /* 0x000fe400078e0007 */
[----:B-1----:R-:W-:-:S05]  /*ad50*/  @P0 IMAD.HI.U32 R4, R7, R4, RZ ;  /* 0x0000000407040227 */ /* 0x002fca00078e00ff */
[----:B--2---:R-:W-:-:S04]  /*ad60*/  @P0 SHF.R.U32.HI R2, RZ, R3, R4 ;  /* 0x00000003ff020219 */ /* 0x004fc80000011604 */
[--C-:B------:R-:W-:Y:S01]  /*ad70*/  SHF.R.S32.HI R3, RZ, 0x1f, R2.reuse ;  /* 0x0000001fff037819 */ /* 0x100fe20000011402 */
[----:B------:R-:W-:-:S04]  /*ad80*/  IMAD.MOV R4, RZ, RZ, -R2 ;  /* 0x000000ffff047224 */ /* 0x000fc800078e0a02 */
[----:B------:R-:W-:-:S05]  /*ad90*/  IMAD R4, R8, R4, R7 ;  /* 0x0000000408047224 */ /* 0x000fca00078e0207 */
[----:B------:R-:W-:Y:S01]  /*ada0*/  SHF.R.S32.HI R6, RZ, 0x1f, R4 ;  /* 0x0000001fff067819 */ /* 0x000fe20000011404 */
[----:B------:R-:W-:Y:S01]  /*adb0*/  VIADD R7, R7, 0x80 ;  /* 0x0000008007077836 */ /* 0x000fe20000000000 */
[----:B------:R-:W1:Y:S01]  /*adc0*/  S2R R18, SR_TID.X ;  /* 0x0000000000127919 */ /* 0x000e620000002100 */
[----:B----4-:R-:W-:-:S13]  /*add0*/  R2UR UR6, R17 ;  /* 0x00000000110672ca */ /* 0x010fda00000e0000 */
[----:B------:R-:W-:-:S04]  /*ade0*/  UIMAD UR6, UR6, UR8, URZ ;  /* 0x00000008060672a4 */ /* 0x000fc8000f8e023f */
[----:B------:R-:W-:Y:S02]  /*adf0*/  UIMAD UR7, UR7, UR9, UR6 ;  /* 0x00000009070772a4 */ /* 0x000fe4000f8e0206 */
[----:B------:R-:W-:Y:S01]  /*ae00*/  USHF.R.S32.HI UR6, URZ, 0x1f, UR47 ;  /* 0x0000001f3f067899 */ /* 0x000fe2000801142f */
[----:B------:R-:W-:-:S03]  /*ae10*/  ULDC.64 UR8, c[0x0][0x2e0] ;  /* 0x0000b80000087ab9 */ /* 0x000fc60000000a00 */
[----:B------:R-:W-:Y:S02]  /*ae20*/  UIMAD UR6, UR6, UR8, URZ ;  /* 0x00000008060672a4 */ /* 0x000fe4000f8e023f */
[----:B------:R-:W-:Y:S02]  /*ae30*/  UIADD3 UR5, UR5, UR7, URZ ;  /* 0x0000000705057290 */ /* 0x000fe4000fffe03f */
[----:B------:R-:W-:Y:S02]  /*ae40*/  UIMAD UR6, UR47, UR9, UR6 ;  /* 0x000000092f0672a4 */ /* 0x000fe4000f8e0206 */
[----:B------:R-:W-:-:S03]  /*ae50*/  UIMAD.WIDE.U32 UR4, UR47, UR8, UR4 ;  /* 0x000000082f0472a5 */ /* 0x000fc6000f8e0004 */
[----:B------:R-:W-:Y:S01]  /*ae60*/  ULDC.64 UR8, c[0x0][0x2c8] ;  /* 0x0000b20000087ab9 */ /* 0x000fe20000000a00 */
[----:B------:R-:W-:-:S03]  /*ae70*/  UIADD3 UR5, UR5, UR6, URZ ;  /* 0x0000000605057290 */ /* 0x000fc6000fffe03f */
[----:B------:R-:W-:Y:S02]  /*ae80*/  ULDC.64 UR6, c[0x0][0x2d0] ;  /* 0x0000b40000067ab9 */ /* 0x000fe40000000a00 */
[----:B------:R-:W-:Y:S02]  /*ae90*/  IMAD R3, R3, UR6, RZ ;  /* 0x0000000603037c24 */ /* 0x000fe4000f8e02ff */
[----:B------:R-:W-:Y:S02]  /*aea0*/  IMAD.U32 R5, RZ, RZ, UR6 ;  /* 0x00000006ff057e24 */ /* 0x000fe4000f8e00ff */
[C---:B------:R-:W-:Y:S02]  /*aeb0*/  IMAD R9, R2.reuse, UR7, R3 ;  /* 0x0000000702097c24 */ /* 0x040fe4000f8e0203 */
[----:B------:R-:W-:-:S05]  /*aec0*/  IMAD.WIDE.U32 R2, R2, R5, UR4 ;  /* 0x0000000402027e25 */ /* 0x000fca000f8e0005 */
[----:B------:R-:W-:Y:S01]  /*aed0*/  IADD3 R3, R3, R9, RZ ;  /* 0x0000000903037210 */ /* 0x000fe20007ffe0ff */
[----:B------:R-:W-:Y:S02]  /*aee0*/  IMAD R6, R6, UR8, RZ ;  /* 0x0000000806067c24 */ /* 0x000fe4000f8e02ff */
[----:B------:R-:W-:-:S04]  /*aef0*/  IMAD.WIDE.U32 R2, R4, UR8, R2 ;  /* 0x0000000804027c25 */ /* 0x000fc8000f8e0002 */
[----:B------:R-:W-:Y:S01]  /*af00*/  IMAD R9, R4, UR9, R6 ;  /* 0x0000000904097c24 */ /* 0x000fe2000f8e0206 */
[----:B------:R-:W-:Y:S02]  /*af10*/  IADD3 R4, P1, R2, UR10, RZ ;  /* 0x0000000a02047c10 */ /* 0x000fe4000ff3e0ff */
[----:B------:R-:W2:Y:S02]  /*af20*/  @P0 LDC R2, c[0x0][0x44c] ;  /* 0x00011300ff020b82 */ /* 0x000ea40000000800 */
[----:B------:R-:W-:-:S06]  /*af30*/  IADD3.X R6, R3, UR11, R9, P1, !PT ;  /* 0x0000000b03067c10 */ /* 0x000fcc0008ffe409 */
[----:B------:R-:W3:Y:S01]  /*af40*/  @P0 LDC R3, c[0x0][0x450] ;  /* 0x00011400ff030b82 */ /* 0x000ee20000000800 */
[----:B--2---:R-:W-:-:S04]  /*af50*/  @P0 IMAD.HI.U32 R9, R7, R2, RZ ;  /* 0x0000000207090227 */ /* 0x004fc800078e00ff */
[----:B------:R-:W-:Y:S01]  /*af60*/  IMAD.MOV.U32 R2, RZ, RZ, R7 ;  /* 0x000000ffff027224 */ /* 0x000fe200078e0007 */
[----:B---3--:R-:W-:-:S05]  /*af70*/  @P0 SHF.R.U32.HI R2, RZ, R3, R9 ;  /* 0x00000003ff020219 */ /* 0x008fca0000011609 */
[----:B------:R-:W-:-:S04]  /*af80*/  IMAD.MOV R3, RZ, RZ, -R2 ;  /* 0x000000ffff037224 */ /* 0x000fc800078e0a02 */
[----:B------:R-:W-:Y:S01]  /*af90*/  IMAD R7, R8, R3, R7 ;  /* 0x0000000308077224 */ /* 0x000fe200078e0207 */
[----:B------:R-:W-:-:S05]  /*afa0*/  SHF.R.S32.HI R3, RZ, 0x1f, R2 ;  /* 0x0000001fff037819 */ /* 0x000fca0000011402 */
[----:B------:R-:W-:-:S04]  /*afb0*/  IMAD R3, R3, UR6, RZ ;  /* 0x0000000603037c24 */ /* 0x000fc8000f8e02ff */
[C---:B------:R-:W-:Y:S02]  /*afc0*/  IMAD R8, R2.reuse, UR7, R3 ;  /* 0x0000000702087c24 */ /* 0x040fe4000f8e0203 */
[----:B------:R-:W-:Y:S01]  /*afd0*/  IMAD.WIDE.U32 R2, R2, R5, UR4 ;  /* 0x0000000402027e25 */ /* 0x000fe2000f8e0005 */
[----:B------:R-:W-:-:S04]  /*afe0*/  SHF.R.S32.HI R5, RZ, 0x1f, R7 ;  /* 0x0000001fff057819 */ /* 0x000fc80000011407 */
[----:B------:R-:W-:Y:S01]  /*aff0*/  IADD3 R3, R3, R8, RZ ;  /* 0x0000000803037210 */ /* 0x000fe20007ffe0ff */
[----:B------:R-:W-:Y:S02]  /*b000*/  IMAD R5, R5, UR8, RZ ;  /* 0x0000000805057c24 */ /* 0x000fe4000f8e02ff */
[----:B------:R-:W-:Y:S01]  /*b010*/  IMAD.WIDE.U32 R2, R7, UR8, R2 ;  /* 0x0000000807027c25 */ /* 0x000fe2000f8e0002 */
[----:B------:R-:W-:-:S03]  /*b020*/  UMOV UR4, 0xffffffff ;  /* 0xffffffff00047882 */ /* 0x000fc60000000000 */
[----:B------:R-:W-:Y:S01]  /*b030*/  IMAD R7, R7, UR9, R5 ;  /* 0x0000000907077c24 */ /* 0x000fe2000f8e0205 */
[----:B------:R-:W-:Y:S01]  /*b040*/  IADD3 R5, P0, R2, UR10, RZ ;  /* 0x0000000a02057c10 */ /* 0x000fe2000ff1e0ff */
[----:B-1----:R-:W-:Y:S01]  /*b050*/  IMAD.SHL.U32 R17, R18, 0x10, RZ ;  /* 0x0000001012117824 */ /* 0x002fe200078e00ff */
[----:B------:R-:W-:Y:S02]  /*b060*/  SHF.R.U32.HI R18, RZ, 0x2, R18 ;  /* 0x00000002ff127819 */ /* 0x000fe40000011612 */
[----:B------:R-:W-:Y:S02]  /*b070*/  IADD3.X R7, R3, UR11, R7, P0, !PT ;  /* 0x0000000b03077c10 */ /* 0x000fe400087fe407 */
[----:B------:R-:W-:Y:S02]  /*b080*/  LOP3.LUT R17, R17, 0x30, RZ, 0xc0, !PT ;  /* 0x0000003011117812 */ /* 0x000fe400078ec0ff */
[----:B------:R-:W-:Y:S01]  /*b090*/  LOP3.LUT R18, R18, 0x1f, RZ, 0xc0, !PT ;  /* 0x0000001f12127812 */ /* 0x000fe200078ec0ff */
[----:B0-----:R-:W-:Y:S06]  /*b0a0*/  BRA.DIV UR4, `(.L_x_54) ;  /* 0x0000002e04ec7947 */ /* 0x001fec000b800000 */
[----:B------:R-:W0:Y:S01]  /*b0b0*/  SHFL.IDX PT, R14, R4, RZ, 0x1c1f ;  /* 0x001c1fff040e7589 */ /* 0x000e2200000e0000 */
[----:B------:R-:W-:-:S03]  /*b0c0*/  IMAD R0, R0, 0xc0, R18 ;  /* 0x000000c000007824 */ /* 0x000fc600078e0212 */
[----:B------:R-:W1:Y:S02]  /*b0d0*/  SHFL.IDX PT, R2, R6, RZ, 0x1c1f ;  /* 0x001c1fff06027589 */ /* 0x000e6400000e0000 */
[C---:B------:R-:W-:Y:S02]  /*b0e0*/  ISETP.GE.AND P1, PT, R0.reuse, UR44, PT ;  /* 0x0000002c00007c0c */ /* 0x040fe4000bf26270 */
[----:B------:R-:W-:-:S11]  /*b0f0*/  IADD3 R8, R0, 0x20, RZ ;  /* 0x0000002000087810 */ /* 0x000fd60007ffe0ff */
[----:B0-----:R-:W-:-:S05]  /*b100*/  @!P1 IADD3 R14, P0, R17, R14, RZ ;  /* 0x0000000e110e9210 */ /* 0x001fca0007f1e0ff */
[----:B-1----:R-:W-:Y:S02]  /*b110*/  @!P1 IMAD.X R3, RZ, RZ, R2, P0 ;  /* 0x000000ffff039224 */ /* 0x002fe400000e0602 */
[----:B------:R-:W-:Y:S02]  /*b120*/  @!P1 IMAD.MOV.U32 R2, RZ, RZ, R14 ;  /* 0x000000ffff029224 */ /* 0x000fe400078e000e */
[----:B------:R-:W0:Y:S04]  /*b130*/  SHFL.IDX PT, R14, R4, 0x1, 0x1c1f ;  /* 0x003c1f00040e7f89 */ /* 0x000e2800000e0000 */
[----:B-----5:R1:W-:Y:S01]  /*b140*/  @!P1 LDGSTS.E.BYPASS.LTC128B.128 [R10+0xb000], desc[UR36][R2.64], !P5 ;  /* 0x0b000000020a9fae */ /* 0x0203e2000e901d64 */
[----:B------:R-:W-:Y:S01]  /*b150*/  ISETP.GE.AND P1, PT, R8, UR44, PT ;  /* 0x0000002c08007c0c */ /* 0x000fe2000bf26270 */
[----:B------:R-:W-:-:S02]  /*b160*/  VIADD R8, R0, 0x40 ;  /* 0x0000004000087836 */ /* 0x000fc40000000000 */
[----:B-1----:R-:W1:Y:S10]  /*b170*/  SHFL.IDX PT, R2, R6, 0x1, 0x1c1f ;  /* 0x003c1f0006027f89 */ /* 0x002e7400000e0000 */
[----:B0-----:R-:W-:-:S05]  /*b180*/  @!P1 IADD3 R14, P0, R17, R14, RZ ;  /* 0x0000000e110e9210 */ /* 0x001fca0007f1e0ff */
[----:B-1----:R-:W-:Y:S02]  /*b190*/  @!P1 IMAD.X R3, RZ, RZ, R2, P0 ;  /* 0x000000ffff039224 */ /* 0x002fe400000e0602 */
[----:B------:R-:W-:Y:S02]  /*b1a0*/  @!P1 IMAD.MOV.U32 R2, RZ, RZ, R14 ;  /* 0x000000ffff029224 */ /* 0x000fe400078e000e */
[----:B------:R-:W0:Y:S04]  /*b1b0*/  SHFL.IDX PT, R14, R4, 0x2, 0x1c1f ;  /* 0x005c1f00040e7f89 */ /* 0x000e2800000e0000 */
[----:B------:R1:W-:Y:S01]  /*b1c0*/  @!P1 LDGSTS.E.BYPASS.LTC128B.128 [R10+0xb800], desc[UR36][R2.64], !P5 ;  /* 0x0b800000020a9fae */ /* 0x0003e2000e901d64 */
[----:B------:R-:W-:Y:S01]  /*b1d0*/  ISETP.GE.AND P1, PT, R8, UR44, PT ;  /* 0x0000002c08007c0c */ /* 0x000fe2000bf26270 */
[----:B------:R-:W-:-:S02]  /*b1e0*/  VIADD R8, R0, 0x60 ;  /* 0x0000006000087836 */ /* 0x000fc40000000000 */
[----:B-1----:R-:W1:Y:S04]  /*b1f0*/  SHFL.IDX PT, R2, R6, 0x2, 0x1c1f ;  /* 0x005c1f0006027f89 */ /* 0x002e6800000e0000 */
[----:B------:R-:W-:Y:S06]  /*b200*/  SHFL.IDX PT, R6, R6, 0x3, 0x1c1f ;  /* 0x007c1f0006067f89 */ /* 0x000fec00000e0000 */
[----:B0-----:R-:W-:-:S04]  /*b210*/  @!P1 IADD3 R14, P0, R17, R14, RZ ;  /* 0x0000000e110e9210 */ /* 0x001fc80007f1e0ff */
[----:B-1----:R-:W-:Y:S01]  /*b220*/  @!P1 IADD3.X R3, RZ, R2, RZ, P0, !PT ;  /* 0x00000002ff039210 */ /* 0x002fe200007fe4ff */
[----:B------:R-:W-:Y:S02]  /*b230*/  @!P1 IMAD.MOV.U32 R2, RZ, RZ, R14 ;  /* 0x000000ffff029224 */ /* 0x000fe400078e000e */
[----:B------:R-:W0:Y:S04]  /*b240*/  SHFL.IDX PT, R14, R4, 0x3, 0x1c1f ;  /* 0x007c1f00040e7f89 */ /* 0x000e2800000e0000 */
[----:B------:R0:W-:Y:S01]  /*b250*/  @!P1 LDGSTS.E.BYPASS.LTC128B.128 [R10+0xc000], desc[UR36][R2.64], !P5 ;  /* 0x0c000000020a9fae */ /* 0x0001e2000e901d64 */
[----:B------:R-:W-:Y:S02]  /*b260*/  ISETP.GE.AND P1, PT, R8, UR44, PT ;  /* 0x0000002c08007c0c */ /* 0x000fe4000bf26270 */
[----:B------:R-:W-:-:S11]  /*b270*/  IADD3 R8, R0, 0x80, RZ ;  /* 0x0000008000087810 */ /* 0x000fd60007ffe0ff */
[----:B0-----:R-:W-:Y:S02]  /*b280*/  @!P1 IADD3 R2, P0, R17, R14, RZ ;  /* 0x0000000e11029210 */ /* 0x001fe40007f1e0ff */
[----:B------:R-:W0:Y:S03]  /*b290*/  SHFL.IDX PT, R14, R5, RZ, 0x1c1f ;  /* 0x001c1fff050e7589 */ /* 0x000e2600000e0000 */
[----:B------:R-:W-:-:S05]  /*b2a0*/  @!P1 IMAD.X R3, RZ, RZ, R6, P0 ;  /* 0x000000ffff039224 */ /* 0x000fca00000e0606 */
[----:B------:R1:W-:Y:S01]  /*b2b0*/  @!P1 LDGSTS.E.BYPASS.LTC128B.128 [R10+0xc800], desc[UR36][R2.64], !P5 ;  /* 0x0c800000020a9fae */ /* 0x0003e2000e901d64 */
[----:B------:R-:W-:-:S03]  /*b2c0*/  ISETP.GE.AND P1, PT, R8, UR44, PT ;  /* 0x0000002c08007c0c */ /* 0x000fc6000bf26270 */
[----:B-1----:R-:W1:Y:S10]  /*b2d0*/  SHFL.IDX PT, R2, R7, RZ, 0x1c1f ;  /* 0x001c1fff07027589 */ /* 0x002e7400000e0000 */
[----:B0-----:R-:W-:Y:S01]  /*b2e0*/  @!P1 IADD3 R14, P0, R17, R14, RZ ;  /* 0x0000000e110e9210 */ /* 0x001fe20007f1e0ff */
[----:B------:R-:W0:Y:S04]  /*b2f0*/  SHFL.IDX PT, R7, R7, 0x1, 0x1c1f ;  /* 0x003c1f0007077f89 */ /* 0x000e2800000e0000 */
[----:B-1----:R-:W-:-:S02]  /*b300*/  @!P1 IMAD.X R3, RZ, RZ, R2, P0 ;  /* 0x000000ffff039224 */ /* 0x002fc400000e0602 */
[----:B------:R-:W-:Y:S02]  /*b310*/  @!P1 IMAD.MOV.U32 R2, RZ, RZ, R14 ;  /* 0x000000ffff029224 */ /* 0x000fe400078e000e */
[----:B------:R1:W2:Y:S04]  /*b320*/  SHFL.IDX PT, R14, R5, 0x1, 0x1c1f ;  /* 0x003c1f00050e7f89 */ /* 0x0002a800000e0000 */
[----:B0-----:R1:W-:Y:S02]  /*b330*/  @!P1 LDGSTS.E.BYPASS.LTC128B.128 [R10+0xd000], desc[UR36][R2.64], !P5 ;  /* 0x0d000000020a9fae */ /* 0x0013e4000e901d64 */
.L_x_140:
[----:B------:R-:W-:-:S05]  /*b340*/  VIADD R0, R0, 0xa0 ;  /* 0x000000a000007836 */ /* 0x000fca0000000000 */
[----:B------:R-:W-:-:S13]  /*b350*/  ISETP.GE.AND P0, PT, R0, UR44, PT ;  /* 0x0000002c00007c0c */ /* 0x000fda000bf06270 */
[----:B-12---:R-:W-:-:S04]  /*b360*/  @!P0 IADD3 R2, P1, R17, R14, RZ ;  /* 0x0000000e11028210 */ /* 0x006fc80007f3e0ff */
[----:B------:R-:W-:-:S05]  /*b370*/  @!P0 IADD3.X R3, RZ, R7, RZ, P1, !PT ;  /* 0x00000007ff038210 */ /* 0x000fca0000ffe4ff */
[----:B------:R-:W-:Y:S01]  /*b380*/  @!PT LDS RZ, [RZ] ;  /* 0x00000000fffff984 */ /* 0x000fe20000000800 */
[----:B------:R-:W-:Y:S01]  /*b390*/  @!PT LDS RZ, [RZ] ;  /* 0x00000000fffff984 */ /* 0x000fe20000000800 */
[----:B------:R-:W-:Y:S01]  /*b3a0*/  @!PT LDS RZ, [RZ] ;  /* 0x00000000fffff984 */ /* 0x000fe20000000800 */
[----:B------:R0:W-:Y:S01]  /*b3b0*/  @!P0 LDGSTS.E.BYPASS.LTC128B.128 [R10+0xd800], desc[UR36][R2.64], !P5 ;  /* 0x0d800000020a8fae */ /* 0x0001e2000e901d64 */
[----:B------:R-:W-:Y:S01]  /*b3c0*/  NOP ;  /* 0x0000000000007918 */ /* 0x000fe20000000000 */
[----:B------:R-:W-:Y:S02]  /*b3d0*/  SYNCS.ARRIVE.TRANS64.RED.A0T1 RZ, [UR43+0x13200], RZ ;  /* 0x013200ffffff79a7 */ /* 0x000fe4000820042b */
[----:B------:R-:W-:Y:S01]  /*b3e0*/  ARRIVES.LDGSTSBAR.64.TRANSCNT [UR43+0x13200] ;  /* 0x01320000ff0079b0 */ /* 0x000fe20008000aab */
[----:B------:R-:W-:Y:S01]  /*b3f0*/  NOP ;  /* 0x0000000000007918 */ /* 0x000fe20000000000 */
[----:B------:R-:W-:Y:S01]  /*b400*/  ULOP3.LUT UR4, UR38, 0x1, URZ, 0xc, !UPT ;  /* 0x0000000126047892 */ /* 0x000fe2000f8e0c3f */
[----:B------:R-:W-:Y:S05]  /*b410*/  SYNCS.ARRIVE.TRANS64.A1T0 RZ, [UR43+0x13200], RZ ;  /* 0x013200ffffff79a7 */ /* 0x000fea000810002b */
[----:B------:R-:W-:-:S05]  /*b420*/  IMAD.U32 R0, RZ, RZ, UR4 ;  /* 0x00000004ff007e24 */ /* 0x000fca000f8e00ff */
[----:B------:R-:W-:-:S04]  /*b430*/  SHF.L.U32 R0, R0, 0x1f, RZ ;  /* 0x0000001f00007819 */ /* 0x000fc800000006ff */
[----:B------:R-:W1:Y:S02]  /*b440*/  SYNCS.PHASECHK.TRANS64.TRYWAIT P0, [UR43+0x13220], R0 ;  /* 0x01322000ff0075a7 */ /* 0x000e64000800016b */
[----:B01----:R-:W-:Y:S05]  /*b450*/  @!P0 BRA `(.L_x_55) ;  /* 0x0000003000ac8947 */ /* 0x003fea0003800000 */
.L_x_141:
[----:B0-----:R-:W-:-:S05]  /*b460*/  IMAD.U32 R0, RZ, RZ, UR42 ;  /* 0x0000002aff007e24 */ /* 0x001fca000f8e00ff */
[----:B------:R-:W-:-:S13]  /*b470*/  ISETP.GE.AND P0, PT, R0, 0xa1, PT ;  /* 0x000000a10000780c */ /* 0x000fda0003f06270 */
[----:B------:R-:W-:Y:S05]  /*b480*/  @!P0 BRA `(.L_x_56) ;  /* 0x0000001400088947 */ /* 0x000fea0003800000 */
[----:B------:R-:W-:Y:S01]  /*b490*/  IMAD.MOV.U32 R20, RZ, RZ, R29 ;  /* 0x000000ffff147224 */ /* 0x000fe200078e001d */
[----:B------:R-:W-:Y:S01]  /*b4a0*/  MOV R19, R26 ;  /* 0x0000001a00137202 */ /* 0x000fe20000000f00 */
[----:B------:R-:W-:-:S07]  /*b4b0*/  IMAD.U32 R27, RZ, RZ, UR45 ;  /* 0x0000002dff1b7e24 */ /* 0x000fce000f8e00ff */
.L_x_76:
[----:B------:R-:W2:Y:S01]  /*b4c0*/  LDL R8, [R1+0x8] ;  /* 0x0000080001087983 */ /* 0x000ea20000100800 */
[----:B0-----:R-:W0:Y:S03]  /*b4d0*/  LDC R0, c[0x0][0x430] ;  /* 0x00010c00ff007b82 */ /* 0x001e260000000800 */
[----:B------:R-:W3:Y:S01]  /*b4e0*/  LDL R7, [R1] ;  /* 0x0000000001077983 */ /* 0x000ee20000100800 */
[----:B-1----:R-:W1:Y:S01]  /*b4f0*/  S2R R6, SR_TID.X ;  /* 0x0000000000067919 */ /* 0x002e620000002100 */
[----:B------:R-:W4:Y:S01]  /*b500*/  S2R R9, SR_TID.X ;  /* 0x0000000000097919 */ /* 0x000f220000002100 */
[----:B------:R-:W-:Y:S01]  /*b510*/  IMAD.MOV.U32 R4, RZ, RZ, 0xa0 ;  /* 0x000000a0ff047424 */ /* 0x000fe200078e00ff */
[----:B------:R-:W-:Y:S01]  /*b520*/  ULDC.64 UR4, c[0x0][0x428] ;  /* 0x00010a0000047ab9 */ /* 0x000fe20000000a00 */
[----:B------:R-:W-:Y:S01]  /*b530*/  ULDC.64 UR6, c[0x0][0x418] ;  /* 0x0001060000067ab9 */ /* 0x000fe20000000a00 */
[----:B0-----:R-:W-:-:S13]  /*b540*/  ISETP.NE.AND P0, PT, R0, 0x1, PT ;  /* 0x000000010000780c */ /* 0x001fda0003f05270 */
[----:B------:R-:W0:Y:S01]  /*b550*/  @P0 LDC R5, c[0x0][0x434] ;  /* 0x00010d00ff050b82 */ /* 0x000e220000000800 */
[----:B-1----:R-:W-:Y:S01]  /*b560*/  SHF.R.U32.HI R2, RZ, 0x2, R6 ;  /* 0x00000002ff027819 */ /* 0x002fe20000011606 */
[----:B------:R-:W-:-:S06]  /*b570*/  IMAD.SHL.U32 R10, R6, 0x20, RZ ;  /* 0x00000020060a7824 */ /* 0x000fcc00078e00ff */
[----:B------:R-:W1:Y:S01]  /*b580*/  @P0 LDC R0, c[0x0][0x438] ;  /* 0x00010e00ff000b82 */ /* 0x000e620000000800 */
[----:B------:R-:W-:Y:S01]  /*b590*/  LOP3.LUT R2, R2, 0x1f, RZ, 0xc0, !PT ;  /* 0x0000001f02027812 */ /* 0x000fe200078ec0ff */
[----:B------:R-:W-:Y:S01]  /*b5a0*/  IMAD R4, R27, R4, UR39 ;  /* 0x000000271b047e24 */ /* 0x000fe2000f8e0204 */
[----:B----4-:R-:W-:-:S05]  /*b5b0*/  SHF.R.U32.HI R6, RZ, 0x2, R9 ;  /* 0x00000002ff067819 */ /* 0x010fca0000011609 */
[----:B------:R-:W4:Y:S01]  /*b5c0*/  @P0 LDC R3, c[0x0][0x434] ;  /* 0x00010d00ff030b82 */ /* 0x000f220000000800 */
[----:B------:R-:W-:Y:S01]  /*b5d0*/  LOP3.LUT R10, R2, 0x60, R10, 0xf8, !PT ;  /* 0x00000060020a7812 */ /* 0x000fe200078ef80a */
[----:B------:R-:W-:Y:S01]  /*b5e0*/  IMAD.SHL.U32 R12, R9, 0x20, RZ ;  /* 0x00000020090c7824 */ /* 0x000fe200078e00ff */
[----:B------:R-:W-:-:S05]  /*b5f0*/  LOP3.LUT R6, R6, 0x1f, RZ, 0xc0, !PT ;  /* 0x0000001f06067812 */ /* 0x000fca00078ec0ff */
[----:B------:R-:W4:Y:S01]  /*b600*/  @P0 LDC R2, c[0x0][0x438] ;  /* 0x00010e00ff020b82 */ /* 0x000f220000000800 */
[----:B------:R-:W-:Y:S02]  /*b610*/  IADD3 R10, R10, R4, RZ ;  /* 0x000000040a0a7210 */ /* 0x000fe40007ffe0ff */
[----:B------:R-:W-:-:S03]  /*b620*/  LOP3.LUT R12, R6, 0x60, R12, 0xf8, !PT ;  /* 0x00000060060c7812 */ /* 0x000fc600078ef80c */
[----:B0-----:R-:W-:Y:S01]  /*b630*/  @P0 IMAD.HI.U32 R5, R10, R5, RZ ;  /* 0x000000050a050227 */ /* 0x001fe200078e00ff */
[----:B------:R-:W-:-:S03]  /*b640*/  LOP3.LUT R12, R12, 0x80, RZ, 0xfc, !PT ;  /* 0x000000800c0c7812 */ /* 0x000fc600078efcff */
[----:B------:R-:W-:Y:S01]  /*b650*/  IMAD.MOV.U32 R11, RZ, RZ, R10 ;  /* 0x000000ffff0b7224 */ /* 0x000fe200078e000a */
[----:B-1----:R-:W-:Y:S01]  /*b660*/  @P0 SHF.R.U32.HI R11, RZ, R0, R5 ;  /* 0x00000000ff0b0219 */ /* 0x002fe20000011605 */
[----:B------:R-:W-:-:S04]  /*b670*/  IMAD.IADD R0, R12, 0x1, R4 ;  /* 0x000000010c007824 */ /* 0x000fc800078e0204 */
[----:B----4-:R-:W-:Y:S01]  /*b680*/  @P0 IMAD.HI.U32 R3, R0, R3, RZ ;  /* 0x0000000300030227 */ /* 0x010fe200078e00ff */
[----:B------:R-:W-:-:S04]  /*b690*/  MOV R6, R0 ;  /* 0x0000000000067202 */ /* 0x000fc80000000f00 */
[----:B------:R-:W-:Y:S01]  /*b6a0*/  @P0 SHF.R.U32.HI R6, RZ, R2, R3 ;  /* 0x00000002ff060219 */ /* 0x000fe20000011603 */
[--C-:B------:R-:W-:Y:S01]  /*b6b0*/  IMAD.MOV.U32 R2, RZ, RZ, R11.reuse ;  /* 0x000000ffff027224 */ /* 0x100fe200078e000b */
[----:B------:R-:W-:Y:S01]  /*b6c0*/  SHF.R.S32.HI R3, RZ, 0x1f, R11 ;  /* 0x0000001fff037819 */ /* 0x000fe2000001140b */
[----:B--2---:R-:W-:-:S04]  /*b6d0*/  IMAD R4, R8, UR4, RZ ;  /* 0x0000000408047c24 */ /* 0x004fc8000f8e02ff */
[C---:B---3--:R-:W-:Y:S02]  /*b6e0*/  IMAD R4, R7.reuse, UR5, R4 ;  /* 0x0000000507047c24 */ /* 0x048fe4000f8e0204 */
[----:B------:R-:W-:-:S04]  /*b6f0*/  IMAD.WIDE.U32 R2, R7, UR4, R2 ;  /* 0x0000000407027c25 */ /* 0x000fc8000f8e0002 */
[----:B------:R-:W-:Y:S01]  /*b700*/  IMAD.IADD R3, R4, 0x1, R3 ;  /* 0x0000000104037824 */ /* 0x000fe200078e0203 */
[----:B------:R-:W-:-:S04]  /*b710*/  LEA R8, P0, R2, UR6, 0x2 ;  /* 0x0000000602087c11 */ /* 0x000fc8000f8010ff */
[----:B------:R-:W-:Y:S02]  /*b720*/  LEA.HI.X R9, R2, UR7, R3, 0x2, P0 ;  /* 0x0000000702097c11 */ /* 0x000fe400080f1403 */
[----:B------:R-:W-:-:S13]  /*b730*/  ISETP.GT.U32.AND P0, PT, R12, 0x9f, PT ;  /* 0x0000009f0c00780c */ /* 0x000fda0003f04070 */
[--C-:B------:R-:W-:Y:S01]  /*b740*/  @!P0 SHF.R.S32.HI R3, RZ, 0x1f, R6.reuse ;  /* 0x0000001fff038819 */ /* 0x100fe20000011406 */
[----:B------:R-:W-:-:S04]  /*b750*/  @!P0 IMAD.MOV.U32 R2, RZ, RZ, R6 ;  /* 0x000000ffff028224 */ /* 0x000fc800078e0006 */
[----:B------:R-:W-:Y:S01]  /*b760*/  @!P0 IMAD.WIDE.U32 R2, R7, UR4, R2 ;  /* 0x0000000407028c25 */ /* 0x000fe2000f8e0002 */
[----:B------:R-:W-:-:S04]  /*b770*/  ULDC UR4, c[0x0][0x430] ;  /* 0x00010c0000047ab9 */ /* 0x000fc80000000800 */
[----:B------:R-:W-:Y:S02]  /*b780*/  @!P0 IADD3 R3, R4, R3, RZ ;  /* 0x0000000304038210 */ /* 0x000fe40007ffe0ff */
[----:B------:R-:W-:Y:S01]  /*b790*/  @!P0 LEA R4, P1, R2, UR6, 0x2 ;  /* 0x0000000602048c11 */ /* 0x000fe2000f8210ff */
[----:B------:R-:W-:-:S03]  /*b7a0*/  IMAD.MOV.U32 R7, RZ, RZ, RZ ;  /* 0x000000ffff077224 */ /* 0x000fc600078e00ff */
[----:B------:R-:W-:-:S05]  /*b7b0*/  @!P0 LEA.HI.X R5, R2, UR7, R3, 0x2, P1 ;  /* 0x0000000702058c11 */ /* 0x000fca00088f1403 */
[----:B------:R0:W5:Y:S04]  /*b7c0*/  @!P0 LDG.E R7, desc[UR36][R4.64] ;  /* 0x0000002404078981 */ /* 0x000168000c1e1900 */
[----:B------:R1:W2:Y:S01]  /*b7d0*/  LDG.E R4, desc[UR36][R8.64] ;  /* 0x0000002408047981 */ /* 0x0002a2000c1e1900 */
[----:B------:R-:W-:Y:S02]  /*b7e0*/  IMAD.U32 R12, RZ, RZ, UR49 ;  /* 0x00000031ff0c7e24 */ /* 0x000fe4000f8e00ff */
[----:B------:R-:W-:-:S03]  /*b7f0*/  IMAD.MOV R3, RZ, RZ, -R11 ;  /* 0x000000ffff037224 */ /* 0x000fc600078e0a0b */
[----:B------:R-:W-:Y:S01]  /*b800*/  ISETP.NE.AND P2, PT, R12, 0x3, PT ;  /* 0x000000030c00780c */ /* 0x000fe20003f45270 */
[----:B------:R-:W-:Y:S02]  /*b810*/  VIADD R26, R19, 0x1 ;  /* 0x00000001131a7836 */ /* 0x000fe40000000000 */
[----:B0-----:R-:W-:Y:S01]  /*b820*/  IMAD R5, R3, UR4, R10 ;  /* 0x0000000403057c24 */ /* 0x001fe2000f8e020a */
[----:B------:R-:W-:Y:S02]  /*b830*/  IADD3 R3, -R6, RZ, RZ ;  /* 0x000000ff06037210 */ /* 0x000fe40007ffe1ff */
[----:B------:R-:W-:-:S03]  /*b840*/  ISETP.NE.AND P0, PT, R26, 0x2, PT ;  /* 0x000000021a00780c */ /* 0x000fc60003f05270 */
[----:B-1----:R-:W-:Y:S01]  /*b850*/  IMAD R8, R3, UR4, R0 ;  /* 0x0000000403087c24 */ /* 0x002fe2000f8e0200 */
[----:B------:R-:W-:Y:S01]  /*b860*/  SEL R29, RZ, 0x1, P0 ;  /* 0x00000001ff1d7807 */ /* 0x000fe20000000000 */
[----:B------:R-:W-:Y:S01]  /*b870*/  IMAD.MOV.U32 R0, RZ, RZ, R27 ;  /* 0x000000ffff007224 */ /* 0x000fe200078e001b */
[----:B------:R-:W-:Y:S01]  /*b880*/  SEL R26, R26, RZ, P0 ;  /* 0x000000ff1a1a7207 */ /* 0x000fe20000000000 */
[----:B------:R-:W-:Y:S01]  /*b890*/  VIADD R27, R27, 0xffffffff ;  /* 0xffffffff1b1b7836 */ /* 0x000fe20000000000 */
[----:B------:R-:W-:Y:S02]  /*b8a0*/  LOP3.LUT R29, R20, R29, RZ, 0x3c, !PT ;  /* 0x0000001d141d7212 */ /* 0x000fe400078e3cff */
[----:B------:R-:W-:Y:S02]  /*b8b0*/  ISETP.GT.AND P1, PT, R0, RZ, PT ;  /* 0x000000ff0000720c */ /* 0x000fe40003f24270 */
[----:B--2---:R-:W-:Y:S01]  /*b8c0*/  SHF.R.S32.HI R25, RZ, 0x1f, R4 ;  /* 0x0000001fff197819 */ /* 0x004fe20000011404 */
[----:B------:R-:W-:Y:S10]  /*b8d0*/  @!P2 BRA `(.L_x_57) ;  /* 0x000000000004a947 */ /* 0x000ff40003800000 */
[----:B------:R-:W-:Y:S01]  /*b8e0*/  BPT.TRAP 0x1 ;  /* 0x000000040000795c */ /* 0x000fe20000300000 */
.L_x_57:
[----:B------:R-:W-:Y:S01]  /*b8f0*/  LEA R0, R26, UR43, 0x3 ;  /* 0x0000002b1a007c11 */ /* 0x000fe2000f8e18ff */
[----:B------:R-:W-:Y:S01]  /*b900*/  BSSY B0, `(.L_x_58) ;  /* 0x0000005000007945 */ /* 0x000fe20003800000 */
[----:B------:R-:W-:Y:S02]  /*b910*/  SHF.L.U32 R24, R29, 0x1f, RZ ;  /* 0x0000001f1d187819 */ /* 0x000fe400000006ff */
[----:B------:R-:W-:Y:S02]  /*b920*/  SHF.R.S32.HI R23, RZ, 0x1f, R5 ;  /* 0x0000001fff177819 */ /* 0x000fe40000011405 */
[----:B------:R-:W0:Y:S02]  /*b930*/  SYNCS.PHASECHK.TRANS64.TRYWAIT P0, [R0+URZ+0x13280], R24 ;  /* 0x01328018000075a7 */ /* 0x000e24000800017f */
[----:B0-----:R-:W-:Y:S05]  /*b940*/  @!P0 BRA `(.L_x_59) ;  /* 0x0000002c00888947 */ /* 0x001fea0003800000 */
.L_x_142:
[----:B------:R-:W-:Y:S05]  /*b950*/  BSYNC B0 ;  /* 0x0000000000007941 */ /* 0x000fea0003800000 */
.L_x_58:
[----:B------:R-:W2:Y:S01]  /*b960*/  LDL R9, [R1+0x4] ;  /* 0x0000040001097983 */ /* 0x000ea20000100800 */
[----:B------:R-:W-:Y:S01]  /*b970*/  ULDC.64 UR4, c[0x0][0x328] ;  /* 0x0000ca0000047ab9 */ /* 0x000fe20000000a00 */
[----:B------:R-:W-:Y:S02]  /*b980*/  ULDC.64 UR6, c[0x0][0x338] ;  /* 0x0000ce0000067ab9 */ /* 0x000fe40000000a00 */
[----:B------:R-:W3:Y:S01]  /*b990*/  LDL R11, [R1+0xc] ;  /* 0x00000c00010b7983 */ /* 0x000ee20000100800 */
[----:B------:R-:W-:Y:S01]  /*b9a0*/  IMAD R6, R23, UR4, RZ ;  /* 0x0000000417067c24 */ /* 0x000fe2000f8e02ff */
[----:B------:R-:W-:Y:S01]  /*b9b0*/  ULDC.64 UR8, c[0x0][0x330] ;  /* 0x0000cc0000087ab9 */ /* 0x000fe20000000a00 */
[C---:B------:R-:W-:Y:S01]  /*b9c0*/  IMAD.WIDE.U32 R2, R5.reuse, UR4, RZ ;  /* 0x0000000405027c25 */ /* 0x040fe2000f8e00ff */
[----:B------:R-:W-:Y:S01]  /*b9d0*/  SHF.R.S32.HI R21, RZ, 0x1f, R8 ;  /* 0x0000001fff157819 */ /* 0x000fe20000011408 */
[----:B------:R-:W-:Y:S01]  /*b9e0*/  ULDC.64 UR10, c[0x0][0x318] ;  /* 0x0000c600000a7ab9 */ /* 0x000fe20000000a00 */
[----:B-----5:R-:W-:Y:S01]  /*b9f0*/  SHF.R.S32.HI R22, RZ, 0x1f, R7 ;  /* 0x0000001fff167819 */ /* 0x020fe20000011407 */
[----:B------:R-:W-:Y:S01]  /*ba00*/  IMAD R6, R5, UR5, R6 ;  /* 0x0000000505067c24 */ /* 0x000fe2000f8e0206 */
[----:B------:R-:W-:-:S04]  /*ba10*/  LOP3.LUT P2, RZ, R28, 0x1, RZ, 0xc0, !PT ;  /* 0x000000011cff7812 */ /* 0x000fc8000784c0ff */
[----:B------:R-:W-:Y:S01]  /*ba20*/  IADD3 R3, R3, R6, RZ ;  /* 0x0000000603037210 */ /* 0x000fe20007ffe0ff */
[----:B------:R-:W-:-:S04]  /*ba30*/  IMAD R6, R25, UR6, RZ ;  /* 0x0000000619067c24 */ /* 0x000fc8000f8e02ff */
[C---:B------:R-:W-:Y:S02]  /*ba40*/  IMAD R6, R4.reuse, UR7, R6 ;  /* 0x0000000704067c24 */ /* 0x040fe4000f8e0206 */
[----:B------:R-:W-:-:S04]  /*ba50*/  IMAD.WIDE.U32 R2, R4, UR6, R2 ;  /* 0x0000000604027c25 */ /* 0x000fc8000f8e0002 */
[----:B------:R-:W-:Y:S02]  /*ba60*/  IMAD.IADD R3, R3, 0x1, R6 ;  /* 0x0000000103037824 */ /* 0x000fe400078e0206 */
[----:B------:R-:W-:Y:S02]  /*ba70*/  IMAD R6, R21, UR4, RZ ;  /* 0x0000000415067c24 */ /* 0x000fe4000f8e02ff */
[----:B------:R-:W-:-:S04]  /*ba80*/  IMAD.WIDE.U32 R2, R16, UR8, R2 ;  /* 0x0000000810027c25 */ /* 0x000fc8000f8e0002 */
[----:B------:R-:W-:Y:S02]  /*ba90*/  IMAD R6, R8, UR5, R6 ;  /* 0x0000000508067c24 */ /* 0x000fe4000f8e0206 */
[----:B--2---:R-:W-:Y:S01]  /*baa0*/  IMAD R17, R9, UR8, RZ ;  /* 0x0000000809117c24 */ /* 0x004fe2000f8e02ff */
[----:B------:R-:W-:-:S03]  /*bab0*/  IADD3 R9, P0, R2, UR10, RZ ;  /* 0x0000000a02097c10 */ /* 0x000fc6000ff1e0ff */
[----:B------:R-:W-:-:S05]  /*bac0*/  IMAD R17, R16, UR9, R17 ;  /* 0x0000000910117c24 */ /* 0x000fca000f8e0211 */
[----:B------:R-:W-:Y:S01]  /*bad0*/  IADD3.X R10, R17, UR11, R3, P0, !PT ;  /* 0x0000000b110a7c10 */ /* 0x000fe200087fe403 */
[----:B------:R-:W-:Y:S01]  /*bae0*/  IMAD.WIDE.U32 R2, R8, UR4, RZ ;  /* 0x0000000408027c25 */ /* 0x000fe2000f8e00ff */
[----:B------:R-:W-:-:S03]  /*baf0*/  UMOV UR4, 0xffffffff ;  /* 0xffffffff00047882 */ /* 0x000fc60000000000 */
[----:B------:R-:W-:Y:S02]  /*bb00*/  IMAD.IADD R3, R3, 0x1, R6 ;  /* 0x0000000103037824 */ /* 0x000fe400078e0206 */
[----:B------:R-:W-:Y:S02]  /*bb10*/  IMAD R6, R22, UR6, RZ ;  /* 0x0000000616067c24 */ /* 0x000fe4000f8e02ff */
[----:B------:R-:W-:-:S04]  /*bb20*/  IMAD.WIDE.U32 R2, R7, UR6, R2 ;  /* 0x0000000607027c25 */ /* 0x000fc8000f8e0002 */
[----:B------:R-:W-:-:S04]  /*bb30*/  IMAD R6, R7, UR7, R6 ;  /* 0x0000000707067c24 */ /* 0x000fc8000f8e0206 */
[----:B------:R-:W-:Y:S02]  /*bb40*/  IMAD.IADD R3, R3, 0x1, R6 ;  /* 0x0000000103037824 */ /* 0x000fe400078e0206 */
[----:B---3--:R-:W-:Y:S02]  /*bb50*/  IMAD R6, R26, 0x2800, R11 ;  /* 0x000028001a067824 */ /* 0x008fe400078e020b */
[----:B------:R-:W-:-:S03]  /*bb60*/  IMAD.WIDE.U32 R2, R16, UR8, R2 ;  /* 0x0000000810027c25 */ /* 0x000fc6000f8e0002 */
[----:B------:R-:W-:-:S04]  /*bb70*/  IADD3 R18, P0, R2, UR10, RZ ;  /* 0x0000000a02127c10 */ /* 0x000fc8000ff1e0ff */
[----:B------:R-:W-:Y:S01]  /*bb80*/  IADD3.X R17, R17, UR11, R3, P0, !PT ;  /* 0x0000000b11117c10 */ /* 0x000fe200087fe403 */
[----:B------:R-:W-:Y:S08]  /*bb90*/  BRA.DIV UR4, `(.L_x_60) ;  /* 0x0000002e04087947 */ /* 0x000ff0000b800000 */
[----:B------:R-:W1:Y:S01]  /*bba0*/  S2R R3, SR_TID.X ;  /* 0x0000000000037919 */ /* 0x000e620000002100 */
[----:B------:R-:W-:Y:S01]  /*bbb0*/  VIADD R6, R6, UR43 ;  /* 0x0000002b06067c36 */ /* 0x000fe20008000000 */
[----:B------:R-:W2:Y:S04]  /*bbc0*/  SHFL.IDX PT, R2, R9, RZ, 0x1c1f ;  /* 0x001c1fff09027589 */ /* 0x000ea800000e0000 */
[----:B------:R-:W-:Y:S01]  /*bbd0*/  SHFL.IDX PT, R17, R17, RZ, 0x1c1f ;  /* 0x001c1fff11117589 */ /* 0x000fe200000e0000 */
[----:B-1----:R-:W-:-:S03]  /*bbe0*/  SHF.L.U32 R11, R3, 0x4, RZ ;  /* 0x00000004030b7819 */ /* 0x002fc600000006ff */
[----:B------:R-:W1:Y:S01]  /*bbf0*/  SHFL.IDX PT, R3, R10, RZ, 0x1c1f ;  /* 0x001c1fff0a037589 */ /* 0x000e6200000e0000 */
[----:B------:R-:W-:-:S04]  /*bc00*/  LOP3.LUT R11, R11, 0x30, RZ, 0xc0, !PT ;  /* 0x000000300b0b7812 */ /* 0x000fc800078ec0ff */
[----:B--2---:R-:W-:-:S05]  /*bc10*/  IADD3 R2, P0, R11, R2, RZ ;  /* 0x000000020b027210 */ /* 0x004fca0007f1e0ff */
[----:B-1----:R-:W-:-:S05]  /*bc20*/  IMAD.X R3, RZ, RZ, R3, P0 ;  /* 0x000000ffff037224 */ /* 0x002fca00000e0603 */
[----:B------:R1:W-:Y:S04]  /*bc30*/  LDGSTS.E.BYPASS.LTC128B.128 [R6+0x6000], desc[UR36][R2.64], !P2 ;  /* 0x0600000002067fae */ /* 0x0003e8000d101d64 */
[----:B-1----:R-:W1:Y:S04]  /*bc40*/  SHFL.IDX PT, R2, R9, 0x1, 0x1c1f ;  /* 0x003c1f0009027f89 */ /* 0x002e6800000e0000 */
[----:B------:R-:W2:Y:S01]  /*bc50*/  SHFL.IDX PT, R3, R10, 0x1, 0x1c1f ;  /* 0x003c1f000a037f89 */ /* 0x000ea200000e0000 */
[----:B-1----:R-:W-:-:S05]  /*bc60*/  IADD3 R2, P0, R11, R2, RZ ;  /* 0x000000020b027210 */ /* 0x002fca0007f1e0ff */
[----:B--2---:R-:W-:-:S05]  /*bc70*/  IMAD.X R3, RZ, RZ, R3, P0 ;  /* 0x000000ffff037224 */ /* 0x004fca00000e0603 */
[----:B------:R1:W-:Y:S04]  /*bc80*/  LDGSTS.E.BYPASS.LTC128B.128 [R6+0x6800], desc[UR36][R2.64], !P2 ;  /* 0x0680000002067fae */ /* 0x0003e8000d101d64 */
[----:B-1----:R-:W1:Y:S04]  /*bc90*/  SHFL.IDX PT, R2, R9, 0x2, 0x1c1f ;  /* 0x005c1f0009027f89 */ /* 0x002e6800000e0000 */
[----:B------:R-:W2:Y:S04]  /*bca0*/  SHFL.IDX PT, R3, R10, 0x2, 0x1c1f ;  /* 0x005c1f000a037f89 */ /* 0x000ea800000e0000 */
[----:B------:R-:W-:Y:S01]  /*bcb0*/  SHFL.IDX PT, R10, R10, 0x3, 0x1c1f ;  /* 0x007c1f000a0a7f89 */ /* 0x000fe200000e0000 */
[----:B-1----:R-:W-:-:S04]  /*bcc0*/  IADD3 R2, P0, R11, R2, RZ ;  /* 0x000000020b027210 */ /* 0x002fc80007f1e0ff */
[----:B--2---:R-:W-:-:S05]  /*bcd0*/  IADD3.X R3, RZ, R3, RZ, P0, !PT ;  /* 0x00000003ff037210 */ /* 0x004fca00007fe4ff */
[----:B------:R1:W-:Y:S04]  /*bce0*/  LDGSTS.E.BYPASS.LTC128B.128 [R6+0x7000], desc[UR36][R2.64], !P2 ;  /* 0x0700000002067fae */ /* 0x0003e8000d101d64 */
[----:B-1----:R-:W1:Y:S02]  /*bcf0*/  SHFL.IDX PT, R2, R9, 0x3, 0x1c1f ;  /* 0x007c1f0009027f89 */ /* 0x002e6400000e0000 */
[----:B-1----:R-:W-:-:S05]  /*bd00*/  IADD3 R2, P0, R11, R2, RZ ;  /* 0x000000020b027210 */ /* 0x002fca0007f1e0ff */
[----:B------:R-:W-:-:S05]  /*bd10*/  IMAD.X R3, RZ, RZ, R10, P0 ;  /* 0x000000ffff037224 */ /* 0x000fca00000e060a */
[----:B------:R1:W-:Y:S04]  /*bd20*/  LDGSTS.E.BYPASS.LTC128B.128 [R6+0x7800], desc[UR36][R2.64], !P2 ;  /* 0x0780000002067fae */ /* 0x0003e8000d101d64 */
[----:B-1----:R1:W2:Y:S02]  /*bd30*/  SHFL.IDX PT, R2, R18, RZ, 0x1c1f ;  /* 0x001c1fff12027589 */ /* 0x0022a400000e0000 */
.L_x_154:
[----:B------:R-:W3:Y:S02]  /*bd40*/  S2R R3, SR_TID.X ;  /* 0x0000000000037919 */ /* 0x000ee40000002100 */
[----:B---3--:R-:W-:-:S05]  /*bd50*/  IMAD.SHL.U32 R3, R3, 0x10, RZ ;  /* 0x0000001003037824 */ /* 0x008fca00078e00ff */
[----:B------:R-:W-:-:S04]  /*bd60*/  LOP3.LUT R3, R3, 0x30, RZ, 0xc0, !PT ;  /* 0x0000003003037812 */ /* 0x000fc800078ec0ff */
[----:B--2---:R-:W-:-:S05]  /*bd70*/  IADD3 R2, P0, R3, R2, RZ ;  /* 0x0000000203027210 */ /* 0x004fca0007f1e0ff */
[----:B------:R-:W-:Y:S01]  /*bd80*/  IMAD.X R3, RZ, RZ, R17, P0 ;  /* 0x000000ffff037224 */ /* 0x000fe200000e0611 */
[----:B------:R-:W-:-:S04]  /*bd90*/  PLOP3.LUT P0, PT, PT, PT, PT, 0x80, 0x0 ;  /* 0x000000000000781c */ /* 0x000fc80003f0f070 */
[----:B------:R-:W-:Y:S01]  /*bda0*/  @!PT LDS RZ, [RZ] ;  /* 0x00000000fffff984 */ /* 0x000fe20000000800 */
[----:B------:R-:W-:Y:S01]  /*bdb0*/  @!PT LDS RZ, [RZ] ;  /* 0x00000000fffff984 */ /* 0x000fe20000000800 */
[----:B------:R-:W-:Y:S01]  /*bdc0*/  @!PT LDS RZ, [RZ] ;  /* 0x00000000fffff984 */ /* 0x000fe20000000800 */
[----:B------:R2:W-:Y:S01]  /*bdd0*/  LDGSTS.E.BYPASS.LTC128B.128 [R6+0x8000], desc[UR36][R2.64], !P2 ;  /* 0x0800000002067fae */ /* 0x0005e2000d101d64 */
[----:B------:R-:W-:-:S08]  /*bde0*/  NOP ;  /* 0x0000000000007918 */ /* 0x000fd00000000000 */
.L_x_61:
[----:B------:R-:W-:Y:S02]  /*bdf0*/  PLOP3.LUT P2, PT, P2, P0, PT, 0xa2, 0x0 ;  /* 0x000000000000781c */ /* 0x000fe40001741472 */
[----:B------:R-:W-:-:S08]  /*be00*/  @P0 R2UR P2, UR4, R0 ;  /* 0x00000000000402ca */ /* 0x000fd00000040000 */
[----:B------:R-:W-:-:S05]  /*be10*/  @P0 PLOP3.LUT P0, PT, P2, PT, PT, 0x80, 0x0 ;  /* 0x000000000000081c */ /* 0x000fca000170f070 */
[----:B------:R-:W-:Y:S01]  /*be20*/  @!P2 SYNCS.ARRIVE.TRANS64.RED.A0T1 RZ, [UR4+0x13270], RZ ;  /* 0x013270ffffffa9a7 */ /* 0x000fe20008200404 */
[----:B------:R-:W-:Y:S07]  /*be30*/  @!P2 ARRIVES.LDGSTSBAR.64.TRANSCNT [UR4+0x13270] ;  /* 0x01327000ff00a9b0 */ /* 0x000fee0008000a84 */
[----:B------:R-:W-:Y:S05]  /*be40*/  @P0 BRA.U.ANY `(.L_x_61) ;  /* 0xfffffffd00e80947 */ /* 0x000fea000393ffff */
[----:B------:R-:W-:Y:S01]  /*be50*/  NOP ;  /* 0x0000000000007918 */ /* 0x000fe20000000000 */
[----:B--2---:R-:W-:-:S04]  /*be60*/  MOV R2, UR49 ;  /* 0x0000003100027c02 */ /* 0x004fc80008000f00 */
[----:B------:R-:W-:-:S13]  /*be70*/  ISETP.NE.AND P3, PT, R2, 0x3, PT ;  /* 0x000000030200780c */ /* 0x000fda0003f65270 */
[----:B------:R-:W-:Y:S05]  /*be80*/  @!P3 BRA `(.L_x_62) ;  /* 0x000000000004b947 */ /* 0x000fea0003800000 */
[----:B------:R-:W-:Y:S01]  /*be90*/  BPT.TRAP 0x1 ;  /* 0x000000040000795c */ /* 0x000fe20000300000 */
.L_x_62:
[----:B------:R2:W-:Y:S01]  /*bea0*/  SYNCS.ARRIVE.TRANS64.A1T0 RZ, [R0+URZ+0x13270], RZ ;  /* 0x013270ff00ff79a7 */ /* 0x0005e2000810003f */
[----:B------:R-:W-:Y:S05]  /*beb0*/  @!P3 BRA `(.L_x_63) ;  /* 0x000000000004b947 */ /* 0x000fea0003800000 */
[----:B------:R-:W-:Y:S01]  /*bec0*/  BPT.TRAP 0x1 ;  /* 0x000000040000795c */ /* 0x000fe20000300000 */
.L_x_63:
[----:B------:R-:W3:Y:S01]  /*bed0*/  SYNCS.PHASECHK.TRANS64.TRYWAIT P0, [R0+URZ+0x13240], R24 ;  /* 0x01324018000075a7 */ /* 0x000ee2000800017f */
[----:B------:R-:W-:Y:S04]  /*bee0*/  BSSY B0, `(.L_x_64) ;  /* 0x0000002000007945 */ /* 0x000fe80003800000 */
[----:B---3--:R-:W-:Y:S05]  /*bef0*/  @!P0 BRA `(.L_x_65) ;  /* 0x0000002c00cc8947 */ /* 0x008fea0003800000 */
.L_x_155:
[----:B------:R-:W-:Y:S05]  /*bf00*/  BSYNC B0 ;  /* 0x0000000000007941 */ /* 0x000fea0003800000 */
.L_x_64:
[----:B------:R-:W4:Y:S01]  /*bf10*/  LDL R10, [R1+0x4] ;  /* 0x00000400010a7983 */ /* 0x000f220000100800 */
[----:B------:R-:W-:Y:S01]  /*bf20*/  ULDC.64 UR4, c[0x0][0x300] ;  /* 0x0000c00000047ab9 */ /* 0x000fe20000000a00 */
[----:B------:R-:W-:Y:S01]  /*bf30*/  ULDC.64 UR6, c[0x0][0x310] ;  /* 0x0000c40000067ab9 */ /* 0x000fe20000000a00 */
[----:B------:R-:W-:Y:S01]  /*bf40*/  IMAD R9, R23, UR4, RZ ;  /* 0x0000000417097c24 */ /* 0x000fe2000f8e02ff */
[----:B------:R-:W-:Y:S01]  /*bf50*/  LOP3.LUT P2, RZ, R28, 0x1, RZ, 0xc0, !PT ;  /* 0x000000011cff7812 */ /* 0x000fe2000784c0ff */
[----:B------:R-:W-:-:S04]  /*bf60*/  IMAD.WIDE.U32 R2, R5, UR4, RZ ;  /* 0x0000000405027c25 */ /* 0x000fc8000f8e00ff */
[----:B------:R-:W-:Y:S02]  /*bf70*/  IMAD R9, R5, UR5, R9 ;  /* 0x0000000505097c24 */ /* 0x000fe4000f8e0209 */
[----:B------:R-:W-:Y:S02]  /*bf80*/  IMAD R25, R25, UR6, RZ ;  /* 0x0000000619197c24 */ /* 0x000fe4000f8e02ff */
[----:B------:R-:W-:Y:S02]  /*bf90*/  IMAD.IADD R3, R3, 0x1, R9 ;  /* 0x0000000103037824 */ /* 0x000fe400078e0209 */
[----:B------:R-:W-:Y:S02]  /*bfa0*/  IMAD R9, R21, UR4, RZ ;  /* 0x0000000415097c24 */ /* 0x000fe4000f8e02ff */
[----:B------:R-:W-:-:S04]  /*bfb0*/  IMAD.WIDE.U32 R2, R4, UR6, R2 ;  /* 0x0000000604027c25 */ /* 0x000fc8000f8e0002 */
[----:B------:R-:W-:Y:S02]  /*bfc0*/  IMAD R4, R4, UR7, R25 ;  /* 0x0000000704047c24 */ /* 0x000fe4000f8e0219 */
[C---:B------:R-:W-:Y:S02]  /*bfd0*/  IMAD R9, R8.reuse, UR5, R9 ;  /* 0x0000000508097c24 */ /* 0x040fe4000f8e0209 */
[----:B------:R-:W-:Y:S02]  /*bfe0*/  IMAD.IADD R5, R3, 0x1, R4 ;  /* 0x0000000103057824 */ /* 0x000fe400078e0204 */
[----:B------:R-:W-:Y:S02]  /*bff0*/  IMAD.MOV.U32 R4, RZ, RZ, R2 ;  /* 0x000000ffff047224 */ /* 0x000fe400078e0002 */
[----:B------:R-:W-:Y:S01]  /*c000*/  IMAD.WIDE.U32 R2, R8, UR4, RZ ;  /* 0x0000000408027c25 */ /* 0x000fe2000f8e00ff */
[----:B------:R-:W-:-:S03]  /*c010*/  ULDC.64 UR4, c[0x0][0x308] ;  /* 0x0000c20000047ab9 */ /* 0x000fc60000000a00 */
[----:B------:R-:W-:Y:S01]  /*c020*/  IMAD R8, R22, UR6, RZ ;  /* 0x0000000616087c24 */ /* 0x000fe2000f8e02ff */
[----:B------:R-:W-:Y:S01]  /*c030*/  IADD3 R3, R3, R9, RZ ;  /* 0x0000000903037210 */ /* 0x000fe20007ffe0ff */
[----:B------:R-:W-:-:S04]  /*c040*/  IMAD.WIDE.U32 R4, R16, UR4, R4 ;  /* 0x0000000410047c25 */ /* 0x000fc8000f8e0004 */
[C---:B------:R-:W-:Y:S02]  /*c050*/  IMAD R8, R7.reuse, UR7, R8 ;  /* 0x0000000707087c24 */ /* 0x040fe4000f8e0208 */
[----:B------:R-:W-:Y:S01]  /*c060*/  IMAD.WIDE.U32 R2, R7, UR6, R2 ;  /* 0x0000000607027c25 */ /* 0x000fe2000f8e0002 */
[----:B------:R-:W-:Y:S02]  /*c070*/  ULDC.64 UR6, c[0x0][0x2e8] ;  /* 0x0000ba0000067ab9 */ /* 0x000fe40000000a00 */
[----:B------:R-:W-:Y:S01]  /*c080*/  IADD3 R4, P0, R4, UR6, RZ ;  /* 0x0000000604047c10 */ /* 0x000fe2000ff1e0ff */
[----:B------:R-:W-:Y:S02]  /*c090*/  IMAD.IADD R3, R3, 0x1, R8 ;  /* 0x0000000103037824 */ /* 0x000fe400078e0208 */
[----:B------:R-:W-:-:S04]  /*c0a0*/  IMAD.WIDE.U32 R2, R16, UR4, R2 ;  /* 0x0000000410027c25 */ /* 0x000fc8000f8e0002 */
[----:B----4-:R-:W-:Y:S01]  /*c0b0*/  IMAD R9, R10, UR4, RZ ;  /* 0x000000040a097c24 */ /* 0x010fe2000f8e02ff */
[----:B------:R-:W-:Y:S01]  /*c0c0*/  UMOV UR4, 0xffffffff ;  /* 0xffffffff00047882 */ /* 0x000fe20000000000 */
[----:B------:R-:W4:Y:S02]  /*c0d0*/  S2R R10, SR_TID.X ;  /* 0x00000000000a7919 */ /* 0x000f240000002100 */
[----:B------:R-:W-:-:S05]  /*c0e0*/  IMAD R9, R16, UR5, R9 ;  /* 0x0000000510097c24 */ /* 0x000fca000f8e0209 */
[----:B------:R-:W-:Y:S02]  /*c0f0*/  IADD3.X R5, R9, UR7, R5, P0, !PT ;  /* 0x0000000709057c10 */ /* 0x000fe400087fe405 */
[----:B------:R-:W-:-:S04]  /*c100*/  IADD3 R7, P0, R2, UR6, RZ ;  /* 0x0000000602077c10 */ /* 0x000fc8000ff1e0ff */
[----:B------:R-:W-:Y:S01]  /*c110*/  IADD3.X R8, R9, UR7, R3, P0, !PT ;  /* 0x0000000709087c10 */ /* 0x000fe200087fe403 */
[----:B----4-:R-:W-:-:S05]  /*c120*/  IMAD.SHL.U32 R10, R10, 0x10, RZ ;  /* 0x000000100a0a7824 */ /* 0x010fca00078e00ff */
[----:B------:R-:W-:Y:S01]  /*c130*/  LOP3.LUT R10, R10, 0x30, RZ, 0xc0, !PT ;  /* 0x000000300a0a7812 */ /* 0x000fe200078ec0ff */
[----:B------:R-:W-:Y:S06]  /*c140*/  BRA.DIV UR4, `(.L_x_66) ;  /* 0x0000002e044c7947 */ /* 0x000fec000b800000 */
[----:B------:R-:W4:Y:S04]  /*c150*/  SHFL.IDX PT, R2, R4, RZ, 0x1c1f ;  /* 0x001c1fff04027589 */ /* 0x000f2800000e0000 */
[----:B------:R-:W5:Y:S04]  /*c160*/  SHFL.IDX PT, R3, R5, RZ, 0x1c1f ;  /* 0x001c1fff05037589 */ /* 0x000f6800000e0000 */
[----:B------:R-:W-:Y:S04]  /*c170*/  SHFL.IDX PT, R8, R8, RZ, 0x1c1f ;  /* 0x001c1fff08087589 */ /* 0x000fe800000e0000 */
[----:B------:R-:W-:Y:S01]  /*c180*/  SHFL.IDX PT, R14, R7, RZ, 0x1c1f ;  /* 0x001c1fff070e7589 */ /* 0x000fe200000e0000 */
[----:B----4-:R-:W-:-:S05]  /*c190*/  IADD3 R2, P0, R10, R2, RZ ;  /* 0x000000020a027210 */ /* 0x010fca0007f1e0ff */
[----:B-----5:R-:W-:-:S05]  /*c1a0*/  IMAD.X R3, RZ, RZ, R3, P0 ;  /* 0x000000ffff037224 */ /* 0x020fca00000e0603 */
[----:B------:R4:W-:Y:S04]  /*c1b0*/  LDGSTS.E.BYPASS.LTC128B.128 [R6+0xe000], desc[UR36][R2.64], !P2 ;  /* 0x0e00000002067fae */ /* 0x0009e8000d101d64 */
[----:B----4-:R-:W4:Y:S04]  /*c1c0*/  SHFL.IDX PT, R2, R4, 0x1, 0x1c1f ;  /* 0x003c1f0004027f89 */ /* 0x010f2800000e0000 */
[----:B------:R-:W5:Y:S01]  /*c1d0*/  SHFL.IDX PT, R3, R5, 0x1, 0x1c1f ;  /* 0x003c1f0005037f89 */ /* 0x000f6200000e0000 */
[----:B----4-:R-:W-:-:S04]  /*c1e0*/  IADD3 R2, P0, R10, R2, RZ ;  /* 0x000000020a027210 */ /* 0x010fc80007f1e0ff */
[----:B-----5:R-:W-:-:S05]  /*c1f0*/  IADD3.X R3, RZ, R3, RZ, P0, !PT ;  /* 0x00000003ff037210 */ /* 0x020fca00007fe4ff */
[----:B------:R4:W-:Y:S04]  /*c200*/  LDGSTS.E.BYPASS.LTC128B.128 [R6+0xe800], desc[UR36][R2.64], !P2 ;  /* 0x0e80000002067fae */ /* 0x0009e8000d101d64 */
[----:B----4-:R-:W4:Y:S04]  /*c210*/  SHFL.IDX PT, R2, R4, 0x2, 0x1c1f ;  /* 0x005c1f0004027f89 */ /* 0x010f2800000e0000 */
[----:B------:R-:W5:Y:S04]  /*c220*/  SHFL.IDX PT, R3, R5, 0x2, 0x1c1f ;  /* 0x005c1f0005037f89 */ /* 0x000f6800000e0000 */
[----:B------:R-:W-:Y:S01]  /*c230*/  SHFL.IDX PT, R5, R5, 0x3, 0x1c1f ;  /* 0x007c1f0005057f89 */ /* 0x000fe200000e0000 */
[----:B----4-:R-:W-:-:S05]  /*c240*/  IADD3 R2, P0, R10, R2, RZ ;  /* 0x000000020a027210 */ /* 0x010fca0007f1e0ff */
[----:B-----5:R-:W-:-:S05]  /*c250*/  IMAD.X R3, RZ, RZ, R3, P0 ;  /* 0x000000ffff037224 */ /* 0x020fca00000e0603 */
[----:B------:R4:W-:Y:S04]  /*c260*/  LDGSTS.E.BYPASS.LTC128B.128 [R6+0xf000], desc[UR36][R2.64], !P2 ;  /* 0x0f00000002067fae */ /* 0x0009e8000d101d64 */
[----:B----4-:R-:W4:Y:S02]  /*c270*/  SHFL.IDX PT, R2, R4, 0x3, 0x1c1f ;  /* 0x007c1f0004027f89 */ /* 0x010f2400000e0000 */
[----:B----4-:R-:W-:-:S05]  /*c280*/  IADD3 R2, P0, R10, R2, RZ ;  /* 0x000000020a027210 */ /* 0x010fca0007f1e0ff */
[----:B------:R-:W-:-:S05]  /*c290*/  IMAD.X R3, RZ, RZ, R5, P0 ;  /* 0x000000ffff037224 */ /* 0x000fca00000e0605 */
[----:B------:R4:W-:Y:S03]  /*c2a0*/  LDGSTS.E.BYPASS.LTC128B.128 [R6+0xf800], desc[UR36][R2.64], !P2 ;  /* 0x0f80000002067fae */ /* 0x0009e6000d101d64 */
.L_x_167:
[----:B----4-:R-:W-:-:S05]  /*c2b0*/  IADD3 R2, P0, R10, R14, RZ ;  /* 0x0000000e0a027210 */ /* 0x010fca0007f1e0ff */
[----:B------:R-:W-:Y:S01]  /*c2c0*/  IMAD.X R3, RZ, RZ, R8, P0 ;  /* 0x000000ffff037224 */ /* 0x000fe200000e0608 */
[----:B------:R-:W-:-:S04]  /*c2d0*/  PLOP3.LUT P0, PT, PT, PT, PT, 0x80, 0x0 ;  /* 0x000000000000781c */ /* 0x000fc80003f0f070 */
[----:B------:R-:W-:Y:S01]  /*c2e0*/  @!PT LDS RZ, [RZ] ;  /* 0x00000000fffff984 */ /* 0x000fe20000000800 */
[----:B------:R-:W-:Y:S01]  /*c2f0*/  @!PT LDS RZ, [RZ] ;  /* 0x00000000fffff984 */ /* 0x000fe20000000800 */
[----:B------:R-:W-:Y:S01]  /*c300*/  @!PT LDS RZ, [RZ] ;  /* 0x00000000fffff984 */ /* 0x000fe20000000800 */
[----:B------:R4:W-:Y:S01]  /*c310*/  LDGSTS.E.BYPASS.LTC128B.128 [R6+0x10000], desc[UR36][R2.64], !P2 ;  /* 0x1000000002067fae */ /* 0x0009e2000d101d64 */
[----:B------:R-:W-:-:S08]  /*c320*/  NOP ;  /* 0x0000000000007918 */ /* 0x000fd00000000000 */
.L_x_67:
[----:B------:R-:W-:Y:S02]  /*c330*/  PLOP3.LUT P2, PT, P2, P0, PT, 0xa2, 0x0 ;  /* 0x000000000000781c */ /* 0x000fe40001741472 */
[----:B------:R-:W-:-:S08]  /*c340*/  @P0 R2UR P2, UR4, R0 ;  /* 0x00000000000402ca */ /* 0x000fd00000040000 */
[----:B------:R-:W-:-:S05]  /*c350*/  @P0 PLOP3.LUT P0, PT, P2, PT, PT, 0x80, 0x0 ;  /* 0x000000000000081c */ /* 0x000fca000170f070 */
[----:B------:R-:W-:Y:S01]  /*c360*/  @!P2 SYNCS.ARRIVE.TRANS64.RED.A0T1 RZ, [UR4+0x13230], RZ ;  /* 0x013230ffffffa9a7 */ /* 0x000fe20008200404 */
[----:B------:R-:W-:Y:S07]  /*c370*/  @!P2 ARRIVES.LDGSTSBAR.64.TRANSCNT [UR4+0x13230] ;  /* 0x01323000ff00a9b0 */ /* 0x000fee0008000a84 */
[----:B------:R-:W-:Y:S05]  /*c380*/  @P0 BRA.U.ANY `(.L_x_67) ;  /* 0xfffffffd00e80947 */ /* 0x000fea000393ffff */
[----:B------:R-:W-:Y:S01]  /*c390*/  NOP ;  /* 0x0000000000007918 */ /* 0x000fe20000000000 */
[----:B----4-:R-:W-:-:S04]  /*c3a0*/  MOV R2, UR49 ;  /* 0x0000003100027c02 */ /* 0x010fc80008000f00 */
[----:B------:R-:W-:-:S13]  /*c3b0*/  ISETP.NE.AND P3, PT, R2, 0x3, PT ;  /* 0x000000030200780c */ /* 0x000fda0003f65270 */
[----:B------:R-:W-:Y:S05]  /*c3c0*/  @!P3 BRA `(.L_x_68) ;  /* 0x000000000004b947 */ /* 0x000fea0003800000 */
[----:B------:R-:W-:Y:S01]  /*c3d0*/  BPT.TRAP 0x1 ;  /* 0x000000040000795c */ /* 0x000fe20000300000 */
.L_x_68:
[----:B------:R0:W-:Y:S02]  /*c3e0*/  SYNCS.ARRIVE.TRANS64.A1T0 RZ, [R0+URZ+0x13230], RZ ;  /* 0x013230ff00ff79a7 */ /* 0x0001e4000810003f */
[----:B0-23--:R-:W-:-:S05]  /*c3f0*/  IMAD.U32 R0, RZ, RZ, UR50 ;  /* 0x00000032ff007e24 */ /* 0x00dfca000f8e00ff */
[----:B------:R-:W-:-:S13]  /*c400*/  ISETP.NE.AND P0, PT, R0, 0x3, PT ;  /* 0x000000030000780c */ /* 0x000fda0003f05270 */
[----:B------:R-:W-:Y:S05]  /*c410*/  @!P0 BRA `(.L_x_69) ;  /* 0x0000000000048947 */ /* 0x000fea0003800000 */
[----:B------:R-:W-:Y:S01]  /*c420*/  BPT.TRAP 0x1 ;  /* 0x000000040000795c */ /* 0x000fe20000300000 */
.L_x_69:
[----:B------:R-:W-:Y:S01]  /*c430*/  LOP3.LUT R3, R20, 0x1, RZ, 0x3c, !PT ;  /* 0x0000000114037812 */ /* 0x000fe200078e3cff */
[----:B------:R-:W-:Y:S01]  /*c440*/  BSSY B0, `(.L_x_70) ;  /* 0x0000005000007945 */ /* 0x000fe20003800000 */
[----:B------:R-:W-:Y:S02]  /*c450*/  LEA R0, R19, UR43, 0x3 ;  /* 0x0000002b13007c11 */ /* 0x000fe4000f8e18ff */
[----:B------:R-:W-:-:S04]  /*c460*/  SHF.L.U32 R3, R3, 0x1f, RZ ;  /* 0x0000001f03037819 */ /* 0x000fc800000006ff */
[----:B------:R-:W0:Y:S02]  /*c470*/  SYNCS.PHASECHK.TRANS64.TRYWAIT P2, [R0+URZ+0x13270], R3 ;  /* 0x01327003000075a7 */ /* 0x000e24000804017f */
[----:B0-----:R-:W-:Y:S05]  /*c480*/  @!P2 BRA `(.L_x_71) ;  /* 0x0000002c00d4a947 */ /* 0x001fea0003800000 */
.L_x_168:
[----:B------:R-:W-:Y:S05]  /*c490*/  BSYNC B0 ;  /* 0x0000000000007941 */ /* 0x000fea0003800000 */
.L_x_70:
[----:B------:R-:W-:-:S05]  /*c4a0*/  IMAD.U32 R2, RZ, RZ, UR49 ;  /* 0x00000031ff027e24 */ /* 0x000fca000f8e00ff */
[----:B------:R-:W-:-:S13]  /*c4b0*/  ISETP.NE.AND P2, PT, R2, 0x3, PT ;  /* 0x000000030200780c */ /* 0x000fda0003f45270 */
[----:B------:R-:W-:Y:S05]  /*c4c0*/  @!P2 BRA `(.L_x_72) ;  /* 0x000000000004a947 */ /* 0x000fea0003800000 */
[----:B------:R-:W-:Y:S01]  /*c4d0*/  BPT.TRAP 0x1 ;  /* 0x000000040000795c */ /* 0x000fe20000300000 */
.L_x_72:
[----:B------:R-:W-:Y:S01]  /*c4e0*/  SHF.L.U32 R5, R20, 0x1f, RZ ;  /* 0x0000001f14057819 */ /* 0x000fe200000006ff */
[----:B0-----:R-:W-:-:S03]  /*c4f0*/  IMAD R3, R19, 0x2800, RZ ;  /* 0x0000280013037824 */ /* 0x001fc600078e02ff */
[----:B------:R-:W0:Y:S02]  /*c500*/  SYNCS.PHASECHK.TRANS64.TRYWAIT P2, [R0+URZ+0x13260], R5 ;  /* 0x01326005000075a7 */ /* 0x000e24000804017f */
[----:B0-----:R-:W-:Y:S05]  /*c510*/  @!P2 BRA `(.L_x_73) ;  /* 0x0000002c00c4a947 */ /* 0x001fea0003800000 */
.L_x_169:
[----:B------:R-:W2:Y:S04]  /*c520*/  LDL R2, [R1+0x14] ;  /* 0x0000140001027983 */ /* 0x000ea80000100800 */
[----:B------:R-:W3:Y:S01]  /*c530*/  LDL R8, [R1+0x10] ;  /* 0x0000100001087983 */ /* 0x000ee20000100800 */
[----:B------:R-:W-:Y:S05]  /*c540*/  WARPSYNC.ALL ;  /* 0x0000000000007948 */ /* 0x000fea0003800000 */
[----:B------:R-:W-:-:S04]  /*c550*/  MOV R17, UR49 ;  /* 0x0000003100117c02 */ /* 0x000fc80008000f00 */
[----:B------:R-:W-:Y:S02]  /*c560*/  ISETP.NE.AND P2, PT, R17, 0x3, PT ;  /* 0x000000031100780c */ /* 0x000fe40003f45270 */
[C---:B--2---:R-:W-:Y:S02]  /*c570*/  LOP3.LUT R2, R3.reuse, R2, RZ, 0xfc, !PT ;  /* 0x0000000203027212 */ /* 0x044fe400078efcff */
[----:B---3--:R-:W-:-:S03]  /*c580*/  LOP3.LUT R3, R3, R8, RZ, 0xfc, !PT ;  /* 0x0000000803037212 */ /* 0x008fc600078efcff */
[----:B0-----:R-:W0:Y:S02]  /*c590*/  LDSM.16.MT88.4 R4, [R2+UR43+0x6000] ;  /* 0x0060002b0204783b */ /* 0x001e240008004200 */
[----:B------:R-:W-:Y:S01]  /*c5a0*/  VIADD R3, R3, UR43 ;  /* 0x0000002b03037c36 */ /* 0x000fe20008000000 */
[C-C-:B0-----:R-:W-:Y:S02]  /*c5b0*/  PRMT R12, R4.reuse, 0x6420, R5.reuse ;  /* 0x00006420040c7816 */ /* 0x141fe40000000005 */
[----:B------:R-:W-:Y:S02]  /*c5c0*/  PRMT R13, R4, 0x7531, R5 ;  /* 0x00007531040d7816 */ /* 0x000fe40000000005 */
[C-C-:B------:R-:W-:Y:S02]  /*c5d0*/  PRMT R14, R6.reuse, 0x6420, R7.reuse ;  /* 0x00006420060e7816 */ /* 0x140fe40000000007 */
[----:B------:R-:W-:-:S05]  /*c5e0*/  PRMT R15, R6, 0x7531, R7 ;  /* 0x00007531060f7816 */ /* 0x000fca0000000007 */
[----:B------:R-:W-:Y:S04]  /*c5f0*/  STSM.16.M88.4 [R3+0x1000], R12 ;  /* 0x0010000c03007844 */ /* 0x000fe80000000200 */
[----:B------:R-:W0:Y:S02]  /*c600*/  LDSM.16.MT88.4 R4, [R2+UR43+0x6800] ;  /* 0x0068002b0204783b */ /* 0x000e240008004200 */
[C-C-:B0-----:R-:W-:Y:S02]  /*c610*/  PRMT R8, R4.reuse, 0x6420, R5.reuse ;  /* 0x0000642004087816 */ /* 0x141fe40000000005 */
[----:B------:R-:W-:Y:S02]  /*c620*/  PRMT R9, R4, 0x7531, R5 ;  /* 0x0000753104097816 */ /* 0x000fe40000000005 */
[----:B------:R-:W-:-:S02]  /*c630*/  PRMT R10, R6, 0x6420, R7 ;  /* 0x00006420060a7816 */ /* 0x000fc40000000007 */
        /* <DEDUP_REMOVED lines=19> */
[----:B------:R0:W-:Y:S01]  /*c770*/  STSM.16.M88.4 [R3+0x3000], R12 ;  /* 0x0030000c03007844 */ /* 0x0001e20000000200 */
[----:B------:R-:W-:Y:S01]  /*c780*/  @!PT LDS RZ, [RZ] ;  /* 0x00000000fffff984 */ /* 0x000fe20000000800 */
[----:B------:R-:W-:Y:S01]  /*c790*/  @!PT LDS RZ, [RZ] ;  /* 0x00000000fffff984 */ /* 0x000fe20000000800 */
[----:B------:R-:W-:Y:S01]  /*c7a0*/  @!PT LDS RZ, [RZ] ;  /* 0x00000000fffff984 */ /* 0x000fe20000000800 */
[----:B------:R-:W-:Y:S01]  /*c7b0*/  @!PT LDS RZ, [RZ] ;  /* 0x00000000fffff984 */ /* 0x000fe20000000800 */
[----:B------:R2:W-:Y:S06]  /*c7c0*/  MEMBAR.ALL.CTA ;  /* 0x0000000000007992 */ /* 0x0005ec0000008000 */
[----:B--2---:R-:W2:Y:S01]  /*c7d0*/  FENCE.VIEW.ASYNC.S ;  /* 0x00000000000073c6 */ /* 0x004ea20000000000 */
[----:B------:R-:W-:Y:S05]  /*c7e0*/  @!P2 BRA `(.L_x_74) ;  /* 0x000000000004a947 */ /* 0x000fea0003800000 */
[----:B------:R-:W-:Y:S01]  /*c7f0*/  BPT.TRAP 0x1 ;  /* 0x000000040000795c */ /* 0x000fe20000300000 */
.L_x_74:
[----:B--2---:R2:W-:Y:S01]  /*c800*/  SYNCS.ARRIVE.TRANS64.A1T0 RZ, [R0+URZ+0x13250], RZ ;  /* 0x013250ff00ff79a7 */ /* 0x0045e2000810003f */
[----:B------:R-:W-:Y:S06]  /*c810*/  BAR.SYNC.DEFER_BLOCKING 0x2, 0x80 ;  /* 0x0082000000007b1d */ /* 0x000fec0000010000 */
[----:B------:R-:W-:Y:S05]  /*c820*/  @!P0 BRA `(.L_x_75) ;  /* 0x0000000000048947 */ /* 0x000fea0003800000 */
[----:B------:R-:W-:Y:S01]  /*c830*/  BPT.TRAP 0x1 ;  /* 0x000000040000795c */ /* 0x000fe20000300000 */
.L_x_75:
[----:B--2---:R-:W-:Y:S01]  /*c840*/  VIADD R0, R0, 0x13280 ;  /* 0x0001328000007836 */ /* 0x004fe20000000000 */
[----:B------:R-:W-:Y:S01]  /*c850*/  MOV R19, R26 ;  /* 0x0000001a00137202 */ /* 0x000fe20000000f00 */
[----:B0-----:R-:W-:Y:S02]  /*c860*/  IMAD.U32 R3, RZ, RZ, UR48 ;  /* 0x00000030ff037e24 */ /* 0x001fe4000f8e00ff */
[----:B------:R-:W-:-:S03]  /*c870*/  IMAD.MOV.U32 R20, RZ, RZ, R29 ;  /* 0x000000ffff147224 */ /* 0x000fc600078e001d */
[----:B------:R-:W-:-:S04]  /*c880*/  PRMT R0, R3, 0x654, R0 ;  /* 0x0000065403007816 */ /* 0x000fc80000000000 */
[----:B------:R0:W-:Y:S01]  /*c890*/  SYNCS.ARRIVE.TRANS64.RED.A1T0 RZ, [R0+URZ], RZ ;  /* 0x000000ff00ff79a7 */ /* 0x0001e2000810043f */
[----:B------:R-:W-:Y:S05]  /*c8a0*/  @P1 BRA `(.L_x_76) ;  /* 0xffffffec00041947 */ /* 0x000fea000383ffff */
.L_x_56:
[----:B0-----:R-:W-:-:S05]  /*c8b0*/  IMAD.U32 R0, RZ, RZ, UR50 ;  /* 0x00000032ff007e24 */ /* 0x001fca000f8e00ff */
[----:B------:R-:W-:-:S13]  /*c8c0*/  ISETP.NE.AND P0, PT, R0, 0x3, PT ;  /* 0x000000030000780c */ /* 0x000fda0003f05270 */
[----:B------:R-:W-:Y:S05]  /*c8d0*/  @!P0 BRA `(.L_x_77) ;  /* 0x0000000000048947 */ /* 0x000fea0003800000 */
[----:B------:R-:W-:Y:S01]  /*c8e0*/  BPT.TRAP 0x1 ;  /* 0x000000040000795c */ /* 0x000fe20000300000 */
.L_x_77:
[----:B------:R-:W-:Y:S01]  /*c8f0*/  LOP3.LUT R3, R29, 0x1, RZ, 0x3c, !PT ;  /* 0x000000011d037812 */ /* 0x000fe200078e3cff */
[----:B------:R-:W-:Y:S01]  /*c900*/  BSSY B0, `(.L_x_78) ;  /* 0x0000005000007945 */ /* 0x000fe20003800000 */
[----:B------:R-:W-:Y:S02]  /*c910*/  LEA R2, R26, UR43, 0x3 ;  /* 0x0000002b1a027c11 */ /* 0x000fe4000f8e18ff */
[----:B------:R-:W-:-:S04]  /*c920*/  SHF.L.U32 R3, R3, 0x1f, RZ ;  /* 0x0000001f03037819 */ /* 0x000fc800000006ff */
[----:B------:R-:W0:Y:S02]  /*c930*/  SYNCS.PHASECHK.TRANS64.TRYWAIT P1, [R2+URZ+0x13270], R3 ;  /* 0x01327003020075a7 */ /* 0x000e24000802017f */
[----:B0-----:R-:W-:Y:S05]  /*c940*/  @!P1 BRA `(.L_x_79) ;  /* 0x0000002800cc9947 */ /* 0x001fea0003800000 */
.L_x_170:
[----:B------:R-:W-:Y:S05]  /*c950*/  BSYNC B0 ;  /* 0x0000000000007941 */ /* 0x000fea0003800000 */
.L_x_78:
[----:B------:R-:W-:-:S05]  /*c960*/  IMAD.U32 R0, RZ, RZ, UR49 ;  /* 0x00000031ff007e24 */ /* 0x000fca000f8e00ff */
[----:B------:R-:W-:-:S13]  /*c970*/  ISETP.NE.AND P1, PT, R0, 0x3, PT ;  /* 0x000000030000780c */ /* 0x000fda0003f25270 */
[----:B------:R-:W-:Y:S05]  /*c980*/  @!P1 BRA `(.L_x_80) ;  /* 0x0000000000049947 */ /* 0x000fea0003800000 */
[----:B------:R-:W-:Y:S01]  /*c990*/  BPT.TRAP 0x1 ;  /* 0x000000040000795c */ /* 0x000fe20000300000 */
.L_x_80:
[----:B------:R-:W-:Y:S01]  /*c9a0*/  SHF.L.U32 R5, R29, 0x1f, RZ ;  /* 0x0000001f1d057819 */ /* 0x000fe200000006ff */
[----:B0-----:R-:W-:-:S03]  /*c9b0*/  IMAD R3, R26, 0x2800, RZ ;  /* 0x000028001a037824 */ /* 0x001fc600078e02ff */
[----:B------:R-:W0:Y:S02]  /*c9c0*/  SYNCS.PHASECHK.TRANS64.TRYWAIT P1, [R2+URZ+0x13260], R5 ;  /* 0x01326005020075a7 */ /* 0x000e24000802017f */
[----:B0-----:R-:W-:Y:S05]  /*c9d0*/  @!P1 BRA `(.L_x_81) ;  /* 0x0000002800bc9947 */ /* 0x001fea0003800000 */
.L_x_171:
        /* <DEDUP_REMOVED lines=46> */
.L_x_82:
[----:B--2---:R2:W-:Y:S01]  /*ccc0*/  SYNCS.ARRIVE.TRANS64.A1T0 RZ, [R2+URZ+0x13250], RZ ;  /* 0x013250ff02ff79a7 */ /* 0x0045e2000810003f */
[----:B------:R-:W-:Y:S06]  /*ccd0*/  BAR.SYNC.DEFER_BLOCKING 0x2, 0x80 ;  /* 0x0082000000007b1d */ /* 0x000fec0000010000 */
[----:B------:R-:W-:Y:S05]  /*cce0*/  @!P0 BRA `(.L_x_83) ;  /* 0x0000000000048947 */ /* 0x000fea0003800000 */
[----:B------:R-:W-:Y:S01]  /*ccf0*/  BPT.TRAP 0x1 ;  /* 0x000000040000795c */ /* 0x000fe20000300000 */
.L_x_83:
[----:B------:R-:W3:Y:S01]  /*cd00*/  LDC R4, c[0x0][0xc34] ;  /* 0x00030d00ff047b82 */ /* 0x000ee20000000800 */
[----:B------:R-:W-:Y:S01]  /*cd10*/  VIADD R26, R26, 0x1 ;  /* 0x000000011a1a7836 */ /* 0x000fe20000000000 */
[----:B------:R-:W-:Y:S01]  /*cd20*/  UIADD3 UR40, UR51, UR40, URZ ;  /* 0x0000002833287290 */ /* 0x000fe2000fffe03f */
[----:B--2---:R-:W-:Y:S01]  /*cd30*/  VIADD R2, R2, 0x13280 ;  /* 0x0001328002027836 */ /* 0x004fe20000000000 */
[----:B------:R-:W-:Y:S01]  /*cd40*/  UIADD3 UR38, UR38, 0x1, URZ ;  /* 0x0000000126267890 */ /* 0x000fe2000fffe03f */
[----:B0-----:R-:W-:Y:S01]  /*cd50*/  IMAD.U32 R3, RZ, RZ, UR48 ;  /* 0x00000030ff037e24 */ /* 0x001fe2000f8e00ff */
[----:B------:R-:W-:-:S04]  /*cd60*/  ISETP.NE.AND P0, PT, R26, 0x2, PT ;  /* 0x000000021a00780c */ /* 0x000fc80003f05270 */
[----:B------:R-:W-:Y:S02]  /*cd70*/  SEL R26, R26, RZ, P0 ;  /* 0x000000ff1a1a7207 */ /* 0x000fe40000000000 */
[----:B------:R-:W-:Y:S02]  /*cd80*/  SEL R0, RZ, 0x1, P0 ;  /* 0x00000001ff007807 */ /* 0x000fe40000000000 */
[----:B------:R-:W-:Y:S02]  /*cd90*/  PRMT R2, R3, 0x654, R2 ;  /* 0x0000065403027816 */ /* 0x000fe40000000002 */
[----:B------:R-:W-:Y:S02]  /*cda0*/  LOP3.LUT R29, R29, R0, RZ, 0x3c, !PT ;  /* 0x000000001d1d7212 */ /* 0x000fe400078e3cff */
[----:B------:R0:W-:Y:S01]  /*cdb0*/  SYNCS.ARRIVE.TRANS64.RED.A1T0 RZ, [R2+URZ], RZ ;  /* 0x000000ff02ff79a7 */ /* 0x0001e2000810043f */
[----:B---3--:R-:W-:-:S13]  /*cdc0*/  ISETP.LE.AND P0, PT, R4, UR40, PT ;  /* 0x0000002804007c0c */ /* 0x008fda000bf03270 */
[----:B0-----:R-:W-:Y:S05]  /*cdd0*/  @!P0 BRA `(.L_x_84) ;  /* 0xffffffc400508947 */ /* 0x001fea000383ffff */
[----:B------:R-:W-:-:S12]  /*cde0*/  ULOP3.LUT UR38, UR38, 0x1, URZ, 0xc, !UPT ;  /* 0x0000000126267892 */ /* 0x000fd8000f8e0c3f */
.L_x_32:
[----:B------:R-:W0:Y:S01]  /*cdf0*/  S2R R3, SR_CgaCtaId ;  /* 0x0000000000037919 */ /* 0x000e220000008800 */
[----:B------:R-:W-:Y:S02]  /*ce00*/  MOV R0, 0x400 ;  /* 0x0000040000007802 */ /* 0x000fe40000000f00 */
[----:B------:R-:W-:Y:S02]  /*ce10*/  MOV R2, UR38 ;  /* 0x0000002600027c02 */ /* 0x000fe40008000f00 */
[----:B0-----:R-:W-:Y:S02]  /*ce20*/  LEA R5, R3, R0, 0x18 ;  /* 0x0000000003057211 */ /* 0x001fe400078ec0ff */
[----:B------:R-:W-:-:S04]  /*ce30*/  SHF.L.U32 R0, R2, 0x1f, RZ ;  /* 0x0000001f02007819 */ /* 0x000fc800000006ff */
[----:B------:R-:W0:Y:S02]  /*ce40*/  SYNCS.PHASECHK.TRANS64.TRYWAIT P0, [R5+URZ+0x13220], R0 ;  /* 0x01322000050075a7 */ /* 0x000e24000800017f */
[----:B0-----:R-:W-:Y:S05]  /*ce50*/  @!P0 BRA `(.L_x_85) ;  /* 0x0000002400b08947 */ /* 0x001fea0003800000 */
.L_x_172:
[----:B------:R-:W2:Y:S02]  /*ce60*/  S2R R2, SR_TID.X ;  /* 0x0000000000027919 */ /* 0x000ea40000002100 */
[----:B--2---:R-:W-:-:S04]  /*ce70*/  SHF.R.U32.HI R2, RZ, 0x5, R2 ;  /* 0x00000005ff027819 */ /* 0x004fc80000011602 */
[----:B------:R-:W-:-:S05]  /*ce80*/  LOP3.LUT R2, R2, 0x3, RZ, 0xc0, !PT ;  /* 0x0000000302027812 */ /* 0x000fca00078ec0ff */
[----:B0-----:R-:W0:Y:S02]  /*ce90*/  SHFL.IDX PT, R0, R2, RZ, 0x1f ;  /* 0x00001fff02007589 */ /* 0x001e2400000e0000 */
[----:B0-----:R-:W-:-:S13]  /*cea0*/  ISETP.NE.AND P0, PT, R0, RZ, PT ;  /* 0x000000ff0000720c */ /* 0x001fda0003f05270 */
[----:B------:R-:W-:Y:S05]  /*ceb0*/  @P0 EXIT ;  /* 0x000000000000094d */ /* 0x000fea0003800000 */
[----:B------:R-:W-:Y:S01]  /*cec0*/  ELECT P0, URZ, PT ;  /* 0x00000000003f782f */ /* 0x000fe20003800000 */
[----:B------:R-:W-:-:S12]  /*ced0*/  BSSY B0, `(.L_x_86) ;  /* 0x0000028000007945 */ /* 0x000fd80003800000 */
[----:B------:R-:W-:Y:S05]  /*cee0*/  @!P0 BRA `(.L_x_87) ;  /* 0x0000000000988947 */ /* 0x000fea0003800000 */
[----:B------:R-:W-:-:S06]  /*cef0*/  ULOP3.LUT UR4, UR41, 0x2, URZ, 0xfc, !UPT ;  /* 0x0000000229047892 */ /* 0x000fcc000f8efc3f */
[----:B------:R-:W-:-:S05]  /*cf00*/  IMAD.U32 R0, RZ, RZ, UR4 ;  /* 0x00000004ff007e24 */ /* 0x000fca000f8e00ff */
[----:B------:R-:W-:-:S13]  /*cf10*/  ISETP.NE.AND P0, PT, R0, 0x3, PT ;  /* 0x000000030000780c */ /* 0x000fda0003f05270 */
[----:B------:R-:W-:Y:S05]  /*cf20*/  @!P0 BRA `(.L_x_88) ;  /* 0x0000000000048947 */ /* 0x000fea0003800000 */
[----:B------:R-:W-:Y:S01]  /*cf30*/  BPT.TRAP 0x1 ;  /* 0x000000040000795c */ /* 0x000fe20000300000 */
.L_x_88:
[C---:B------:R-:W-:Y:S01]  /*cf40*/  IMAD R3, R26.reuse, 0x8, R5 ;  /* 0x000000081a037824 */ /* 0x040fe200078e0205 */
[----:B------:R-:W-:Y:S01]  /*cf50*/  SHF.L.U32 R2, R29, 0x1f, RZ ;  /* 0x0000001f1d027819 */ /* 0x000fe200000006ff */
[----:B------:R-:W-:-:S03]  /*cf60*/  VIADD R26, R26, 0x1 ;  /* 0x000000011a1a7836 */ /* 0x000fc60000000000 */
[----:B------:R-:W0:Y:S02]  /*cf70*/  SYNCS.PHASECHK.TRANS64.TRYWAIT P1, [R3+URZ+0x13240], R2 ;  /* 0x01324002030075a7 */ /* 0x000e24000802017f */
[----:B------:R-:W-:-:S04]  /*cf80*/  ISETP.NE.AND P2, PT, R26, 0x2, PT ;  /* 0x000000021a00780c */ /* 0x000fc80003f45270 */
[----:B------:R-:W-:Y:S01]  /*cf90*/  SEL R0, RZ, 0x1, P2 ;  /* 0x00000001ff007807 */ /* 0x000fe20001000000 */
[----:B0-----:R-:W-:Y:S08]  /*cfa0*/  @!P1 BRA `(.L_x_89) ;  /* 0x0000002400709947 */ /* 0x001ff00003800000 */
.L_x_173:
[----:B------:R-:W-:Y:S02]  /*cfb0*/  SEL R26, R26, RZ, P2 ;  /* 0x000000ff1a1a7207 */ /* 0x000fe40001000000 */
[----:B------:R-:W-:Y:S01]  /*cfc0*/  LOP3.LUT R0, R29, R0, RZ, 0x3c, !PT ;  /* 0x000000001d007212 */ /* 0x000fe200078e3cff */
[----:B------:R-:W-:Y:S06]  /*cfd0*/  @!P0 BRA `(.L_x_90) ;  /* 0x0000000000048947 */ /* 0x000fec0003800000 */
[----:B------:R-:W-:Y:S01]  /*cfe0*/  BPT.TRAP 0x1 ;  /* 0x000000040000795c */ /* 0x000fe20000300000 */
.L_x_90:
[----:B------:R-:W-:Y:S02]  /*cff0*/  LEA R5, R26, R5, 0x3 ;  /* 0x000000051a057211 */ /* 0x000fe400078e18ff */
[----:B------:R-:W-:-:S04]  /*d000*/  SHF.L.U32 R0, R0, 0x1f, RZ ;  /* 0x0000001f00007819 */ /* 0x000fc800000006ff */
[----:B------:R-:W2:Y:S02]  /*d010*/  SYNCS.PHASECHK.TRANS64.TRYWAIT P1, [R5+URZ+0x13240], R0 ;  /* 0x01324000050075a7 */ /* 0x000ea4000802017f */
[----:B--2---:R-:W-:Y:S05]  /*d020*/  @!P1 BRA `(.L_x_91) ;  /* 0x0000002400649947 */ /* 0x004fea0003800000 */
.L_x_174:
[----:B------:R-:W-:Y:S05]  /*d030*/  @!P0 BRA `(.L_x_92) ;  /* 0x0000000000048947 */ /* 0x000fea0003800000 */
[----:B------:R-:W-:Y:S01]  /*d040*/  BPT.TRAP 0x1 ;  /* 0x000000040000795c */ /* 0x000fe20000300000 */
.L_x_92:
[----:B------:R-:W3:Y:S02]  /*d050*/  SYNCS.PHASECHK.TRANS64.TRYWAIT P1, [R3+URZ+0x13260], R2 ;  /* 0x01326002030075a7 */ /* 0x000ee4000802017f */
[----:B---3--:R-:W-:Y:S05]  /*d060*/  @!P1 BRA `(.L_x_93) ;  /* 0x0000002400689947 */ /* 0x008fea0003800000 */
.L_x_175:
[----:B------:R-:W-:Y:S05]  /*d070*/  @!P0 BRA `(.L_x_94) ;  /* 0x0000000000048947 */ /* 0x000fea0003800000 */
[----:B------:R-:W-:Y:S01]  /*d080*/  BPT.TRAP 0x1 ;  /* 0x000000040000795c */ /* 0x000fe20000300000 */
.L_x_94:
[----:B------:R-:W4:Y:S02]  /*d090*/  SYNCS.PHASECHK.TRANS64.TRYWAIT P1, [R5+URZ+0x13260], R0 ;  /* 0x01326000050075a7 */ /* 0x000f24000802017f */
[----:B----4-:R-:W-:Y:S05]  /*d0a0*/  @!P1 BRA `(.L_x_95) ;  /* 0x00000024006c9947 */ /* 0x010fea0003800000 */
.L_x_176:
[----:B------:R-:W-:Y:S05]  /*d0b0*/  @!P0 BRA `(.L_x_96) ;  /* 0x0000000000048947 */ /* 0x000fea0003800000 */
[----:B------:R-:W-:Y:S01]  /*d0c0*/  BPT.TRAP 0x1 ;  /* 0x000000040000795c */ /* 0x000fe20000300000 */
.L_x_96:
[----:B------:R-:W5:Y:S02]  /*d0d0*/  SYNCS.PHASECHK.TRANS64.TRYWAIT P1, [R3+URZ+0x13280], R2 ;  /* 0x01328002030075a7 */ /* 0x000f64000802017f */
[----:B-----5:R-:W-:Y:S05]  /*d0e0*/  @!P1 BRA `(.L_x_97) ;  /* 0x0000002400709947 */ /* 0x020fea0003800000 */
.L_x_177:
[----:B------:R-:W-:Y:S05]  /*d0f0*/  @!P0 BRA `(.L_x_98) ;  /* 0x0000000000048947 */ /* 0x000fea0003800000 */
[----:B------:R-:W-:Y:S01]  /*d100*/  BPT.TRAP 0x1 ;  /* 0x000000040000795c */ /* 0x000fe20000300000 */
.L_x_98:
[----:B------:R0:W0:Y:S02]  /*d110*/  SYNCS.PHASECHK.TRANS64.TRYWAIT P0, [R5+URZ+0x13280], R0 ;  /* 0x01328000050075a7 */ /* 0x000024000800017f */
[----:B0-----:R-:W-:Y:S05]  /*d120*/  @!P0 NANOSLEEP.SYNCS 0x989680 ;  /* 0x009896800000895d */ /* 0x001fea0003900000 */
[----:B------:R-:W0:Y:S02]  /*d130*/  @!P0 SYNCS.PHASECHK.TRANS64 P0, [R5+URZ+0x13280], R0 ;  /* 0x01328000050085a7 */ /* 0x000e24000800007f */
[----:B0-----:R-:W-:Y:S05]  /*d140*/  @!P0 BRA `(.L_x_98) ;  /* 0xfffffffc00f08947 */ /* 0x001fea000383ffff */
.L_x_87:
[----:B------:R-:W-:Y:S05]  /*d150*/  BSYNC B0 ;  /* 0x0000000000007941 */ /* 0x000fea0003800000 */
.L_x_86:
[----:B------:R-:W-:Y:S05]  /*d160*/  EXIT ;  /* 0x000000000000794d */ /* 0x000fea0003800000 */
.L_x_8:
[----:B0-----:R0:W1:Y:S02]  /*d170*/  SYNCS.PHASECHK.TRANS64.TRYWAIT P1, [R25+URZ+0x13200], R6 ;  /* 0x01320006190075a7 */ /* 0x001064000802017f */
[----:B-1----:R-:W-:Y:S05]  /*d180*/  @!P1 NANOSLEEP.SYNCS 0x989680 ;  /* 0x009896800000995d */ /* 0x002fea0003900000 */
[----:B------:R-:W1:Y:S02]  /*d190*/  @!P1 SYNCS.PHASECHK.TRANS64 P1, [R25+URZ+0x13200], R6 ;  /* 0x01320006190095a7 */ /* 0x000e64000802007f */
[----:B-1----:R-:W-:Y:S05]  /*d1a0*/  @!P1 BRA `(.L_x_8) ;  /* 0xfffffffc00f09947 */ /* 0x002fea000383ffff */
[----:B------:R-:W-:Y:S05]  /*d1b0*/  BRA `(.L_x_99) ;  /* 0xffffff4000747947 */ /* 0x000fea000383ffff */
.L_x_12:
[----:B--2---:R2:W3:Y:S02]  /*d1c0*/  SYNCS.PHASECHK.TRANS64.TRYWAIT P1, [R3+URZ+0x13230], R4 ;  /* 0x01323004030075a7 */ /* 0x0044e4000802017f */
[----:B---3--:R-:W-:Y:S05]  /*d1d0*/  @!P1 NANOSLEEP.SYNCS 0x989680 ;  /* 0x009896800000995d */ /* 0x008fea0003900000 */
[----:B------:R-:W3:Y:S02]  /*d1e0*/  @!P1 SYNCS.PHASECHK.TRANS64 P1, [R3+URZ+0x13230], R4 ;  /* 0x01323004030095a7 */ /* 0x000ee4000802007f */
[----:B---3--:R-:W-:Y:S05]  /*d1f0*/  @!P1 BRA `(.L_x_12) ;  /* 0xfffffffc00f09947 */ /* 0x008fea000383ffff */
[----:B------:R-:W-:Y:S05]  /*d200*/  BRA `(.L_x_11) ;  /* 0xffffff4000a07947 */ /* 0x000fea000383ffff */
.L_x_18:
[----:B-1----:R-:W-:-:S04]  /*d210*/  IMAD.U32 R8, RZ, RZ, UR7 ;  /* 0x00000007ff087e24 */ /* 0x002fc8000f8e00ff */
[----:B------:R1:W2:Y:S03]  /*d220*/  SYNCS.PHASECHK.TRANS64.TRYWAIT P1, [R8+URZ+0x13230], R7 ;  /* 0x01323007080075a7 */ /* 0x0002a6000802017f */
[----:B--2---:R-:W-:Y:S05]  /*d230*/  @!P1 NANOSLEEP.SYNCS 0x989680 ;  /* 0x009896800000995d */ /* 0x004fea0003900000 */
[----:B------:R-:W2:Y:S02]  /*d240*/  @!P1 SYNCS.PHASECHK.TRANS64 P1, [R8+URZ+0x13230], R7 ;  /* 0x01323007080095a7 */ /* 0x000ea4000802007f */
[----:B--2---:R-:W-:Y:S05]  /*d250*/  @!P1 BRA `(.L_x_18) ;  /* 0xfffffffc00ec9947 */ /* 0x004fea000383ffff */
[----:B------:R-:W-:Y:S05]  /*d260*/  BRA `(.L_x_17) ;  /* 0xffffff7400247947 */ /* 0x000fea000383ffff */
.L_x_22:
[----:B-1----:R-:W-:-:S04]  /*d270*/  IMAD.U32 R8, RZ, RZ, UR14 ;  /* 0x0000000eff087e24 */ /* 0x002fc8000f8e00ff */
[----:B------:R1:W2:Y:S03]  /*d280*/  SYNCS.PHASECHK.TRANS64.TRYWAIT P1, [R8+URZ+0x13250], R7 ;  /* 0x01325007080075a7 */ /* 0x0002a6000802017f */
[----:B--2---:R-:W-:Y:S05]  /*d290*/  @!P1 NANOSLEEP.SYNCS 0x989680 ;  /* 0x009896800000995d */ /* 0x004fea0003900000 */
[----:B------:R-:W2:Y:S02]  /*d2a0*/  @!P1 SYNCS.PHASECHK.TRANS64 P1, [R8+URZ+0x13250], R7 ;  /* 0x01325007080095a7 */ /* 0x000ea4000802007f */
[----:B--2---:R-:W-:Y:S05]  /*d2b0*/  @!P1 BRA `(.L_x_22) ;  /* 0xfffffffc00ec9947 */ /* 0x004fea000383ffff */
[----:B------:R-:W-:Y:S05]  /*d2c0*/  BRA `(.L_x_21) ;  /* 0xffffff7800307947 */ /* 0x000fea000383ffff */
.L_x_29:
[----:B-1----:R-:W-:-:S04]  /*d2d0*/  IMAD.U32 R3, RZ, RZ, UR7 ;  /* 0x00000007ff037e24 */ /* 0x002fc8000f8e00ff */
[----:B------:R1:W2:Y:S03]  /*d2e0*/  SYNCS.PHASECHK.TRANS64.TRYWAIT P1, [R3+URZ+0x13250], R0 ;  /* 0x01325000030075a7 */ /* 0x0002a6000802017f */
[----:B--2---:R-:W-:Y:S05]  /*d2f0*/  @!P1 NANOSLEEP.SYNCS 0x989680 ;  /* 0x009896800000995d */ /* 0x004fea0003900000 */
[----:B------:R-:W2:Y:S02]  /*d300*/  @!P1 SYNCS.PHASECHK.TRANS64 P1, [R3+URZ+0x13250], R0 ;  /* 0x01325000030095a7 */ /* 0x000ea4000802007f */
[----:B--2---:R-:W-:Y:S05]  /*d310*/  @!P1 BRA `(.L_x_29) ;  /* 0xfffffffc00ec9947 */ /* 0x004fea000383ffff */
[----:B------:R-:W-:Y:S05]  /*d320*/  BRA `(.L_x_28) ;  /* 0xffffffa000047947 */ /* 0x000fea000383ffff */
.L_x_38:
[----:B------:R-:W0:Y:S01]  /*d330*/  S2R R18, SR_TID.X ;  /* 0x0000000000127919 */ /* 0x000e220000002100 */
[----:B------:R-:W-:Y:S02]  /*d340*/  IMAD.MOV.U32 R12, RZ, RZ, RZ ;  /* 0x000000ffff0c7224 */ /* 0x000fe400078e00ff */
[----:B------:R-:W-:Y:S02]  /*d350*/  IMAD.MOV.U32 R11, RZ, RZ, 0x1f ;  /* 0x0000001fff0b7424 */ /* 0x000fe400078e00ff */
[----:B------:R-:W-:Y:S01]  /*d360*/  IMAD.MOV.U32 R15, RZ, RZ, -0x1 ;  /* 0xffffffffff0f7424 */ /* 0x000fe200078e00ff */
[----:B0-----:R-:W-:-:S04]  /*d370*/  SHF.R.U32.HI R18, RZ, 0x5, R18 ;  /* 0x00000005ff127819 */ /* 0x001fc80000011612 */
[----:B------:R-:W-:-:S04]  /*d380*/  LOP3.LUT R18, R18, 0x3, RZ, 0xc0, !PT ;  /* 0x0000000312127812 */ /* 0x000fc800078ec0ff */
[----:B------:R-:W-:-:S07]  /*d390*/  MOV R13, R18 ;  /* 0x00000012000d7202 */ /* 0x000fce0000000f00 */
[----:B-1----:R-:W-:Y:S05]  /*d3a0*/  WARPSYNC.COLLECTIVE R15, `(.L_x_100) ;  /* 0x000000000f087348 */ /* 0x002fea0003c00000 */
[----:B------:R0:W2:Y:S02]  /*d3b0*/  SHFL.IDX P6, R14, R13, R12, R11 ;  /* 0x0000000c0d0e7389 */ /* 0x0000a400000c000b */
[----:B012---:R-:W-:Y:S01]  /*d3c0*/  ENDCOLLECTIVE ;  /* 0x000000000000791b */ /* 0x007fe20003800000 */
.L_x_100:
[----:B------:R-:W-:Y:S05]  /*d3d0*/  BRA `(.L_x_101) ;  /* 0xffffffc400a87947 */ /* 0x000fea000383ffff */
.L_x_41:
[----:B-1----:R1:W2:Y:S02]  /*d3e0*/  SYNCS.PHASECHK.TRANS64.TRYWAIT P0, [R0+URZ+0x13280], R22 ;  /* 0x01328016000075a7 */ /* 0x0022a4000800017f */
[----:B--2---:R-:W-:Y:S05]  /*d3f0*/  @!P0 NANOSLEEP.SYNCS 0x989680 ;  /* 0x009896800000895d */ /* 0x004fea0003900000 */
[----:B------:R-:W2:Y:S02]  /*d400*/  @!P0 SYNCS.PHASECHK.TRANS64 P0, [R0+URZ+0x13280], R22 ;  /* 0x01328016000085a7 */ /* 0x000ea4000800007f */
[----:B--2---:R-:W-:Y:S05]  /*d410*/  @!P0 BRA `(.L_x_41) ;  /* 0xfffffffc00f08947 */ /* 0x004fea000383ffff */
[----:B------:R-:W-:Y:S05]  /*d420*/  BRA `(.L_x_102) ;  /* 0xffffffc8009c7947 */ /* 0x000fea000383ffff */
.L_x_42:
[----:B------:R-:W-:Y:S01]  /*d430*/  BSSY B0, `(.L_x_103) ;  /* 0x0000008000007945 */ /* 0x000fe20003800000 */
[----:B------:R-:W-:Y:S01]  /*d440*/  MOV R13, R10 ;  /* 0x0000000a000d7202 */ /* 0x000fe20000000f00 */
[----:B------:R-:W-:Y:S02]  /*d450*/  IMAD.MOV.U32 R12, RZ, RZ, RZ ;  /* 0x000000ffff0c7224 */ /* 0x000fe400078e00ff */
[----:B------:R-:W-:Y:S02]  /*d460*/  IMAD.MOV.U32 R11, RZ, RZ, 0x1c1f ;  /* 0x00001c1fff0b7424 */ /* 0x000fe400078e00ff */
[----:B------:R-:W-:-:S07]  /*d470*/  IMAD.MOV.U32 R15, RZ, RZ, -0x1 ;  /* 0xffffffffff0f7424 */ /* 0x000fce00078e00ff */
[----:B-1----:R-:W-:Y:S05]  /*d480*/  WARPSYNC.COLLECTIVE R15, `(.L_x_104) ;  /* 0x000000000f087348 */ /* 0x002fea0003c00000 */
[----:B------:R0:W2:Y:S02]  /*d490*/  SHFL.IDX P6, R14, R13, R12, R11 ;  /* 0x0000000c0d0e7389 */ /* 0x0000a400000c000b */
[----:B012---:R-:W-:Y:S01]  /*d4a0*/  ENDCOLLECTIVE ;  /* 0x000000000000791b */ /* 0x007fe20003800000 */
.L_x_104:
[----:B------:R-:W-:Y:S05]  /*d4b0*/  BSYNC B0 ;  /* 0x0000000000007941 */ /* 0x000fea0003800000 */
.L_x_103:
[----:B------:R-:W-:Y:S01]  /*d4c0*/  IMAD.MOV.U32 R13, RZ, RZ, R9 ;  /* 0x000000ffff0d7224 */ /* 0x000fe200078e0009 */
[----:B------:R-:W-:Y:S01]  /*d4d0*/  MOV R15, 0xffffffff ;  /* 0xffffffff000f7802 */ /* 0x000fe20000000f00 */
[----:B------:R-:W-:Y:S01]  /*d4e0*/  IMAD.MOV.U32 R12, RZ, RZ, RZ ;  /* 0x000000ffff0c7224 */ /* 0x000fe200078e00ff */
[----:B------:R-:W-:Y:S01]  /*d4f0*/  MOV R3, R14 ;  /* 0x0000000e00037202 */ /* 0x000fe20000000f00 */
[----:B------:R-:W-:Y:S01]  /*d500*/  IMAD.MOV.U32 R11, RZ, RZ, 0x1c1f ;  /* 0x00001c1fff0b7424 */ /* 0x000fe200078e00ff */
[----:B------:R-:W-:Y:S01]  /*d510*/  LOP3.LUT P1, RZ, R28, 0x1000, RZ, 0xc0, !PT ;  /* 0x000010001cff7812 */ /* 0x000fe2000782c0ff */
[----:B------:R-:W-:Y:S01]  /*d520*/  VIADD R4, R4, UR43 ;  /* 0x0000002b04047c36 */ /* 0x000fe20008000000 */
[----:B------:R-:W-:-:S13]  /*d530*/  LOP3.LUT P3, RZ, R28, 0x800, RZ, 0xc0, !PT ;  /* 0x000008001cff7812 */ /* 0x000fda000786c0ff */
[----:B------:R-:W-:Y:S05]  /*d540*/  WARPSYNC.COLLECTIVE R15, `(.L_x_105) ;  /* 0x000000000f087348 */ /* 0x000fea0003c00000 */
[----:B------:R0:W1:Y:S02]  /*d550*/  SHFL.IDX P6, R14, R13, R12, R11 ;  /* 0x0000000c0d0e7389 */ /* 0x00006400000c000b */
[----:B01----:R-:W-:Y:S01]  /*d560*/  ENDCOLLECTIVE ;  /* 0x000000000000791b */ /* 0x003fe20003800000 */
.L_x_105:
[----:B------:R-:W-:Y:S02]  /*d570*/  LOP3.LUT P2, RZ, R28, 0x400, RZ, 0xc0, !PT ;  /* 0x000004001cff7812 */ /* 0x000fe4000784c0ff */
[----:B------:R-:W-:Y:S01]  /*d580*/  MOV R13, R10 ;  /* 0x0000000a000d7202 */ /* 0x000fe20000000f00 */
[----:B------:R-:W-:Y:S02]  /*d590*/  IMAD.MOV.U32 R12, RZ, RZ, 0x1 ;  /* 0x00000001ff0c7424 */ /* 0x000fe400078e00ff */
[----:B------:R-:W-:-:S08]  /*d5a0*/  IMAD.MOV.U32 R2, RZ, RZ, R14 ;  /* 0x000000ffff027224 */ /* 0x000fd000078e000e */
[----:B------:R-:W-:Y:S05]  /*d5b0*/  WARPSYNC.COLLECTIVE R15, `(.L_x_106) ;  /* 0x000000000f087348 */ /* 0x000fea0003c00000 */
[----:B------:R0:W1:Y:S02]  /*d5c0*/  SHFL.IDX P6, R14, R13, R12, R11 ;  /* 0x0000000c0d0e7389 */ /* 0x00006400000c000b */
[----:B01----:R-:W-:Y:S01]  /*d5d0*/  ENDCOLLECTIVE ;  /* 0x000000000000791b */ /* 0x003fe20003800000 */
.L_x_106:
[----:B------:R-:W-:-:S05]  /*d5e0*/  IADD3 R2, P0, R24, R2, RZ ;  /* 0x0000000218027210 */ /* 0x000fca0007f1e0ff */
[----:B------:R-:W-:-:S05]  /*d5f0*/  IMAD.X R3, RZ, RZ, R3, P0 ;  /* 0x000000ffff037224 */ /* 0x000fca00000e0603 */
[----:B------:R-:W-:Y:S01]  /*d600*/  @!PT LDS RZ, [RZ] ;  /* 0x00000000fffff984 */ /* 0x000fe20000000800 */
[----:B------:R-:W-:Y:S01]  /*d610*/  @!PT LDS RZ, [RZ] ;  /* 0x00000000fffff984 */ /* 0x000fe20000000800 */
[----:B------:R-:W-:Y:S01]  /*d620*/  @!PT LDS RZ, [RZ] ;  /* 0x00000000fffff984 */ /* 0x000fe20000000800 */
[----:B------:R0:W-:Y:S01]  /*d630*/  LDGSTS.E.BYPASS.LTC128B.128 [R4+0x6000], desc[UR36][R2.64], !P1 ;  /* 0x0600000002047fae */ /* 0x0001e2000c901d64 */
[----:B------:R-:W-:Y:S01]  /*d640*/  IMAD.MOV.U32 R13, RZ, RZ, R9 ;  /* 0x000000ffff0d7224 */ /* 0x000fe200078e0009 */
[----:B------:R-:W-:Y:S01]  /*d650*/  LOP3.LUT P1, RZ, R28, 0x200, RZ, 0xc0, !PT ;  /* 0x000002001cff7812 */ /* 0x000fe2000782c0ff */
[----:B0-----:R-:W-:-:S12]  /*d660*/  IMAD.MOV.U32 R3, RZ, RZ, R14 ;  /* 0x000000ffff037224 */ /* 0x001fd800078e000e */
[----:B------:R-:W-:Y:S05]  /*d670*/  WARPSYNC.COLLECTIVE R15, `(.L_x_107) ;  /* 0x000000000f087348 */ /* 0x000fea0003c00000 */
[----:B------:R0:W1:Y:S02]  /*d680*/  SHFL.IDX P6, R14, R13, R12, R11 ;  /* 0x0000000c0d0e7389 */ /* 0x00006400000c000b */
[----:B01----:R-:W-:Y:S01]  /*d690*/  ENDCOLLECTIVE ;  /* 0x000000000000791b */ /* 0x003fe20003800000 */
.L_x_107:
[----:B------:R-:W-:Y:S02]  /*d6a0*/  IMAD.MOV.U32 R13, RZ, RZ, R10 ;  /* 0x000000ffff0d7224 */ /* 0x000fe400078e000a */
[----:B------:R-:W-:Y:S01]  /*d6b0*/  IMAD.MOV.U32 R12, RZ, RZ, 0x2 ;  /* 0x00000002ff0c7424 */ /* 0x000fe200078e00ff */
[----:B------:R-:W-:-:S07]  /*d6c0*/  MOV R2, R14 ;  /* 0x0000000e00027202 */ /* 0x000fce0000000f00 */
[----:B------:R-:W-:Y:S05]  /*d6d0*/  WARPSYNC.COLLECTIVE R15, `(.L_x_108) ;  /* 0x000000000f087348 */ /* 0x000fea0003c00000 */
[----:B------:R0:W1:Y:S02]  /*d6e0*/  SHFL.IDX P6, R14, R13, R12, R11 ;  /* 0x0000000c0d0e7389 */ /* 0x00006400000c000b */
[----:B01----:R-:W-:Y:S01]  /*d6f0*/  ENDCOLLECTIVE ;  /* 0x000000000000791b */ /* 0x003fe20003800000 */
.L_x_108:
[----:B------:R-:W-:-:S05]  /*d700*/  IADD3 R2, P0, R24, R2, RZ ;  /* 0x0000000218027210 */ /* 0x000fca0007f1e0ff */
[----:B------:R-:W-:-:S05]  /*d710*/  IMAD.X R3, RZ, RZ, R3, P0 ;  /* 0x000000ffff037224 */ /* 0x000fca00000e0603 */
[----:B------:R-:W-:Y:S01]  /*d720*/  @!PT LDS RZ, [RZ] ;  /* 0x00000000fffff984 */ /* 0x000fe20000000800 */
[----:B------:R-:W-:Y:S01]  /*d730*/  @!PT LDS RZ, [RZ] ;  /* 0x00000000fffff984 */ /* 0x000fe20000000800 */
[----:B------:R-:W-:Y:S01]  /*d740*/  @!PT LDS RZ, [RZ] ;  /* 0x00000000fffff984 */ /* 0x000fe20000000800 */
[----:B------:R0:W-:Y:S01]  /*d750*/  LDGSTS.E.BYPASS.LTC128B.128 [R4+0x6800], desc[UR36][R2.64], !P3 ;  /* 0x0680000002047fae */ /* 0x0001e2000d901d64 */
[----:B------:R-:W-:Y:S01]  /*d760*/  IMAD.MOV.U32 R13, RZ, RZ, R9 ;  /* 0x000000ffff0d7224 */ /* 0x000fe200078e0009 */
[----:B0-----:R-:W-:-:S07]  /*d770*/  MOV R3, R14 ;  /* 0x0000000e00037202 */ /* 0x001fce0000000f00 */
[----:B------:R-:W-:Y:S05]  /*d780*/  WARPSYNC.COLLECTIVE R15, `(.L_x_109) ;  /* 0x000000000f087348 */ /* 0x000fea0003c00000 */
[----:B------:R0:W1:Y:S02]  /*d790*/  SHFL.IDX P6, R14, R13, R12, R11 ;  /* 0x0000000c0d0e7389 */ /* 0x00006400000c000b */
[----:B01----:R-:W-:Y:S01]  /*d7a0*/  ENDCOLLECTIVE ;  /* 0x000000000000791b */ /* 0x003fe20003800000 */
.L_x_109:
[----:B------:R-:W-:Y:S01]  /*d7b0*/  MOV R13, R10 ;  /* 0x0000000a000d7202 */ /* 0x000fe20000000f00 */
[----:B------:R-:W-:Y:S02]  /*d7c0*/  IMAD.MOV.U32 R12, RZ, RZ, 0x3 ;  /* 0x00000003ff0c7424 */ /* 0x000fe400078e00ff */
[----:B------:R-:W-:-:S07]  /*d7d0*/  IMAD.MOV.U32 R2, RZ, RZ, R14 ;  /* 0x000000ffff027224 */ /* 0x000fce00078e000e */
[----:B------:R-:W-:Y:S05]  /*d7e0*/  WARPSYNC.COLLECTIVE R15, `(.L_x_110) ;  /* 0x000000000f087348 */ /* 0x000fea0003c00000 */
[----:B------:R0:W1:Y:S02]  /*d7f0*/  SHFL.IDX P6, R14, R13, R12, R11 ;  /* 0x0000000c0d0e7389 */ /* 0x00006400000c000b */
[----:B01----:R-:W-:Y:S01]  /*d800*/  ENDCOLLECTIVE ;  /* 0x000000000000791b */ /* 0x003fe20003800000 */
.L_x_110:
[----:B------:R-:W-:-:S05]  /*d810*/  IADD3 R2, P0, R24, R2, RZ ;  /* 0x0000000218027210 */ /* 0x000fca0007f1e0ff */
[----:B------:R-:W-:-:S05]  /*d820*/  IMAD.X R3, RZ, RZ, R3, P0 ;  /* 0x000000ffff037224 */ /* 0x000fca00000e0603 */
[----:B------:R-:W-:Y:S01]  /*d830*/  @!PT LDS RZ, [RZ] ;  /* 0x00000000fffff984 */ /* 0x000fe20000000800 */
[----:B------:R-:W-:Y:S01]  /*d840*/  @!PT LDS RZ, [RZ] ;  /* 0x00000000fffff984 */ /* 0x000fe20000000800 */
[----:B------:R-:W-:Y:S01]  /*d850*/  @!PT LDS RZ, [RZ] ;  /* 0x00000000fffff984 */ /* 0x000fe20000000800 */
[----:B------:R0:W-:Y:S01]  /*d860*/  LDGSTS.E.BYPASS.LTC128B.128 [R4+0x7000], desc[UR36][R2.64], !P2 ;  /* 0x0700000002047fae */ /* 0x0001e2000d101d64 */
[----:B------:R-:W-:Y:S02]  /*d870*/  IMAD.MOV.U32 R13, RZ, RZ, R9 ;  /* 0x000000ffff0d7224 */ /* 0x000fe400078e0009 */
[----:B------:R-:W-:-:S07]  /*d880*/  IMAD.MOV.U32 R10, RZ, RZ, R14 ;  /* 0x000000ffff0a7224 */ /* 0x000fce00078e000e */
[----:B0-----:R-:W-:Y:S05]  /*d890*/  WARPSYNC.COLLECTIVE R15, `(.L_x_111) ;  /* 0x000000000f087348 */ /* 0x001fea0003c00000 */
[----:B------:R1:W2:Y:S02]  /*d8a0*/  SHFL.IDX P6, R14, R13, R12, R11 ;  /* 0x0000000c0d0e7389 */ /* 0x0002a400000c000b */
[----:B012---:R-:W-:Y:S01]  /*d8b0*/  ENDCOLLECTIVE ;  /* 0x000000000000791b */ /* 0x007fe20003800000 */
.L_x_111:
[----:B------:R-:W-:Y:S02]  /*d8c0*/  IMAD.MOV.U32 R13, RZ, RZ, R17 ;  /* 0x000000ffff0d7224 */ /* 0x000fe400078e0011 */
[----:B------:R-:W-:Y:S01]  /*d8d0*/  IMAD.MOV.U32 R12, RZ, RZ, RZ ;  /* 0x000000ffff0c7224 */ /* 0x000fe200078e00ff */
[----:B------:R-:W-:-:S07]  /*d8e0*/  MOV R2, R14 ;  /* 0x0000000e00027202 */ /* 0x000fce0000000f00 */
[----:B------:R-:W-:Y:S05]  /*d8f0*/  WARPSYNC.COLLECTIVE R15, `(.L_x_112) ;  /* 0x000000000f087348 */ /* 0x000fea0003c00000 */
[----:B------:R0:W1:Y:S02]  /*d900*/  SHFL.IDX P6, R14, R13, R12, R11 ;  /* 0x0000000c0d0e7389 */ /* 0x00006400000c000b */
[----:B01----:R-:W-:Y:S01]  /*d910*/  ENDCOLLECTIVE ;  /* 0x000000000000791b */ /* 0x003fe20003800000 */
.L_x_112:
[----:B------:R-:W-:-:S05]  /*d920*/  IADD3 R2, P0, R24, R2, RZ ;  /* 0x0000000218027210 */ /* 0x000fca0007f1e0ff */
[----:B------:R-:W-:-:S05]  /*d930*/  IMAD.X R3, RZ, RZ, R10, P0 ;  /* 0x000000ffff037224 */ /* 0x000fca00000e060a */
[----:B------:R-:W-:Y:S01]  /*d940*/  @!PT LDS RZ, [RZ] ;  /* 0x00000000fffff984 */ /* 0x000fe20000000800 */
[----:B------:R-:W-:Y:S01]  /*d950*/  @!PT LDS RZ, [RZ] ;  /* 0x00000000fffff984 */ /* 0x000fe20000000800 */
[----:B------:R-:W-:Y:S01]  /*d960*/  @!PT LDS RZ, [RZ] ;  /* 0x00000000fffff984 */ /* 0x000fe20000000800 */
[----:B------:R0:W-:Y:S01]  /*d970*/  LDGSTS.E.BYPASS.LTC128B.128 [R4+0x7800], desc[UR36][R2.64], !P1 ;  /* 0x0780000002047fae */ /* 0x0001e2000c901d64 */
[----:B------:R-:W-:Y:S01]  /*d980*/  IMAD.MOV.U32 R13, RZ, RZ, R18 ;  /* 0x000000ffff0d7224 */ /* 0x000fe200078e0012 */
[----:B------:R-:W-:-:S07]  /*d990*/  MOV R17, R14 ;  /* 0x0000000e00117202 */ /* 0x000fce0000000f00 */
[----:B0-----:R-:W-:Y:S05]  /*d9a0*/  WARPSYNC.COLLECTIVE R15, `(.L_x_113) ;  /* 0x000000000f087348 */ /* 0x001fea0003c00000 */
[----:B------:R1:W2:Y:S02]  /*d9b0*/  SHFL.IDX P6, R14, R13, R12, R11 ;  /* 0x0000000c0d0e7389 */ /* 0x0002a400000c000b */
[----:B012---:R-:W-:Y:S01]  /*d9c0*/  ENDCOLLECTIVE ;  /* 0x000000000000791b */ /* 0x007fe20003800000 */
.L_x_113:
[----:B------:R-:W-:Y:S01]  /*d9d0*/  IMAD.MOV.U32 R2, RZ, RZ, R14 ;  /* 0x000000ffff027224 */ /* 0x000fe200078e000e */
[----:B------:R-:W-:Y:S06]  /*d9e0*/  BRA `(.L_x_114) ;  /* 0xffffffc800387947 */ /* 0x000fec000383ffff */
.L_x_47:
[----:B---3--:R3:W4:Y:S02]  /*d9f0*/  SYNCS.PHASECHK.TRANS64.TRYWAIT P0, [R0+URZ+0x13240], R22 ;  /* 0x01324016000075a7 */ /* 0x008724000800017f */
[----:B----4-:R-:W-:Y:S05]  /*da00*/  @!P0 NANOSLEEP.SYNCS 0x989680 ;  /* 0x009896800000895d */ /* 0x010fea0003900000 */
[----:B------:R-:W4:Y:S02]  /*da10*/  @!P0 SYNCS.PHASECHK.TRANS64 P0, [R0+URZ+0x13240], R22 ;  /* 0x01324016000085a7 */ /* 0x000f24000800007f */
[----:B----4-:R-:W-:Y:S05]  /*da20*/  @!P0 BRA `(.L_x_47) ;  /* 0xfffffffc00f08947 */ /* 0x010fea000383ffff */
[----:B------:R-:W-:Y:S05]  /*da30*/  BRA `(.L_x_115) ;  /* 0xffffffc8008c7947 */ /* 0x000fea000383ffff */
.L_x_48:
[----:B------:R-:W-:Y:S01]  /*da40*/  BSSY B0, `(.L_x_116) ;  /* 0x0000008000007945 */ /* 0x000fe20003800000 */
[----:B------:R-:W-:Y:S01]  /*da50*/  IMAD.MOV.U32 R13, RZ, RZ, R6 ;  /* 0x000000ffff0d7224 */ /* 0x000fe200078e0006 */
[----:B------:R-:W-:Y:S01]  /*da60*/  MOV R12, RZ ;  /* 0x000000ff000c7202 */ /* 0x000fe20000000f00 */
[----:B------:R-:W-:Y:S02]  /*da70*/  IMAD.MOV.U32 R11, RZ, RZ, 0x1c1f ;  /* 0x00001c1fff0b7424 */ /* 0x000fe400078e00ff */
[----:B------:R-:W-:-:S07]  /*da80*/  IMAD.MOV.U32 R15, RZ, RZ, -0x1 ;  /* 0xffffffffff0f7424 */ /* 0x000fce00078e00ff */
[----:B-123-5:R-:W-:Y:S05]  /*da90*/  WARPSYNC.COLLECTIVE R15, `(.L_x_117) ;  /* 0x000000000f087348 */ /* 0x02efea0003c00000 */
[----:B------:R0:W4:Y:S02]  /*daa0*/  SHFL.IDX P6, R14, R13, R12, R11 ;  /* 0x0000000c0d0e7389 */ /* 0x00012400000c000b */
[----:B012345:R-:W-:Y:S01]  /*dab0*/  ENDCOLLECTIVE ;  /* 0x000000000000791b */ /* 0x03ffe20003800000 */
.L_x_117:
[----:B------:R-:W-:Y:S05]  /*dac0*/  BSYNC B0 ;  /* 0x0000000000007941 */ /* 0x000fea0003800000 */
.L_x_116:
[----:B------:R-:W0:Y:S01]  /*dad0*/  S2R R18, SR_TID.X ;  /* 0x0000000000127919 */ /* 0x000e220000002100 */
[----:B------:R-:W-:Y:S01]  /*dae0*/  MOV R13, R5 ;  /* 0x00000005000d7202 */ /* 0x000fe20000000f00 */
[----:B------:R-:W-:Y:S01]  /*daf0*/  IMAD.MOV.U32 R12, RZ, RZ, RZ ;  /* 0x000000ffff0c7224 */ /* 0x000fe200078e00ff */
[----:B------:R-:W-:Y:S01]  /*db00*/  MOV R15, 0xffffffff ;  /* 0xffffffff000f7802 */ /* 0x000fe20000000f00 */
[----:B------:R-:W-:Y:S01]  /*db10*/  IMAD.MOV.U32 R11, RZ, RZ, 0x1c1f ;  /* 0x00001c1fff0b7424 */ /* 0x000fe200078e00ff */
[----:B------:R-:W-:Y:S01]  /*db20*/  ISETP.GE.AND P2, PT, R17, 0x1, PT ;  /* 0x000000011100780c */ /* 0x000fe20003f46270 */
[----:B------:R-:W-:Y:S01]  /*db30*/  IMAD.MOV.U32 R2, RZ, RZ, R14 ;  /* 0x000000ffff027224 */ /* 0x000fe200078e000e */
[----:B------:R-:W-:-:S13]  /*db40*/  LOP3.LUT P1, RZ, R28, 0x1, RZ, 0xc0, !PT ;  /* 0x000000011cff7812 */ /* 0x000fda000782c0ff */
[----:B0-----:R-:W-:Y:S05]  /*db50*/  WARPSYNC.COLLECTIVE R15, `(.L_x_118) ;  /* 0x000000000f087348 */ /* 0x001fea0003c00000 */
[----:B------:R1:W2:Y:S02]  /*db60*/  SHFL.IDX P6, R14, R13, R12, R11 ;  /* 0x0000000c0d0e7389 */ /* 0x0002a400000c000b */
[----:B012---:R-:W-:Y:S01]  /*db70*/  ENDCOLLECTIVE ;  /* 0x000000000000791b */ /* 0x007fe20003800000 */
.L_x_118:
[----:B------:R-:W-:Y:S01]  /*db80*/  IMAD.MOV.U32 R13, RZ, RZ, R6 ;  /* 0x000000ffff0d7224 */ /* 0x000fe200078e0006 */
[----:B------:R-:W-:Y:S01]  /*db90*/  MOV R12, 0x1 ;  /* 0x00000001000c7802 */ /* 0x000fe20000000f00 */
[----:B------:R-:W-:-:S05]  /*dba0*/  IMAD.SHL.U32 R18, R18, 0x10, RZ ;  /* 0x0000001012127824 */ /* 0x000fca00078e00ff */
[----:B------:R-:W-:-:S04]  /*dbb0*/  LOP3.LUT R18, R18, 0x30, RZ, 0xc0, !PT ;  /* 0x0000003012127812 */ /* 0x000fc800078ec0ff */
[----:B------:R-:W-:-:S13]  /*dbc0*/  @P2 IADD3 R9, P0, R18, R14, RZ ;  /* 0x0000000e12092210 */ /* 0x000fda0007f1e0ff */
[----:B------:R-:W-:Y:S05]  /*dbd0*/  WARPSYNC.COLLECTIVE R15, `(.L_x_119) ;  /* 0x000000000f087348 */ /* 0x000fea0003c00000 */
[----:B------:R0:W1:Y:S02]  /*dbe0*/  SHFL.IDX P6, R14, R13, R12, R11 ;  /* 0x0000000c0d0e7389 */ /* 0x00006400000c000b */
[----:B01----:R-:W-:Y:S01]  /*dbf0*/  ENDCOLLECTIVE ;  /* 0x000000000000791b */ /* 0x003fe20003800000 */
.L_x_119:
[----:B------:R-:W-:Y:S02]  /*dc00*/  @P2 IMAD.X R3, RZ, RZ, R2, P0 ;  /* 0x000000ffff032224 */ /* 0x000fe400000e0602 */
[----:B------:R-:W-:-:S05]  /*dc10*/  @P2 IMAD.MOV.U32 R2, RZ, RZ, R9 ;  /* 0x000000ffff022224 */ /* 0x000fca00078e0009 */
[----:B------:R-:W-:Y:S01]  /*dc20*/  @!PT LDS RZ, [RZ] ;  /* 0x00000000fffff984 */ /* 0x000fe20000000800 */
[----:B------:R-:W-:Y:S01]  /*dc30*/  @!PT LDS RZ, [RZ] ;  /* 0x00000000fffff984 */ /* 0x000fe20000000800 */
[----:B------:R-:W-:Y:S01]  /*dc40*/  @!PT LDS RZ, [RZ] ;  /* 0x00000000fffff984 */ /* 0x000fe20000000800 */
[----:B------:R0:W-:Y:S01]  /*dc50*/  @P2 LDGSTS.E.BYPASS.LTC128B.128 [R4+0xe000], desc[UR36][R2.64], !P1 ;  /* 0x0e00000002042fae */ /* 0x0001e2000c901d64 */
[----:B------:R-:W-:Y:S01]  /*dc60*/  ISETP.GE.AND P2, PT, R17, 0x21, PT ;  /* 0x000000211100780c */ /* 0x000fe20003f46270 */
[----:B------:R-:W-:Y:S02]  /*dc70*/  IMAD.MOV.U32 R13, RZ, RZ, R5 ;  /* 0x000000ffff0d7224 */ /* 0x000fe400078e0005 */
[----:B0-----:R-:W-:-:S10]  /*dc80*/  IMAD.MOV.U32 R2, RZ, RZ, R14 ;  /* 0x000000ffff027224 */ /* 0x001fd400078e000e */
[----:B------:R-:W-:Y:S05]  /*dc90*/  WARPSYNC.COLLECTIVE R15, `(.L_x_120) ;  /* 0x000000000f087348 */ /* 0x000fea0003c00000 */
[----:B------:R0:W1:Y:S02]  /*dca0*/  SHFL.IDX P6, R14, R13, R12, R11 ;  /* 0x0000000c0d0e7389 */ /* 0x00006400000c000b */
[----:B01----:R-:W-:Y:S01]  /*dcb0*/  ENDCOLLECTIVE ;  /* 0x000000000000791b */ /* 0x003fe20003800000 */
.L_x_120:
[----:B------:R-:W-:Y:S02]  /*dcc0*/  IMAD.MOV.U32 R13, RZ, RZ, R6 ;  /* 0x000000ffff0d7224 */ /* 0x000fe400078e0006 */
[----:B------:R-:W-:Y:S01]  /*dcd0*/  IMAD.MOV.U32 R12, RZ, RZ, 0x2 ;  /* 0x00000002ff0c7424 */ /* 0x000fe200078e00ff */
[----:B------:R-:W-:-:S13]  /*dce0*/  @P2 IADD3 R9, P0, R18, R14, RZ ;  /* 0x0000000e12092210 */ /* 0x000fda0007f1e0ff */
[----:B------:R-:W-:Y:S05]  /*dcf0*/  WARPSYNC.COLLECTIVE R15, `(.L_x_121) ;  /* 0x000000000f087348 */ /* 0x000fea0003c00000 */
[----:B------:R0:W1:Y:S02]  /*dd00*/  SHFL.IDX P6, R14, R13, R12, R11 ;  /* 0x0000000c0d0e7389 */ /* 0x00006400000c000b */
[----:B01----:R-:W-:Y:S01]  /*dd10*/  ENDCOLLECTIVE ;  /* 0x000000000000791b */ /* 0x003fe20003800000 */
.L_x_121:
[----:B------:R-:W-:Y:S01]  /*dd20*/  @P2 IMAD.X R3, RZ, RZ, R2, P0 ;  /* 0x000000ffff032224 */ /* 0x000fe200000e0602 */
[----:B------:R-:W-:-:S05]  /*dd30*/  @P2 MOV R2, R9 ;  /* 0x0000000900022202 */ /* 0x000fca0000000f00 */
[----:B------:R-:W-:Y:S01]  /*dd40*/  @!PT LDS RZ, [RZ] ;  /* 0x00000000fffff984 */ /* 0x000fe20000000800 */
[----:B------:R-:W-:Y:S01]  /*dd50*/  @!PT LDS RZ, [RZ] ;  /* 0x00000000fffff984 */ /* 0x000fe20000000800 */
[----:B------:R-:W-:Y:S01]  /*dd60*/  @!PT LDS RZ, [RZ] ;  /* 0x00000000fffff984 */ /* 0x000fe20000000800 */
[----:B------:R0:W-:Y:S01]  /*dd70*/  @P2 LDGSTS.E.BYPASS.LTC128B.128 [R4+0xe800], desc[UR36][R2.64], !P1 ;  /* 0x0e80000002042fae */ /* 0x0001e2000c901d64 */
[----:B------:R-:W-:Y:S02]  /*dd80*/  ISETP.GE.AND P2, PT, R17, 0x41, PT ;  /* 0x000000411100780c */ /* 0x000fe40003f46270 */
[----:B------:R-:W-:Y:S01]  /*dd90*/  MOV R13, R5 ;  /* 0x00000005000d7202 */ /* 0x000fe20000000f00 */
[----:B0-----:R-:W-:-:S10]  /*dda0*/  IMAD.MOV.U32 R2, RZ, RZ, R14 ;  /* 0x000000ffff027224 */ /* 0x001fd400078e000e */
[----:B------:R-:W-:Y:S05]  /*ddb0*/  WARPSYNC.COLLECTIVE R15, `(.L_x_122) ;  /* 0x000000000f087348 */ /* 0x000fea0003c00000 */
[----:B------:R0:W1:Y:S02]  /*ddc0*/  SHFL.IDX P6, R14, R13, R12, R11 ;  /* 0x0000000c0d0e7389 */ /* 0x00006400000c000b */
[----:B01----:R-:W-:Y:S01]  /*ddd0*/  ENDCOLLECTIVE ;  /* 0x000000000000791b */ /* 0x003fe20003800000 */
.L_x_122:
[----:B------:R-:W-:Y:S02]  /*dde0*/  IMAD.MOV.U32 R13, RZ, RZ, R6 ;  /* 0x000000ffff0d7224 */ /* 0x000fe400078e0006 */
[----:B------:R-:W-:Y:S01]  /*ddf0*/  IMAD.MOV.U32 R12, RZ, RZ, 0x3 ;  /* 0x00000003ff0c7424 */ /* 0x000fe200078e00ff */
[----:B------:R-:W-:-:S13]  /*de00*/  @P2 IADD3 R3, P0, R18, R14, RZ ;  /* 0x0000000e12032210 */ /* 0x000fda0007f1e0ff */
[----:B------:R-:W-:Y:S05]  /*de10*/  WARPSYNC.COLLECTIVE R15, `(.L_x_123) ;  /* 0x000000000f087348 */ /* 0x000fea0003c00000 */
[----:B------:R0:W1:Y:S02]  /*de20*/  SHFL.IDX P6, R14, R13, R12, R11 ;  /* 0x0000000c0d0e7389 */ /* 0x00006400000c000b */
[----:B01----:R-:W-:Y:S01]  /*de30*/  ENDCOLLECTIVE ;  /* 0x000000000000791b */ /* 0x003fe20003800000 */
.L_x_123:
[----:B------:R-:W-:-:S05]  /*de40*/  @P2 IMAD.X R2, RZ, RZ, R2, P0 ;  /* 0x000000ffff022224 */ /* 0x000fca00000e0602 */
[----:B------:R-:W-:-:S04]  /*de50*/  @P2 LOP3.LUT R3, R3, R2, RZ, 0x3c, !PT ;  /* 0x0000000203032212 */ /* 0x000fc800078e3cff */
[----:B------:R-:W-:Y:S01]  /*de60*/  @P2 LOP3.LUT R2, R3, R2, RZ, 0x3c, !PT ;  /* 0x0000000203022212 */ /* 0x000fe200078e3cff */
[----:B------:R-:W-:-:S03]  /*de70*/  IMAD.MOV.U32 R13, RZ, RZ, R5 ;  /* 0x000000ffff0d7224 */ /* 0x000fc600078e0005 */
[----:B------:R-:W-:-:S05]  /*de80*/  @P2 LOP3.LUT R3, R3, R2, RZ, 0x3c, !PT ;  /* 0x0000000203032212 */ /* 0x000fca00078e3cff */
[----:B------:R-:W-:Y:S01]  /*de90*/  @!PT LDS RZ, [RZ] ;  /* 0x00000000fffff984 */ /* 0x000fe20000000800 */
[----:B------:R-:W-:Y:S01]  /*dea0*/  @!PT LDS RZ, [RZ] ;  /* 0x00000000fffff984 */ /* 0x000fe20000000800 */
[----:B------:R-:W-:Y:S01]  /*deb0*/  @!PT LDS RZ, [RZ] ;  /* 0x00000000fffff984 */ /* 0x000fe20000000800 */
[----:B------:R0:W-:Y:S01]  /*dec0*/  @P2 LDGSTS.E.BYPASS.LTC128B.128 [R4+0xf000], desc[UR36][R2.64], !P1 ;  /* 0x0f00000002042fae */ /* 0x0001e2000c901d64 */
[----:B------:R-:W-:Y:S02]  /*ded0*/  ISETP.GE.AND P2, PT, R17, 0x61, PT ;  /* 0x000000611100780c */ /* 0x000fe40003f46270 */
[----:B------:R-:W-:-:S11]  /*dee0*/  MOV R6, R14 ;  /* 0x0000000e00067202 */ /* 0x000fd60000000f00 */
[----:B0-----:R-:W-:Y:S05]  /*def0*/  WARPSYNC.COLLECTIVE R15, `(.L_x_124) ;  /* 0x000000000f087348 */ /* 0x001fea0003c00000 */
[----:B------:R1:W2:Y:S02]  /*df00*/  SHFL.IDX P6, R14, R13, R12, R11 ;  /* 0x0000000c0d0e7389 */ /* 0x0002a400000c000b */
[----:B012---:R-:W-:Y:S01]  /*df10*/  ENDCOLLECTIVE ;  /* 0x000000000000791b */ /* 0x007fe20003800000 */
.L_x_124:
[----:B------:R-:W-:Y:S01]  /*df20*/  MOV R13, R7 ;  /* 0x00000007000d7202 */ /* 0x000fe20000000f00 */
[----:B------:R-:W-:Y:S02]  /*df30*/  IMAD.MOV.U32 R12, RZ, RZ, RZ ;  /* 0x000000ffff0c7224 */ /* 0x000fe400078e00ff */
[----:B------:R-:W-:-:S07]  /*df40*/  IMAD.MOV.U32 R5, RZ, RZ, R14 ;  /* 0x000000ffff057224 */ /* 0x000fce00078e000e */
[----:B------:R-:W-:Y:S05]  /*df50*/  WARPSYNC.COLLECTIVE R15, `(.L_x_125) ;  /* 0x000000000f087348 */ /* 0x000fea0003c00000 */
[----:B------:R0:W1:Y:S02]  /*df60*/  SHFL.IDX P6, R14, R13, R12, R11 ;  /* 0x0000000c0d0e7389 */ /* 0x00006400000c000b */
[----:B01----:R-:W-:Y:S01]  /*df70*/  ENDCOLLECTIVE ;  /* 0x000000000000791b */ /* 0x003fe20003800000 */
.L_x_125:
[----:B------:R-:W-:-:S04]  /*df80*/  @P2 IADD3 R5, P0, R18, R5, RZ ;  /* 0x0000000512052210 */ /* 0x000fc80007f1e0ff */
[----:B------:R-:W-:Y:S01]  /*df90*/  @P2 IADD3.X R6, RZ, R6, RZ, P0, !PT ;  /* 0x00000006ff062210 */ /* 0x000fe200007fe4ff */
[----:B------:R-:W-:-:S04]  /*dfa0*/  @P2 IMAD.MOV.U32 R2, RZ, RZ, R5 ;  /* 0x000000ffff022224 */ /* 0x000fc800078e0005 */
[----:B------:R-:W-:Y:S01]  /*dfb0*/  @P2 IMAD.MOV.U32 R3, RZ, RZ, R6 ;  /* 0x000000ffff032224 */ /* 0x000fe200078e0006 */
[----:B------:R-:W-:-:S04]  /*dfc0*/  MOV R13, R8 ;  /* 0x00000008000d7202 */ /* 0x000fc80000000f00 */
[----:B------:R-:W-:Y:S01]  /*dfd0*/  @!PT LDS RZ, [RZ] ;  /* 0x00000000fffff984 */ /* 0x000fe20000000800 */
[----:B------:R-:W-:Y:S01]  /*dfe0*/  @!PT LDS RZ, [RZ] ;  /* 0x00000000fffff984 */ /* 0x000fe20000000800 */
[----:B------:R-:W-:Y:S01]  /*dff0*/  @!PT LDS RZ, [RZ] ;  /* 0x00000000fffff984 */ /* 0x000fe20000000800 */
[----:B------:R0:W-:Y:S01]  /*e000*/  @P2 LDGSTS.E.BYPASS.LTC128B.128 [R4+0xf800], desc[UR36][R2.64], !P1 ;  /* 0x0f80000002042fae */ /* 0x0001e2000c901d64 */
[----:B------:R-:W-:-:S07]  /*e010*/  IMAD.MOV.U32 R7, RZ, RZ, R14 ;  /* 0x000000ffff077224 */ /* 0x000fce00078e000e */
[----:B0-----:R-:W-:Y:S05]  /*e020*/  WARPSYNC.COLLECTIVE R15, `(.L_x_126) ;  /* 0x000000000f087348 */ /* 0x001fea0003c00000 */
[----:B------:R1:W2:Y:S02]  /*e030*/  SHFL.IDX P6, R14, R13, R12, R11 ;  /* 0x0000000c0d0e7389 */ /* 0x0002a400000c000b */
[----:B012---:R-:W-:Y:S01]  /*e040*/  ENDCOLLECTIVE ;  /* 0x000000000000791b */ /* 0x007fe20003800000 */
.L_x_126:
[----:B------:R-:W-:Y:S05]  /*e050*/  BRA `(.L_x_127) ;  /* 0xffffffc8001c7947 */ /* 0x000fea000383ffff */
.L_x_54:
[----:B------:R-:W-:Y:S01]  /*e060*/  IMAD.MOV.U32 R13, RZ, RZ, R6 ;  /* 0x000000ffff0d7224 */ /* 0x000fe200078e0006 */
[----:B------:R-:W-:Y:S01]  /*e070*/  MOV R11, 0x1c1f ;  /* 0x00001c1f000b7802 */ /* 0x000fe20000000f00 */
[----:B------:R-:W-:Y:S02]  /*e080*/  IMAD.MOV.U32 R12, RZ, RZ, RZ ;  /* 0x000000ffff0c7224 */ /* 0x000fe400078e00ff */
[----:B------:R-:W-:Y:S02]  /*e090*/  IMAD.MOV.U32 R15, RZ, RZ, -0x1 ;  /* 0xffffffffff0f7424 */ /* 0x000fe400078e00ff */
[----:B------:R-:W-:-:S07]  /*e0a0*/  IMAD R0, R0, 0xc0, R18 ;  /* 0x000000c000007824 */ /* 0x000fce00078e0212 */
[----:B-----5:R-:W-:Y:S05]  /*e0b0*/  WARPSYNC.COLLECTIVE R15, `(.L_x_128) ;  /* 0x000000000f087348 */ /* 0x020fea0003c00000 */
[----:B------:R0:W1:Y:S02]  /*e0c0*/  SHFL.IDX P6, R14, R13, R12, R11 ;  /* 0x0000000c0d0e7389 */ /* 0x00006400000c000b */
[----:B01---5:R-:W-:Y:S01]  /*e0d0*/  ENDCOLLECTIVE ;  /* 0x000000000000791b */ /* 0x023fe20003800000 */
.L_x_128:
[C---:B------:R-:W-:Y:S02]  /*e0e0*/  ISETP.GE.AND P1, PT, R0.reuse, UR44, PT ;  /* 0x0000002c00007c0c */ /* 0x040fe4000bf26270 */
[----:B------:R-:W-:Y:S02]  /*e0f0*/  IADD3 R8, R0, 0x20, RZ ;  /* 0x0000002000087810 */ /* 0x000fe40007ffe0ff */
[----:B------:R-:W-:Y:S01]  /*e100*/  MOV R13, R4 ;  /* 0x00000004000d7202 */ /* 0x000fe20000000f00 */
[----:B------:R-:W-:-:S08]  /*e110*/  IMAD.MOV.U32 R2, RZ, RZ, R14 ;  /* 0x000000ffff027224 */ /* 0x000fd000078e000e */
[----:B------:R-:W-:Y:S05]  /*e120*/  WARPSYNC.COLLECTIVE R15, `(.L_x_129) ;  /* 0x000000000f087348 */ /* 0x000fea0003c00000 */
[----:B------:R0:W1:Y:S02]  /*e130*/  SHFL.IDX P6, R14, R13, R12, R11 ;  /* 0x0000000c0d0e7389 */ /* 0x00006400000c000b */
[----:B01----:R-:W-:Y:S01]  /*e140*/  ENDCOLLECTIVE ;  /* 0x000000000000791b */ /* 0x003fe20003800000 */
.L_x_129:
[----:B------:R-:W-:Y:S02]  /*e150*/  IMAD.MOV.U32 R13, RZ, RZ, R6 ;  /* 0x000000ffff0d7224 */ /* 0x000fe400078e0006 */
[----:B------:R-:W-:Y:S01]  /*e160*/  IMAD.MOV.U32 R12, RZ, RZ, 0x1 ;  /* 0x00000001ff0c7424 */ /* 0x000fe200078e00ff */
[----:B------:R-:W-:-:S05]  /*e170*/  @!P1 IADD3 R14, P0, R17, R14, RZ ;  /* 0x0000000e110e9210 */ /* 0x000fca0007f1e0ff */
[----:B------:R-:W-:Y:S02]  /*e180*/  @!P1 IMAD.X R3, RZ, RZ, R2, P0 ;  /* 0x000000ffff039224 */ /* 0x000fe400000e0602 */
[----:B------:R-:W-:-:S07]  /*e190*/  @!P1 IMAD.MOV.U32 R2, RZ, RZ, R14 ;  /* 0x000000ffff029224 */ /* 0x000fce00078e000e */
[----:B------:R-:W-:Y:S05]  /*e1a0*/  WARPSYNC.COLLECTIVE R15, `(.L_x_130) ;  /* 0x000000000f087348 */ /* 0x000fea0003c00000 */
[----:B------:R0:W1:Y:S02]  /*e1b0*/  SHFL.IDX P6, R14, R13, R12, R11 ;  /* 0x0000000c0d0e7389 */ /* 0x00006400000c000b */
[----:B01----:R-:W-:Y:S01]  /*e1c0*/  ENDCOLLECTIVE ;  /* 0x000000000000791b */ /* 0x003fe20003800000 */
.L_x_130:
[----:B------:R-:W-:Y:S01]  /*e1d0*/  @!PT LDS RZ, [RZ] ;  /* 0x00000000fffff984 */ /* 0x000fe20000000800 */
[----:B------:R-:W-:Y:S01]  /*e1e0*/  @!PT LDS RZ, [RZ] ;  /* 0x00000000fffff984 */ /* 0x000fe20000000800 */
[----:B------:R-:W-:Y:S01]  /*e1f0*/  @!PT LDS RZ, [RZ] ;  /* 0x00000000fffff984 */ /* 0x000fe20000000800 */
[----:B------:R0:W-:Y:S01]  /*e200*/  @!P1 LDGSTS.E.BYPASS.LTC128B.128 [R10+0xb000], desc[UR36][R2.64], !P5 ;  /* 0x0b000000020a9fae */ /* 0x0001e2000e901d64 */
[----:B------:R-:W-:Y:S01]  /*e210*/  ISETP.GE.AND P1, PT, R8, UR44, PT ;  /* 0x0000002c08007c0c */ /* 0x000fe2000bf26270 */
[----:B------:R-:W-:Y:S02]  /*e220*/  VIADD R8, R0, 0x40 ;  /* 0x0000004000087836 */ /* 0x000fe40000000000 */
[----:B------:R-:W-:Y:S01]  /*e230*/  IMAD.MOV.U32 R13, RZ, RZ, R4 ;  /* 0x000000ffff0d7224 */ /* 0x000fe200078e0004 */
[----:B0-----:R-:W-:-:S09]  /*e240*/  MOV R2, R14 ;  /* 0x0000000e00027202 */ /* 0x001fd20000000f00 */
[----:B------:R-:W-:Y:S05]  /*e250*/  WARPSYNC.COLLECTIVE R15, `(.L_x_131) ;  /* 0x000000000f087348 */ /* 0x000fea0003c00000 */
[----:B------:R0:W1:Y:S02]  /*e260*/  SHFL.IDX P6, R14, R13, R12, R11 ;  /* 0x0000000c0d0e7389 */ /* 0x00006400000c000b */
[----:B01----:R-:W-:Y:S01]  /*e270*/  ENDCOLLECTIVE ;  /* 0x000000000000791b */ /* 0x003fe20003800000 */
.L_x_131:
[----:B------:R-:W-:Y:S01]  /*e280*/  IMAD.MOV.U32 R13, RZ, RZ, R6 ;  /* 0x000000ffff0d7224 */ /* 0x000fe200078e0006 */
[----:B------:R-:W-:Y:S02]  /*e290*/  MOV R12, 0x2 ;  /* 0x00000002000c7802 */ /* 0x000fe40000000f00 */
[----:B------:R-:W-:-:S05]  /*e2a0*/  @!P1 IADD3 R14, P0, R17, R14, RZ ;  /* 0x0000000e110e9210 */ /* 0x000fca0007f1e0ff */
[----:B------:R-:W-:Y:S01]  /*e2b0*/  @!P1 IMAD.X R3, RZ, RZ, R2, P0 ;  /* 0x000000ffff039224 */ /* 0x000fe200000e0602 */
[----:B------:R-:W-:-:S07]  /*e2c0*/  @!P1 MOV R2, R14 ;  /* 0x0000000e00029202 */ /* 0x000fce0000000f00 */
[----:B------:R-:W-:Y:S05]  /*e2d0*/  WARPSYNC.COLLECTIVE R15, `(.L_x_132) ;  /* 0x000000000f087348 */ /* 0x000fea0003c00000 */
[----:B------:R0:W1:Y:S02]  /*e2e0*/  SHFL.IDX P6, R14, R13, R12, R11 ;  /* 0x0000000c0d0e7389 */ /* 0x00006400000c000b */
[----:B01----:R-:W-:Y:S01]  /*e2f0*/  ENDCOLLECTIVE ;  /* 0x000000000000791b */ /* 0x003fe20003800000 */
.L_x_132:
[----:B------:R-:W-:Y:S01]  /*e300*/  @!PT LDS RZ, [RZ] ;  /* 0x00000000fffff984 */ /* 0x000fe20000000800 */
[----:B------:R-:W-:Y:S01]  /*e310*/  @!PT LDS RZ, [RZ] ;  /* 0x00000000fffff984 */ /* 0x000fe20000000800 */
[----:B------:R-:W-:Y:S01]  /*e320*/  @!PT LDS RZ, [RZ] ;  /* 0x00000000fffff984 */ /* 0x000fe20000000800 */
[----:B------:R0:W-:Y:S01]  /*e330*/  @!P1 LDGSTS.E.BYPASS.LTC128B.128 [R10+0xb800], desc[UR36][R2.64], !P5 ;  /* 0x0b800000020a9fae */ /* 0x0001e2000e901d64 */
[----:B------:R-:W-:Y:S01]  /*e340*/  ISETP.GE.AND P1, PT, R8, UR44, PT ;  /* 0x0000002c08007c0c */ /* 0x000fe2000bf26270 */
[----:B------:R-:W-:Y:S02]  /*e350*/  IMAD.MOV.U32 R13, RZ, RZ, R4 ;  /* 0x000000ffff0d7224 */ /* 0x000fe400078e0004 */
[----:B0-----:R-:W-:-:S10]  /*e360*/  IMAD.MOV.U32 R2, RZ, RZ, R14 ;  /* 0x000000ffff027224 */ /* 0x001fd400078e000e */
[----:B------:R-:W-:Y:S05]  /*e370*/  WARPSYNC.COLLECTIVE R15, `(.L_x_133) ;  /* 0x000000000f087348 */ /* 0x000fea0003c00000 */
[----:B------:R0:W1:Y:S02]  /*e380*/  SHFL.IDX P6, R14, R13, R12, R11 ;  /* 0x0000000c0d0e7389 */ /* 0x00006400000c000b */
[----:B01----:R-:W-:Y:S01]  /*e390*/  ENDCOLLECTIVE ;  /* 0x000000000000791b */ /* 0x003fe20003800000 */
.L_x_133:
[----:B------:R-:W-:Y:S01]  /*e3a0*/  IMAD.MOV.U32 R13, RZ, RZ, R6 ;  /* 0x000000ffff0d7224 */ /* 0x000fe200078e0006 */
[----:B------:R-:W-:Y:S02]  /*e3b0*/  MOV R12, 0x3 ;  /* 0x00000003000c7802 */ /* 0x000fe40000000f00 */
[----:B------:R-:W-:-:S04]  /*e3c0*/  @!P1 IADD3 R14, P0, R17, R14, RZ ;  /* 0x0000000e110e9210 */ /* 0x000fc80007f1e0ff */
[----:B------:R-:W-:Y:S01]  /*e3d0*/  @!P1 IADD3.X R3, RZ, R2, RZ, P0, !PT ;  /* 0x00000002ff039210 */ /* 0x000fe200007fe4ff */
[----:B------:R-:W-:-:S08]  /*e3e0*/  @!P1 IMAD.MOV.U32 R2, RZ, RZ, R14 ;  /* 0x000000ffff029224 */ /* 0x000fd000078e000e */
[----:B------:R-:W-:Y:S05]  /*e3f0*/  WARPSYNC.COLLECTIVE R15, `(.L_x_134) ;  /* 0x000000000f087348 */ /* 0x000fea0003c00000 */
[----:B------:R0:W1:Y:S02]  /*e400*/  SHFL.IDX P6, R14, R13, R12, R11 ;  /* 0x0000000c0d0e7389 */ /* 0x00006400000c000b */
[----:B01----:R-:W-:Y:S01]  /*e410*/  ENDCOLLECTIVE ;  /* 0x000000000000791b */ /* 0x003fe20003800000 */
.L_x_134:
[----:B------:R-:W-:Y:S01]  /*e420*/  @!PT LDS RZ, [RZ] ;  /* 0x00000000fffff984 */ /* 0x000fe20000000800 */
[----:B------:R-:W-:Y:S01]  /*e430*/  @!PT LDS RZ, [RZ] ;  /* 0x00000000fffff984 */ /* 0x000fe20000000800 */
[----:B------:R-:W-:Y:S01]  /*e440*/  @!PT LDS RZ, [RZ] ;  /* 0x00000000fffff984 */ /* 0x000fe20000000800 */
[----:B------:R0:W-:Y:S01]  /*e450*/  @!P1 LDGSTS.E.BYPASS.LTC128B.128 [R10+0xc000], desc[UR36][R2.64], !P5 ;  /* 0x0c000000020a9fae */ /* 0x0001e2000e901d64 */
[----:B------:R-:W-:Y:S01]  /*e460*/  IMAD.MOV.U32 R13, RZ, RZ, R4 ;  /* 0x000000ffff0d7224 */ /* 0x000fe200078e0004 */
[C---:B0-----:R-:W-:Y:S01]  /*e470*/  IADD3 R2, R0.reuse, 0x60, RZ ;  /* 0x0000006000027810 */ /* 0x041fe20007ffe0ff */
[----:B------:R-:W-:-:S03]  /*e480*/  VIADD R4, R0, 0x80 ;  /* 0x0000008000047836 */ /* 0x000fc60000000000 */
[----:B------:R-:W-:Y:S01]  /*e490*/  ISETP.GE.AND P1, PT, R2, UR44, PT ;  /* 0x0000002c02007c0c */ /* 0x000fe2000bf26270 */
[----:B------:R-:W-:-:S12]  /*e4a0*/  IMAD.MOV.U32 R6, RZ, RZ, R14 ;  /* 0x000000ffff067224 */ /* 0x000fd800078e000e */
[----:B------:R-:W-:Y:S05]  /*e4b0*/  WARPSYNC.COLLECTIVE R15, `(.L_x_135) ;  /* 0x000000000f087348 */ /* 0x000fea0003c00000 */
[----:B------:R0:W1:Y:S02]  /*e4c0*/  SHFL.IDX P6, R14, R13, R12, R11 ;  /* 0x0000000c0d0e7389 */ /* 0x00006400000c000b */
[----:B01----:R-:W-:Y:S01]  /*e4d0*/  ENDCOLLECTIVE ;  /* 0x000000000000791b */ /* 0x003fe20003800000 */
.L_x_135:
[----:B------:R-:W-:Y:S01]  /*e4e0*/  MOV R13, R7 ;  /* 0x00000007000d7202 */ /* 0x000fe20000000f00 */
[----:B------:R-:W-:Y:S01]  /*e4f0*/  IMAD.MOV.U32 R12, RZ, RZ, RZ ;  /* 0x000000ffff0c7224 */ /* 0x000fe200078e00ff */
[----:B------:R-:W-:-:S13]  /*e500*/  @!P1 IADD3 R2, P0, R17, R14, RZ ;  /* 0x0000000e11029210 */ /* 0x000fda0007f1e0ff */
[----:B------:R-:W-:Y:S05]  /*e510*/  WARPSYNC.COLLECTIVE R15, `(.L_x_136) ;  /* 0x000000000f087348 */ /* 0x000fea0003c00000 */
[----:B------:R0:W1:Y:S02]  /*e520*/  SHFL.IDX P6, R14, R13, R12, R11 ;  /* 0x0000000c0d0e7389 */ /* 0x00006400000c000b */
[----:B01----:R-:W-:Y:S01]  /*e530*/  ENDCOLLECTIVE ;  /* 0x000000000000791b */ /* 0x003fe20003800000 */
.L_x_136:
[----:B------:R-:W-:-:S05]  /*e540*/  @!P1 IMAD.X R3, RZ, RZ, R6, P0 ;  /* 0x000000ffff039224 */ /* 0x000fca00000e0606 */
[----:B------:R-:W-:Y:S01]  /*e550*/  @!PT LDS RZ, [RZ] ;  /* 0x00000000fffff984 */ /* 0x000fe20000000800 */
[----:B------:R-:W-:Y:S01]  /*e560*/  @!PT LDS RZ, [RZ] ;  /* 0x00000000fffff984 */ /* 0x000fe20000000800 */
[----:B------:R-:W-:Y:S01]  /*e570*/  @!PT LDS RZ, [RZ] ;  /* 0x00000000fffff984 */ /* 0x000fe20000000800 */
[----:B------:R0:W-:Y:S01]  /*e580*/  @!P1 LDGSTS.E.BYPASS.LTC128B.128 [R10+0xc800], desc[UR36][R2.64], !P5 ;  /* 0x0c800000020a9fae */ /* 0x0001e2000e901d64 */
[----:B------:R-:W-:Y:S02]  /*e590*/  ISETP.GE.AND P1, PT, R4, UR44, PT ;  /* 0x0000002c04007c0c */ /* 0x000fe4000bf26270 */
[----:B------:R-:W-:Y:S01]  /*e5a0*/  MOV R13, R5 ;  /* 0x00000005000d7202 */ /* 0x000fe20000000f00 */
[----:B0-----:R-:W-:-:S10]  /*e5b0*/  IMAD.MOV.U32 R2, RZ, RZ, R14 ;  /* 0x000000ffff027224 */ /* 0x001fd400078e000e */
[----:B------:R-:W-:Y:S05]  /*e5c0*/  WARPSYNC.COLLECTIVE R15, `(.L_x_137) ;  /* 0x000000000f087348 */ /* 0x000fea0003c00000 */
[----:B------:R0:W1:Y:S02]  /*e5d0*/  SHFL.IDX P6, R14, R13, R12, R11 ;  /* 0x0000000c0d0e7389 */ /* 0x00006400000c000b */
[----:B01----:R-:W-:Y:S01]  /*e5e0*/  ENDCOLLECTIVE ;  /* 0x000000000000791b */ /* 0x003fe20003800000 */
.L_x_137:
[----:B------:R-:W-:Y:S01]  /*e5f0*/  MOV R13, R7 ;  /* 0x00000007000d7202 */ /* 0x000fe20000000f00 */
[----:B------:R-:W-:Y:S01]  /*e600*/  IMAD.MOV.U32 R12, RZ, RZ, 0x1 ;  /* 0x00000001ff0c7424 */ /* 0x000fe200078e00ff */
[----:B------:R-:W-:-:S05]  /*e610*/  @!P1 IADD3 R14, P0, R17, R14, RZ ;  /* 0x0000000e110e9210 */ /* 0x000fca0007f1e0ff */
[----:B------:R-:W-:Y:S02]  /*e620*/  @!P1 IMAD.X R3, RZ, RZ, R2, P0 ;  /* 0x000000ffff039224 */ /* 0x000fe400000e0602 */
[----:B------:R-:W-:-:S07]  /*e630*/  @!P1 IMAD.MOV.U32 R2, RZ, RZ, R14 ;  /* 0x000000ffff029224 */ /* 0x000fce00078e000e */
[----:B------:R-:W-:Y:S05]  /*e640*/  WARPSYNC.COLLECTIVE R15, `(.L_x_138) ;  /* 0x000000000f087348 */ /* 0x000fea0003c00000 */
[----:B------:R0:W1:Y:S02]  /*e650*/  SHFL.IDX P6, R14, R13, R12, R11 ;  /* 0x0000000c0d0e7389 */ /* 0x00006400000c000b */
[----:B01----:R-:W-:Y:S01]  /*e660*/  ENDCOLLECTIVE ;  /* 0x000000000000791b */ /* 0x003fe20003800000 */
.L_x_138:
[----:B------:R-:W-:Y:S01]  /*e670*/  @!PT LDS RZ, [RZ] ;  /* 0x00000000fffff984 */ /* 0x000fe20000000800 */
[----:B------:R-:W-:Y:S01]  /*e680*/  @!PT LDS RZ, [RZ] ;  /* 0x00000000fffff984 */ /* 0x000fe20000000800 */
[----:B------:R-:W-:Y:S01]  /*e690*/  @!PT LDS RZ, [RZ] ;  /* 0x00000000fffff984 */ /* 0x000fe20000000800 */
[----:B------:R0:W-:Y:S01]  /*e6a0*/  @!P1 LDGSTS.E.BYPASS.LTC128B.128 [R10+0xd000], desc[UR36][R2.64], !P5 ;  /* 0x0d000000020a9fae */ /* 0x0001e2000e901d64 */
[----:B------:R-:W-:Y:S01]  /*e6b0*/  MOV R13, R5 ;  /* 0x00000005000d7202 */ /* 0x000fe20000000f00 */
[----:B------:R-:W-:-:S07]  /*e6c0*/  IMAD.MOV.U32 R7, RZ, RZ, R14 ;  /* 0x000000ffff077224 */ /* 0x000fce00078e000e */
[----:B0-----:R-:W-:Y:S05]  /*e6d0*/  WARPSYNC.COLLECTIVE R15, `(.L_x_139) ;  /* 0x000000000f087348 */ /* 0x001fea0003c00000 */
[----:B------:R1:W2:Y:S02]  /*e6e0*/  SHFL.IDX P6, R14, R13, R12, R11 ;  /* 0x0000000c0d0e7389 */ /* 0x0002a400000c000b */
[----:B012---:R-:W-:Y:S01]  /*e6f0*/  ENDCOLLECTIVE ;  /* 0x000000000000791b */ /* 0x007fe20003800000 */
.L_x_139:
[----:B------:R-:W-:Y:S05]  /*e700*/  BRA `(.L_x_140) ;  /* 0xffffffcc000c7947 */ /* 0x000fea000383ffff */
.L_x_55:
[----:B0-----:R-:W-:-:S04]  /*e710*/  IMAD.U32 R3, RZ, RZ, UR43 ;  /* 0x0000002bff037e24 */ /* 0x001fc8000f8e00ff */
[----:B------:R0:W1:Y:S03]  /*e720*/  SYNCS.PHASECHK.TRANS64.TRYWAIT P0, [R3+URZ+0x13220], R0 ;  /* 0x01322000030075a7 */ /* 0x000066000800017f */
[----:B-1----:R-:W-:Y:S05]  /*e730*/  @!P0 NANOSLEEP.SYNCS 0x989680 ;  /* 0x009896800000895d */ /* 0x002fea0003900000 */
[----:B------:R-:W1:Y:S02]  /*e740*/  @!P0 SYNCS.PHASECHK.TRANS64 P0, [R3+URZ+0x13220], R0 ;  /* 0x01322000030085a7 */ /* 0x000e64000800007f */
[----:B-1----:R-:W-:Y:S05]  /*e750*/  @!P0 BRA `(.L_x_55) ;  /* 0xfffffffc00ec8947 */ /* 0x002fea000383ffff */
[----:B------:R-:W-:Y:S05]  /*e760*/  BRA `(.L_x_141) ;  /* 0xffffffcc003c7947 */ /* 0x000fea000383ffff */
.L_x_59:
[----:B0-----:R0:W1:Y:S02]  /*e770*/  SYNCS.PHASECHK.TRANS64.TRYWAIT P0, [R0+URZ+0x13280], R24 ;  /* 0x01328018000075a7 */ /* 0x001064000800017f */
[----:B-1----:R-:W-:Y:S05]  /*e780*/  @!P0 NANOSLEEP.SYNCS 0x989680 ;  /* 0x009896800000895d */ /* 0x002fea0003900000 */
[----:B------:R-:W1:Y:S02]  /*e790*/  @!P0 SYNCS.PHASECHK.TRANS64 P0, [R0+URZ+0x13280], R24 ;  /* 0x01328018000085a7 */ /* 0x000e64000800007f */
[----:B-1----:R-:W-:Y:S05]  /*e7a0*/  @!P0 BRA `(.L_x_59) ;  /* 0xfffffffc00f08947 */ /* 0x002fea000383ffff */
[----:B------:R-:W-:Y:S05]  /*e7b0*/  BRA `(.L_x_142) ;  /* 0xffffffd000647947 */ /* 0x000fea000383ffff */
.L_x_60:
[----:B------:R-:W-:Y:S01]  /*e7c0*/  BSSY B0, `(.L_x_143) ;  /* 0x0000008000007945 */ /* 0x000fe20003800000 */
[----:B------:R-:W-:Y:S01]  /*e7d0*/  IMAD.MOV.U32 R13, RZ, RZ, R10 ;  /* 0x000000ffff0d7224 */ /* 0x000fe200078e000a */
[----:B------:R-:W-:Y:S01]  /*e7e0*/  MOV R12, RZ ;  /* 0x000000ff000c7202 */ /* 0x000fe20000000f00 */
[----:B------:R-:W-:Y:S02]  /*e7f0*/  IMAD.MOV.U32 R11, RZ, RZ, 0x1c1f ;  /* 0x00001c1fff0b7424 */ /* 0x000fe400078e00ff */
[----:B------:R-:W-:-:S07]  /*e800*/  IMAD.MOV.U32 R15, RZ, RZ, -0x1 ;  /* 0xffffffffff0f7424 */ /* 0x000fce00078e00ff */
[----:B0-----:R-:W-:Y:S05]  /*e810*/  WARPSYNC.COLLECTIVE R15, `(.L_x_144) ;  /* 0x000000000f087348 */ /* 0x001fea0003c00000 */
[----:B------:R1:W2:Y:S02]  /*e820*/  SHFL.IDX P6, R14, R13, R12, R11 ;  /* 0x0000000c0d0e7389 */ /* 0x0002a400000c000b */
[----:B012---:R-:W-:Y:S01]  /*e830*/  ENDCOLLECTIVE ;  /* 0x000000000000791b */ /* 0x007fe20003800000 */
.L_x_144:
[----:B------:R-:W-:Y:S05]  /*e840*/  BSYNC B0 ;  /* 0x0000000000007941 */ /* 0x000fea0003800000 */
.L_x_143:
[----:B------:R-:W0:Y:S01]  /*e850*/  S2R R2, SR_TID.X ;  /* 0x0000000000027919 */ /* 0x000e220000002100 */
[----:B------:R-:W-:Y:S01]  /*e860*/  IMAD.MOV.U32 R13, RZ, RZ, R9 ;  /* 0x000000ffff0d7224 */ /* 0x000fe200078e0009 */
[----:B------:R-:W-:Y:S01]  /*e870*/  MOV R11, 0x1c1f ;  /* 0x00001c1f000b7802 */ /* 0x000fe20000000f00 */
[----:B------:R-:W-:Y:S01]  /*e880*/  IMAD.MOV.U32 R12, RZ, RZ, RZ ;  /* 0x000000ffff0c7224 */ /* 0x000fe200078e00ff */
[----:B------:R-:W-:Y:S01]  /*e890*/  MOV R3, R14 ;  /* 0x0000000e00037202 */ /* 0x000fe20000000f00 */
[----:B------:R-:W-:Y:S02]  /*e8a0*/  IMAD.MOV.U32 R15, RZ, RZ, -0x1 ;  /* 0xffffffffff0f7424 */ /* 0x000fe400078e00ff */
[----:B------:R-:W-:-:S07]  /*e8b0*/  VIADD R6, R6, UR43 ;  /* 0x0000002b06067c36 */ /* 0x000fce0008000000 */
[----:B0-----:R-:W-:Y:S05]  /*e8c0*/  WARPSYNC.COLLECTIVE R15, `(.L_x_145) ;  /* 0x000000000f087348 */ /* 0x001fea0003c00000 */
[----:B------:R1:W2:Y:S02]  /*e8d0*/  SHFL.IDX P6, R14, R13, R12, R11 ;  /* 0x0000000c0d0e7389 */ /* 0x0002a400000c000b */
[----:B012---:R-:W-:Y:S01]  /*e8e0*/  ENDCOLLECTIVE ;  /* 0x000000000000791b */ /* 0x007fe20003800000 */
.L_x_145:
[----:B------:R-:W-:Y:S01]  /*e8f0*/  MOV R13, R10 ;  /* 0x0000000a000d7202 */ /* 0x000fe20000000f00 */
[----:B------:R-:W-:Y:S02]  /*e900*/  IMAD.MOV.U32 R12, RZ, RZ, 0x1 ;  /* 0x00000001ff0c7424 */ /* 0x000fe400078e00ff */
[----:B------:R-:W-:Y:S01]  /*e910*/  IMAD.SHL.U32 R15, R2, 0x10, RZ ;  /* 0x00000010020f7824 */ /* 0x000fe200078e00ff */
[----:B------:R-:W-:-:S04]  /*e920*/  MOV R2, R14 ;  /* 0x0000000e00027202 */ /* 0x000fc80000000f00 */
[----:B------:R-:W-:-:S04]  /*e930*/  LOP3.LUT R15, R15, 0x30, RZ, 0xc0, !PT ;  /* 0x000000300f0f7812 */ /* 0x000fc800078ec0ff */
[----:B------:R-:W-:Y:S01]  /*e940*/  IADD3 R2, P0, R15, R2, RZ ;  /* 0x000000020f027210 */ /* 0x000fe20007f1e0ff */
[----:B------:R-:W-:-:S04]  /*e950*/  IMAD.MOV.U32 R15, RZ, RZ, -0x1 ;  /* 0xffffffffff0f7424 */ /* 0x000fc800078e00ff */
[----:B------:R-:W-:-:S08]  /*e960*/  IMAD.X R3, RZ, RZ, R3, P0 ;  /* 0x000000ffff037224 */ /* 0x000fd000000e0603 */
[----:B------:R-:W-:Y:S05]  /*e970*/  WARPSYNC.COLLECTIVE R15, `(.L_x_146) ;  /* 0x000000000f087348 */ /* 0x000fea0003c00000 */
[----:B------:R0:W1:Y:S02]  /*e980*/  SHFL.IDX P6, R14, R13, R12, R11 ;  /* 0x0000000c0d0e7389 */ /* 0x00006400000c000b */
[----:B01----:R-:W-:Y:S01]  /*e990*/  ENDCOLLECTIVE ;  /* 0x000000000000791b */ /* 0x003fe20003800000 */
.L_x_146:
[----:B------:R-:W-:Y:S01]  /*e9a0*/  @!PT LDS RZ, [RZ] ;  /* 0x00000000fffff984 */ /* 0x000fe20000000800 */
[----:B------:R-:W-:Y:S01]  /*e9b0*/  @!PT LDS RZ, [RZ] ;  /* 0x00000000fffff984 */ /* 0x000fe20000000800 */
[----:B------:R-:W-:Y:S01]  /*e9c0*/  @!PT LDS RZ, [RZ] ;  /* 0x00000000fffff984 */ /* 0x000fe20000000800 */
[----:B------:R0:W-:Y:S01]  /*e9d0*/  LDGSTS.E.BYPASS.LTC128B.128 [R6+0x6000], desc[UR36][R2.64], !P2 ;  /* 0x0600000002067fae */ /* 0x0001e2000d101d64 */
[----:B------:R-:W-:Y:S01]  /*e9e0*/  IMAD.MOV.U32 R13, RZ, RZ, R9 ;  /* 0x000000ffff0d7224 */ /* 0x000fe200078e0009 */
[----:B0-----:R-:W0:Y:S01]  /*e9f0*/  S2R R2, SR_TID.X ;  /* 0x0000000000027919 */ /* 0x001e220000002100 */
[----:B------:R-:W-:-:S07]  /*ea00*/  MOV R3, R14 ;  /* 0x0000000e00037202 */ /* 0x000fce0000000f00 */
[----:B0-----:R-:W-:Y:S05]  /*ea10*/  WARPSYNC.COLLECTIVE R15, `(.L_x_147) ;  /* 0x000000000f087348 */ /* 0x001fea0003c00000 */
[----:B------:R1:W2:Y:S02]  /*ea20*/  SHFL.IDX P6, R14, R13, R12, R11 ;  /* 0x0000000c0d0e7389 */ /* 0x0002a400000c000b */
[----:B012---:R-:W-:Y:S01]  /*ea30*/  ENDCOLLECTIVE ;  /* 0x000000000000791b */ /* 0x007fe20003800000 */
.L_x_147:
[----:B------:R-:W-:Y:S01]  /*ea40*/  IMAD.MOV.U32 R13, RZ, RZ, R10 ;  /* 0x000000ffff0d7224 */ /* 0x000fe200078e000a */
[----:B------:R-:W-:Y:S01]  /*ea50*/  MOV R12, 0x2 ;  /* 0x00000002000c7802 */ /* 0x000fe20000000f00 */
        /* <DEDUP_REMOVED lines=9> */
.L_x_148:
[----:B------:R-:W-:Y:S01]  /*eaf0*/  @!PT LDS RZ, [RZ] ;  /* 0x00000000fffff984 */ /* 0x000fe20000000800 */
[----:B------:R-:W-:Y:S01]  /*eb00*/  @!PT LDS RZ, [RZ] ;  /* 0x00000000fffff984 */ /* 0x000fe20000000800 */
[----:B------:R-:W-:Y:S01]  /*eb10*/  @!PT LDS RZ, [RZ] ;  /* 0x00000000fffff984 */ /* 0x000fe20000000800 */
[----:B------:R0:W-:Y:S01]  /*eb20*/  LDGSTS.E.BYPASS.LTC128B.128 [R6+0x6800], desc[UR36][R2.64], !P2 ;  /* 0x0680000002067fae */ /* 0x0001e2000d101d64 */
[----:B------:R-:W-:Y:S01]  /*eb30*/  MOV R13, R9 ;  /* 0x00000009000d7202 */ /* 0x000fe20000000f00 */
[----:B0-----:R-:W0:Y:S01]  /*eb40*/  S2R R2, SR_TID.X ;  /* 0x0000000000027919 */ /* 0x001e220000002100 */
[----:B------:R-:W-:-:S07]  /*eb50*/  IMAD.MOV.U32 R3, RZ, RZ, R14 ;  /* 0x000000ffff037224 */ /* 0x000fce00078e000e */
[----:B0-----:R-:W-:Y:S05]  /*eb60*/  WARPSYNC.COLLECTIVE R15, `(.L_x_149) ;  /* 0x000000000f087348 */ /* 0x001fea0003c00000 */
[----:B------:R1:W2:Y:S02]  /*eb70*/  SHFL.IDX P6, R14, R13, R12, R11 ;  /* 0x0000000c0d0e7389 */ /* 0x0002a400000c000b */
[----:B012---:R-:W-:Y:S01]  /*eb80*/  ENDCOLLECTIVE ;  /* 0x000000000000791b */ /* 0x007fe20003800000 */
.L_x_149:
[----:B------:R-:W-:Y:S02]  /*eb90*/  IMAD.MOV.U32 R13, RZ, RZ, R10 ;  /* 0x000000ffff0d7224 */ /* 0x000fe400078e000a */
[----:B------:R-:W-:Y:S02]  /*eba0*/  IMAD.MOV.U32 R12, RZ, RZ, 0x3 ;  /* 0x00000003ff0c7424 */ /* 0x000fe400078e00ff */
[----:B------:R-:W-:Y:S02]  /*ebb0*/  IMAD.SHL.U32 R15, R2, 0x10, RZ ;  /* 0x00000010020f7824 */ /* 0x000fe400078e00ff */
[----:B------:R-:W-:-:S03]  /*ebc0*/  IMAD.MOV.U32 R2, RZ, RZ, R14 ;  /* 0x000000ffff027224 */ /* 0x000fc600078e000e */
[----:B------:R-:W-:-:S04]  /*ebd0*/  LOP3.LUT R15, R15, 0x30, RZ, 0xc0, !PT ;  /* 0x000000300f0f7812 */ /* 0x000fc800078ec0ff */
[----:B------:R-:W-:Y:S02]  /*ebe0*/  IADD3 R2, P0, R15, R2, RZ ;  /* 0x000000020f027210 */ /* 0x000fe40007f1e0ff */
[----:B------:R-:W-:Y:S02]  /*ebf0*/  MOV R15, 0xffffffff ;  /* 0xffffffff000f7802 */ /* 0x000fe40000000f00 */
[----:B------:R-:W-:-:S09]  /*ec00*/  IADD3.X R3, RZ, R3, RZ, P0, !PT ;  /* 0x00000003ff037210 */ /* 0x000fd200007fe4ff */
[----:B------:R-:W-:Y:S05]  /*ec10*/  WARPSYNC.COLLECTIVE R15, `(.L_x_150) ;  /* 0x000000000f087348 */ /* 0x000fea0003c00000 */
[----:B------:R0:W1:Y:S02]  /*ec20*/  SHFL.IDX P6, R14, R13, R12, R11 ;  /* 0x0000000c0d0e7389 */ /* 0x00006400000c000b */
[----:B01----:R-:W-:Y:S01]  /*ec30*/  ENDCOLLECTIVE ;  /* 0x000000000000791b */ /* 0x003fe20003800000 */
.L_x_150:
[----:B------:R-:W-:Y:S01]  /*ec40*/  @!PT LDS RZ, [RZ] ;  /* 0x00000000fffff984 */ /* 0x000fe20000000800 */
[----:B------:R-:W-:Y:S01]  /*ec50*/  @!PT LDS RZ, [RZ] ;  /* 0x00000000fffff984 */ /* 0x000fe20000000800 */
[----:B------:R-:W-:Y:S01]  /*ec60*/  @!PT LDS RZ, [RZ] ;  /* 0x00000000fffff984 */ /* 0x000fe20000000800 */
[----:B------:R0:W-:Y:S01]  /*ec70*/  LDGSTS.E.BYPASS.LTC128B.128 [R6+0x7000], desc[UR36][R2.64], !P2 ;  /* 0x0700000002067fae */ /* 0x0001e2000d101d64 */
[----:B------:R-:W-:Y:S01]  /*ec80*/  IMAD.MOV.U32 R13, RZ, RZ, R9 ;  /* 0x000000ffff0d7224 */ /* 0x000fe200078e0009 */
[----:B0-----:R-:W0:Y:S01]  /*ec90*/  S2R R3, SR_TID.X ;  /* 0x0000000000037919 */ /* 0x001e220000002100 */
[----:B------:R-:W-:-:S07]  /*eca0*/  IMAD.MOV.U32 R10, RZ, RZ, R14 ;  /* 0x000000ffff0a7224 */ /* 0x000fce00078e000e */
[----:B0-----:R-:W-:Y:S05]  /*ecb0*/  WARPSYNC.COLLECTIVE R15, `(.L_x_151) ;  /* 0x000000000f087348 */ /* 0x001fea0003c00000 */
[----:B------:R1:W2:Y:S02]  /*ecc0*/  SHFL.IDX P6, R14, R13, R12, R11 ;  /* 0x0000000c0d0e7389 */ /* 0x0002a400000c000b */
[----:B012---:R-:W-:Y:S01]  /*ecd0*/  ENDCOLLECTIVE ;  /* 0x000000000000791b */ /* 0x007fe20003800000 */
.L_x_151:
[----:B------:R-:W-:Y:S01]  /*ece0*/  MOV R13, R17 ;  /* 0x00000011000d7202 */ /* 0x000fe20000000f00 */
[----:B------:R-:W-:Y:S01]  /*ecf0*/  IMAD.MOV.U32 R12, RZ, RZ, RZ ;  /* 0x000000ffff0c7224 */ /* 0x000fe200078e00ff */
[----:B------:R-:W-:Y:S01]  /*ed00*/  SHF.L.U32 R3, R3, 0x4, RZ ;  /* 0x0000000403037819 */ /* 0x000fe200000006ff */
[----:B------:R-:W-:-:S07]  /*ed10*/  IMAD.MOV.U32 R2, RZ, RZ, R14 ;  /* 0x000000ffff027224 */ /* 0x000fce00078e000e */
[----:B------:R-:W-:Y:S05]  /*ed20*/  WARPSYNC.COLLECTIVE R15, `(.L_x_152) ;  /* 0x000000000f087348 */ /* 0x000fea0003c00000 */
[----:B------:R0:W1:Y:S02]  /*ed30*/  SHFL.IDX P6, R14, R13, R12, R11 ;  /* 0x0000000c0d0e7389 */ /* 0x00006400000c000b */
[----:B01----:R-:W-:Y:S01]  /*ed40*/  ENDCOLLECTIVE ;  /* 0x000000000000791b */ /* 0x003fe20003800000 */
.L_x_152:
[----:B------:R-:W-:-:S04]  /*ed50*/  LOP3.LUT R3, R3, 0x30, RZ, 0xc0, !PT ;  /* 0x0000003003037812 */ /* 0x000fc800078ec0ff */
[----:B------:R-:W-:-:S05]  /*ed60*/  IADD3 R2, P0, R3, R2, RZ ;  /* 0x0000000203027210 */ /* 0x000fca0007f1e0ff */
[----:B------:R-:W-:Y:S01]  /*ed70*/  IMAD.X R3, RZ, RZ, R10, P0 ;  /* 0x000000ffff037224 */ /* 0x000fe200000e060a */
[----:B------:R-:W-:-:S04]  /*ed80*/  MOV R13, R18 ;  /* 0x00000012000d7202 */ /* 0x000fc80000000f00 */
[----:B------:R-:W-:Y:S01]  /*ed90*/  @!PT LDS RZ, [RZ] ;  /* 0x00000000fffff984 */ /* 0x000fe20000000800 */
[----:B------:R-:W-:Y:S01]  /*eda0*/  @!PT LDS RZ, [RZ] ;  /* 0x00000000fffff984 */ /* 0x000fe20000000800 */
[----:B------:R-:W-:Y:S01]  /*edb0*/  @!PT LDS RZ, [RZ] ;  /* 0x00000000fffff984 */ /* 0x000fe20000000800 */
[----:B------:R0:W-:Y:S01]  /*edc0*/  LDGSTS.E.BYPASS.LTC128B.128 [R6+0x7800], desc[UR36][R2.64], !P2 ;  /* 0x0780000002067fae */ /* 0x0001e2000d101d64 */
[----:B------:R-:W-:-:S07]  /*edd0*/  IMAD.MOV.U32 R17, RZ, RZ, R14 ;  /* 0x000000ffff117224 */ /* 0x000fce00078e000e */
[----:B0-----:R-:W-:Y:S05]  /*ede0*/  WARPSYNC.COLLECTIVE R15, `(.L_x_153) ;  /* 0x000000000f087348 */ /* 0x001fea0003c00000 */
[----:B------:R1:W2:Y:S02]  /*edf0*/  SHFL.IDX P6, R14, R13, R12, R11 ;  /* 0x0000000c0d0e7389 */ /* 0x0002a400000c000b */
[----:B012---:R-:W-:Y:S01]  /*ee00*/  ENDCOLLECTIVE ;  /* 0x000000000000791b */ /* 0x007fe20003800000 */
.L_x_153:
[----:B------:R-:W-:Y:S01]  /*ee10*/  IMAD.MOV.U32 R2, RZ, RZ, R14 ;  /* 0x000000ffff027224 */ /* 0x000fe200078e000e */
[----:B------:R-:W-:Y:S06]  /*ee20*/  BRA `(.L_x_154) ;  /* 0xffffffcc00c47947 */ /* 0x000fec000383ffff */
.L_x_65:
[----:B---3--:R3:W4:Y:S02]  /*ee30*/  SYNCS.PHASECHK.TRANS64.TRYWAIT P0, [R0+URZ+0x13240], R24 ;  /* 0x01324018000075a7 */ /* 0x008724000800017f */
[----:B----4-:R-:W-:Y:S05]  /*ee40*/  @!P0 NANOSLEEP.SYNCS 0x989680 ;  /* 0x009896800000895d */ /* 0x010fea0003900000 */
[----:B------:R-:W4:Y:S02]  /*ee50*/  @!P0 SYNCS.PHASECHK.TRANS64 P0, [R0+URZ+0x13240], R24 ;  /* 0x01324018000085a7 */ /* 0x000f24000800007f */
[----:B----4-:R-:W-:Y:S05]  /*ee60*/  @!P0 BRA `(.L_x_65) ;  /* 0xfffffffc00f08947 */ /* 0x010fea000383ffff */
[----:B------:R-:W-:Y:S05]  /*ee70*/  BRA `(.L_x_155) ;  /* 0xffffffd000207947 */ /* 0x000fea000383ffff */
.L_x_66:
[----:B------:R-:W-:Y:S01]  /*ee80*/  BSSY B0, `(.L_x_156) ;  /* 0x0000008000007945 */ /* 0x000fe20003800000 */
[----:B------:R-:W-:Y:S01]  /*ee90*/  IMAD.MOV.U32 R13, RZ, RZ, R5 ;  /* 0x000000ffff0d7224 */ /* 0x000fe200078e0005 */
[----:B------:R-:W-:Y:S01]  /*eea0*/  MOV R12, RZ ;  /* 0x000000ff000c7202 */ /* 0x000fe20000000f00 */
[----:B------:R-:W-:Y:S02]  /*eeb0*/  IMAD.MOV.U32 R11, RZ, RZ, 0x1c1f ;  /* 0x00001c1fff0b7424 */ /* 0x000fe400078e00ff */
[----:B------:R-:W-:-:S07]  /*eec0*/  IMAD.MOV.U32 R15, RZ, RZ, -0x1 ;  /* 0xffffffffff0f7424 */ /* 0x000fce00078e00ff */
[----:B0123--:R-:W-:Y:S05]  /*eed0*/  WARPSYNC.COLLECTIVE R15, `(.L_x_157) ;  /* 0x000000000f087348 */ /* 0x00ffea0003c00000 */
[----:B------:R4:W0:Y:S02]  /*eee0*/  SHFL.IDX P6, R14, R13, R12, R11 ;  /* 0x0000000c0d0e7389 */ /* 0x00082400000c000b */
[----:B01234-:R-:W-:Y:S01]  /*eef0*/  ENDCOLLECTIVE ;  /* 0x000000000000791b */ /* 0x01ffe20003800000 */
.L_x_157:
[----:B------:R-:W-:Y:S05]  /*ef00*/  BSYNC B0 ;  /* 0x0000000000007941 */ /* 0x000fea0003800000 */
.L_x_156:
[----:B------:R-:W-:Y:S01]  /*ef10*/  IMAD.MOV.U32 R13, RZ, RZ, R4 ;  /* 0x000000ffff0d7224 */ /* 0x000fe200078e0004 */
[----:B------:R-:W-:Y:S01]  /*ef20*/  MOV R11, 0x1c1f ;  /* 0x00001c1f000b7802 */ /* 0x000fe20000000f00 */
[----:B------:R-:W-:Y:S01]  /*ef30*/  IMAD.MOV.U32 R12, RZ, RZ, RZ ;  /* 0x000000ffff0c7224 */ /* 0x000fe200078e00ff */
[----:B------:R-:W-:Y:S01]  /*ef40*/  MOV R3, R14 ;  /* 0x0000000e00037202 */ /* 0x000fe20000000f00 */
[----:B------:R-:W-:-:S07]  /*ef50*/  IMAD.MOV.U32 R15, RZ, RZ, -0x1 ;  /* 0xffffffffff0f7424 */ /* 0x000fce00078e00ff */
[----:B------:R-:W-:Y:S05]  /*ef60*/  WARPSYNC.COLLECTIVE R15, `(.L_x_158) ;  /* 0x000000000f087348 */ /* 0x000fea0003c00000 */
[----:B------:R0:W1:Y:S02]  /*ef70*/  SHFL.IDX P6, R14, R13, R12, R11 ;  /* 0x0000000c0d0e7389 */ /* 0x00006400000c000b */
[----:B01----:R-:W-:Y:S01]  /*ef80*/  ENDCOLLECTIVE ;  /* 0x000000000000791b */ /* 0x003fe20003800000 */
.L_x_158:
[----:B------:R-:W-:Y:S02]  /*ef90*/  IMAD.MOV.U32 R13, RZ, RZ, R5 ;  /* 0x000000ffff0d7224 */ /* 0x000fe400078e0005 */
[----:B------:R-:W-:Y:S02]  /*efa0*/  IMAD.MOV.U32 R12, RZ, RZ, 0x1 ;  /* 0x00000001ff0c7424 */ /* 0x000fe400078e00ff */
[----:B------:R-:W-:-:S07]  /*efb0*/  IMAD.MOV.U32 R2, RZ, RZ, R14 ;  /* 0x000000ffff027224 */ /* 0x000fce00078e000e */
[----:B------:R-:W-:Y:S05]  /*efc0*/  WARPSYNC.COLLECTIVE R15, `(.L_x_159) ;  /* 0x000000000f087348 */ /* 0x000fea0003c00000 */
[----:B------:R0:W1:Y:S02]  /*efd0*/  SHFL.IDX P6, R14, R13, R12, R11 ;  /* 0x0000000c0d0e7389 */ /* 0x00006400000c000b */
[----:B01----:R-:W-:Y:S01]  /*efe0*/  ENDCOLLECTIVE ;  /* 0x000000000000791b */ /* 0x003fe20003800000 */
.L_x_159:
[----:B------:R-:W-:-:S04]  /*eff0*/  IADD3 R2, P0, R10, R2, RZ ;  /* 0x000000020a027210 */ /* 0x000fc80007f1e0ff */
[----:B------:R-:W-:-:S05]  /*f000*/  IADD3.X R3, RZ, R3, RZ, P0, !PT ;  /* 0x00000003ff037210 */ /* 0x000fca00007fe4ff */
        /* <DEDUP_REMOVED lines=9> */
.L_x_160:
[----:B------:R-:W-:Y:S02]  /*f0a0*/  IMAD.MOV.U32 R13, RZ, RZ, R5 ;  /* 0x000000ffff0d7224 */ /* 0x000fe400078e0005 */
[----:B------:R-:W-:Y:S02]  /*f0b0*/  IMAD.MOV.U32 R12, RZ, RZ, 0x2 ;  /* 0x00000002ff0c7424 */ /* 0x000fe400078e00ff */
[----:B------:R-:W-:-:S07]  /*f0c0*/  IMAD.MOV.U32 R2, RZ, RZ, R14 ;  /* 0x000000ffff027224 */ /* 0x000fce00078e000e */
[----:B------:R-:W-:Y:S05]  /*f0d0*/  WARPSYNC.COLLECTIVE R15, `(.L_x_161) ;  /* 0x000000000f087348 */ /* 0x000fea0003c00000 */
[----:B------:R0:W1:Y:S02]  /*f0e0*/  SHFL.IDX P6, R14, R13, R12, R11 ;  /* 0x0000000c0d0e7389 */ /* 0x00006400000c000b */
[----:B01----:R-:W-:Y:S01]  /*f0f0*/  ENDCOLLECTIVE ;  /* 0x000000000000791b */ /* 0x003fe20003800000 */
.L_x_161:
        /* <DEDUP_REMOVED lines=11> */
.L_x_162:
[----:B------:R-:W-:Y:S02]  /*f1b0*/  IMAD.MOV.U32 R13, RZ, RZ, R5 ;  /* 0x000000ffff0d7224 */ /* 0x000fe400078e0005 */
[----:B------:R-:W-:Y:S02]  /*f1c0*/  IMAD.MOV.U32 R12, RZ, RZ, 0x3 ;  /* 0x00000003ff0c7424 */ /* 0x000fe400078e00ff */
[----:B------:R-:W-:-:S07]  /*f1d0*/  IMAD.MOV.U32 R2, RZ, RZ, R14 ;  /* 0x000000ffff027224 */ /* 0x000fce00078e000e */
[----:B------:R-:W-:Y:S05]  /*f1e0*/  WARPSYNC.COLLECTIVE R15, `(.L_x_163) ;  /* 0x000000000f087348 */ /* 0x000fea0003c00000 */
[----:B------:R0:W1:Y:S02]  /*f1f0*/  SHFL.IDX P6, R14, R13, R12, R11 ;  /* 0x0000000c0d0e7389 */ /* 0x00006400000c000b */
[----:B01----:R-:W-:Y:S01]  /*f200*/  ENDCOLLECTIVE ;  /* 0x000000000000791b */ /* 0x003fe20003800000 */
.L_x_163:
[----:B------:R-:W-:-:S04]  /*f210*/  IADD3 R2, P0, R10, R2, RZ ;  /* 0x000000020a027210 */ /* 0x000fc80007f1e0ff */
[----:B------:R-:W-:-:S05]  /*f220*/  IADD3.X R3, RZ, R3, RZ, P0, !PT ;  /* 0x00000003ff037210 */ /* 0x000fca00007fe4ff */
        /* <DEDUP_REMOVED lines=9> */
.L_x_164:
[----:B------:R-:W-:Y:S02]  /*f2c0*/  IMAD.MOV.U32 R13, RZ, RZ, R8 ;  /* 0x000000ffff0d7224 */ /* 0x000fe400078e0008 */
[----:B------:R-:W-:Y:S02]  /*f2d0*/  IMAD.MOV.U32 R12, RZ, RZ, RZ ;  /* 0x000000ffff0c7224 */ /* 0x000fe400078e00ff */
[----:B------:R-:W-:-:S07]  /*f2e0*/  IMAD.MOV.U32 R2, RZ, RZ, R14 ;  /* 0x000000ffff027224 */ /* 0x000fce00078e000e */
[----:B------:R-:W-:Y:S05]  /*f2f0*/  WARPSYNC.COLLECTIVE R15, `(.L_x_165) ;  /* 0x000000000f087348 */ /* 0x000fea0003c00000 */
[----:B------:R0:W1:Y:S02]  /*f300*/  SHFL.IDX P6, R14, R13, R12, R11 ;  /* 0x0000000c0d0e7389 */ /* 0x00006400000c000b */
[----:B01----:R-:W-:Y:S01]  /*f310*/  ENDCOLLECTIVE ;  /* 0x000000000000791b */ /* 0x003fe20003800000 */
.L_x_165:
        /* <DEDUP_REMOVED lines=11> */
.L_x_166:
[----:B------:R-:W-:Y:S05]  /*f3d0*/  BRA `(.L_x_167) ;  /* 0xffffffcc00b47947 */ /* 0x000fea000383ffff */
.L_x_71:
[----:B0-----:R0:W2:Y:S02]  /*f3e0*/  SYNCS.PHASECHK.TRANS64.TRYWAIT P2, [R0+URZ+0x13270], R3 ;  /* 0x01327003000075a7 */ /* 0x0010a4000804017f */
[----:B--2---:R-:W-:Y:S05]  /*f3f0*/  @!P2 NANOSLEEP.SYNCS 0x989680 ;  /* 0x009896800000a95d */ /* 0x004fea0003900000 */
[----:B------:R-:W2:Y:S02]  /*f400*/  @!P2 SYNCS.PHASECHK.TRANS64 P2, [R0+URZ+0x13270], R3 ;  /* 0x013270030000a5a7 */ /* 0x000ea4000804007f */
[----:B--2---:R-:W-:Y:S05]  /*f410*/  @!P2 BRA `(.L_x_71) ;  /* 0xfffffffc00f0a947 */ /* 0x004fea000383ffff */
[----:B------:R-:W-:Y:S05]  /*f420*/  BRA `(.L_x_168) ;  /* 0xffffffd000187947 */ /* 0x000fea000383ffff */
.L_x_73:
[----:B0-----:R0:W2:Y:S02]  /*f430*/  SYNCS.PHASECHK.TRANS64.TRYWAIT P2, [R0+URZ+0x13260], R5 ;  /* 0x01326005000075a7 */ /* 0x0010a4000804017f */
[----:B--2---:R-:W-:Y:S05]  /*f440*/  @!P2 NANOSLEEP.SYNCS 0x989680 ;  /* 0x009896800000a95d */ /* 0x004fea0003900000 */
[----:B------:R-:W2:Y:S02]  /*f450*/  @!P2 SYNCS.PHASECHK.TRANS64 P2, [R0+URZ+0x13260], R5 ;  /* 0x013260050000a5a7 */ /* 0x000ea4000804007f */
[----:B--2---:R-:W-:Y:S05]  /*f460*/  @!P2 BRA `(.L_x_73) ;  /* 0xfffffffc00f0a947 */ /* 0x004fea000383ffff */
[----:B------:R-:W-:Y:S05]  /*f470*/  BRA `(.L_x_169) ;  /* 0xffffffd000287947 */ /* 0x000fea000383ffff */
.L_x_79:
[----:B0-----:R0:W2:Y:S02]  /*f480*/  SYNCS.PHASECHK.TRANS64.TRYWAIT P1, [R2+URZ+0x13270], R3 ;  /* 0x01327003020075a7 */ /* 0x0010a4000802017f */
[----:B--2---:R-:W-:Y:S05]  /*f490*/  @!P1 NANOSLEEP.SYNCS 0x989680 ;  /* 0x009896800000995d */ /* 0x004fea0003900000 */
[----:B------:R-:W2:Y:S02]  /*f4a0*/  @!P1 SYNCS.PHASECHK.TRANS64 P1, [R2+URZ+0x13270], R3 ;  /* 0x01327003020095a7 */ /* 0x000ea4000802007f */
[----:B--2---:R-:W-:Y:S05]  /*f4b0*/  @!P1 BRA `(.L_x_79) ;  /* 0xfffffffc00f09947 */ /* 0x004fea000383ffff */
[----:B------:R-:W-:Y:S05]  /*f4c0*/  BRA `(.L_x_170) ;  /* 0xffffffd400207947 */ /* 0x000fea000383ffff */
.L_x_81:
[----:B0-----:R0:W2:Y:S02]  /*f4d0*/  SYNCS.PHASECHK.TRANS64.TRYWAIT P1, [R2+URZ+0x13260], R5 ;  /* 0x01326005020075a7 */ /* 0x0010a4000802017f */
[----:B--2---:R-:W-:Y:S05]  /*f4e0*/  @!P1 NANOSLEEP.SYNCS 0x989680 ;  /* 0x009896800000995d */ /* 0x004fea0003900000 */
[----:B------:R-:W2:Y:S02]  /*f4f0*/  @!P1 SYNCS.PHASECHK.TRANS64 P1, [R2+URZ+0x13260], R5 ;  /* 0x01326005020095a7 */ /* 0x000ea4000802007f */
[----:B--2---:R-:W-:Y:S05]  /*f500*/  @!P1 BRA `(.L_x_81) ;  /* 0xfffffffc00f09947 */ /* 0x004fea000383ffff */
[----:B------:R-:W-:Y:S05]  /*f510*/  BRA `(.L_x_171) ;  /* 0xffffffd400307947 */ /* 0x000fea000383ffff */
.L_x_85:
[----:B0-----:R0:W2:Y:S02]  /*f520*/  SYNCS.PHASECHK.TRANS64.TRYWAIT P0, [R5+URZ+0x13220], R0 ;  /* 0x01322000050075a7 */ /* 0x0010a4000800017f */
[----:B--2---:R-:W-:Y:S05]  /*f530*/  @!P0 NANOSLEEP.SYNCS 0x989680 ;  /* 0x009896800000895d */ /* 0x004fea0003900000 */
[----:B------:R-:W2:Y:S02]  /*f540*/  @!P0 SYNCS.PHASECHK.TRANS64 P0, [R5+URZ+0x13220], R0 ;  /* 0x01322000050085a7 */ /* 0x000ea4000800007f */
[----:B--2---:R-:W-:Y:S05]  /*f550*/  @!P0 BRA `(.L_x_85) ;  /* 0xfffffffc00f08947 */ /* 0x004fea000383ffff */
[----:B------:R-:W-:Y:S05]  /*f560*/  BRA `(.L_x_172) ;  /* 0xffffffd8003c7947 */ /* 0x000fea000383ffff */
.L_x_89:
[----:B0-----:R0:W2:Y:S02]  /*f570*/  SYNCS.PHASECHK.TRANS64.TRYWAIT P1, [R3+URZ+0x13240], R2 ;  /* 0x01324002030075a7 */ /* 0x0010a4000802017f */
[----:B--2---:R-:W-:Y:S05]  /*f580*/  @!P1 NANOSLEEP.SYNCS 0x989680 ;  /* 0x009896800000995d */ /* 0x004fea0003900000 */
[----:B------:R-:W2:Y:S02]  /*f590*/  @!P1 SYNCS.PHASECHK.TRANS64 P1, [R3+URZ+0x13240], R2 ;  /* 0x01324002030095a7 */ /* 0x000ea4000802007f */
[----:B--2---:R-:W-:Y:S05]  /*f5a0*/  @!P1 BRA `(.L_x_89) ;  /* 0xfffffffc00f09947 */ /* 0x004fea000383ffff */
[----:B------:R-:W-:Y:S05]  /*f5b0*/  BRA `(.L_x_173) ;  /* 0xffffffd8007c7947 */ /* 0x000fea000383ffff */
.L_x_91:
[----:B--2---:R2:W3:Y:S02]  /*f5c0*/  SYNCS.PHASECHK.TRANS64.TRYWAIT P1, [R5+URZ+0x13240], R0 ;  /* 0x01324000050075a7 */ /* 0x0044e4000802017f */
[----:B---3--:R-:W-:Y:S05]  /*f5d0*/  @!P1 NANOSLEEP.SYNCS 0x989680 ;  /* 0x009896800000995d */ /* 0x008fea0003900000 */
[----:B------:R-:W3:Y:S02]  /*f5e0*/  @!P1 SYNCS.PHASECHK.TRANS64 P1, [R5+URZ+0x13240], R0 ;  /* 0x01324000050095a7 */ /* 0x000ee4000802007f */
[----:B---3--:R-:W-:Y:S05]  /*f5f0*/  @!P1 BRA `(.L_x_91) ;  /* 0xfffffffc00f09947 */ /* 0x008fea000383ffff */
[----:B------:R-:W-:Y:S05]  /*f600*/  BRA `(.L_x_174) ;  /* 0xffffffd800887947 */ /* 0x000fea000383ffff */
.L_x_93:
[----:B---3--:R3:W4:Y:S02]  /*f610*/  SYNCS.PHASECHK.TRANS64.TRYWAIT P1, [R3+URZ+0x13260], R2 ;  /* 0x01326002030075a7 */ /* 0x008724000802017f */
[----:B----4-:R-:W-:Y:S05]  /*f620*/  @!P1 NANOSLEEP.SYNCS 0x989680 ;  /* 0x009896800000995d */ /* 0x010fea0003900000 */
[----:B------:R-:W4:Y:S02]  /*f630*/  @!P1 SYNCS.PHASECHK.TRANS64 P1, [R3+URZ+0x13260], R2 ;  /* 0x01326002030095a7 */ /* 0x000f24000802007f */
[----:B----4-:R-:W-:Y:S05]  /*f640*/  @!P1 BRA `(.L_x_93) ;  /* 0xfffffffc00f09947 */ /* 0x010fea000383ffff */
[----:B------:R-:W-:Y:S05]  /*f650*/  BRA `(.L_x_175) ;  /* 0xffffffd800847947 */ /* 0x000fea000383ffff */
.L_x_95:
[----:B----4-:R4:W0:Y:S02]  /*f660*/  SYNCS.PHASECHK.TRANS64.TRYWAIT P1, [R5+URZ+0x13260], R0 ;  /* 0x01326000050075a7 */ /* 0x010824000802017f */
[----:B0-----:R-:W-:Y:S05]  /*f670*/  @!P1 NANOSLEEP.SYNCS 0x989680 ;  /* 0x009896800000995d */ /* 0x001fea0003900000 */
[----:B------:R-:W0:Y:S02]  /*f680*/  @!P1 SYNCS.PHASECHK.TRANS64 P1, [R5+URZ+0x13260], R0 ;  /* 0x01326000050095a7 */ /* 0x000e24000802007f */
[----:B0-----:R-:W-:Y:S05]  /*f690*/  @!P1 BRA `(.L_x_95) ;  /* 0xfffffffc00f09947 */ /* 0x001fea000383ffff */
[----:B------:R-:W-:Y:S05]  /*f6a0*/  BRA `(.L_x_176) ;  /* 0xffffffd800807947 */ /* 0x000fea000383ffff */
.L_x_97:
[----:B------:R0:W0:Y:S02]  /*f6b0*/  SYNCS.PHASECHK.TRANS64.TRYWAIT P1, [R3+URZ+0x13280], R2 ;  /* 0x01328002030075a7 */ /* 0x000024000802017f */
[----:B0-----:R-:W-:Y:S05]  /*f6c0*/  @!P1 NANOSLEEP.SYNCS 0x989680 ;  /* 0x009896800000995d */ /* 0x001fea0003900000 */
[----:B------:R-:W0:Y:S02]  /*f6d0*/  @!P1 SYNCS.PHASECHK.TRANS64 P1, [R3+URZ+0x13280], R2 ;  /* 0x01328002030095a7 */ /* 0x000e24000802007f */
[----:B0-----:R-:W-:Y:S05]  /*f6e0*/  @!P1 BRA `(.L_x_97) ;  /* 0xfffffffc00f09947 */ /* 0x001fea000383ffff */
[----:B------:R-:W-:Y:S05]  /*f6f0*/  BRA `(.L_x_177) ;  /* 0xffffffd8007c7947 */ /* 0x000fea000383ffff */
.L_x_178:
[----:B------:R-:W-:-:S00]  /*f700*/  BRA `(.L_x_178) ;  /* 0xfffffffc00fc7947 */ /* 0x000fc0000383ffff */
[----:B------:R-:W-:-:S00]  /*f710*/  NOP ;  /* 0x0000000000007918 */ /* 0x000fc00000000000 */
        /* <DEDUP_REMOVED lines=14> */
.L_x_2747:


//--------------------- .text._ZN7cutlass13device_kernelIN5flash11enable_sm90INS1_16FlashAttnFwdSm90INS1_25CollectiveMainloopFwdSm90ILi2EN4cute5tupleIJNS5_1CILi1EEES8_S8_EEENS6_IJNS7_ILi192EEENS7_ILi160EEENS7_ILi64EEEEEELi64ENS_12float_e4m3_tEfNS_4arch4Sm90ELb0ELb0ELb1ELb1ELb1ELb0ELb0ELb1ELb1ELb1ELb0ELb0EEENS1_21CollectiveEpilogueFwdINS6_IJSA_SC_SB_EEES9_NS_10bfloat16_tESG_Li384ELb1ELb1ELb0ELb1EEENS1_36VarlenDynamicPersistentTileSchedulerILi192ELi160ELi384ELi128ELb0ELb1ELb1ELb0ELb1ELb1EEEEEEEEEvNT_6ParamsE --------------------------
	.section	.text._ZN7cutlass13device_kernelIN5flash11enable_sm90INS1_16FlashAttnFwdSm90INS1_25CollectiveMainloopFwdSm90ILi2EN4cute5tupleIJNS5_1CILi1EEES8_S8_EEENS6_IJNS7_ILi192EEENS7_ILi160EEENS7_ILi64EEEEEELi64ENS_12float_e4m3_tEfNS_4arch4Sm90ELb0ELb0ELb1ELb1ELb1ELb0ELb0ELb1ELb1ELb1ELb0ELb0EEENS1_21CollectiveEpilogueFwdINS6_IJSA_SC_SB_EEES9_NS_10bfloat16_tESG_Li384ELb1ELb1ELb0ELb1EEENS1_36VarlenDynamicPersistentTileSchedulerILi192ELi160ELi384ELi128ELb0ELb1ELb1ELb0ELb1ELb1EEEEEEEEEvNT_6ParamsE,"ax",@progbits
	.align	128
.text._ZN7cutlass13device_kernelIN5flash11enable_sm90INS1_16FlashAttnFwdSm90INS1_25CollectiveMainloopFwdSm90ILi2EN4cute5tupleIJNS5_1CILi1EEES8_S8_EEENS6_IJNS7_ILi192EEENS7_ILi160EEENS7_ILi64EEEEEELi64ENS_12float_e4m3_tEfNS_4arch4Sm90ELb0ELb0ELb1ELb1ELb1ELb0ELb0ELb1ELb1ELb1ELb0ELb0EEENS1_21CollectiveEpilogueFwdINS6_IJSA_SC_SB_EEES9_NS_10bfloat16_tESG_Li384ELb1ELb1ELb0ELb1EEENS1_36VarlenDynamicPersistentTileSchedulerILi192ELi160ELi384ELi128ELb0ELb1ELb1ELb0ELb1ELb1EEEEEEEEEvNT_6ParamsE:
        .type           _ZN7cutlass13device_kernelIN5flash11enable_sm90INS1_16FlashAttnFwdSm90INS1_25CollectiveMainloopFwdSm90ILi2EN4cute5tupleIJNS5_1CILi1EEES8_S8_EEENS6_IJNS7_ILi192EEENS7_ILi160EEENS7_ILi64EEEEEELi64ENS_12float_e4m3_tEfNS_4arch4Sm90ELb0ELb0ELb1ELb1ELb1ELb0ELb0ELb1ELb1ELb1ELb0ELb0EEENS1_21CollectiveEpilogueFwdINS6_IJSA_SC_SB_EEES9_NS_10bfloat16_tESG_Li384ELb1ELb1ELb0ELb1EEENS1_36VarlenDynamicPersistentTileSchedulerILi192ELi160ELi384ELi128ELb0ELb1ELb1ELb0ELb1ELb1EEEEEEEEEvNT_6ParamsE,@function
        .size           _ZN7cutlass13device_kernelIN5flash11enable_sm90INS1_16FlashAttnFwdSm90INS1_25CollectiveMainloopFwdSm90ILi2EN4cute5tupleIJNS5_1CILi1EEES8_S8_EEENS6_IJNS7_ILi192EEENS7_ILi160EEENS7_ILi64EEEEEELi64ENS_12float_e4m3_tEfNS_4arch4Sm90ELb0ELb0ELb1ELb1ELb1ELb0ELb0ELb1ELb1ELb1ELb0ELb0EEENS1_21CollectiveEpilogueFwdINS6_IJSA_SC_SB_EEES9_NS_10bfloat16_tESG_Li384ELb1ELb1ELb0ELb1EEENS1_36VarlenDynamicPersistentTileSchedulerILi192ELi160ELi384ELi128ELb0ELb1ELb1ELb0ELb1ELb1EEEEEEEEEvNT_6ParamsE,(.L_x_2748 - _ZN7cutlass13device_kernelIN5flash11enable_sm90INS1_16FlashAttnFwdSm90INS1_25CollectiveMainloopFwdSm90ILi2EN4cute5tupleIJNS5_1CILi1EEES8_S8_EEENS6_IJNS7_ILi192EEENS7_ILi160EEENS7_ILi64EEEEEELi64ENS_12float_e4m3_tEfNS_4arch4Sm90ELb0ELb0ELb1ELb1ELb1ELb0ELb0ELb1ELb1ELb1ELb0ELb0EEENS1_21CollectiveEpilogueFwdINS6_IJSA_SC_SB_EEES9_NS_10bfloat16_tESG_Li384ELb1ELb1ELb0ELb1EEENS1_36VarlenDynamicPersistentTileSchedulerILi192ELi160ELi384ELi128ELb0ELb1ELb1ELb0ELb1ELb1EEEEEEEEEvNT_6ParamsE)
        .other          _ZN7cutlass13device_kernelIN5flash11enable_sm90INS1_16FlashAttnFwdSm90INS1_25CollectiveMainloopFwdSm90ILi2EN4cute5tupleIJNS5_1CILi1EEES8_S8_EEENS6_IJNS7_ILi192EEENS7_ILi160EEENS7_ILi64EEEEEELi64ENS_12float_e4m3_tEfNS_4arch4Sm90ELb0ELb0ELb1ELb1ELb1ELb0ELb0ELb1ELb1ELb1ELb0ELb0EEENS1_21CollectiveEpilogueFwdINS6_IJSA_SC_SB_EEES9_NS_10bfloat16_tESG_Li384ELb1ELb1ELb0ELb1EEENS1_36VarlenDynamicPersistentTileSchedulerILi192ELi160ELi384ELi128ELb0ELb1ELb1ELb0ELb1ELb1EEEEEEEEEvNT_6ParamsE,@"STO_CUDA_ENTRY STV_DEFAULT"
_ZN7cutlass13device_kernelIN5flash11enable_sm90INS1_16FlashAttnFwdSm90INS1_25CollectiveMainloopFwdSm90ILi2EN4cute5tupleIJNS5_1CILi1EEES8_S8_EEENS6_IJNS7_ILi192EEENS7_ILi160EEENS7_ILi64EEEEEELi64ENS_12float_e4m3_tEfNS_4arch4Sm90ELb0ELb0ELb1ELb1ELb1ELb0ELb0ELb1ELb1ELb1ELb0ELb0EEENS1_21CollectiveEpilogueFwdINS6_IJSA_SC_SB_EEES9_NS_10bfloat16_tESG_Li384ELb1ELb1ELb0ELb1EEENS1_36VarlenDynamicPersistentTileSchedulerILi192ELi160ELi384ELi128ELb0ELb1ELb1ELb0ELb1ELb1EEEEEEEEEvNT_6ParamsE:
        /* <DEDUP_REMOVED lines=10> */
[----:B------:R-:W-:-:S05]  /*00a0*/  SHF.R.U32.HI R2, RZ, 0x7, R3 ;  /* 0x00000007ff027819 */ /* 0x000fca0000011603 */
[----:B------:R0:W1:Y:S04]  /*00b0*/  SHFL.IDX PT, R3, R2, RZ, 0x1f ;  /* 0x00001fff02037589 */ /* 0x00006800000e0000 */
[----:B------:R-:W-:Y:S01]  /*00c0*/  VOTEU.ALL UP0, P0 ;  /* 0x00000000003f7886 */ /* 0x000fe20000000000 */
[----:B------:R-:W-:-:S04]  /*00d0*/  VOTEU.ALL UP1, P0 ;  /* 0x00000000003f7886 */ /* 0x000fc80000020000 */
[----:B------:R-:W2:Y:S01]  /*00e0*/  @!UP0 S2UR UR8, SR_CgaCtaId ;  /* 0x00000000000889c3 */ /* 0x000ea20000008800 */
[----:B------:R-:W-:Y:S01]  /*00f0*/  @!UP0 UMOV UR6, 0x400 ;  /* 0x0000040000068882 */ /* 0x000fe20000000000 */
[----:B------:R-:W-:-:S04]  /*0100*/  @!UP0 UIADD3 UR4, -UR4, 0x100000, URZ ;  /* 0x0010000004048890 */ /* 0x000fc8000fffe13f */
[----:B------:R-:W-:Y:S02]  /*0110*/  @!UP0 USHF.L.U32 UR5, UR4, 0xb, URZ ;  /* 0x0000000b04058899 */ /* 0x000fe4000800063f */
[----:B------:R-:W-:Y:S02]  /*0120*/  @!UP0 USHF.L.U32 UR4, UR4, 0x1, URZ ;  /* 0x0000000104048899 */ /* 0x000fe4000800063f */
[----:B--2---:R-:W-:Y:S02]  /*0130*/  @!UP0 ULEA UR8, UR8, UR6, 0x18 ;  /* 0x0000000608088291 */ /* 0x004fe4000f8ec03f */
        /* <DEDUP_REMOVED lines=25> */
.L_x_179:
        /* <DEDUP_REMOVED lines=22> */
.L_x_180:
        /* <DEDUP_REMOVED lines=18> */
.L_x_181:
        /* <DEDUP_REMOVED lines=22> */
.L_x_182:
[----:B------:R-:W5:Y:S01]  /*06b0*/  SHFL.IDX PT, R4, R0, RZ, 0x1f ;  /* 0x00001fff00047589 */ /* 0x000f6200000e0000 */
[----:B------:R-:W-:Y:S01]  /*06c0*/  R2UR UR9, R3 ;  /* 0x00000000030972ca */ /* 0x000fe200000e0000 */
[----:B------:R-:W-:Y:S01]  /*06d0*/  NOP ;  /* 0x0000000000007918 */ /* 0x000fe20000000000 */
[----:B------:R-:W0:Y:S01]  /*06e0*/  S2R R2, SR_CgaCtaId ;  /* 0x0000000000027919 */ /* 0x000e220000008800 */
        /* <DEDUP_REMOVED lines=20> */
.L_x_183:
        /* <DEDUP_REMOVED lines=8> */
.L_x_185:
[----:B------:R-:W-:-:S08]  /*08b0*/  NOP ;  /* 0x0000000000007918 */ /* 0x000fd00000000000 */
[----:B------:R-:W0:Y:S02]  /*08c0*/  USETMAXREG.TRY_ALLOC.CTAPOOL UP0, 0xa0 ;  /* 0x000000a0000079c8 */ /* 0x000e240008000600 */
[----:B0-----:R-:W-:-:S13]  /*08d0*/  PLOP3.LUT P0, PT, PT, PT, UP0, 0x80, 0x0 ;  /* 0x000000000000781c */ /* 0x001fda0003f0f008 */
[----:B------:R-:W-:Y:S05]  /*08e0*/  @!P0 BRA `(.L_x_185) ;  /* 0xfffffffc00f08947 */ /* 0x000fea000383ffff */
[----:B------:R-:W0:Y:S08]  /*08f0*/  S2UR UR5, SR_CgaCtaId ;  /* 0x00000000000579c3 */ /* 0x000e300000008800 */
[----:B------:R-:W-:Y:S06]  /*0900*/  BAR.ARV 0x8, 0x200 ;  /* 0x0208000000007b1d */ /* 0x000fec0000002000 */
[----:B------:R-:W-:-:S02]  /*0910*/  UMOV UR4, 0x400 ;  /* 0x0000040000047882 */ /* 0x000fc40000000000 */
[----:B------:R-:W-:Y:S01]  /*0920*/  BAR.SYNC.DEFER_BLOCKING 0x5, 0x200 ;  /* 0x0148000000007b1d */ /* 0x000fe20000010000 */
[----:B0-----:R-:W-:-:S09]  /*0930*/  ULEA UR4, UR5, UR4, 0x18 ;  /* 0x0000000405047291 */ /* 0x001fd2000f8ec03f */
[----:B------:R-:W0:Y:S01]  /*0940*/  LDS.128 R28, [UR4+0x132d0] ;  /* 0x0132d004ff1c7984 */ /* 0x000e220008000c00 */
[----:B------:R-:W-:Y:S01]  /*0950*/  ULDC UR4, c[0x0][0xc3c] ;  /* 0x00030f0000047ab9 */ /* 0x000fe20000000800 */
[----:B------:R-:W-:Y:S06]  /*0960*/  BAR.ARV 0x4, 0x200 ;  /* 0x0108000000007b1d */ /* 0x000fec0000002000 */
[----:B0-----:R-:W-:-:S13]  /*0970*/  ISETP.GE.AND P0, PT, R31, UR4, PT ;  /* 0x000000041f007c0c */ /* 0x001fda000bf06270 */
[----:B------:R-:W-:Y:S05]  /*0980*/  @P0 EXIT ;  /* 0x000000000000094d */ /* 0x000fea0003800000 */
[----:B------:R-:W0:Y:S01]  /*0990*/  S2R R0, SR_TID.X ;  /* 0x0000000000007919 */ /* 0x000e220000002100 */
[----:B------:R-:W-:Y:S01]  /*09a0*/  R2UR UR5, R29 ;  /* 0x000000001d0572ca */ /* 0x000fe200000e0000 */
[----:B------:R-:W-:Y:S01]  /*09b0*/  IMAD.MOV.U32 R11, RZ, RZ, -0x2 ;  /* 0xfffffffeff0b7424 */ /* 0x000fe200078e00ff */
[----:B------:R-:W-:Y:S01]  /*09c0*/  R2UR UR40, R30 ;  /* 0x000000001e2872ca */ /* 0x000fe200000e0000 */
        /* <DEDUP_REMOVED lines=9> */
[----:B------:R-:W-:Y:S01]  /*0a60*/  LEA.HI R2, R0, R10, RZ, 0x4 ;  /* 0x0000000a00027211 */ /* 0x000fe200078f20ff */
[----:B------:R-:W-:Y:S01]  /*0a70*/  IMAD.SHL.U32 R4, R3, 0x20, RZ ;  /* 0x0000002003047824 */ /* 0x000fe200078e00ff */
[----:B------:R-:W-:Y:S01]  /*0a80*/  SHF.R.S32.HI R22, RZ, 0x7, R22 ;  /* 0x00000007ff167819 */ /* 0x000fe20000011416 */
[----:B------:R-:W-:Y:S01]  /*0a90*/  IMAD.IADD R19, R10, 0x1, -R19 ;  /* 0x000000010a137824 */ /* 0x000fe200078e0a13 */
[----:B------:R-:W-:-:S02]  /*0aa0*/  LOP3.LUT R3, R2, 0x3fffff0, RZ, 0xc0, !PT ;  /* 0x03fffff002037812 */ /* 0x000fc400078ec0ff */
[----:B------:R-:W-:Y:S02]  /*0ab0*/  SHF.R.S32.HI R5, RZ, 0x4, R2 ;  /* 0x00000004ff057819 */ /* 0x000fe40000011402 */
[----:B------:R-:W-:Y:S01]  /*0ac0*/  SHF.R.S32.HI R6, RZ, 0x1f, R19 ;  /* 0x0000001fff067819 */ /* 0x000fe20000011413 */
[----:B------:R-:W-:Y:S01]  /*0ad0*/  IMAD.IADD R3, R10, 0x1, -R3 ;  /* 0x000000010a037824 */ /* 0x000fe200078e0a03 */
[----:B------:R-:W-:Y:S02]  /*0ae0*/  LEA.HI R2, R2, R5, RZ, 0x1 ;  /* 0x0000000502027211 */ /* 0x000fe400078f08ff */
[----:B------:R-:W-:Y:S02]  /*0af0*/  LOP3.LUT R4, R4, 0xfffffc00, RZ, 0xc0, !PT ;  /* 0xfffffc0004047812 */ /* 0x000fe400078ec0ff */
[----:B------:R-:W-:Y:S02]  /*0b00*/  LEA.HI R7, R6, R19, RZ, 0x2 ;  /* 0x0000001306077211 */ /* 0x000fe400078f10ff */
[----:B------:R-:W-:-:S02]  /*0b10*/  LOP3.LUT R2, R2, 0x1ffffffe, RZ, 0xc0, !PT ;  /* 0x1ffffffe02027812 */ /* 0x000fc400078ec0ff */
[----:B------:R-:W-:Y:S02]  /*0b20*/  LEA R3, R3, R4, 0x6 ;  /* 0x0000000403037211 */ /* 0x000fe400078e30ff */
[----:B------:R-:W-:Y:S01]  /*0b30*/  LEA.HI R4, R0, R10, RZ, 0x2 ;  /* 0x0000000a00047211 */ /* 0x000fe200078f10ff */
[----:B------:R-:W-:Y:S01]  /*0b40*/  IMAD.IADD R2, R5, 0x1, -R2 ;  /* 0x0000000105027824 */ /* 0x000fe200078e0a02 */
[--C-:B------:R-:W-:Y:S02]  /*0b50*/  SHF.R.S32.HI R8, RZ, 0x2, R7.reuse ;  /* 0x00000002ff087819 */ /* 0x100fe40000011407 */
[----:B------:R-:W-:Y:S01]  /*0b60*/  SHF.R.S32.HI R9, RZ, 0x1f, R7 ;  /* 0x0000001fff097819 */ /* 0x000fe20000011407 */
[----:B------:R-:W-:Y:S01]  /*0b70*/  IMAD R3, R2, 0x8, R3 ;  /* 0x0000000802037824 */ /* 0x000fe200078e0203 */
[----:B------:R-:W-:Y:S01]  /*0b80*/  LOP3.LUT R4, R4, 0xfffffffc, RZ, 0xc0, !PT ;  /* 0xfffffffc04047812 */ /* 0x000fe200078ec0ff */
[----:B------:R-:W-:Y:S01]  /*0b90*/  IMAD.HI R2, R22, 0x55555556, RZ ;  /* 0x5555555616027827 */ /* 0x000fe200078e02ff */
[----:B------:R-:W-:-:S02]  /*0ba0*/  LEA.HI R9, R9, R8, RZ, 0x3 ;  /* 0x0000000809097211 */ /* 0x000fc400078f18ff */
[----:B------:R-:W-:Y:S01]  /*0bb0*/  LEA.HI R0, R0, R10, RZ, 0x3 ;  /* 0x0000000a00007211 */ /* 0x000fe200078f18ff */
[----:B------:R-:W-:Y:S01]  /*0bc0*/  IMAD.IADD R4, R10, 0x1, -R4 ;  /* 0x000000010a047824 */ /* 0x000fe200078e0a04 */
[----:B------:R-:W-:Y:S01]  /*0bd0*/  LOP3.LUT R9, R9, 0xfffffff8, RZ, 0xc0, !PT ;  /* 0xfffffff809097812 */ /* 0x000fe200078ec0ff */
[----:B------:R0:W-:Y:S01]  /*0be0*/  STL [R1], R3 ;  /* 0x0000000301007387 */ /* 0x0001e20000100800 */
[----:B------:R-:W-:Y:S02]  /*0bf0*/  LEA.HI R6, R6, R19, RZ, 0x5 ;  /* 0x0000001306067211 */ /* 0x000fe400078f28ff */
[----:B------:R-:W-:Y:S01]  /*0c00*/  LOP3.LUT R16, R0, 0xfffffff8, RZ, 0xc0, !PT ;  /* 0xfffffff800107812 */ /* 0x000fe200078ec0ff */
[----:B------:R-:W-:Y:S01]  /*0c10*/  IMAD.IADD R9, R8, 0x1, -R9 ;  /* 0x0000000108097824 */ /* 0x000fe200078e0a09 */
[----:B------:R-:W-:Y:S02]  /*0c20*/  SHF.R.S32.HI R6, RZ, 0x5, R6 ;  /* 0x00000005ff067819 */ /* 0x000fe40000011406 */
[----:B------:R-:W-:Y:S01]  /*0c30*/  LOP3.LUT R8, R7, 0x7ffffffc, RZ, 0xc0, !PT ;  /* 0x7ffffffc07087812 */ /* 0x000fe200078ec0ff */
[----:B------:R-:W-:Y:S01]  /*0c40*/  IMAD.IADD R16, R10, 0x1, -R16 ;  /* 0x000000010a107824 */ /* 0x000fe200078e0a10 */
[----:B------:R-:W-:Y:S01]  /*0c50*/  SHF.R.S32.HI R18, RZ, 0x3, R0 ;  /* 0x00000003ff127819 */ /* 0x000fe20000011400 */
[----:B------:R-:W-:Y:S01]  /*0c60*/  IMAD R6, R6, 0x10, R9 ;  /* 0x0000001006067824 */ /* 0x000fe200078e0209 */
[----:B0-----:R-:W-:Y:S01]  /*0c70*/  LEA.HI R3, R2, R2, RZ, 0x1 ;  /* 0x0000000202037211 */ /* 0x001fe200078f08ff */
[----:B------:R-:W-:Y:S01]  /*0c80*/  IMAD.SHL.U32 R17, R16, 0x8, RZ ;  /* 0x0000000810117824 */ /* 0x000fe200078e00ff */
[----:B------:R-:W-:-:S02]  /*0c90*/  LEA.HI R2, R4, R4, RZ, 0x1 ;  /* 0x0000000404027211 */ /* 0x000fc400078f08ff */
[----:B------:R-:W-:Y:S01]  /*0ca0*/  IADD3 R8, R19, -R8, RZ ;  /* 0x8000000813087210 */ /* 0x000fe20007ffe0ff */
[----:B------:R-:W-:Y:S01]  /*0cb0*/  IMAD R3, R3, -0x3, R22 ;  /* 0xfffffffd03037824 */ /* 0x000fe200078e0216 */
[----:B------:R-:W-:Y:S02]  /*0cc0*/  LOP3.LUT R5, R2, 0x1ffffffe, RZ, 0xc0, !PT ;  /* 0x1ffffffe02057812 */ /* 0x000fe400078ec0ff */
[----:B------:R-:W-:Y:S01]  /*0cd0*/  SHF.R.S32.HI R0, RZ, 0x1f, R17 ;  /* 0x0000001fff007819 */ /* 0x000fe20000011411 */
[----:B------:R-:W-:Y:S02]  /*0ce0*/  IMAD R23, R3, 0x40, R6 ;  /* 0x0000004003177824 */ /* 0x000fe400078e0206 */
[----:B------:R-:W-:Y:S02]  /*0cf0*/  IMAD.IADD R4, R4, 0x1, -R5 ;  /* 0x0000000104047824 */ /* 0x000fe400078e0a05 */
[----:B------:R-:W-:-:S03]  /*0d00*/  IMAD R156, R8, R11, 0xa0 ;  /* 0x000000a0089c7424 */ /* 0x000fc600078e020b */
[----:B------:R-:W-:-:S07]  /*0d10*/  LEA R157, R4, R23, 0x3 ;  /* 0x00000017049d7211 */ /* 0x000fce00078e18ff */
.L_x_219:
[----:B012---:R-:W0:Y:S01]  /*0d20*/  LDC.64 R2, c[0x0][0xc88] ;  /* 0x00032200ff027b82 */ /* 0x007e220000000a00 */
[----:B------:R-:W-:Y:S01]  /*0d30*/  ULDC.64 UR6, c[0x0][0xa28] ;  /* 0x00028a0000067ab9 */ /* 0x000fe20000000a00 */
[----:B------:R-:W-:Y:S01]  /*0d40*/  ULDC.64 UR8, c[0x0][0xa20] ;  /* 0x0002880000087ab9 */ /* 0x000fe20000000a00 */
[----:B------:R-:W-:Y:S01]  /*0d50*/  ULDC UR4, c[0x0][0x424] ;  /* 0x0001090000047ab9 */ /* 0x000fe20000000800 */
[----:B0-----:R-:W-:-:S06]  /*0d60*/  IMAD.WIDE R2, R31, 0x4, R2 ;  /* 0x000000041f027825 */ /* 0x001fcc00078e0202 */
[----:B------:R-:W2:Y:S01]  /*0d70*/  LDG.E R2, desc[UR48][R2.64] ;  /* 0x0000003002027981 */ /* 0x000ea2000c1e1900 */
[----:B------:R-:W-:Y:S02]  /*0d80*/  UISETP.NE.U32.AND UP0, UPT, UR6, URZ, UPT ;  /* 0x0000003f0600728c */ /* 0x000fe4000bf05070 */
[----:B------:R-:W-:Y:S02]  /*0d90*/  UISETP.NE.U32.AND UP1, UPT, UR8, URZ, UPT ;  /* 0x0000003f0800728c */ /* 0x000fe4000bf25070 */
[----:B------:R-:W-:Y:S02]  /*0da0*/  UISETP.NE.AND.EX UP0, UPT, UR7, URZ, UPT, UP0 ;  /* 0x0000003f0700728c */ /* 0x000fe4000bf05300 */
[----:B------:R-:W-:-:S04]  /*0db0*/  UISETP.NE.AND.EX UP1, UPT, UR9, URZ, UPT, UP1 ;  /* 0x0000003f0900728c */ /* 0x000fc8000bf25310 */
[----:B------:R-:W-:Y:S02]  /*0dc0*/  PLOP3.LUT P0, PT, PT, PT, UP0, 0x80, 0x0 ;  /* 0x000000000000781c */ /* 0x000fe40003f0f008 */
[----:B------:R-:W-:Y:S02]  /*0dd0*/  PLOP3.LUT P1, PT, PT, PT, UP1, 0x80, 0x0 ;  /* 0x000000000000781c */ /* 0x000fe40003f2f018 */
[----:B--2---:R-:W-:-:S13]  /*0de0*/  R2UR UR42, R2 ;  /* 0x00000000022a72ca */ /* 0x004fda00000e0000 */
[----:B------:R-:W-:Y:S02]  /*0df0*/  USHF.R.S32.HI UR43, URZ, 0x1f, UR42 ;  /* 0x0000001f3f2b7899 */ /* 0x000fe4000801142a */
[----:B------:R-:W-:Y:S02]  /*0e00*/  @UP0 ULEA UR6, UP2, UR42, UR6, 0x2 ;  /* 0x000000062a060291 */ /* 0x000fe4000f84103f */
[----:B------:R-:W-:Y:S02]  /*0e10*/  @UP1 ULEA UR8, UP3, UR42, UR8, 0x2 ;  /* 0x000000082a081291 */ /* 0x000fe4000f86103f */
[----:B------:R-:W-:Y:S02]  /*0e20*/  @UP0 ULEA.HI.X UR7, UR42, UR7, UR43, 0x2, UP2 ;  /* 0x000000072a070291 */ /* 0x000fe400090f142b */
[----:B------:R-:W-:Y:S01]  /*0e30*/  @UP1 ULEA.HI.X UR9, UR42, UR9, UR43, 0x2, UP3 ;  /* 0x000000092a091291 */ /* 0x000fe200098f142b */
[----:B------:R-:W-:Y:S02]  /*0e40*/  IMAD.U32 R2, RZ, RZ, UR6 ;  /* 0x00000006ff027e24 */ /* 0x000fe4000f8e00ff */
[----:B------:R-:W-:-:S02]  /*0e50*/  IMAD.U32 R4, RZ, RZ, UR8 ;  /* 0x00000008ff047e24 */ /* 0x000fc4000f8e00ff */
[----:B------:R-:W-:Y:S01]  /*0e60*/  IMAD.U32 R3, RZ, RZ, UR7 ;  /* 0x00000007ff037e24 */ /* 0x000fe2000f8e00ff */
[----:B------:R-:W-:Y:S01]  /*0e70*/  ULDC.64 UR6, c[0x0][0x418] ;  /* 0x0001060000067ab9 */ /* 0x000fe20000000a00 */
[----:B------:R-:W-:-:S03]  /*0e80*/  IMAD.U32 R5, RZ, RZ, UR9 ;  /* 0x00000009ff057e24 */ /* 0x000fc6000f8e00ff */
[----:B------:R-:W2:Y:S04]  /*0e90*/  @P0 LDG.E R2, desc[UR48][R2.64] ;  /* 0x0000003002020981 */ /* 0x000ea8000c1e1900 */
[----:B------:R-:W3:Y:S01]  /*0ea0*/  @P1 LDG.E R4, desc[UR48][R4.64] ;  /* 0x0000003004041981 */ /* 0x000ee2000c1e1900 */
[----:B------:R-:W-:Y:S01]  /*0eb0*/  UISETP.NE.U32.AND UP0, UPT, UR6, URZ, UPT ;  /* 0x0000003f0600728c */ /* 0x000fe2000bf05070 */
[----:B------:R-:W-:Y:S01]  /*0ec0*/  IMAD.MOV.U32 R0, RZ, RZ, RZ ;  /* 0x000000ffff007224 */ /* 0x000fe200078e00ff */
[----:B------:R-:W-:Y:S01]  /*0ed0*/  UMOV UR45, URZ ;  /* 0x0000003f002d7c82 */ /* 0x000fe20008000000 */
[----:B------:R-:W-:Y:S01]  /*0ee0*/  ULDC UR6, c[0x0][0x2f0] ;  /* 0x0000bc0000067ab9 */ /* 0x000fe20000000800 */
[----:B------:R-:W-:Y:S01]  /*0ef0*/  UISETP.NE.AND.EX UP0, UPT, UR7, URZ, UPT, UP0 ;  /* 0x0000003f0700728c */ /* 0x000fe2000bf05300 */
[----:B------:R-:W-:Y:S01]  /*0f00*/  IMAD.MOV.U32 R55, RZ, RZ, RZ ;  /* 0x000000ffff377224 */ /* 0x000fe200078e00ff */
[----:B------:R-:W-:Y:S01]  /*0f10*/  UMOV UR44, UR5 ;  /* 0x00000005002c7c82 */ /* 0x000fe20008000000 */
[----:B------:R-:W-:Y:S01]  /*0f20*/  CS2R R6, SRZ ;  /* 0x0000000000067805 */ /* 0x000fe2000001ff00 */
[----:B------:R-:W-:Y:S01]  /*0f30*/  USEL UR4, UR4, 0x1, UP0 ;  /* 0x0000000104047887 */ /* 0x000fe20008000000 */
[----:B------:R-:W-:-:S02]  /*0f40*/  CS2R R8, SRZ ;  /* 0x0000000000087805 */ /* 0x000fc4000001ff00 */
[----:B------:R-:W-:Y:S02]  /*0f50*/  CS2R R10, SRZ ;  /* 0x00000000000a7805 */ /* 0x000fe4000001ff00 */
[----:B-----5:R-:W-:Y:S01]  /*0f60*/  CS2R R12, SRZ ;  /* 0x00000000000c7805 */ /* 0x020fe2000001ff00 */
[----:B------:R-:W-:Y:S01]  /*0f70*/  UIMAD UR4, UR4, UR6, URZ ;  /* 0x00000006040472a4 */ /* 0x000fe2000f8e023f */
[----:B------:R-:W-:Y:S02]  /*0f80*/  CS2R R14, SRZ ;  /* 0x00000000000e7805 */ /* 0x000fe4000001ff00 */
[----:B------:R-:W-:Y:S02]  /*0f90*/  CS2R R20, SRZ ;  /* 0x0000000000147805 */ /* 0x000fe4000001ff00 */
[----:B------:R-:W-:Y:S02]  /*0fa0*/  CS2R R24, SRZ ;  /* 0x0000000000187805 */ /* 0x000fe4000001ff00 */
[----:B--2---:R-:W-:-:S02]  /*0fb0*/  @P0 R2UR UR45, R2 ;  /* 0x00000000022d02ca */ /* 0x004fc400000e0000 */
[----:B------:R-:W-:Y:S02]  /*0fc0*/  PLOP3.LUT P0, PT, PT, PT, PT, 0x80, 0x0 ;  /* 0x000000000000781c */ /* 0x000fe40003f0f070 */
[----:B---3--:R-:W-:Y:S02]  /*0fd0*/  @P1 R2UR UR4, R4 ;  /* 0x00000000040412ca */ /* 0x008fe400000e0000 */
[----:B------:R-:W-:Y:S01]  /*0fe0*/  MOV R2, RZ ;  /* 0x000000ff00027202 */ /* 0x000fe20000000f00 */
[----:B------:R-:W-:-:S12]  /*0ff0*/  @P1 BRA `(.L_x_186) ;  /* 0x0000000000341947 */ /* 0x000fd80003800000 */
[----:B------:R-:W-:Y:S02]  /*1000*/  ULDC.64 UR6, c[0x0][0xa08] ;  /* 0x0002820000067ab9 */ /* 0x000fe40000000a00 */
[----:B------:R-:W-:-:S04]  /*1010*/  ISETP.NE.U32.AND P1, PT, RZ, UR6, PT ;  /* 0x00000006ff007c0c */ /* 0x000fc8000bf25070 */
[----:B------:R-:W-:-:S13]  /*1020*/  ISETP.NE.AND.EX P1, PT, RZ, UR7, PT, P1 ;  /* 0x00000007ff007c0c */ /* 0x000fda000bf25310 */
[----:B------:R-:W-:Y:S05]  /*1030*/  @!P1 BRA `(.L_x_186) ;  /* 0x0000000000249947 */ /* 0x000fea0003800000 */
[----:B------:R-:W-:Y:S02]  /*1040*/  ULDC.64 UR4, c[0x0][0xa08] ;  /* 0x0002820000047ab9 */ /* 0x000fe40000000a00 */
[----:B------:R-:W-:-:S06]  /*1050*/  UIMAD.WIDE UR4, UR42, 0x4, UR4 ;  /* 0x000000042a0478a5 */ /* 0x000fcc000f8e0204 */
[----:B------:R-:W-:Y:S02]  /*1060*/  IMAD.U32 R4, RZ, RZ, UR4 ;  /* 0x00000004ff047e24 */ /* 0x000fe4000f8e00ff */
[----:B------:R-:W-:-:S05]  /*1070*/  IMAD.U32 R5, RZ, RZ, UR5 ;  /* 0x00000005ff057e24 */ /* 0x000fca000f8e00ff */
[----:B------:R-:W2:Y:S04]  /*1080*/  LDG.E R26, desc[UR48][R4.64] ;  /* 0x00000030041a7981 */ /* 0x000ea8000c1e1900 */
[----:B------:R-:W3:Y:S01]  /*1090*/  LDG.E R3, desc[UR48][R4.64+0x4] ;  /* 0x0000043004037981 */ /* 0x000ee2000c1e1900 */
[----:B--2---:R-:W-:Y:S02]  /*10a0*/  R2UR UR4, R26 ;  /* 0x000000001a0472ca */ /* 0x004fe400000e0000 */
[----:B---3--:R-:W-:-:S13]  /*10b0*/  R2UR UR5, R3 ;  /* 0x00000000030572ca */ /* 0x008fda00000e0000 */
[----:B------:R-:W-:-:S12]  /*10c0*/  UIADD3 UR4, -UR4, UR5, URZ ;  /* 0x0000000504047290 */ /* 0x000fd8000fffe13f */
.L_x_186:
[----:B------:R-:W-:Y:S01]  /*10d0*/  UIADD3 UR45, -UR45, UR4, URZ ;  /* 0x000000042d2d7290 */ /* 0x000fe2000fffe13f */
[----:B------:R-:W-:Y:S01]  /*10e0*/  CS2R R32, SRZ ;  /* 0x0000000000207805 */ /* 0x000fe2000001ff00 */
[----:B------:R-:W-:Y:S01]  /*10f0*/  UMOV UR47, UR40 ;  /* 0x00000028002f7c82 */ /* 0x000fe20008000000 */
[----:B------:R-:W-:Y:S01]  /*1100*/  CS2R R26, SRZ ;  /* 0x00000000001a7805 */ /* 0x000fe2000001ff00 */
[----:B------:R-:W-:Y:S01]  /*1110*/  UISETP.GE.AND UP0, UPT, UR45, 0x1, UPT ;  /* 0x000000012d00788c */ /* 0x000fe2000bf06270 */
[----:B------:R-:W-:Y:S01]  /*1120*/  CS2R R56, SRZ ;  /* 0x0000000000387805 */ /* 0x000fe2000001ff00 */
[----:B------:R-:W-:Y:S01]  /*1130*/  UIADD3 UR4, UR45, 0x9f, URZ ;  /* 0x0000009f2d047890 */ /* 0x000fe2000fffe03f */
[----:B------:R-:W-:Y:S01]  /*1140*/  IMAD.MOV.U32 R34, RZ, RZ, RZ ;  /* 0x000000ffff227224 */ /* 0x000fe200078e00ff */
[----:B------:R-:W-:Y:S02]  /*1150*/  CS2R R36, SRZ ;  /* 0x0000000000247805 */ /* 0x000fe4000001ff00 */
[----:B------:R-:W-:-:S02]  /*1160*/  CS2R R40, SRZ ;  /* 0x0000000000287805 */ /* 0x000fc4000001ff00 */
[----:B------:R-:W-:Y:S01]  /*1170*/  PLOP3.LUT P1, PT, PT, PT, UP0, 0x80, 0x0 ;  /* 0x000000000000781c */ /* 0x000fe20003f2f008 */
[----:B------:R-:W-:Y:S01]  /*1180*/  UIMAD.WIDE UR4, UR4, 0x66666667, URZ ;  /* 0x66666667040478a5 */ /* 0x000fe2000f8e023f */
[----:B------:R-:W-:Y:S02]  /*1190*/  CS2R R58, SRZ ;  /* 0x00000000003a7805 */ /* 0x000fe4000001ff00 */
[----:B------:R-:W-:Y:S02]  /*11a0*/  CS2R R44, SRZ ;  /* 0x00000000002c7805 */ /* 0x000fe4000001ff00 */
[----:B------:R-:W-:Y:S01]  /*11b0*/  CS2R R60, SRZ ;  /* 0x00000000003c7805 */ /* 0x000fe2000001ff00 */
[----:B------:R-:W-:-:S04]  /*11c0*/  USHF.R.U32.HI UR46, URZ, 0x1f, UR5 ;  /* 0x0000001f3f2e7899 */ /* 0x000fc80008011605 */
[----:B------:R-:W-:Y:S02]  /*11d0*/  ULEA.HI.SX32 UR46, UR5, UR46, 0x1a ;  /* 0x0000002e052e7291 */ /* 0x000fe4000f8fd23f */
[----:B------:R-:W-:Y:S10]  /*11e0*/  @!P1 BRA `(.L_x_187) ;  /* 0x0000006c00389947 */ /* 0x000ff40003800000 */
[----:B------:R-:W0:Y:S01]  /*11f0*/  S2R R40, SR_CgaCtaId ;  /* 0x0000000000287919 */ /* 0x000e220000008800 */
[----:B------:R-:W-:Y:S01]  /*1200*/  MOV R5, 0x400 ;  /* 0x0000040000057802 */ /* 0x000fe20000000f00 */
[----:B------:R-:W1:Y:S02]  /*1210*/  SHFL.IDX PT, R0, R22, RZ, 0x1f ;  /* 0x00001fff16007589 */ /* 0x000e6400000e0000 */
[----:B-1----:R-:W-:Y:S01]  /*1220*/  IMAD.HI R2, R0, 0x55555556, RZ ;  /* 0x5555555600027827 */ /* 0x002fe200078e02ff */
[----:B0-----:R-:W-:-:S04]  /*1230*/  LEA R25, R40, R5, 0x18 ;  /* 0x0000000528197211 */ /* 0x001fc800078ec0ff */
[----:B------:R-:W-:-:S05]  /*1240*/  LEA.HI R3, R2, R2, RZ, 0x1 ;  /* 0x0000000202037211 */ /* 0x000fca00078f08ff */
[----:B------:R-:W-:Y:S02]  /*1250*/  IMAD R3, R3, -0x3, R0 ;  /* 0xfffffffd03037824 */ /* 0x000fe400078e0200 */
[----:B------:R-:W-:-:S05]  /*1260*/  VIADD R0, R25, 0xb000 ;  /* 0x0000b00019007836 */ /* 0x000fca0000000000 */
[----:B------:R-:W-:Y:S02]  /*1270*/  LOP3.LUT P0, RZ, R0, 0x9f, RZ, 0xc0, !PT ;  /* 0x0000009f00ff7812 */ /* 0x000fe4000780c0ff */
[----:B------:R-:W-:-:S04]  /*1280*/  LEA R3, R3, R0, 0xc ;  /* 0x0000000003037211 */ /* 0x000fc800078e60ff */
[----:B------:R-:W-:-:S04]  /*1290*/  SHF.R.U32.HI R3, RZ, 0x4, R3 ;  /* 0x00000004ff037819 */ /* 0x000fc80000011603 */
[----:B------:R-:W-:-:S03]  /*12a0*/  LOP3.LUT R24, R3, 0x3fff, RZ, 0xc0, !PT ;  /* 0x00003fff03187812 */ /* 0x000fc600078ec0ff */
[----:B------:R-:W-:Y:S05]  /*12b0*/  @!P0 BRA `(.L_x_188) ;  /* 0x0000000000408947 */ /* 0x000fea0003800000 */
[----:B------:R-:W-:Y:S01]  /*12c0*/  MOV R0, 0x0 ;  /* 0x0000000000007802 */ /* 0x000fe20000000f00 */
[----:B------:R-:W-:Y:S01]  /*12d0*/  ULDC.64 UR4, c[0x4][0x98] ;  /* 0x0100260000047ab9 */ /* 0x000fe20000000a00 */
[----:B------:R-:W-:Y:S01]  /*12e0*/  ULDC.64 UR6, c[0x4][0x30] ;  /* 0x01000c0000067ab9 */ /* 0x000fe20000000a00 */
[----:B------:R-:W-:Y:S01]  /*12f0*/  IMAD.U32 R4, RZ, RZ, UR4 ;  /* 0x00000004ff047e24 */ /* 0x000fe2000f8e00ff */
[----:B------:R0:W1:Y:S01]  /*1300*/  LDC.64 R2, c[0x4][R0] ;  /* 0x0100000000027b82 */ /* 0x0000620000000a00 */
[----:B------:R-:W-:Y:S01]  /*1310*/  IMAD.U32 R5, RZ, RZ, UR5 ;  /* 0x00000005ff057e24 */ /* 0x000fe2000f8e00ff */
[----:B------:R-:W-:Y:S01]  /*1320*/  ULDC.64 UR4, c[0x4][0xa0] ;  /* 0x0100280000047ab9 */ /* 0x000fe20000000a00 */
[----:B------:R-:W-:Y:S01]  /*1330*/  IMAD.U32 R10, RZ, RZ, UR6 ;  /* 0x00000006ff0a7e24 */ /* 0x000fe2000f8e00ff */
[----:B------:R-:W-:Y:S01]  /*1340*/  MOV R11, UR7 ;  /* 0x00000007000b7c02 */ /* 0x000fe20008000f00 */
[----:B------:R-:W-:Y:S02]  /*1350*/  IMAD.U32 R6, RZ, RZ, UR4 ;  /* 0x00000004ff067e24 */ /* 0x000fe4000f8e00ff */
[----:B------:R-:W-:-:S02]  /*1360*/  IMAD.U32 R7, RZ, RZ, UR5 ;  /* 0x00000005ff077e24 */ /* 0x000fc4000f8e00ff */
[----:B------:R-:W-:Y:S02]  /*1370*/  IMAD.MOV.U32 R8, RZ, RZ, 0x70 ;  /* 0x00000070ff087424 */ /* 0x000fe400078e00ff */
[----:B------:R-:W-:Y:S02]  /*1380*/  IMAD.MOV.U32 R12, RZ, RZ, 0x1 ;  /* 0x00000001ff0c7424 */ /* 0x000fe400078e00ff */
[----:B0-----:R-:W-:-:S07]  /*1390*/  IMAD.MOV.U32 R13, RZ, RZ, RZ ;  /* 0x000000ffff0d7224 */ /* 0x001fce00078e00ff */
[----:B------:R-:W-:-:S07]  /*13a0*/  LEPC R20, `(.L_x_188) ;  /* 0x000000001014794e */ /* 0x000fce0000000000 */
[----:B-1----:R-:W-:Y:S05]  /*13b0*/  CALL.ABS.NOINC R2 ;  /* 0x0000000002007343 */ /* 0x002fea0003c00000 */
.L_x_188:
        /* <DEDUP_REMOVED lines=10> */
[----:B------:R-:W-:Y:S01]  /*1460*/  @UP0 ULDC.64 UR14, c[0x0][0x9a8] ;  /* 0x00026a00000e0ab9 */ /* 0x000fe20000000a00 */
[----:B------:R-:W-:Y:S01]  /*1470*/  @UP0 ULDC.64 UR18, c[0x0][0x9b0] ;  /* 0x00026c0000120ab9 */ /* 0x000fe20000000a00 */
[----:B------:R-:W-:Y:S01]  /*1480*/  @UP1 ULDC.64 UR16, c[0x0][0x9b8] ;  /* 0x00026e0000101ab9 */ /* 0x000fe20000000a00 */
[----:B------:R-:W-:Y:S02]  /*1490*/  @UP0 UIMAD UR8, UR43, UR14, URZ ;  /* 0x0000000e2b0802a4 */ /* 0x000fe4000f8e023f */
[----:B------:R-:W-:Y:S02]  /*14a0*/  @UP1 UIMAD UR12, UR43, UR16, URZ ;  /* 0x000000102b0c12a4 */ /* 0x000fe4000f8e023f */
[----:B------:R-:W-:Y:S02]  /*14b0*/  @UP0 UIMAD UR15, UR42, UR15, UR8 ;  /* 0x0000000f2a0f02a4 */ /* 0x000fe4000f8e0208 */
[----:B------:R-:W-:Y:S02]  /*14c0*/  @UP1 UIMAD.WIDE.U32 UR8, UR42, UR16, URZ ;  /* 0x000000102a0812a5 */ /* 0x000fe4000f8e003f */
[----:B------:R-:W-:-:S02]  /*14d0*/  @UP0 UIMAD.WIDE.U32 UR10, UR42, UR14, URZ ;  /* 0x0000000e2a0a02a5 */ /* 0x000fc4000f8e003f */
[----:B------:R-:W-:Y:S02]  /*14e0*/  @UP1 UIMAD UR16, UR42, UR17, UR12 ;  /* 0x000000112a1012a4 */ /* 0x000fe4000f8e020c */
[----:B------:R-:W-:Y:S02]  /*14f0*/  @UP1 USHF.R.S32.HI UR17, URZ, 0x1f, UR40 ;  /* 0x0000001f3f111899 */ /* 0x000fe40008011428 */
[----:B------:R-:W-:Y:S01]  /*1500*/  @UP0 USHF.R.S32.HI UR14, URZ, 0x1f, UR40 ;  /* 0x0000001f3f0e0899 */ /* 0x000fe20008011428 */
[----:B------:R-:W-:Y:S01]  /*1510*/  @UP1 ULDC.64 UR12, c[0x0][0x9c0] ;  /* 0x00027000000c1ab9 */ /* 0x000fe20000000a00 */
[----:B------:R-:W-:Y:S02]  /*1520*/  @UP0 UIADD3 UR11, UR11, UR15, URZ ;  /* 0x0000000f0b0b0290 */ /* 0x000fe4000fffe03f */
[----:B------:R-:W-:Y:S02]  /*1530*/  @UP1 UIMAD UR15, UR17, UR12, URZ ;  /* 0x0000000c110f12a4 */ /* 0x000fe4000f8e023f */
[----:B------:R-:W-:-:S02]  /*1540*/  @UP0 UIMAD UR14, UR14, UR18, URZ ;  /* 0x000000120e0e02a4 */ /* 0x000fc4000f8e023f */
[----:B------:R-:W-:Y:S02]  /*1550*/  @UP1 UIADD3 UR9, UR9, UR16, URZ ;  /* 0x0000001009091290 */ /* 0x000fe4000fffe03f */
[----:B------:R-:W-:Y:S02]  /*1560*/  @UP1 UIMAD UR15, UR40, UR13, UR15 ;  /* 0x0000000d280f12a4 */ /* 0x000fe4000f8e020f */
[----:B------:R-:W-:Y:S02]  /*1570*/  @UP0 UIMAD UR14, UR40, UR19, UR14 ;  /* 0x00000013280e02a4 */ /* 0x000fe4000f8e020e */
[----:B------:R-:W-:Y:S02]  /*1580*/  @UP0 UIMAD.WIDE.U32 UR10, UR40, UR18, UR10 ;  /* 0x00000012280a02a5 */ /* 0x000fe4000f8e000a */
[----:B------:R-:W-:Y:S02]  /*1590*/  @UP1 UIMAD.WIDE.U32 UR12, UR40, UR12, UR8 ;  /* 0x0000000c280c12a5 */ /* 0x000fe4000f8e0008 */
[----:B------:R-:W-:-:S02]  /*15a0*/  @UP0 UIADD3 UR9, UR11, UR14, URZ ;  /* 0x0000000e0b090290 */ /* 0x000fc4000fffe03f */
[----:B------:R-:W-:Y:S02]  /*15b0*/  @UP0 ULEA UR6, UP2, UR10, UR6, 0x2 ;  /* 0x000000060a060291 */ /* 0x000fe4000f84103f */
[----:B------:R-:W-:Y:S02]  /*15c0*/  @UP1 UIADD3 UR8, UR13, UR15, URZ ;  /* 0x0000000f0d081290 */ /* 0x000fe4000fffe03f */
[----:B------:R-:W-:Y:S02]  /*15d0*/  @UP1 ULEA UR4, UP3, UR12, UR4, 0x2 ;  /* 0x000000040c041291 */ /* 0x000fe4000f86103f */
[----:B------:R-:W-:Y:S01]  /*15e0*/  @UP0 ULEA.HI.X UR7, UR10, UR7, UR9, 0x2, UP2 ;  /* 0x000000070a070291 */ /* 0x000fe200090f1409 */
[----:B------:R-:W-:Y:S01]  /*15f0*/  MOV R2, UR6 ;  /* 0x0000000600027c02 */ /* 0x000fe20008000f00 */
[----:B------:R-:W-:Y:S02]  /*1600*/  @UP1 ULEA.HI.X UR5, UR12, UR5, UR8, 0x2, UP3 ;  /* 0x000000050c051291 */ /* 0x000fe400098f1408 */
[----:B------:R-:W-:-:S02]  /*1610*/  IMAD.U32 R4, RZ, RZ, UR4 ;  /* 0x00000004ff047e24 */ /* 0x000fc4000f8e00ff */
[----:B------:R-:W-:Y:S02]  /*1620*/  IMAD.U32 R3, RZ, RZ, UR7 ;  /* 0x00000007ff037e24 */ /* 0x000fe4000f8e00ff */
[----:B------:R-:W-:-:S03]  /*1630*/  IMAD.U32 R5, RZ, RZ, UR5 ;  /* 0x00000005ff057e24 */ /* 0x000fc6000f8e00ff */
[----:B------:R-:W2:Y:S04]  /*1640*/  @P0 LDG.E R7, desc[UR48][R2.64] ;  /* 0x0000003002070981 */ /* 0x000ea8000c1e1900 */
[----:B------:R-:W2:Y:S01]  /*1650*/  @P1 LDG.E R0, desc[UR48][R4.64] ;  /* 0x0000003004001981 */ /* 0x000ea2000c1e1900 */
[----:B------:R-:W-:Y:S01]  /*1660*/  ULEA.HI UR4, UR36, UR36, URZ, 0x1 ;  /* 0x0000002424047291 */ /* 0x000fe2000f8f083f */
[----:B------:R-:W-:-:S03]  /*1670*/  IMAD.U32 R8, RZ, RZ, UR41 ;  /* 0x00000029ff087e24 */ /* 0x000fc6000f8e00ff */
[----:B------:R-:W-:Y:S02]  /*1680*/  ULOP3.LUT UR4, UR4, 0xfffffffe, URZ, 0xc0, !UPT ;  /* 0xfffffffe04047892 */ /* 0x000fe4000f8ec03f */
[----:B------:R-:W-:Y:S02]  /*1690*/  ISETP.NE.AND P0, PT, R8, 0x3, PT ;  /* 0x000000030800780c */ /* 0x000fe40003f05270 */
[----:B------:R-:W-:-:S06]  /*16a0*/  UIADD3 UR4, UR36, -UR4, URZ ;  /* 0x8000000424047290 */ /* 0x000fcc000fffe03f */
[----:B------:R-:W-:Y:S01]  /*16b0*/  IMAD.U32 R6, RZ, RZ, UR4 ;  /* 0x00000004ff067e24 */ /* 0x000fe2000f8e00ff */
[----:B------:R-:W-:-:S04]  /*16c0*/  ULDC UR4, c[0x0][0x9d8] ;  /* 0x0002760000047ab9 */ /* 0x000fc80000000800 */
[----:B------:R-:W-:-:S04]  /*16d0*/  SHF.L.U32 R6, R6, 0x1f, RZ ;  /* 0x0000001f06067819 */ /* 0x000fc800000006ff */
[----:B------:R-:W0:Y:S01]  /*16e0*/  SYNCS.PHASECHK.TRANS64.TRYWAIT P1, [R25+URZ+0x13200], R6 ;  /* 0x01320006190075a7 */ /* 0x000e22000802017f */
[----:B--2---:R-:W-:-:S04]  /*16f0*/  FMUL.FTZ R0, R7, R0 ;  /* 0x0000000007007220 */ /* 0x004fc80000410000 */
[----:B------:R-:W-:Y:S01]  /*1700*/  FMUL.FTZ R0, R0, UR4 ;  /* 0x0000000400007c20 */ /* 0x000fe20008410000 */
[----:B0-----:R-:W-:Y:S06]  /*1710*/  @!P1 BRA `(.L_x_189) ;  /* 0x000000e400a49947 */ /* 0x001fec0003800000 */
.L_x_321:
[----:B------:R-:W-:Y:S05]  /*1720*/  @!P0 BRA `(.L_x_190) ;  /* 0x0000000000048947 */ /* 0x000fea0003800000 */
[----:B------:R-:W-:Y:S01]  /*1730*/  BPT.TRAP 0x1 ;  /* 0x000000040000795c */ /* 0x000fe20000300000 */
.L_x_190:
[----:B------:R-:W-:Y:S01]  /*1740*/  MOV R2, UR38 ;  /* 0x0000002600027c02 */ /* 0x000fe20008000f00 */
[----:B------:R-:W-:-:S04]  /*1750*/  IMAD.U32 R4, RZ, RZ, UR37 ;  /* 0x00000025ff047e24 */ /* 0x000fc8000f8e00ff */
[----:B------:R-:W-:Y:S01]  /*1760*/  IMAD R3, R2, 0x8, R25 ;  /* 0x0000000802037824 */ /* 0x000fe200078e0219 */
[----:B------:R-:W-:-:S04]  /*1770*/  SHF.L.U32 R4, R4, 0x1f, RZ ;  /* 0x0000001f04047819 */ /* 0x000fc800000006ff */
[----:B------:R1:W2:Y:S01]  /*1780*/  SYNCS.PHASECHK.TRANS64.TRYWAIT P1, [R3+URZ+0x13230], R4 ;  /* 0x01323004030075a7 */ /* 0x0002a2000802017f */
[----:B------:R-:W-:Y:S05]  /*1790*/  @!P0 BRA `(.L_x_191) ;  /* 0x0000000000048947 */ /* 0x000fea0003800000 */
[----:B------:R-:W-:Y:S01]  /*17a0*/  BPT.TRAP 0x1 ;  /* 0x000000040000795c */ /* 0x000fe20000300000 */
.L_x_191:
[----:B------:R-:W-:Y:S02]  /*17b0*/  VIADD R2, R25, 0xe000 ;  /* 0x0000e00019027836 */ /* 0x000fe40000000000 */
[----:B------:R-:W-:-:S03]  /*17c0*/  IMAD.MOV.U32 R55, RZ, RZ, RZ ;  /* 0x000000ffff377224 */ /* 0x000fc600078e00ff */
[----:B------:R-:W-:-:S04]  /*17d0*/  SHF.R.U32.HI R2, RZ, 0x4, R2 ;  /* 0x00000004ff027819 */ /* 0x000fc80000011602 */
[----:B------:R-:W-:Y:S01]  /*17e0*/  LOP3.LUT R2, R2, 0x3fff, RZ, 0xc0, !PT ;  /* 0x00003fff02027812 */ /* 0x000fe200078ec0ff */
[----:B--2---:R-:W-:Y:S06]  /*17f0*/  @P1 BRA `(.L_x_192) ;  /* 0x0000000000081947 */ /* 0x004fec0003800000 */
[----:B------:R-:W2:Y:S02]  /*1800*/  SYNCS.PHASECHK.TRANS64.TRYWAIT P1, [R3+URZ+0x13230], R4 ;  /* 0x01323004030075a7 */ /* 0x000ea4000802017f */
[----:B--2---:R-:W-:Y:S05]  /*1810*/  @!P1 BRA `(.L_x_193) ;  /* 0x000000e400789947 */ /* 0x004fea0003800000 */
.L_x_192:
        /* <DEDUP_REMOVED lines=9> */
[----:B------:R-:W-:-:S06]  /*18b0*/  VIADD R4, R4, 0x2 ;  /* 0x0000000204047836 */ /* 0x000fcc0000000000 */
        /* <DEDUP_REMOVED lines=27> */
[----:B------:R-:W-:Y:S01]  /*1a70*/  R2UR UR8, R4 ;  /* 0x00000000040872ca */ /* 0x000fe200000e0000 */
[----:B------:R-:W-:Y:S02]  /*1a80*/  WARPGROUP.DEPBAR.LE gsb0, 0x0 ;  /* 0x00008000000079c5 */ /* 0x000fe40000010000 */
[----:B0-----:R-:W-:-:S06]  /*1a90*/  WARPGROUP.ARRIVE ;  /* 0x00000000000079c5 */ /* 0x001fcc0000000000 */
[----:B------:R-:W-:Y:S01]  /*1aa0*/  QGMMA.64x32x32.F32.E4M3.E4M3 R24, gdesc[UR4], RZ, !UPT, gsb0 ;  /* 0x00600000041879f3 */ /* 0x000fe2000c0008ff */
[----:B------:R-:W-:Y:S02]  /*1ab0*/  UIADD3 UR6, UR12, 0x82, URZ ;  /* 0x000000820c067890 */ /* 0x000fe4000fffe03f */
[----:B------:R-:W-:Y:S02]  /*1ac0*/  UIADD3 UR7, UR12, 0x102, URZ ;  /* 0x000001020c077890 */ /* 0x000fe4000fffe03f */
[----:B------:R-:W-:Y:S01]  /*1ad0*/  UIADD3 UR12, UR12, 0x202, URZ ;  /* 0x000002020c0c7890 */ /* 0x000fe2000fffe03f */
        /* <DEDUP_REMOVED lines=26> */
.L_x_194:
[C---:B------:R-:W-:Y:S01]  /*1c80*/  FMUL.FTZ R4, R0.reuse, R104 ;  /* 0x0000006800047220 */ /* 0x040fe20000410000 */
[C---:B------:R-:W-:Y:S01]  /*1c90*/  FMUL.FTZ R5, R0.reuse, R105 ;  /* 0x0000006900057220 */ /* 0x040fe20000410000 */
[C---:B------:R-:W-:Y:S01]  /*1ca0*/  FMUL.FTZ R8, R0.reuse, R108 ;  /* 0x0000006c00087220 */ /* 0x040fe20000410000 */
[C---:B------:R-:W-:Y:S01]  /*1cb0*/  FMUL.FTZ R47, R0.reuse, R92 ;  /* 0x0000005c002f7220 */ /* 0x040fe20000410000 */
[C---:B------:R-:W-:Y:S01]  /*1cc0*/  FMUL.FTZ R9, R0.reuse, R109 ;  /* 0x0000006d00097220 */ /* 0x040fe20000410000 */
[C---:B------:R-:W-:Y:S01]  /*1cd0*/  FMUL.FTZ R92, R0.reuse, R32 ;  /* 0x00000020005c7220 */ /* 0x040fe20000410000 */
[----:B------:R-:W0:Y:S01]  /*1ce0*/  MUFU.TANH R4, R4 ;  /* 0x0000000400047308 */ /* 0x000e220000002400 */
[----:B------:R-:W-:Y:S01]  /*1cf0*/  FMUL.FTZ R48, R0, R93 ;  /* 0x0000005d00307220 */ /* 0x000fe20000410000 */
[----:B------:R-:W-:Y:S01]  /*1d00*/  IADD3 R32, R156, UR45, RZ ;  /* 0x0000002d9c207c10 */ /* 0x000fe2000fffe0ff */
[----:B------:R-:W-:Y:S02]  /*1d10*/  IMAD.U32 R93, RZ, RZ, UR46 ;  /* 0x0000002eff5d7e24 */ /* 0x000fe4000f8e00ff */
        /* <DEDUP_REMOVED lines=112> */
[----:B------:R-:W-:Y:S01]  /*2420*/  ULDC UR20, c[0x0][0x988] ;  /* 0x0002620000147ab9 */ /* 0x000fe20000000800 */
[----:B------:R-:W-:Y:S01]  /*2430*/  FMNMX.FTZ R93, R43, R94, !PT ;  /* 0x0000005e2b5d7209 */ /* 0x000fe20007810000 */
[C---:B------:R-:W-:Y:S01]  /*2440*/  FMUL.FTZ R102, R0.reuse, R30 ;  /* 0x0000001e00667220 */ /* 0x040fe20000410000 */
[----:B------:R-:W-:Y:S01]  /*2450*/  FMUL.FTZ R100, R0, R31 ;  /* 0x0000001f00647220 */ /* 0x000fe20000410000 */
[----:B------:R-:W0:Y:S01]  /*2460*/  MUFU.TANH R15, R15 ;  /* 0x0000000f000f7308 */ /* 0x000e220000002400 */
[----:B-1----:R-:W-:Y:S01]  /*2470*/  FSEL R14, R14, -INF , P6 ;  /* 0xff8000000e0e7808 */ /* 0x002fe20003000000 */
[----:B------:R-:W-:Y:S01]  /*2480*/  FMUL.FTZ R104, R0, R34 ;  /* 0x0000002200687220 */ /* 0x000fe20000410000 */
[----:B------:R-:W-:Y:S01]  /*2490*/  ISETP.GT.AND P6, PT, R32, 0x28, PT ;  /* 0x000000282000780c */ /* 0x000fe20003fc4270 */
[C---:B------:R-:W-:Y:S01]  /*24a0*/  FMUL.FTZ R103, R0.reuse, R35 ;  /* 0x0000002300677220 */ /* 0x040fe20000410000 */
[C---:B------:R-:W-:Y:S01]  /*24b0*/  FMUL.FTZ R106, R0.reuse, R38 ;  /* 0x00000026006a7220 */ /* 0x040fe20000410000 */
[----:B------:R-:W-:Y:S01]  /*24c0*/  P2R R120, PR, RZ, 0x1 ;  /* 0x00000001ff787803 */ /* 0x000fe20000000000 */
[----:B------:R-:W-:Y:S01]  /*24d0*/  FMUL.FTZ R105, R0, R39 ;  /* 0x0000002700697220 */ /* 0x000fe20000410000 */
[----:B------:R-:W1:Y:S01]  /*24e0*/  MUFU.TANH R47, R47 ;  /* 0x0000002f002f7308 */ /* 0x000e620000002400 */
[----:B--2---:R-:W-:Y:S01]  /*24f0*/  FSEL R44, R44, -INF , P1 ;  /* 0xff8000002c2c7808 */ /* 0x004fe20000800000 */
[----:B------:R-:W-:Y:S01]  /*2500*/  VIADD R3, R3, 0x13240 ;  /* 0x0001324003037836 */ /* 0x000fe20000000000 */
[----:B------:R-:W-:-:S02]  /*2510*/  UISETP.GE.AND UP0, UPT, UR45, 0xa1, UPT ;  /* 0x000000a12d00788c */ /* 0x000fc4000bf06270 */
[----:B------:R-:W-:Y:S02]  /*2520*/  FMNMX.FTZ R94, R44, R93, !PT ;  /* 0x0000005d2c5e7209 */ /* 0x000fe40007810000 */
[----:B------:R-:W-:Y:S01]  /*2530*/  PRMT R40, R40, 0x654, R3 ;  /* 0x0000065428287816 */ /* 0x000fe20000000003 */
[----:B------:R-:W2:Y:S01]  /*2540*/  MUFU.TANH R41, R41 ;  /* 0x0000002900297308 */ /* 0x000ea20000002400 */
[----:B0-----:R-:W-:Y:S02]  /*2550*/  FSEL R15, R15, -INF , P5 ;  /* 0xff8000000f0f7808 */ /* 0x001fe40002800000 */
[----:B------:R-:W-:Y:S01]  /*2560*/  ISETP.GT.AND P5, PT, R32, 0x29, PT ;  /* 0x000000292000780c */ /* 0x000fe20003fa4270 */
[----:B------:R0:W-:Y:S04]  /*2570*/  SYNCS.ARRIVE.TRANS64.RED.A1T0 RZ, [R40+URZ], RZ ;  /* 0x000000ff28ff79a7 */ /* 0x0001e8000810043f */
[----:B------:R-:W3:Y:S01]  /*2580*/  MUFU.TANH R48, R48 ;  /* 0x0000003000307308 */ /* 0x000ee20000002400 */
[----:B-1----:R-:W-:-:S04]  /*2590*/  FSEL R47, R47, -INF , P6 ;  /* 0xff8000002f2f7808 */ /* 0x002fc80003000000 */
[----:B------:R-:W-:-:S03]  /*25a0*/  FMNMX.FTZ R93, R47, R94, !PT ;  /* 0x0000005e2f5d7209 */ /* 0x000fc60007810000 */
[----:B------:R-:W1:Y:S01]  /*25b0*/  MUFU.TANH R42, R42 ;  /* 0x0000002a002a7308 */ /* 0x000e620000002400 */
[----:B--2---:R-:W-:Y:S02]  /*25c0*/  FSEL R41, R41, -INF , P4 ;  /* 0xff80000029297808 */ /* 0x004fe40002000000 */
[----:B------:R-:W-:-:S05]  /*25d0*/  ISETP.GT.AND P4, PT, R32, 0x30, PT ;  /* 0x000000302000780c */ /* 0x000fca0003f84270 */
[----:B------:R-:W2:Y:S01]  /*25e0*/  MUFU.TANH R51, R51 ;  /* 0x0000003300337308 */ /* 0x000ea20000002400 */
[----:B---3--:R-:W-:-:S04]  /*25f0*/  FSEL R48, R48, -INF , P5 ;  /* 0xff80000030307808 */ /* 0x008fc80002800000 */
[----:B------:R-:W-:-:S03]  /*2600*/  FMNMX.FTZ R94, R48, R93, !PT ;  /* 0x0000005d305e7209 */ /* 0x000fc60007810000 */
[----:B------:R-:W3:Y:S01]  /*2610*/  MUFU.TANH R45, R45 ;  /* 0x0000002d002d7308 */ /* 0x000ee20000002400 */
[----:B-1----:R-:W-:Y:S02]  /*2620*/  FSEL R42, R42, -INF , P3 ;  /* 0xff8000002a2a7808 */ /* 0x002fe40001800000 */
[----:B------:R-:W-:-:S05]  /*2630*/  ISETP.GT.AND P3, PT, R32, 0x31, PT ;  /* 0x000000312000780c */ /* 0x000fca0003f64270 */
[----:B------:R-:W1:Y:S01]  /*2640*/  MUFU.TANH R52, R52 ;  /* 0x0000003400347308 */ /* 0x000e620000002400 */
[----:B--2---:R-:W-:-:S04]  /*2650*/  FSEL R51, R51, -INF , P4 ;  /* 0xff80000033337808 */ /* 0x004fc80002000000 */
[----:B------:R-:W-:-:S03]  /*2660*/  FMNMX.FTZ R93, R51, R94, !PT ;  /* 0x0000005e335d7209 */ /* 0x000fc60007810000 */
[----:B------:R-:W2:Y:S01]  /*2670*/  MUFU.TANH R46, R46 ;  /* 0x0000002e002e7308 */ /* 0x000ea20000002400 */
[----:B---3--:R-:W-:Y:S02]  /*2680*/  FSEL R45, R45, -INF , P2 ;  /* 0xff8000002d2d7808 */ /* 0x008fe40001000000 */
[----:B------:R-:W-:-:S05]  /*2690*/  ISETP.GT.AND P2, PT, R32, 0x38, PT ;  /* 0x000000382000780c */ /* 0x000fca0003f44270 */
        /* <DEDUP_REMOVED lines=115> */
[----:B---3--:R-:W-:-:S07]  /*2dd0*/  FSEL R24, R24, -INF , P2 ;  /* 0xff80000018187808 */ /* 0x008fce0001000000 */
[----:B------:R-:W3:Y:S01]  /*2de0*/  MUFU.TANH R67, R67 ;  /* 0x0000004300437308 */ /* 0x000ee20000002400 */
[----:B-1----:R-:W-:Y:S02]  /*2df0*/  FSEL R66, R66, -INF , P6 ;  /* 0xff80000042427808 */ /* 0x002fe40003000000 */
[----:B------:R-:W-:-:S05]  /*2e00*/  ISETP.GT.AND P6, PT, R32, 0x88, PT ;  /* 0x000000882000780c */ /* 0x000fca0003fc4270 */
[----:B------:R-:W1:Y:S01]  /*2e10*/  MUFU.TANH R28, R28 ;  /* 0x0000001c001c7308 */ /* 0x000e620000002400 */
[----:B--2---:R-:W-:Y:S02]  /*2e20*/  FSEL R58, R25, -INF , P1 ;  /* 0xff800000193a7808 */ /* 0x004fe40000800000 */
[----:B------:R-:W-:-:S05]  /*2e30*/  FMNMX.FTZ R25, R24, R95, !PT ;  /* 0x0000005f18197209 */ /* 0x000fca0007810000 */
[----:B------:R-:W2:Y:S01]  /*2e40*/  MUFU.TANH R70, R70 ;  /* 0x0000004600467308 */ /* 0x000ea20000002400 */
[----:B---3--:R-:W-:Y:S02]  /*2e50*/  FSEL R67, R67, -INF , P5 ;  /* 0xff80000043437808 */ /* 0x008fe40002800000 */
[----:B------:R-:W-:-:S05]  /*2e60*/  ISETP.GT.AND P5, PT, R32, 0x89, PT ;  /* 0x000000892000780c */ /* 0x000fca0003fa4270 */
[----:B------:R-:W3:Y:S01]  /*2e70*/  MUFU.TANH R29, R29 ;  /* 0x0000001d001d7308 */ /* 0x000ee20000002400 */
[----:B-1----:R-:W-:Y:S02]  /*2e80*/  FSEL R95, R28, -INF , P6 ;  /* 0xff8000001c5f7808 */ /* 0x002fe40003000000 */
[----:B------:R-:W-:-:S04]  /*2e90*/  FMNMX.FTZ R28, R58, R25, !PT ;  /* 0x000000193a1c7209 */ /* 0x000fc80007810000 */
[----:B------:R-:W-:Y:S01]  /*2ea0*/  FMNMX.FTZ R25, R95, R28, !PT ;  /* 0x0000001c5f197209 */ /* 0x000fe20007810000 */
[----:B------:R-:W1:Y:S01]  /*2eb0*/  MUFU.TANH R71, R71 ;  /* 0x0000004700477308 */ /* 0x000e620000002400 */
[----:B--2---:R-:W-:Y:S02]  /*2ec0*/  FSEL R70, R70, -INF , P4 ;  /* 0xff80000046467808 */ /* 0x004fe40002000000 */
[----:B------:R-:W-:-:S05]  /*2ed0*/  ISETP.GT.AND P4, PT, R32, 0x90, PT ;  /* 0x000000902000780c */ /* 0x000fca0003f84270 */
[----:B------:R-:W2:Y:S01]  /*2ee0*/  MUFU.TANH R92, R92 ;  /* 0x0000005c005c7308 */ /* 0x000ea20000002400 */
[----:B---3--:R-:W-:Y:S01]  /*2ef0*/  FSEL R96, R29, -INF , P5 ;  /* 0xff8000001d607808 */ /* 0x008fe20002800000 */
[----:B------:R-:W-:-:S03]  /*2f00*/  IMAD.U32 R29, RZ, RZ, UR20 ;  /* 0x00000014ff1d7e24 */ /* 0x000fc6000f8e00ff */
        /* <DEDUP_REMOVED lines=20> */
[----:B-1----:R-:W-:-:S04]  /*3050*/  FSEL R101, R37, -INF , P1 ;  /* 0xff80000025657808 */ /* 0x002fc80000800000 */
[----:B------:R-:W-:-:S03]  /*3060*/  FMNMX.FTZ R28, R101, R28, !PT ;  /* 0x0000001c651c7209 */ /* 0x000fc60007810000 */
[----:B------:R-:W1:Y:S01]  /*3070*/  MUFU.TANH R104, R104 ;  /* 0x0000006800687308 */ /* 0x000e620000002400 */
[----:B--2---:R-:W-:Y:S01]  /*3080*/  FSEL R102, R102, -INF , P6 ;  /* 0xff80000066667808 */ /* 0x004fe20003000000 */
[----:B------:R-:W2:Y:S06]  /*3090*/  SHFL.BFLY PT, R25, R28, 0x2, 0x1f ;  /* 0x0c401f001c197f89 */ /* 0x000eac00000e0000 */
[----:B------:R-:W4:Y:S01]  /*30a0*/  MUFU.TANH R103, R103 ;  /* 0x0000006700677308 */ /* 0x000f220000002400 */
[----:B---3--:R-:W-:-:S07]  /*30b0*/  FSEL R100, R100, -INF , P5 ;  /* 0xff80000064647808 */ /* 0x008fce0002800000 */
[----:B------:R-:W3:Y:S01]  /*30c0*/  MUFU.TANH R106, R106 ;  /* 0x0000006a006a7308 */ /* 0x000ee20000002400 */
[----:B-1----:R-:W-:-:S07]  /*30d0*/  FSEL R104, R104, -INF , P4 ;  /* 0xff80000068687808 */ /* 0x002fce0002000000 */
[----:B------:R-:W1:Y:S01]  /*30e0*/  MUFU.TANH R105, R105 ;  /* 0x0000006900697308 */ /* 0x000e620000002400 */
[----:B----4-:R-:W-:Y:S02]  /*30f0*/  FSEL R103, R103, -INF , P3 ;  /* 0xff80000067677808 */ /* 0x010fe40001800000 */
[----:B--2---:R-:W-:-:S05]  /*3100*/  FMNMX.FTZ R25, R28, R25, !PT ;  /* 0x000000191c197209 */ /* 0x004fca0007810000 */
[----:B------:R-:W2:Y:S01]  /*3110*/  SHFL.BFLY PT, R56, R25, 0x1, 0x1f ;  /* 0x0c201f0019387f89 */ /* 0x000ea200000e0000 */
[----:B---3--:R-:W-:Y:S02]  /*3120*/  FSEL R106, R106, -INF , P2 ;  /* 0xff8000006a6a7808 */ /* 0x008fe40001000000 */
[----:B-1----:R-:W-:Y:S02]  /*3130*/  FSEL R105, R105, -INF , P1 ;  /* 0xff80000069697808 */ /* 0x002fe40000800000 */
        /* <DEDUP_REMOVED lines=15> */
[----:B------:R-:W-:Y:S01]  /*3230*/  MUFU.EX2 R25, R43 ;  /* 0x0000002b00197308 */ /* 0x000fe20000000800 */
[----:B------:R-:W-:-:S01]  /*3240*/  FFMA.FTZ R44, R44, UR20, -R98 ;  /* 0x000000142c2c7c23 */ /* 0x000fc20008010862 */
[--C-:B------:R-:W-:Y:S01]  /*3250*/  FFMA.FTZ R81, R81, UR20, -R98.reuse ;  /* 0x0000001451517c23 */ /* 0x100fe20008010862 */
[----:B------:R-:W-:Y:S01]  /*3260*/  FMNMX.FTZ R30, R42, R29, !PT ;  /* 0x0000001d2a1e7209 */ /* 0x000fe20007810000 */
[--C-:B------:R-:W-:Y:S01]  /*3270*/  FFMA.FTZ R29, R47, UR20, -R98.reuse ;  /* 0x000000142f1d7c23 */ /* 0x100fe20008010862 */
[----:B------:R-:W-:-:S01]  /*3280*/  FFMA.FTZ R4, R4, UR20, -R98 ;  /* 0x0000001404047c23 */ /* 0x000fc20008010862 */
[--C-:B------:R-:W-:Y:S01]  /*3290*/  FFMA.FTZ R5, R5, UR20, -R98.reuse ;  /* 0x0000001405057c23 */ /* 0x100fe20008010862 */
[----:B------:R-:W-:Y:S01]  /*32a0*/  FMNMX.FTZ R31, R45, R30, !PT ;  /* 0x0000001e2d1f7209 */ /* 0x000fe20007810000 */
[----:B------:R1:W-:Y:S01]  /*32b0*/  MUFU.EX2 R28, R44 ;  /* 0x0000002c001c7308 */ /* 0x0003e20000000800 */
[----:B------:R-:W-:-:S01]  /*32c0*/  FFMA.FTZ R8, R8, UR20, -R98 ;  /* 0x0000001408087c23 */ /* 0x000fc20008010862 */
[--C-:B------:R-:W-:Y:S01]  /*32d0*/  FFMA.FTZ R88, R88, UR20, -R98.reuse ;  /* 0x0000001458587c23 */ /* 0x100fe20008010862 */
[----:B------:R-:W-:Y:S01]  /*32e0*/  FMNMX.FTZ R30, R46, R31, !PT ;  /* 0x0000001f2e1e7209 */ /* 0x000fe20007810000 */
[--C-:B------:R-:W-:Y:S01]  /*32f0*/  FFMA.FTZ R9, R9, UR20, -R98.reuse ;  /* 0x0000001409097c23 */ /* 0x100fe20008010862 */
[----:B------:R-:W-:-:S01]  /*3300*/  FFMA.FTZ R12, R12, UR20, -R98 ;  /* 0x000000140c0c7c23 */ /* 0x000fc20008010862 */
[--C-:B------:R-:W-:Y:S01]  /*3310*/  FFMA.FTZ R13, R13, UR20, -R98.reuse ;  /* 0x000000140d0d7c23 */ /* 0x100fe20008010862 */
[----:B------:R-:W-:Y:S01]  /*3320*/  FMNMX.FTZ R31, R49, R30, !PT ;  /* 0x0000001e311f7209 */ /* 0x000fe20007810000 */
[----:B------:R-:W-:Y:S01]  /*3330*/  MUFU.EX2 R4, R4 ;  /* 0x0000000400047308 */ /* 0x000fe20000000800 */
[----:B-1----:R-:W-:-:S01]  /*3340*/  FFMA.FTZ R44, R77, UR20, -R98 ;  /* 0x000000144d2c7c23 */ /* 0x002fc20008010862 */
        /* <DEDUP_REMOVED lines=10> */
[----:B------:R-:W-:-:S03]  /*33f0*/  FFMA.FTZ R24, R24, UR20, -R98 ;  /* 0x0000001418187c23 */ /* 0x000fc60008010862 */
[----:B------:R-:W-:Y:S01]  /*3400*/  FMNMX.FTZ R34, R90, R33, !PT ;  /* 0x000000215a227209 */ /* 0x000fe20007810000 */
[----:B------:R-:W-:Y:S03]  /*3410*/  MUFU.EX2 R5, R5 ;  /* 0x0000000500057308 */ /* 0x000fe60000000800 */
[----:B------:R-:W-:-:S04]  /*3420*/  FMNMX.FTZ R33, R91, R34, !PT ;  /* 0x000000225b217209 */ /* 0x000fc80007810000 */
[----:B------:R-:W-:Y:S01]  /*3430*/  FMNMX.FTZ R34, R74, R33, !PT ;  /* 0x000000214a227209 */ /* 0x000fe20007810000 */
[----:B------:R-:W-:Y:S03]  /*3440*/  MUFU.EX2 R8, R8 ;  /* 0x0000000800087308 */ /* 0x000fe60000000800 */
[----:B------:R-:W-:Y:S01]  /*3450*/  FMNMX.FTZ R35, R75, R34, !PT ;  /* 0x000000224b237209 */ /* 0x000fe20007810000 */
[----:B------:R-:W-:-:S03]  /*3460*/  FFMA.FTZ R34, R89, UR20, -R98 ;  /* 0x0000001459227c23 */ /* 0x000fc60008010862 */
[----:B------:R-:W-:Y:S01]  /*3470*/  FMNMX.FTZ R36, R78, R35, !PT ;  /* 0x000000234e247209 */ /* 0x000fe20007810000 */
[----:B------:R-:W-:Y:S03]  /*3480*/  MUFU.EX2 R33, R88 ;  /* 0x0000005800217308 */ /* 0x000fe60000000800 */
[----:B------:R-:W-:-:S04]  /*3490*/  FMNMX.FTZ R35, R79, R36, !PT ;  /* 0x000000244f237209 */ /* 0x000fc80007810000 */
[----:B------:R-:W-:Y:S01]  /*34a0*/  FMNMX.FTZ R36, R82, R35, !PT ;  /* 0x0000002352247209 */ /* 0x000fe20007810000 */
[----:B------:R-:W1:Y:S03]  /*34b0*/  MUFU.EX2 R9, R9 ;  /* 0x0000000900097308 */ /* 0x000e660000000800 */
[----:B------:R-:W-:Y:S01]  /*34c0*/  FMNMX.FTZ R37, R83, R36, !PT ;  /* 0x0000002453257209 */ /* 0x000fe20007810000 */
[----:B------:R-:W-:-:S03]  /*34d0*/  FFMA.FTZ R36, R73, UR20, -R98 ;  /* 0x0000001449247c23 */ /* 0x000fc60008010862 */
[----:B------:R-:W-:Y:S01]  /*34e0*/  FMNMX.FTZ R38, R86, R37, !PT ;  /* 0x0000002556267209 */ /* 0x000fe20007810000 */
[----:B------:R-:W-:Y:S03]  /*34f0*/  MUFU.EX2 R35, R72 ;  /* 0x0000004800237308 */ /* 0x000fe60000000800 */
[----:B------:R-:W-:-:S04]  /*3500*/  FMNMX.FTZ R37, R87, R38, !PT ;  /* 0x0000002657257209 */ /* 0x000fc80007810000 */
[----:B------:R-:W-:Y:S01]  /*3510*/  FMNMX.FTZ R38, R64, R37, !PT ;  /* 0x0000002540267209 */ /* 0x000fe20007810000 */
[----:B------:R-:W-:Y:S01]  /*3520*/  MUFU.EX2 R12, R12 ;  /* 0x0000000c000c7308 */ /* 0x000fe20000000800 */
[----:B-1----:R-:W-:Y:S02]  /*3530*/  F2FP.SATFINITE.E4M3.F32.PACK_AB_MERGE_C R152, R9, R8, RZ ;  /* 0x000000080998723e */ /* 0x002fe400048070ff */
[----:B------:R-:W-:Y:S02]  /*3540*/  FMNMX.FTZ R39, R59, R38, !PT ;  /* 0x000000263b277209 */ /* 0x000fe40007810000 */
[----:B------:R-:W-:Y:S02]  /*3550*/  F2FP.SATFINITE.E4M3.F32.PACK_AB_MERGE_C R152, R5, R4, R152 ;  /* 0x000000040598723e */ /* 0x000fe40004807098 */
        /* <DEDUP_REMOVED lines=8> */
[----:B------:R-:W-:Y:S03]  /*35e0*/  MUFU.EX2 R20, R20 ;  /* 0x0000001400147308 */ /* 0x000fe60000000800 */
[----:B------:R-:W-:-:S04]  /*35f0*/  FMNMX.FTZ R43, R71, R48, !PT ;  /* 0x00000030472b7209 */ /* 0x000fc80007810000 */
[----:B------:R-:W-:Y:S01]  /*3600*/  FMNMX.FTZ R48, R26, R43, !PT ;  /* 0x0000002b1a307209 */ /* 0x000fe20007810000 */
[----:B------:R1:W-:Y:S03]  /*3610*/  MUFU.EX2 R39, R81 ;  /* 0x0000005100277308 */ /* 0x0003e60000000800 */
[----:B------:R-:W-:Y:S01]  /*3620*/  FMNMX.FTZ R47, R27, R48, !PT ;  /* 0x000000301b2f7209 */ /* 0x000fe20007810000 */
[----:B------:R-:W-:-:S03]  /*3630*/  FFMA.FTZ R48, R85, UR20, -R98 ;  /* 0x0000001455307c23 */ /* 0x000fc60008010862 */
[----:B------:R-:W-:Y:S01]  /*3640*/  FMNMX.FTZ R47, R102, R47, !PT ;  /* 0x0000002f662f7209 */ /* 0x000fe20007810000 */
[----:B------:R-:W2:Y:S01]  /*3650*/  MUFU.EX2 R21, R21 ;  /* 0x0000001500157308 */ /* 0x000ea20000000800 */
[----:B-1----:R-:W-:Y:S02]  /*3660*/  IMAD.U32 R81, RZ, RZ, UR20 ;  /* 0x00000014ff517e24 */ /* 0x002fe4000f8e00ff */
[----:B------:R-:W-:-:S04]  /*3670*/  FMNMX.FTZ R47, R100, R47, !PT ;  /* 0x0000002f642f7209 */ /* 0x000fc80007810000 */
[----:B------:R-:W-:Y:S01]  /*3680*/  FMNMX.FTZ R52, R104, R47, !PT ;  /* 0x0000002f68347209 */ /* 0x000fe20007810000 */
[----:B------:R-:W1:Y:S03]  /*3690*/  MUFU.EX2 R29, R29 ;  /* 0x0000001d001d7308 */ /* 0x000e660000000800 */
[----:B------:R-:W-:Y:S01]  /*36a0*/  FMNMX.FTZ R51, R103, R52, !PT ;  /* 0x0000003467337209 */ /* 0x000fe20007810000 */
[--C-:B------:R-:W-:Y:S01]  /*36b0*/  FFMA.FTZ R52, R57, UR20, -R98.reuse ;  /* 0x0000001439347c23 */ /* 0x100fe20008010862 */
[----:B------:R-:W-:-:S02]  /*36c0*/  FFMA.FTZ R57, R94, UR20, -R98 ;  /* 0x000000145e397c23 */ /* 0x000fc40008010862 */
[----:B------:R-:W-:Y:S01]  /*36d0*/  FMNMX.FTZ R72, R106, R51, !PT ;  /* 0x000000336a487209 */ /* 0x000fe20007810000 */
[----:B------:R-:W-:Y:S01]  /*36e0*/  MUFU.EX2 R31, R31 ;  /* 0x0000001f001f7308 */ /* 0x000fe20000000800 */
[----:B--2---:R-:W-:Y:S01]  /*36f0*/  F2FP.SATFINITE.E4M3.F32.PACK_AB_MERGE_C R154, R21, R20, RZ ;  /* 0x00000014159a723e */ /* 0x004fe200048070ff */
[--C-:B------:R-:W-:Y:S01]  /*3700*/  FFMA.FTZ R51, R60, UR20, -R98.reuse ;  /* 0x000000143c337c23 */ /* 0x100fe20008010862 */
[----:B------:R-:W-:Y:S01]  /*3710*/  FMNMX.FTZ R73, R105, R72, !PT ;  /* 0x0000004869497209 */ /* 0x000fe20007810000 */
[--C-:B------:R-:W-:Y:S01]  /*3720*/  FFMA.FTZ R72, R65, UR20, -R98.reuse ;  /* 0x0000001441487c23 */ /* 0x100fe20008010862 */
[----:B------:R-:W-:-:S01]  /*3730*/  FFMA.FTZ R65, R58, UR20, -R98 ;  /* 0x000000143a417c23 */ /* 0x000fc20008010862 */
[----:B------:R-:W-:Y:S01]  /*3740*/  FFMA.FTZ R60, R61, UR20, -R98 ;  /* 0x000000143d3c7c23 */ /* 0x000fe20008010862 */
[----:B------:R-:W-:Y:S01]  /*3750*/  F2FP.SATFINITE.E4M3.F32.PACK_AB_MERGE_C R154, R13, R12, R154 ;  /* 0x0000000c0d9a723e */ /* 0x000fe2000480709a */
[----:B------:R-:W2:Y:S01]  /*3760*/  SHFL.BFLY PT, R76, R73, 0x2, 0x1f ;  /* 0x0c401f00494c7f89 */ /* 0x000ea200000e0000 */
[----:B------:R-:W-:Y:S01]  /*3770*/  MUFU.EX2 R32, R32 ;  /* 0x0000002000207308 */ /* 0x000fe20000000800 */
[----:B-1----:R-:W-:Y:S01]  /*3780*/  F2FP.SATFINITE.E4M3.F32.PACK_AB_MERGE_C R148, R30, R29, RZ ;  /* 0x0000001d1e94723e */ /* 0x002fe200048070ff */
[--C-:B------:R-:W-:Y:S01]  /*3790*/  FFMA.FTZ R61, R68, UR20, -R98.reuse ;  /* 0x00000014443d7c23 */ /* 0x100fe20008010862 */
[----:B------:R-:W-:-:S01]  /*37a0*/  FFMA.FTZ R68, R69, UR20, -R98 ;  /* 0x0000001445447c23 */ /* 0x000fc20008010862 */
[----:B------:R-:W-:Y:S01]  /*37b0*/  FFMA.FTZ R69, R95, UR20, -R98 ;  /* 0x000000145f457c23 */ /* 0x000fe20008010862 */
[----:B------:R-:W-:-:S03]  /*37c0*/  F2FP.SATFINITE.E4M3.F32.PACK_AB_MERGE_C R148, R28, R25, R148 ;  /* 0x000000191c94723e */ /* 0x000fc60004807094 */
[----:B------:R-:W-:Y:S08]  /*37d0*/  MUFU.EX2 R34, R34 ;  /* 0x0000002200227308 */ /* 0x000ff00000000800 */
[----:B------:R-:W-:Y:S01]  /*37e0*/  MUFU.EX2 R36, R36 ;  /* 0x0000002400247308 */ /* 0x000fe20000000800 */
[----:B--2---:R-:W-:-:S07]  /*37f0*/  FMNMX.FTZ R77, R73, R76, !PT ;  /* 0x0000004c494d7209 */ /* 0x004fce0007810000 */
[----:B------:R-:W-:Y:S01]  /*3800*/  MUFU.EX2 R44, R44 ;  /* 0x0000002c002c7308 */ /* 0x000fe20000000800 */
[----:B------:R-:W-:-:S01]  /*3810*/  FFMA.FTZ R76, R96, UR20, -R98 ;  /* 0x00000014604c7c23 */ /* 0x000fc20008010862 */
[--C-:B------:R-:W-:Y:S01]  /*3820*/  FFMA.FTZ R73, R97, UR20, -R98.reuse ;  /* 0x0000001461497c23 */ /* 0x100fe20008010862 */
[----:B------:R-:W1:Y:S05]  /*3830*/  SHFL.BFLY PT, R80, R77, 0x1, 0x1f ;  /* 0x0c201f004d507f89 */ /* 0x000e6a00000e0000 */
[----:B------:R-:W-:Y:S08]  /*3840*/  MUFU.EX2 R38, R38 ;  /* 0x0000002600267308 */ /* 0x000ff00000000800 */
[----:B------:R2:W-:Y:S08]  /*3850*/  MUFU.EX2 R43, R84 ;  /* 0x00000054002b7308 */ /* 0x0005f00000000800 */
[----:B------:R-:W-:Y:S01]  /*3860*/  MUFU.EX2 R48, R48 ;  /* 0x0000003000307308 */ /* 0x000fe20000000800 */
[----:B--2---:R-:W-:-:S01]  /*3870*/  FFMA.FTZ R84, R101, UR20, -R98 ;  /* 0x0000001465547c23 */ /* 0x004fc20008010862 */
[----:B-1----:R-:W-:Y:S01]  /*3880*/  FMNMX.FTZ R58, R77, R80, !PT ;  /* 0x000000504d3a7209 */ /* 0x002fe20007810000 */
[----:B------:R-:W-:-:S01]  /*3890*/  FFMA.FTZ R80, R92, UR20, -R98 ;  /* 0x000000145c507c23 */ /* 0x000fc20008010862 */
[----:B------:R-:W-:-:S02]  /*38a0*/  FFMA.FTZ R77, R99, UR20, -R98 ;  /* 0x00000014634d7c23 */ /* 0x000fc40008010862 */
[C---:B------:R-:W-:Y:S01]  /*38b0*/  FSETP.NEU.FTZ.AND P1, PT, R58.reuse, -INF , PT ;  /* 0xff8000003a00780b */ /* 0x040fe20003f3d000 */
[----:B------:R-:W-:Y:S01]  /*38c0*/  FFMA.FTZ R81, R58, R81, -8 ;  /* 0xc10000003a517423 */ /* 0x000fe20000010051 */
[----:B------:R-:W-:Y:S04]  /*38d0*/  MUFU.EX2 R47, R93 ;  /* 0x0000005d002f7308 */ /* 0x000fe80000000800 */
[----:B------:R-:W-:Y:S02]  /*38e0*/  FSEL R81, R81, RZ, P1 ;  /* 0x000000ff51517208 */ /* 0x000fe40000800000 */
[----:B------:R-:W-:Y:S02]  /*38f0*/  PLOP3.LUT P1, PT, PT, PT, UP0, 0x80, 0x0 ;  /* 0x000000000000781c */ /* 0x000fe40003f2f008 */
        /* <DEDUP_REMOVED lines=18> */
[----:B------:R-:W-:Y:S01]  /*3a20*/  FFMA.FTZ R79, R86, UR20, -R81 ;  /* 0x00000014564f7c23 */ /* 0x000fe20008010851 */
[----:B------:R-:W-:-:S01]  /*3a30*/  FADD.FTZ R83, R4, R5 ;  /* 0x0000000504537221 */ /* 0x000fc20000010000 */
[--C-:B------:R-:W-:Y:S01]  /*3a40*/  FFMA.FTZ R14, R45, UR20, -R81.reuse ;  /* 0x000000142d0e7c23 */ /* 0x100fe20008010851 */
[----:B------:R-:W-:-:S01]  /*3a50*/  FFMA.FTZ R92, R42, UR20, -R81 ;  /* 0x000000142a5c7c23 */ /* 0x000fc20008010851 */
[--C-:B------:R-:W-:Y:S01]  /*3a60*/  FFMA.FTZ R45, R54, UR20, -R81.reuse ;  /* 0x00000014362d7c23 */ /* 0x100fe20008010851 */
[----:B------:R-:W-:-:S01]  /*3a70*/  FFMA.FTZ R54, R90, UR20, -R81 ;  /* 0x000000145a367c23 */ /* 0x000fc20008010851 */
[----:B------:R-:W2:Y:S01]  /*3a80*/  MUFU.EX2 R85, R85 ;  /* 0x0000005500557308 */ /* 0x000ea20000000800 */
[----:B------:R-:W-:-:S01]  /*3a90*/  FADD.FTZ R90, R8, R83 ;  /* 0x00000053085a7221 */ /* 0x000fc20000010000 */
[--C-:B------:R-:W-:Y:S01]  /*3aa0*/  FFMA.FTZ R42, R53, UR20, -R81.reuse ;  /* 0x00000014352a7c23 */ /* 0x100fe20008010851 */
[----:B------:R-:W-:-:S01]  /*3ab0*/  FFMA.FTZ R53, R82, UR20, -R81 ;  /* 0x0000001452357c23 */ /* 0x000fc20008010851 */
[----:B------:R-:W-:Y:S01]  /*3ac0*/  FFMA.FTZ R82, R87, UR20, -R81 ;  /* 0x0000001457527c23 */ /* 0x000fe20008010851 */
[----:B------:R-:W-:-:S01]  /*3ad0*/  FADD.FTZ R87, R9, R90 ;  /* 0x0000005a09577221 */ /* 0x000fc20000010000 */
[--C-:B0-----:R-:W-:Y:S01]  /*3ae0*/  FFMA.FTZ R40, R59, UR20, -R81.reuse ;  /* 0x000000143b287c23 */ /* 0x101fe20008010851 */
[----:B------:R-:W-:-:S01]  /*3af0*/  FFMA.FTZ R59, R62, UR20, -R81 ;  /* 0x000000143e3b7c23 */ /* 0x000fc20008010851 */
[----:B------:R-:W0:Y:S01]  /*3b00*/  MUFU.EX2 R88, R88 ;  /* 0x0000005800587308 */ /* 0x000e220000000800 */
[----:B-1----:R-:W-:-:S01]  /*3b10*/  FADD.FTZ R86, R6, R7 ;  /* 0x0000000706567221 */ /* 0x002fc20000010000 */
[--C-:B------:R-:W-:Y:S01]  /*3b20*/  FFMA.FTZ R62, R63, UR20, -R81.reuse ;  /* 0x000000143f3e7c23 */ /* 0x100fe20008010851 */
[----:B------:R-:W-:-:S01]  /*3b30*/  FFMA.FTZ R64, R64, UR20, -R81 ;  /* 0x0000001440407c23 */ /* 0x000fc20008010851 */
[--C-:B------:R-:W-:Y:S01]  /*3b40*/  FFMA.FTZ R91, R91, UR20, -R81.reuse ;  /* 0x000000145b5b7c23 */ /* 0x100fe20008010851 */
[----:B------:R-:W-:-:S01]  /*3b50*/  FFMA.FTZ R66, R66, UR20, -R81 ;  /* 0x0000001442427c23 */ /* 0x000fc20008010851 */
[--C-:B------:R-:W-:Y:S01]  /*3b60*/  FFMA.FTZ R67, R67, UR20, -R81.reuse ;  /* 0x0000001443437c23 */ /* 0x100fe20008010851 */
[----:B------:R-:W-:-:S01]  /*3b70*/  FFMA.FTZ R70, R70, UR20, -R81 ;  /* 0x0000001446467c23 */ /* 0x000fc20008010851 */
[----:B------:R-:W1:Y:S01]  /*3b80*/  MUFU.EX2 R10, R10 ;  /* 0x0000000a000a7308 */ /* 0x000e620000000800 */
        /* <DEDUP_REMOVED lines=8> */
[----:B0-----:R-:W-:-:S01]  /*3c10*/  FADD.FTZ R83, R88, R83 ;  /* 0x0000005358537221 */ /* 0x001fc20000010000 */
[----:B------:R-:W-:Y:S01]  /*3c20*/  F2FP.SATFINITE.E4M3.F32.PACK_AB_MERGE_C R153, R88, R85, RZ ;  /* 0x000000555899723e */ /* 0x000fe200048070ff */
[----:B------:R-:W-:-:S03]  /*3c30*/  FFMA.FTZ R106, R106, UR20, -R81 ;  /* 0x000000146a6a7c23 */ /* 0x000fc60008010851 */
[----:B------:R-:W-:Y:S02]  /*3c40*/  F2FP.SATFINITE.E4M3.F32.PACK_AB_MERGE_C R153, R7, R6, R153 ;  /* 0x000000060799723e */ /* 0x000fe40004807099 */
[----:B------:R-:W0:Y:S01]  /*3c50*/  MUFU.EX2 R41, R41 ;  /* 0x0000002900297308 */ /* 0x000e220000000800 */
[----:B-1----:R-:W-:-:S01]  /*3c60*/  FADD.FTZ R90, R10, R83 ;  /* 0x000000530a5a7221 */ /* 0x002fc20000010000 */
[----:B------:R-:W-:-:S04]  /*3c70*/  FADD.FTZ R83, R13, R86 ;  /* 0x000000560d537221 */ /* 0x000fc80000010000 */
[----:B------:R-:W-:Y:S02]  /*3c80*/  FADD.FTZ R86, R20, R83 ;  /* 0x0000005314567221 */ /* 0x000fe40000010000 */
[----:B------:R-:W1:Y:S01]  /*3c90*/  MUFU.EX2 R92, R92 ;  /* 0x0000005c005c7308 */ /* 0x000e620000000800 */
[----:B--2---:R-:W-:-:S01]  /*3ca0*/  FADD.FTZ R90, R11, R90 ;  /* 0x0000005a0b5a7221 */ /* 0x004fc20000010000 */
[----:B------:R-:W-:-:S04]  /*3cb0*/  FADD.FTZ R86, R21, R86 ;  /* 0x0000005615567221 */ /* 0x000fc80000010000 */
[----:B------:R-:W-:Y:S01]  /*3cc0*/  FADD.FTZ R83, R25, R86 ;  /* 0x0000005619537221 */ /* 0x000fe20000010000 */
[----:B------:R-:W-:Y:S01]  /*3cd0*/  IMAD.MOV.U32 R25, RZ, RZ, R55 ;  /* 0x000000ffff197224 */ /* 0x000fe200078e0037 */
[----:B------:R-:W-:Y:S01]  /*3ce0*/  MUFU.EX2 R14, R14 ;  /* 0x0000000e000e7308 */ /* 0x000fe20000000800 */
[----:B0-----:R-:W-:-:S01]  /*3cf0*/  FADD.FTZ R63, R41, R90 ;  /* 0x0000005a293f7221 */ /* 0x001fc20000010000 */
[----:B------:R-:W-:Y:S01]  /*3d00*/  FADD.FTZ R86, R28, R83 ;  /* 0x000000531c567221 */ /* 0x000fe20000010000 */
[----:B------:R-:W-:-:S03]  /*3d10*/  IMAD.MOV.U32 R28, RZ, RZ, R55 ;  /* 0x000000ffff1c7224 */ /* 0x000fc600078e0037 */
[----:B------:R-:W-:Y:S02]  /*3d20*/  FADD.FTZ R87, R29, R86 ;  /* 0x000000561d577221 */ /* 0x000fe40000010000 */
[----:B------:R-:W-:Y:S01]  /*3d30*/  MUFU.EX2 R15, R15 ;  /* 0x0000000f000f7308 */ /* 0x000fe20000000800 */
[----:B-1----:R-:W-:-:S01]  /*3d40*/  FADD.FTZ R63, R92, R63 ;  /* 0x0000003f5c3f7221 */ /* 0x002fc20000010000 */
[----:B------:R-:W-:Y:S01]  /*3d50*/  FADD.FTZ R86, R30, R87 ;  /* 0x000000571e567221 */ /* 0x000fe20000010000 */
[----:B------:R-:W-:Y:S02]  /*3d60*/  F2FP.SATFINITE.E4M3.F32.PACK_AB_MERGE_C R155, R92, R41, RZ ;  /* 0x000000295c9b723e */ /* 0x000fe400048070ff */
[----:B------:R-:W-:Y:S02]  /*3d70*/  MOV R41, R55 ;  /* 0x0000003700297202 */ /* 0x000fe40000000f00 */
[----:B------:R-:W-:Y:S01]  /*3d80*/  F2FP.SATFINITE.E4M3.F32.PACK_AB_MERGE_C R155, R11, R10, R155 ;  /* 0x0000000a0b9b723e */ /* 0x000fe2000480709b */
[----:B------:R-:W-:Y:S08]  /*3d90*/  MUFU.EX2 R46, R46 ;  /* 0x0000002e002e7308 */ /* 0x000ff00000000800 */
[----:B------:R-:W0:Y:S08]  /*3da0*/  MUFU.EX2 R89, R89 ;  /* 0x0000005900597308 */ /* 0x000e300000000800 */
[----:B------:R-:W1:Y:S08]  /*3db0*/  MUFU.EX2 R42, R42 ;  /* 0x0000002a002a7308 */ /* 0x000e700000000800 */
[----:B------:R2:W-:Y:S01]  /*3dc0*/  MUFU.EX2 R3, R64 ;  /* 0x0000004000037308 */ /* 0x0005e20000000800 */
[----:B0-----:R-:W-:-:S04]  /*3dd0*/  F2FP.SATFINITE.E4M3.F32.PACK_AB_MERGE_C R149, R89, R46, RZ ;  /* 0x0000002e5995723e */ /* 0x001fc800048070ff */
[----:B------:R-:W-:-:S03]  /*3de0*/  F2FP.SATFINITE.E4M3.F32.PACK_AB_MERGE_C R149, R15, R14, R149 ;  /* 0x0000000e0f95723e */ /* 0x000fc60004807095 */
[----:B------:R-:W0:Y:S01]  /*3df0*/  MUFU.EX2 R45, R45 ;  /* 0x0000002d002d7308 */ /* 0x000e220000000800 */
[----:B--2---:R-:W-:-:S01]  /*3e00*/  FADD.FTZ R64, R14, R63 ;  /* 0x0000003f0e407221 */ /* 0x004fc20000010000 */
[----:B------:R-:W-:-:S03]  /*3e10*/  FFMA.FTZ R63, R26, UR20, -R81 ;  /* 0x000000141a3f7c23 */ /* 0x000fc60008010851 */
[----:B------:R-:W-:Y:S01]  /*3e20*/  FADD.FTZ R83, R15, R64 ;  /* 0x000000400f537221 */ /* 0x000fe20000010000 */
[----:B------:R-:W-:-:S01]  /*3e30*/  FFMA.FTZ R64, R27, UR20, -R81 ;  /* 0x000000141b407c23 */ /* 0x000fc20008010851 */
[----:B------:R-:W-:Y:S01]  /*3e40*/  FFMA.FTZ R81, R105, UR20, -R81 ;  /* 0x0000001469517c23 */ /* 0x000fe20008010851 */
[----:B------:R-:W2:Y:S01]  /*3e50*/  MUFU.EX2 R54, R54 ;  /* 0x0000003600367308 */ /* 0x000ea20000000800 */
[----:B------:R-:W-:-:S01]  /*3e60*/  FADD.FTZ R26, R46, R83 ;  /* 0x000000532e1a7221 */ /* 0x000fc20000010000 */
[----:B------:R-:W-:Y:S01]  /*3e70*/  FADD.FTZ R83, R31, R86 ;  /* 0x000000561f537221 */ /* 0x000fe20000010000 */
[----:B------:R-:W-:Y:S02]  /*3e80*/  IMAD.MOV.U32 R46, RZ, RZ, R55 ;  /* 0x000000ffff2e7224 */ /* 0x000fe400078e0037 */
[----:B------:R-:W-:Y:S01]  /*3e90*/  FADD.FTZ R27, R89, R26 ;  /* 0x0000001a591b7221 */ /* 0x000fe20000010000 */
[----:B------:R-:W-:-:S02]  /*3ea0*/  FADD.FTZ R90, R32, R83 ;  /* 0x00000053205a7221 */ /* 0x000fc40000010000 */
[----:B------:R-:W3:Y:S01]  /*3eb0*/  MUFU.EX2 R91, R91 ;  /* 0x0000005b005b7308 */ /* 0x000ee20000000800 */
[----:B-1----:R-:W-:-:S01]  /*3ec0*/  FADD.FTZ R86, R42, R27 ;  /* 0x0000001b2a567221 */ /* 0x002fc20000010000 */
[----:B------:R-:W-:Y:S01]  /*3ed0*/  FADD.FTZ R87, R33, R90 ;  /* 0x0000005a21577221 */ /* 0x000fe20000010000 */
[----:B------:R-:W-:-:S02]  /*3ee0*/  F2FP.SATFINITE.E4M3.F32.PACK_AB_MERGE_C R33, R34, R33, RZ ;  /* 0x000000212221723e */ /* 0x000fc400048070ff */
[----:B0-----:R-:W-:Y:S01]  /*3ef0*/  FADD.FTZ R83, R45, R86 ;  /* 0x000000562d537221 */ /* 0x001fe20000010000 */
[----:B------:R-:W-:-:S01]  /*3f00*/  FADD.FTZ R86, R34, R87 ;  /* 0x0000005722567221 */ /* 0x000fc20000010000 */
[----:B------:R-:W-:Y:S01]  /*3f10*/  F2FP.SATFINITE.E4M3.F32.PACK_AB_MERGE_C R150, R32, R31, R33 ;  /* 0x0000001f2096723e */ /* 0x000fe20004807021 */
[----:B------:R-:W0:Y:S01]  /*3f20*/  MUFU.EX2 R49, R49 ;  /* 0x0000003100317308 */ /* 0x000e220000000800 */
[--C-:B------:R-:W-:Y:S02]  /*3f30*/  IMAD.MOV.U32 R34, RZ, RZ, R55.reuse ;  /* 0x000000ffff227224 */ /* 0x100fe400078e0037 */
[----:B------:R-:W-:Y:S01]  /*3f40*/  FADD.FTZ R9, R35, R86 ;  /* 0x0000005623097221 */ /* 0x000fe20000010000 */
[--C-:B------:R-:W-:Y:S02]  /*3f50*/  IMAD.MOV.U32 R33, RZ, RZ, R55.reuse ;  /* 0x000000ffff217224 */ /* 0x100fe400078e0037 */
[----:B------:R-:W-:Y:S02]  /*3f60*/  IMAD.MOV.U32 R32, RZ, RZ, R55 ;  /* 0x000000ffff207224 */ /* 0x000fe400078e0037 */
[----:B------:R-:W-:-:S01]  /*3f70*/  FADD.FTZ R20, R36, R9 ;  /* 0x0000000924147221 */ /* 0x000fc20000010000 */
[----:B------:R-:W-:Y:S01]  /*3f80*/  IMAD.MOV.U32 R31, RZ, RZ, R55 ;  /* 0x000000ffff1f7224 */ /* 0x000fe200078e0037 */
[----:B------:R-:W1:Y:S02]  /*3f90*/  MUFU.EX2 R50, R50 ;  /* 0x0000003200327308 */ /* 0x000e640000000800 */
[----:B------:R-:W-:-:S01]  /*3fa0*/  FADD.FTZ R9, R37, R20 ;  /* 0x0000001425097221 */ /* 0x000fc20000010000 */
[----:B------:R-:W-:-:S03]  /*3fb0*/  F2FP.SATFINITE.E4M3.F32.PACK_AB_MERGE_C R37, R44, R37, RZ ;  /* 0x000000252c25723e */ /* 0x000fc600048070ff */
[----:B------:R-:W-:Y:S01]  /*3fc0*/  FADD.FTZ R29, R44, R9 ;  /* 0x000000092c1d7221 */ /* 0x000fe20000010000 */
[----:B------:R-:W-:Y:S01]  /*3fd0*/  F2FP.SATFINITE.E4M3.F32.PACK_AB_MERGE_C R136, R36, R35, R37 ;  /* 0x000000232488723e */ /* 0x000fe20004807025 */
[----:B------:R-:W4:Y:S01]  /*3fe0*/  MUFU.EX2 R75, R75 ;  /* 0x0000004b004b7308 */ /* 0x000f220000000800 */
[--C-:B------:R-:W-:Y:S01]  /*3ff0*/  IMAD.MOV.U32 R44, RZ, RZ, R55.reuse ;  /* 0x000000ffff2c7224 */ /* 0x100fe200078e0037 */
[----:B------:R-:W-:Y:S01]  /*4000*/  MOV R35, R55 ;  /* 0x0000003700237202 */ /* 0x000fe20000000f00 */
[--C-:B------:R-:W-:Y:S02]  /*4010*/  IMAD.MOV.U32 R37, RZ, RZ, R55.reuse ;  /* 0x000000ffff257224 */ /* 0x100fe400078e0037 */
[----:B------:R-:W-:-:S03]  /*4020*/  IMAD.MOV.U32 R36, RZ, RZ, R55 ;  /* 0x000000ffff247224 */ /* 0x000fc600078e0037 */
[----:B------:R2:W-:Y:S08]  /*4030*/  MUFU.EX2 R26, R66 ;  /* 0x00000042001a7308 */ /* 0x0005f00000000800 */
[----:B------:R-:W5:Y:S01]  /*4040*/  MUFU.EX2 R78, R78 ;  /* 0x0000004e004e7308 */ /* 0x000f620000000800 */
[----:B--2---:R-:W-:-:S01]  /*4050*/  FADD.FTZ R66, R54, R83 ;  /* 0x0000005336427221 */ /* 0x004fc20000010000 */
[----:B---3--:R-:W-:-:S03]  /*4060*/  F2FP.SATFINITE.E4M3.F32.PACK_AB_MERGE_C R54, R91, R54, RZ ;  /* 0x000000365b36723e */ /* 0x008fc600048070ff */
[----:B------:R-:W-:Y:S01]  /*4070*/  FADD.FTZ R66, R91, R66 ;  /* 0x000000425b427221 */ /* 0x000fe20000010000 */
[----:B------:R-:W-:Y:S01]  /*4080*/  F2FP.SATFINITE.E4M3.F32.PACK_AB_MERGE_C R151, R45, R42, R54 ;  /* 0x0000002a2d97723e */ /* 0x000fe20004807036 */
[----:B------:R-:W-:Y:S01]  /*4090*/  IMAD.MOV.U32 R54, RZ, RZ, R55 ;  /* 0x000000ffff367224 */ /* 0x000fe200078e0037 */
[----:B------:R-:W2:Y:S01]  /*40a0*/  MUFU.EX2 R53, R53 ;  /* 0x0000003500357308 */ /* 0x000ea20000000800 */
[----:B0-----:R-:W-:-:S01]  /*40b0*/  FADD.FTZ R21, R49, R66 ;  /* 0x0000004231157221 */ /* 0x001fc20000010000 */
[--C-:B------:R-:W-:Y:S02]  /*40c0*/  IMAD.MOV.U32 R45, RZ, RZ, R55.reuse ;  /* 0x000000ffff2d7224 */ /* 0x100fe400078e0037 */
[----:B------:R-:W-:Y:S02]  /*40d0*/  IMAD.MOV.U32 R42, RZ, RZ, R55 ;  /* 0x000000ffff2a7224 */ /* 0x000fe400078e0037 */
[----:B-1----:R-:W-:Y:S02]  /*40e0*/  FADD.FTZ R30, R50, R21 ;  /* 0x00000015321e7221 */ /* 0x002fe40000010000 */
[----:B------:R-:W0:Y:S02]  /*40f0*/  MUFU.EX2 R74, R74 ;  /* 0x0000004a004a7308 */ /* 0x000e240000000800 */
[----:B----4-:R-:W-:-:S01]  /*4100*/  FADD.FTZ R21, R75, R30 ;  /* 0x0000001e4b157221 */ /* 0x010fc20000010000 */
[----:B------:R-:W-:Y:S01]  /*4110*/  FADD.FTZ R30, R38, R29 ;  /* 0x0000001d261e7221 */ /* 0x000fe20000010000 */
[----:B-----5:R-:W-:-:S02]  /*4120*/  F2FP.SATFINITE.E4M3.F32.PACK_AB_MERGE_C R75, R78, R75, RZ ;  /* 0x0000004b4e4b723e */ /* 0x020fc400048070ff */
[----:B------:R-:W-:Y:S01]  /*4130*/  FADD.FTZ R20, R78, R21 ;  /* 0x000000154e147221 */ /* 0x000fe20000010000 */
[----:B------:R-:W-:-:S01]  /*4140*/  FADD.FTZ R30, R39, R30 ;  /* 0x0000001e271e7221 */ /* 0x000fc20000010000 */
[----:B------:R-:W-:Y:S01]  /*4150*/  F2FP.SATFINITE.E4M3.F32.PACK_AB_MERGE_C R137, R50, R49, R75 ;  /* 0x000000313289723e */ /* 0x000fe2000480704b */
[----:B------:R-:W1:Y:S01]  /*4160*/  MUFU.EX2 R79, R79 ;  /* 0x0000004f004f7308 */ /* 0x000e620000000800 */
[----:B--2---:R-:W-:-:S01]  /*4170*/  FADD.FTZ R21, R53, R20 ;  /* 0x0000001435157221 */ /* 0x004fc20000010000 */
[----:B------:R-:W-:Y:S01]  /*4180*/  FADD.FTZ R5, R43, R30 ;  /* 0x0000001e2b057221 */ /* 0x000fe20000010000 */
[C---:B------:R-:W-:Y:S01]  /*4190*/  F2FP.SATFINITE.E4M3.F32.PACK_AB_MERGE_C R43, R48.reuse, R43, RZ ;  /* 0x0000002b302b723e */ /* 0x040fe200048070ff */
[----:B------:R-:W-:Y:S01]  /*41a0*/  IMAD.MOV.U32 R50, RZ, RZ, R55 ;  /* 0x000000ffff327224 */ /* 0x000fe200078e0037 */
[----:B------:R-:W-:Y:S01]  /*41b0*/  MOV R29, R55 ;  /* 0x00000037001d7202 */ /* 0x000fe20000000f00 */
[----:B------:R-:W-:Y:S01]  /*41c0*/  FADD.FTZ R48, R48, R5 ;  /* 0x0000000530307221 */ /* 0x000fe20000010000 */
[----:B------:R-:W-:Y:S01]  /*41d0*/  F2FP.SATFINITE.E4M3.F32.PACK_AB_MERGE_C R138, R39, R38, R43 ;  /* 0x00000026278a723e */ /* 0x000fe2000480702b */
[----:B------:R-:W2:Y:S01]  /*41e0*/  MUFU.EX2 R82, R82 ;  /* 0x0000005200527308 */ /* 0x000ea20000000800 */
[----:B0-----:R-:W-:-:S01]  /*41f0*/  FADD.FTZ R4, R74, R21 ;  /* 0x000000154a047221 */ /* 0x001fc20000010000 */
[----:B------:R-:W-:Y:S01]  /*4200*/  FADD.FTZ R5, R47, R48 ;  /* 0x000000302f057221 */ /* 0x000fe20000010000 */
[----:B------:R-:W-:-:S02]  /*4210*/  IMAD.MOV.U32 R49, RZ, RZ, R55 ;  /* 0x000000ffff317224 */ /* 0x000fc400078e0037 */
[--C-:B------:R-:W-:Y:S02]  /*4220*/  IMAD.MOV.U32 R48, RZ, RZ, R55.reuse ;  /* 0x000000ffff307224 */ /* 0x100fe400078e0037 */
[----:B------:R-:W-:Y:S01]  /*4230*/  IMAD.MOV.U32 R43, RZ, RZ, R55 ;  /* 0x000000ffff2b7224 */ /* 0x000fe200078e0037 */
[----:B------:R-:W0:Y:S01]  /*4240*/  MUFU.EX2 R40, R40 ;  /* 0x0000002800287308 */ /* 0x000e220000000800 */
[----:B-1----:R-:W-:-:S01]  /*4250*/  FADD.FTZ R13, R79, R4 ;  /* 0x000000044f0d7221 */ /* 0x002fc20000010000 */
[----:B------:R-:W-:Y:S01]  /*4260*/  FADD.FTZ R4, R52, R5 ;  /* 0x0000000534047221 */ /* 0x000fe20000010000 */
[--C-:B------:R-:W-:Y:S02]  /*4270*/  IMAD.MOV.U32 R39, RZ, RZ, R55.reuse ;  /* 0x000000ffff277224 */ /* 0x100fe400078e0037 */
[--C-:B------:R-:W-:Y:S02]  /*4280*/  IMAD.MOV.U32 R38, RZ, RZ, R55.reuse ;  /* 0x000000ffff267224 */ /* 0x100fe400078e0037 */
[----:B------:R-:W-:Y:S01]  /*4290*/  IMAD.MOV.U32 R30, RZ, RZ, R55 ;  /* 0x000000ffff1e7224 */ /* 0x000fe200078e0037 */
[----:B------:R-:W1:Y:S01]  /*42a0*/  MUFU.EX2 R51, R51 ;  /* 0x0000003300337308 */ /* 0x000e620000000800 */
[C---:B--2---:R-:W-:Y:S01]  /*42b0*/  F2FP.SATFINITE.E4M3.F32.PACK_AB_MERGE_C R79, R82.reuse, R79, RZ ;  /* 0x0000004f524f723e */ /* 0x044fe200048070ff */
[----:B------:R-:W-:-:S03]  /*42c0*/  FADD.FTZ R82, R82, R13 ;  /* 0x0000000d52527221 */ /* 0x000fc60000010000 */
[----:B------:R-:W-:Y:S01]  /*42d0*/  F2FP.SATFINITE.E4M3.F32.PACK_AB_MERGE_C R139, R74, R53, R79 ;  /* 0x000000354a8b723e */ /* 0x000fe2000480704f */
[----:B------:R-:W-:-:S01]  /*42e0*/  FADD.FTZ R13, R3, R82 ;  /* 0x00000052030d7221 */ /* 0x000fc20000010000 */
[----:B------:R-:W-:Y:S01]  /*42f0*/  MOV R53, R55 ;  /* 0x0000003700357202 */ /* 0x000fe20000000f00 */
[----:B------:R-:W2:Y:S02]  /*4300*/  MUFU.EX2 R59, R59 ;  /* 0x0000003b003b7308 */ /* 0x000ea40000000800 */
[----:B0-----:R-:W-:-:S06]  /*4310*/  FADD.FTZ R6, R40, R13 ;  /* 0x0000000d28067221 */ /* 0x001fcc0000010000 */
[----:B------:R-:W0:Y:S01]  /*4320*/  MUFU.EX2 R60, R60 ;  /* 0x0000003c003c7308 */ /* 0x000e220000000800 */
[----:B-1----:R-:W-:-:S07]  /*4330*/  FADD.FTZ R7, R51, R4 ;  /* 0x0000000433077221 */ /* 0x002fce0000010000 */
[----:B------:R-:W1:Y:S01]  /*4340*/  MUFU.EX2 R62, R62 ;  /* 0x0000003e003e7308 */ /* 0x000e620000000800 */
[----:B--2---:R-:W-:-:S07]  /*4350*/  FADD.FTZ R11, R59, R6 ;  /* 0x000000063b0b7221 */ /* 0x004fce0000010000 */
[----:B------:R-:W2:Y:S01]  /*4360*/  MUFU.EX2 R57, R57 ;  /* 0x0000003900397308 */ /* 0x000ea20000000800 */
[C---:B0-----:R-:W-:Y:S01]  /*4370*/  F2FP.SATFINITE.E4M3.F32.PACK_AB_MERGE_C R51, R60.reuse, R51, RZ ;  /* 0x000000333c33723e */ /* 0x041fe200048070ff */
[----:B------:R-:W-:-:S03]  /*4380*/  FADD.FTZ R60, R60, R7 ;  /* 0x000000073c3c7221 */ /* 0x000fc60000010000 */
[----:B------:R-:W-:Y:S01]  /*4390*/  F2FP.SATFINITE.E4M3.F32.PACK_AB_MERGE_C R140, R52, R47, R51 ;  /* 0x0000002f348c723e */ /* 0x000fe20004807033 */
[----:B------:R-:W-:Y:S01]  /*43a0*/  IMAD.MOV.U32 R52, RZ, RZ, R55 ;  /* 0x000000ffff347224 */ /* 0x000fe200078e0037 */
[----:B------:R-:W-:Y:S01]  /*43b0*/  MOV R47, R55 ;  /* 0x00000037002f7202 */ /* 0x000fe20000000f00 */
[----:B------:R-:W0:Y:S01]  /*43c0*/  MUFU.EX2 R72, R72 ;  /* 0x0000004800487308 */ /* 0x000e220000000800 */
[----:B-1----:R-:W-:-:S01]  /*43d0*/  FADD.FTZ R11, R62, R11 ;  /* 0x0000000b3e0b7221 */ /* 0x002fc20000010000 */
[----:B------:R-:W-:Y:S01]  /*43e0*/  F2FP.SATFINITE.E4M3.F32.PACK_AB_MERGE_C R59, R62, R59, RZ ;  /* 0x0000003b3e3b723e */ /* 0x000fe200048070ff */
[----:B------:R-:W-:Y:S02]  /*43f0*/  IMAD.MOV.U32 R51, RZ, RZ, R55 ;  /* 0x000000ffff337224 */ /* 0x000fe400078e0037 */
[----:B------:R-:W-:Y:S01]  /*4400*/  FADD.FTZ R4, R26, R11 ;  /* 0x0000000b1a047221 */ /* 0x000fe20000010000 */
[----:B------:R-:W-:Y:S01]  /*4410*/  F2FP.SATFINITE.E4M3.F32.PACK_AB_MERGE_C R141, R40, R3, R59 ;  /* 0x00000003288d723e */ /* 0x000fe2000480703b */
[----:B------:R-:W-:Y:S01]  /*4420*/  IMAD.MOV.U32 R40, RZ, RZ, R55 ;  /* 0x000000ffff287224 */ /* 0x000fe200078e0037 */
        /* <DEDUP_REMOVED lines=12> */
[----:B------:R-:W-:-:S04]  /*44f0*/  F2FP.SATFINITE.E4M3.F32.PACK_AB_MERGE_C R61, R68, R61, RZ ;  /* 0x0000003d443d723e */ /* 0x000fc800048070ff */
[----:B------:R-:W-:Y:S02]  /*4500*/  F2FP.SATFINITE.E4M3.F32.PACK_AB_MERGE_C R142, R72, R57, R61 ;  /* 0x00000039488e723e */ /* 0x000fe4000480703d */
[----:B------:R-:W1:Y:S01]  /*4510*/  MUFU.EX2 R9, R63 ;  /* 0x0000003f00097308 */ /* 0x000e620000000800 */
[----:B--2---:R-:W-:-:S01]  /*4520*/  FADD.FTZ R4, R71, R4 ;  /* 0x0000000447047221 */ /* 0x004fc20000010000 */
[----:B------:R-:W-:-:S04]  /*4530*/  F2FP.SATFINITE.E4M3.F32.PACK_AB_MERGE_C R8, R71, R8, RZ ;  /* 0x000000084708723e */ /* 0x000fc800048070ff */
[----:B------:R-:W-:Y:S01]  /*4540*/  F2FP.SATFINITE.E4M3.F32.PACK_AB_MERGE_C R143, R27, R26, R8 ;  /* 0x0000001a1b8f723e */ /* 0x000fe20004807008 */
[----:B------:R-:W-:Y:S01]  /*4550*/  IMAD.MOV.U32 R27, RZ, RZ, R55 ;  /* 0x000000ffff1b7224 */ /* 0x000fe200078e0037 */
[----:B------:R-:W2:Y:S01]  /*4560*/  MUFU.EX2 R65, R65 ;  /* 0x0000004100417308 */ /* 0x000ea20000000800 */
[----:B0-----:R-:W-:-:S01]  /*4570*/  FADD.FTZ R6, R24, R11 ;  /* 0x0000000b18067221 */ /* 0x001fc20000010000 */
[----:B------:R-:W-:-:S06]  /*4580*/  IMAD.MOV.U32 R26, RZ, RZ, R55 ;  /* 0x000000ffff1a7224 */ /* 0x000fcc00078e0037 */
        /* <DEDUP_REMOVED lines=14> */
[----:B------:R-:W-:Y:S02]  /*4670*/  IMAD.MOV.U32 R24, RZ, RZ, R55 ;  /* 0x000000ffff187224 */ /* 0x000fe400078e0037 */
[----:B------:R-:W0:Y:S01]  /*4680*/  MUFU.EX2 R104, R104 ;  /* 0x0000006800687308 */ /* 0x000e220000000800 */
[C---:B-1----:R-:W-:Y:S01]  /*4690*/  F2FP.SATFINITE.E4M3.F32.PACK_AB_MERGE_C R102, R5.reuse, R102, RZ ;  /* 0x000000660566723e */ /* 0x042fe200048070ff */
[----:B------:R-:W-:-:S03]  /*46a0*/  FADD.FTZ R5, R5, R4 ;  /* 0x0000000405057221 */ /* 0x000fc60000010000 */
[----:B------:R-:W-:-:S03]  /*46b0*/  F2FP.SATFINITE.E4M3.F32.PACK_AB_MERGE_C R145, R64, R9, R102 ;  /* 0x000000094091723e */ /* 0x000fc60004807066 */
[----:B------:R-:W1:Y:S01]  /*46c0*/  MUFU.EX2 R80, R80 ;  /* 0x0000005000507308 */ /* 0x000e620000000800 */
[----:B--2---:R-:W-:-:S07]  /*46d0*/  FADD.FTZ R3, R73, R76 ;  /* 0x0000004c49037221 */ /* 0x004fce0000010000 */
[----:B------:R-:W2:Y:S01]  /*46e0*/  MUFU.EX2 R103, R103 ;  /* 0x0000006700677308 */ /* 0x000ea20000000800 */
[----:B0-----:R-:W-:-:S07]  /*46f0*/  FADD.FTZ R4, R104, R5 ;  /* 0x0000000568047221 */ /* 0x001fce0000010000 */
[----:B------:R-:W-:Y:S01]  /*4700*/  MUFU.EX2 R77, R77 ;  /* 0x0000004d004d7308 */ /* 0x000fe20000000800 */
[----:B-1----:R-:W-:-:S07]  /*4710*/  FADD.FTZ R6, R80, R3 ;  /* 0x0000000350067221 */ /* 0x002fce0000010000 */
[----:B------:R-:W0:Y:S01]  /*4720*/  MUFU.EX2 R84, R84 ;  /* 0x0000005400547308 */ /* 0x000e220000000800 */
[----:B--2---:R-:W-:-:S07]  /*4730*/  FADD.FTZ R3, R103, R4 ;  /* 0x0000000467037221 */ /* 0x004fce0000010000 */
[----:B------:R-:W1:Y:S08]  /*4740*/  MUFU.EX2 R106, R106 ;  /* 0x0000006a006a7308 */ /* 0x000e700000000800 */
[----:B------:R-:W2:Y:S01]  /*4750*/  MUFU.EX2 R81, R81 ;  /* 0x0000005100517308 */ /* 0x000ea20000000800 */
[----:B0-----:R-:W-:Y:S01]  /*4760*/  F2FP.SATFINITE.E4M3.F32.PACK_AB_MERGE_C R4, R84, R77, RZ ;  /* 0x0000004d5404723e */ /* 0x001fe200048070ff */
[----:B------:R-:W-:-:S03]  /*4770*/  FADD.FTZ R77, R77, R6 ;  /* 0x000000064d4d7221 */ /* 0x000fc60000010000 */
[----:B------:R-:W-:Y:S01]  /*4780*/  F2FP.SATFINITE.E4M3.F32.PACK_AB_MERGE_C R146, R80, R73, R4 ;  /* 0x000000495092723e */ /* 0x000fe20004807004 */
[----:B------:R-:W-:-:S01]  /*4790*/  FADD.FTZ R4, R84, R77 ;  /* 0x0000004d54047221 */ /* 0x000fc20000010000 */
[----:B-1----:R-:W-:Y:S01]  /*47a0*/  FADD.FTZ R6, R106, R3 ;  /* 0x000000036a067221 */ /* 0x002fe20000010000 */
[----:B--2---:R-:W-:-:S03]  /*47b0*/  F2FP.SATFINITE.E4M3.F32.PACK_AB_MERGE_C R5, R81, R106, RZ ;  /* 0x0000006a5105723e */ /* 0x004fc600048070ff */
[----:B------:R-:W-:Y:S01]  /*47c0*/  FADD.FTZ R6, R81, R6 ;  /* 0x0000000651067221 */ /* 0x000fe20000010000 */
[----:B------:R-:W-:Y:S01]  /*47d0*/  F2FP.SATFINITE.E4M3.F32.PACK_AB_MERGE_C R147, R103, R104, R5 ;  /* 0x000000686793723e */ /* 0x000fe20004807005 */
[----:B------:R-:W-:Y:S06]  /*47e0*/  @!P1 BRA `(.L_x_195) ;  /* 0x0000002c00749947 */ /* 0x000fec0003800000 */
[----:B------:R-:W-:Y:S01]  /*47f0*/  MOV R5, R58 ;  /* 0x0000003a00057202 */ /* 0x000fe20000000f00 */
[----:B------:R-:W-:Y:S01]  /*4800*/  IMAD.MOV.U32 R3, RZ, RZ, R56 ;  /* 0x000000ffff037224 */ /* 0x000fe200078e0038 */
        /* <DEDUP_REMOVED lines=20> */
.L_x_206:
[----:B------:R-:W-:-:S04]  /*4950*/  UISETP.NE.AND UP0, UPT, UR24, 0x1, UPT ;  /* 0x000000011800788c */ /* 0x000fc8000bf05270 */
[----:B------:R-:W-:-:S04]  /*4960*/  USEL UR37, URZ, 0x1, UP0 ;  /* 0x000000013f257887 */ /* 0x000fc80008000000 */
[----:B------:R-:W-:Y:S01]  /*4970*/  ULOP3.LUT UR37, UR25, UR37, URZ, 0x3c, !UPT ;  /* 0x0000002519257292 */ /* 0x000fe2000f8e3c3f */
[----:B------:R-:W-:Y:S11]  /*4980*/  @!P0 BRA `(.L_x_196) ;  /* 0x0000000000048947 */ /* 0x000ff60003800000 */
[----:B------:R-:W-:Y:S01]  /*4990*/  BPT.TRAP 0x1 ;  /* 0x000000040000795c */ /* 0x000fe20000300000 */
.L_x_196:
        /* <DEDUP_REMOVED lines=12> */
.L_x_197:
[----:B-1----:R-:W-:Y:S05]  /*4a60*/  @P1 BRA `(.L_x_198) ;  /* 0x0000000000081947 */ /* 0x002fea0003800000 */
[----:B------:R-:W1:Y:S02]  /*4a70*/  SYNCS.PHASECHK.TRANS64.TRYWAIT P1, [UR22+0x13230], R7 ;  /* 0x01323007ff0075a7 */ /* 0x000e640008020156 */
[----:B-1----:R-:W-:Y:S05]  /*4a80*/  @!P1 BRA `(.L_x_199) ;  /* 0x000000b000f09947 */ /* 0x002fea0003800000 */
.L_x_198:
        /* <DEDUP_REMOVED lines=64> */
.L_x_200:
[----:B------:R-:W-:Y:S01]  /*4e90*/  ULEA UR11, UR24, UR23, 0x3 ;  /* 0x00000017180b7291 */ /* 0x000fe2000f8e183f */
[----:B01----:R-:W-:-:S05]  /*4ea0*/  IMAD.U32 R7, RZ, RZ, UR25 ;  /* 0x00000019ff077e24 */ /* 0x003fca000f8e00ff */
[----:B------:R-:W-:-:S04]  /*4eb0*/  SHF.L.U32 R7, R7, 0x1f, RZ ;  /* 0x0000001f07077819 */ /* 0x000fc800000006ff */
[----:B------:R0:W1:Y:S01]  /*4ec0*/  SYNCS.PHASECHK.TRANS64.TRYWAIT P1, [UR11+0x13250], R7 ;  /* 0x01325007ff0075a7 */ /* 0x000062000802014b */
[----:B------:R-:W-:Y:S05]  /*4ed0*/  @!P0 BRA `(.L_x_201) ;  /* 0x0000000000048947 */ /* 0x000fea0003800000 */
[----:B------:R-:W-:Y:S01]  /*4ee0*/  BPT.TRAP 0x1 ;  /* 0x000000040000795c */ /* 0x000fe20000300000 */
.L_x_201:
[----:B-1----:R-:W-:Y:S05]  /*4ef0*/  @P1 BRA `(.L_x_202) ;  /* 0x0000000000081947 */ /* 0x002fea0003800000 */
[----:B------:R-:W1:Y:S02]  /*4f00*/  SYNCS.PHASECHK.TRANS64.TRYWAIT P1, [UR11+0x13250], R7 ;  /* 0x01325007ff0075a7 */ /* 0x000e64000802014b */
[----:B-1----:R-:W-:Y:S05]  /*4f10*/  @!P1 BRA `(.L_x_203) ;  /* 0x000000ac00e49947 */ /* 0x002fea0003800000 */
.L_x_202:
        /* <DEDUP_REMOVED lines=28> */
[----:B------:R-:W-:Y:S03]  /*50e0*/  QGMMA.64x64x32.F32.E4M3.E4M3 R24, R144, gdesc[UR4], R24, gsb0 ;  /* 0x00e0000490187df3 */ /* 0x000fe60008000818 */
[----:B------:R-:W-:Y:S02]  /*50f0*/  WARPGROUP.DEPBAR.LE gsb0, 0x0 ;  /* 0x00008000000079c5 */ /* 0x000fe40000010000 */
[----:B------:R-:W-:Y:S05]  /*5100*/  @!P0 BRA `(.L_x_204) ;  /* 0x0000000000048947 */ /* 0x000fea0003800000 */
[----:B------:R-:W-:Y:S01]  /*5110*/  BPT.TRAP 0x1 ;  /* 0x000000040000795c */ /* 0x000fe20000300000 */
.L_x_204:
        /* <DEDUP_REMOVED lines=101> */
[----:B------:R-:W-:Y:S01]  /*5770*/  IMAD.U32 R133, RZ, RZ, UR20 ;  /* 0x00000014ff857e24 */ /* 0x000fe2000f8e00ff */
[----:B------:R-:W0:Y:S01]  /*5780*/  MUFU.TANH R121, R121 ;  /* 0x0000007900797308 */ /* 0x000e220000002400 */
[----:B-1----:R-:W-:Y:S01]  /*5790*/  FMNMX.FTZ R56, R20, R127, !PT ;  /* 0x0000007f14387209 */ /* 0x002fe20007810000 */
[----:B------:R-:W-:-:S04]  /*57a0*/  UIADD3 UR22, UR22, 0x13240, URZ ;  /* 0x0001324016167890 */ /* 0x000fc8000fffe03f */
[----:B------:R-:W-:Y:S02]  /*57b0*/  UPRMT UR22, UR21, 0x654, UR22 ;  /* 0x0000065415167896 */ /* 0x000fe40008000016 */
[----:B------:R-:W1:Y:S01]  /*57c0*/  MUFU.TANH R123, R123 ;  /* 0x0000007b007b7308 */ /* 0x000e620000002400 */
[----:B--2---:R-:W-:-:S06]  /*57d0*/  FMNMX.FTZ R126, R120, R129, !PT ;  /* 0x00000081787e7209 */ /* 0x004fcc0007810000 */
[----:B------:R-:W-:Y:S01]  /*57e0*/  SYNCS.ARRIVE.TRANS64.RED.A1T0 RZ, [UR22], RZ ;  /* 0x000000ffffff79a7 */ /* 0x000fe20008100416 */
[----:B------:R-:W2:Y:S01]  /*57f0*/  MUFU.TANH R122, R122 ;  /* 0x0000007a007a7308 */ /* 0x000ea20000002400 */
[----:B0-----:R-:W-:-:S07]  /*5800*/  FMNMX.FTZ R127, R121, R56, !PT ;  /* 0x00000038797f7209 */ /* 0x001fce0007810000 */
        /* <DEDUP_REMOVED lines=165> */
[----:B0-----:R-:W-:-:S02]  /*6260*/  IMAD.U32 R127, RZ, RZ, UR20 ;  /* 0x00000014ff7f7e24 */ /* 0x001fc4000f8e00ff */
[--C-:B------:R-:W-:Y:S01]  /*6270*/  FFMA.FTZ R108, R108, UR20, -R128.reuse ;  /* 0x000000146c6c7c23 */ /* 0x100fe20008010880 */
[----:B------:R-:W-:-:S01]  /*6280*/  FFMA.FTZ R109, R109, UR20, -R128 ;  /* 0x000000146d6d7c23 */ /* 0x000fc20008010880 */
[----:B------:R-:W-:Y:S01]  /*6290*/  FFMA.FTZ R112, R112, UR20, -R128 ;  /* 0x0000001470707c23 */ /* 0x000fe20008010880 */
[----:B------:R-:W-:-:S01]  /*62a0*/  FFMA.FTZ R69, R58, R127, -8 ;  /* 0xc10000003a457423 */ /* 0x000fc2000001007f */
        /* <DEDUP_REMOVED lines=222> */
.L_x_205:
[----:B------:R-:W-:Y:S01]  /*7090*/  UIADD3 UR6, UR11, 0x13260, URZ ;  /* 0x000132600b067890 */ /* 0x000fe2000fffe03f */
[----:B------:R-:W-:Y:S01]  /*70a0*/  ISETP.LT.AND P1, PT, RZ, UR46, PT ;  /* 0x0000002eff007c0c */ /* 0x000fe2000bf21270 */
[----:B------:R-:W-:Y:S01]  /*70b0*/  UIADD3 UR7, UR46, -0x1, URZ ;  /* 0xffffffff2e077890 */ /* 0x000fe2000fffe03f */
[----:B------:R-:W-:Y:S01]  /*70c0*/  F2FP.SATFINITE.E4M3.F32.PACK_AB_MERGE_C R11, R12, R11, RZ ;  /* 0x0000000b0c0b723e */ /* 0x000fe200048070ff */
[----:B------:R-:W-:Y:S01]  /*70d0*/  UPRMT UR6, UR21, 0x654, UR6 ;  /* 0x0000065415067896 */ /* 0x000fe20008000006 */
[----:B------:R-:W-:Y:S01]  /*70e0*/  F2FP.SATFINITE.E4M3.F32.PACK_AB_MERGE_C R13, R14, R13, RZ ;  /* 0x0000000d0e0d723e */ /* 0x000fe200048070ff */
[----:B------:R-:W-:Y:S01]  /*70f0*/  UMOV UR25, UR37 ;  /* 0x0000002500197c82 */ /* 0x000fe20008000000 */
[----:B------:R-:W-:Y:S01]  /*7100*/  F2FP.SATFINITE.E4M3.F32.PACK_AB_MERGE_C R121, R122, R121, RZ ;  /* 0x000000797a79723e */ /* 0x000fe200048070ff */
[----:B------:R-:W-:Y:S01]  /*7110*/  UMOV UR24, UR38 ;  /* 0x0000002600187c82 */ /* 0x000fe20008000000 */
[----:B------:R-:W-:Y:S01]  /*7120*/  F2FP.SATFINITE.E4M3.F32.PACK_AB_MERGE_C R123, R124, R123, RZ ;  /* 0x0000007b7c7b723e */ /* 0x000fe200048070ff */
[----:B------:R-:W-:Y:S01]  /*7130*/  UMOV UR46, UR7 ;  /* 0x00000007002e7c82 */ /* 0x000fe20008000000 */
[----:B------:R-:W-:Y:S01]  /*7140*/  F2FP.SATFINITE.E4M3.F32.PACK_AB_MERGE_C R108, R109, R108, RZ ;  /* 0x0000006c6d6c723e */ /* 0x000fe200048070ff */
[-C--:B------:R-:W-:Y:S01]  /*7150*/  FMUL.FTZ R24, R24, R5.reuse ;  /* 0x0000000518187220 */ /* 0x080fe20000410000 */
[----:B------:R-:W-:Y:S01]  /*7160*/  F2FP.SATFINITE.E4M3.F32.PACK_AB_MERGE_C R110, R111, R110, RZ ;  /* 0x0000006e6f6e723e */ /* 0x000fe200048070ff */
[----:B------:R-:W-:Y:S01]  /*7170*/  SYNCS.ARRIVE.TRANS64.RED.A1T0 RZ, [UR6], RZ ;  /* 0x000000ffffff79a7 */ /* 0x000fe20008100406 */
        /* <DEDUP_REMOVED lines=66> */
[----:B------:R-:W-:Y:S01]  /*75a0*/  MOV R5, R58 ;  /* 0x0000003a00057202 */ /* 0x000fe20000000f00 */
[----:B------:R-:W-:Y:S06]  /*75b0*/  @P1 BRA `(.L_x_206) ;  /* 0xffffffd000e41947 */ /* 0x000fec000383ffff */
.L_x_195:
[----:B------:R-:W-:Y:S06]  /*75c0*/  BAR.ARV 0x8, 0x200 ;  /* 0x0208000000007b1d */ /* 0x000fec0000002000 */
[----:B------:R-:W-:Y:S05]  /*75d0*/  @!P0 BRA `(.L_x_207) ;  /* 0x0000000000048947 */ /* 0x000fea0003800000 */
[----:B------:R-:W-:Y:S01]  /*75e0*/  BPT.TRAP 0x1 ;  /* 0x000000040000795c */ /* 0x000fe20000300000 */
.L_x_207:
        /* <DEDUP_REMOVED lines=9> */
.L_x_208:
[----:B-1----:R-:W-:Y:S05]  /*7680*/  @P1 BRA `(.L_x_209) ;  /* 0x0000000000081947 */ /* 0x002fea0003800000 */
[----:B------:R-:W1:Y:S02]  /*7690*/  SYNCS.PHASECHK.TRANS64.TRYWAIT P1, [UR14+0x13250], R0 ;  /* 0x01325000ff0075a7 */ /* 0x000e64000802014e */
[----:B-1----:R-:W-:Y:S05]  /*76a0*/  @!P1 BRA `(.L_x_210) ;  /* 0x0000008800189947 */ /* 0x002fea0003800000 */
.L_x_209:
[----:B------:R-:W-:Y:S01]  /*76b0*/  ULDC.64 UR4, c[0x0][0x9a0] ;  /* 0x0002680000047ab9 */ /* 0x000fe20000000a00 */
[----:B------:R-:W-:Y:S01]  /*76c0*/  UIADD3 UR6, UR6, 0x1000, URZ ;  /* 0x0000100006067890 */ /* 0x000fe2000fffe03f */
[----:B------:R-:W-:Y:S01]  /*76d0*/  WARPGROUP.ARRIVE ;  /* 0x00000000000079c5 */ /* 0x000fe20000000000 */
[----:B------:R-:W-:Y:S01]  /*76e0*/  UISETP.NE.U32.AND UP0, UPT, UR4, URZ, UPT ;  /* 0x0000003f0400728c */ /* 0x000fe2000bf05070 */
[----:B------:R-:W-:Y:S01]  /*76f0*/  IMAD.MOV.U32 R5, RZ, RZ, 0x3f800000 ;  /* 0x3f800000ff057424 */ /* 0x000fe200078e00ff */
[----:B------:R-:W-:Y:S02]  /*7700*/  USHF.R.U32.HI UR6, URZ, 0x4, UR6 ;  /* 0x000000043f067899 */ /* 0x000fe40008011606 */
[----:B------:R-:W-:Y:S02]  /*7710*/  UISETP.NE.AND.EX UP0, UPT, UR5, URZ, UPT, UP0 ;  /* 0x0000003f0500728c */ /* 0x000fe4000bf05300 */
[----:B------:R-:W-:-:S04]  /*7720*/  ULOP3.LUT UR6, UR6, 0x3fff, URZ, 0xc0, !UPT ;  /* 0x00003fff06067892 */ /* 0x000fc8000f8ec03f */
[----:B------:R-:W-:Y:S01]  /*7730*/  ULOP3.LUT UR7, UR6, 0x10000, URZ, 0xfc, !UPT ;  /* 0x0001000006077892 */ /* 0x000fe2000f8efc3f */
[----:B------:R-:W-:-:S04]  /*7740*/  PLOP3.LUT P1, PT, PT, PT, UP0, 0x80, 0x0 ;  /* 0x000000000000781c */ /* 0x000fc80003f2f008 */
[----:B------:R-:W-:Y:S01]  /*7750*/  @UP0 ULDC.64 UR10, c[0x0][0x9c8] ;  /* 0x00027200000a0ab9 */ /* 0x000fe20000000a00 */
[----:B------:R-:W-:Y:S02]  /*7760*/  @UP0 USHF.R.S32.HI UR16, URZ, 0x1f, UR40 ;  /* 0x0000001f3f100899 */ /* 0x000fe40008011428 */
[----:B------:R-:W-:Y:S02]  /*7770*/  @UP0 UIMAD UR6, UR43, UR10, URZ ;  /* 0x0000000a2b0602a4 */ /* 0x000fe4000f8e023f */
[----:B------:R-:W-:Y:S01]  /*7780*/  @UP0 UIMAD.WIDE.U32 UR8, UR42, UR10, URZ ;  /* 0x0000000a2a0802a5 */ /* 0x000fe2000f8e003f */
[----:B------:R-:W-:Y:S01]  /*7790*/  @UP0 ULDC.64 UR12, c[0x0][0x9d0] ;  /* 0x00027400000c0ab9 */ /* 0x000fe20000000a00 */
[----:B------:R-:W-:Y:S02]  /*77a0*/  UIMAD UR10, UR38, 0x280, UR7 ;  /* 0x00000280260a78a4 */ /* 0x000fe4000f8e0207 */
[----:B------:R-:W-:Y:S02]  /*77b0*/  @UP0 UIMAD UR6, UR42, UR11, UR6 ;  /* 0x0000000b2a0602a4 */ /* 0x000fe4000f8e0206 */
[----:B------:R-:W-:-:S02]  /*77c0*/  @UP0 UIMAD UR7, UR16, UR12, URZ ;  /* 0x0000000c100702a4 */ /* 0x000fc4000f8e023f */
[----:B------:R-:W-:Y:S02]  /*77d0*/  @UP0 UIADD3 UR9, UR9, UR6, URZ ;  /* 0x0000000609090290 */ /* 0x000fe4000fffe03f */
[----:B------:R-:W-:Y:S01]  /*77e0*/  @UP0 UIMAD UR11, UR40, UR13, UR7 ;  /* 0x0000000d280b02a4 */ /* 0x000fe2000f8e0207 */
[----:B------:R-:W-:Y:S02]  /*77f0*/  UMOV UR6, UR10 ;  /* 0x0000000a00067c82 */ /* 0x000fe40008000000 */
[----:B------:R-:W-:Y:S02]  /*7800*/  UMOV UR7, 0xc0000010 ;  /* 0xc000001000077882 */ /* 0x000fe40000000000 */
[----:B------:R-:W-:Y:S01]  /*7810*/  QGMMA.64x64x32.F32.E4M3.E4M3 R24, R152, gdesc[UR4], R24, gsb0 ;  /* 0x00e0000498187df3 */ /* 0x000fe20008000818 */
[----:B------:R-:W-:-:S04]  /*7820*/  @UP0 UIMAD.WIDE.U32 UR6, UR40, UR12, UR8 ;  /* 0x0000000c280602a5 */ /* 0x000fc8000f8e0008 */
[----:B------:R-:W-:Y:S02]  /*7830*/  @UP0 UIADD3 UR7, UR7, UR11, URZ ;  /* 0x0000000b07070290 */ /* 0x000fe4000fffe03f */
[----:B------:R-:W-:-:S04]  /*7840*/  @UP0 ULEA UR4, UP1, UR6, UR4, 0x2 ;  /* 0x0000000406040291 */ /* 0x000fc8000f82103f */
[----:B------:R-:W-:Y:S02]  /*7850*/  @UP0 ULEA.HI.X UR5, UR6, UR5, UR7, 0x2, UP1 ;  /* 0x0000000506050291 */ /* 0x000fe400088f1407 */
[----:B------:R-:W-:-:S04]  /*7860*/  IMAD.U32 R2, RZ, RZ, UR4 ;  /* 0x00000004ff027e24 */ /* 0x000fc8000f8e00ff */
[----:B-1----:R-:W-:Y:S01]  /*7870*/  IMAD.U32 R3, RZ, RZ, UR5 ;  /* 0x00000005ff037e24 */ /* 0x002fe2000f8e00ff */
[----:B------:R-:W-:-:S04]  /*7880*/  UIADD3 UR4, UR10, 0x80, URZ ;  /* 0x000000800a047890 */ /* 0x000fc8000fffe03f */
[----:B------:R1:W2:Y:S01]  /*7890*/  @P1 LDG.E R5, desc[UR48][R2.64] ;  /* 0x0000003002051981 */ /* 0x0002a2000c1e1900 */
[----:B------:R-:W-:Y:S02]  /*78a0*/  UMOV UR7, 0xc0000010 ;  /* 0xc000001000077882 */ /* 0x000fe40000000000 */
[----:B------:R-:W-:Y:S01]  /*78b0*/  UMOV UR6, UR4 ;  /* 0x0000000400067c82 */ /* 0x000fe20008000000 */
[----:B------:R-:W-:Y:S02]  /*78c0*/  WARPGROUP.DEPBAR.LE gsb0, 0x0 ;  /* 0x00008000000079c5 */ /* 0x000fe40000010000 */
[----:B------:R-:W-:-:S06]  /*78d0*/  WARPGROUP.ARRIVE ;  /* 0x00000000000079c5 */ /* 0x000fcc0000000000 */
[----:B------:R-:W-:Y:S01]  /*78e0*/  QGMMA.64x64x32.F32.E4M3.E4M3 R24, R148, gdesc[UR4], R24, gsb0 ;  /* 0x00e0000494187df3 */ /* 0x000fe20008000818 */
[----:B------:R-:W-:Y:S01]  /*78f0*/  UIADD3 UR4, UR10, 0x100, URZ ;  /* 0x000001000a047890 */ /* 0x000fe2000fffe03f */
[----:B------:R-:W-:-:S06]  /*7900*/  UMOV UR7, 0xc0000010 ;  /* 0xc000001000077882 */ /* 0x000fcc0000000000 */
[----:B------:R-:W-:Y:S01]  /*7910*/  UMOV UR6, UR4 ;  /* 0x0000000400067c82 */ /* 0x000fe20008000000 */
[----:B------:R-:W-:Y:S02]  /*7920*/  WARPGROUP.DEPBAR.LE gsb0, 0x0 ;  /* 0x00008000000079c5 */ /* 0x000fe40000010000 */
[----:B------:R-:W-:-:S06]  /*7930*/  WARPGROUP.ARRIVE ;  /* 0x00000000000079c5 */ /* 0x000fcc0000000000 */
[----:B------:R-:W-:Y:S01]  /*7940*/  QGMMA.64x64x32.F32.E4M3.E4M3 R24, R136, gdesc[UR4], R24, gsb0 ;  /* 0x00e0000488187df3 */ /* 0x000fe20008000818 */
[----:B------:R-:W-:Y:S01]  /*7950*/  UIADD3 UR4, UR10, 0x180, URZ ;  /* 0x000001800a047890 */ /* 0x000fe2000fffe03f */
[----:B------:R-:W-:-:S06]  /*7960*/  UMOV UR7, 0xc0000010 ;  /* 0xc000001000077882 */ /* 0x000fcc0000000000 */
[----:B------:R-:W-:Y:S01]  /*7970*/  UMOV UR6, UR4 ;  /* 0x0000000400067c82 */ /* 0x000fe20008000000 */
        /* <DEDUP_REMOVED lines=11> */
[----:B------:R-:W-:Y:S01]  /*7a30*/  MOV R4, RZ ;  /* 0x000000ff00047202 */ /* 0x000fe20000000f00 */
        /* <DEDUP_REMOVED lines=11> */
[----:B------:R-:W-:Y:S01]  /*7af0*/  FSETP.NE.FTZ.AND P1, PT, R10, RZ, PT ;  /* 0x000000ff0a00720b */ /* 0x000fe20003f35000 */
[----:B------:R-:W-:-:S08]  /*7b00*/  IMAD.MOV.U32 R8, RZ, RZ, RZ ;  /* 0x000000ffff087224 */ /* 0x000fd000078e00ff */
[----:B------:R-:W0:Y:S08]  /*7b10*/  @P2 MUFU.LG2 R6, R11 ;  /* 0x0000000b00062308 */ /* 0x000e300000000c00 */
[----:B------:R-:W1:Y:S08]  /*7b20*/  @P3 MUFU.LG2 R7, R12 ;  /* 0x0000000c00073308 */ /* 0x000e700000000c00 */
[----:B------:R-:W3:Y:S01]  /*7b30*/  @P1 MUFU.RCP R8, R10 ;  /* 0x0000000a00081308 */ /* 0x000ee20000001000 */
[----:B------:R-:W-:-:S02]  /*7b40*/  IMAD.U32 R3, RZ, RZ, UR20 ;  /* 0x00000014ff037e24 */ /* 0x000fc4000f8e00ff */
[----:B------:R-:W-:Y:S02]  /*7b50*/  IMAD.U32 R14, RZ, RZ, UR20 ;  /* 0x00000014ff0e7e24 */ /* 0x000fe4000f8e00ff */
[----:B0-----:R-:W-:Y:S01]  /*7b60*/  @P2 FMUL.FTZ R6, R6, 0.69314718246459960938 ;  /* 0x3f31721806062820 */ /* 0x001fe20000410000 */
[----:B------:R-:W-:Y:S01]  /*7b70*/  @P2 FMUL.FTZ R3, R3, 0.69314718246459960938 ;  /* 0x3f31721803032820 */ /* 0x000fe20000410000 */
[----:B------:R-:W-:Y:S01]  /*7b80*/  @P3 FMUL.FTZ R14, R14, 0.69314718246459960938 ;  /* 0x3f3172180e0e3820 */ /* 0x000fe20000410000 */
[----:B-1----:R-:W-:Y:S01]  /*7b90*/  @P3 FMUL.FTZ R7, R7, 0.69314718246459960938 ;  /* 0x3f31721807073820 */ /* 0x002fe20000410000 */
[----:B------:R-:W-:Y:S02]  /*7ba0*/  IMAD.MOV.U32 R2, RZ, RZ, -0x800000 ;  /* 0xff800000ff027424 */ /* 0x000fe400078e00ff */
[----:B--2---:R-:W-:Y:S01]  /*7bb0*/  FMUL.FTZ R4, R4, R5 ;  /* 0x0000000504047220 */ /* 0x004fe20000410000 */
[----:B------:R-:W-:Y:S02]  /*7bc0*/  IMAD.MOV.U32 R0, RZ, RZ, -0x800000 ;  /* 0xff800000ff007424 */ /* 0x000fe400078e00ff */
[----:B------:R-:W-:Y:S01]  /*7bd0*/  @P2 FFMA.FTZ R2, R3, R56, R6 ;  /* 0x0000003803022223 */ /* 0x000fe20000010006 */
[----:B------:R-:W-:-:S01]  /*7be0*/  @P3 FFMA.FTZ R0, R14, R58, R7 ;  /* 0x0000003a0e003223 */ /* 0x000fc20000010007 */
[----:B---3--:R-:W-:Y:S01]  /*7bf0*/  FMUL.FTZ R5, R8, R5 ;  /* 0x0000000508057220 */ /* 0x008fe20000410000 */
[----:B------:R-:W-:-:S02]  /*7c00*/  WARPGROUP.DEPBAR.LE gsb0, 0x0 ;  /* 0x00008000000079c5 */ /* 0x000fc40000010000 */
[----:B------:R-:W-:Y:S05]  /*7c10*/  @!P0 BRA `(.L_x_211) ;  /* 0x0000000000048947 */ /* 0x000fea0003800000 */
[----:B------:R-:W-:Y:S01]  /*7c20*/  BPT.TRAP 0x1 ;  /* 0x000000040000795c */ /* 0x000fe20000300000 */
.L_x_211:
[----:B------:R-:W-:Y:S01]  /*7c30*/  UIADD3 UR4, UR14, 0x13260, URZ ;  /* 0x000132600e047890 */ /* 0x000fe2000fffe03f */
[-C--:B------:R-:W-:Y:S01]  /*7c40*/  FMUL.FTZ R56, R33, R4.reuse ;  /* 0x0000000421387220 */ /* 0x080fe20000410000 */
[----:B------:R-:W-:Y:S01]  /*7c50*/  UIADD3 UR38, UR38, 0x1, URZ ;  /* 0x0000000126267890 */ /* 0x000fe2000fffe03f */
[-C--:B------:R-:W-:Y:S01]  /*7c60*/  FMUL.FTZ R59, R25, R4.reuse ;  /* 0x00000004193b7220 */ /* 0x080fe20000410000 */
[----:B------:R-:W-:Y:S01]  /*7c70*/  UPRMT UR4, UR15, 0x654, UR4 ;  /* 0x000006540f047896 */ /* 0x000fe20008000004 */
[-C--:B------:R-:W-:Y:S01]  /*7c80*/  FMUL.FTZ R57, R32, R4.reuse ;  /* 0x0000000420397220 */ /* 0x080fe20000410000 */
[----:B------:R-:W-:Y:S01]  /*7c90*/  UISETP.NE.AND UP0, UPT, UR38, 0x2, UPT ;  /* 0x000000022600788c */ /* 0x000fe2000bf05270 */
[-C--:B------:R-:W-:Y:S01]  /*7ca0*/  FMUL.FTZ R33, R37, R4.reuse ;  /* 0x0000000425217220 */ /* 0x080fe20000410000 */
[-C--:B------:R-:W-:Y:S01]  /*7cb0*/  FMUL.FTZ R20, R41, R4.reuse ;  /* 0x0000000429147220 */ /* 0x080fe20000410000 */
[-C--:B------:R-:W-:Y:S01]  /*7cc0*/  FMUL.FTZ R15, R45, R4.reuse ;  /* 0x000000042d0f7220 */ /* 0x080fe20000410000 */
[-C--:B------:R-:W-:Y:S01]  /*7cd0*/  FMUL.FTZ R61, R24, R4.reuse ;  /* 0x00000004183d7220 */ /* 0x080fe20000410000 */
[-C--:B------:R-:W-:Y:S01]  /*7ce0*/  FMUL.FTZ R32, R40, R4.reuse ;  /* 0x0000000428207220 */ /* 0x080fe20000410000 */
[-C--:B------:R-:W-:Y:S01]  /*7cf0*/  FMUL.FTZ R25, R44, R4.reuse ;  /* 0x000000042c197220 */ /* 0x080fe20000410000 */
[----:B------:R-:W-:Y:S01]  /*7d00*/  SYNCS.ARRIVE.TRANS64.RED.A1T0 RZ, [UR4], RZ ;  /* 0x000000ffffff79a7 */ /* 0x000fe20008100404 */
[-C--:B------:R-:W-:Y:S01]  /*7d10*/  FMUL.FTZ R45, R26, R5.reuse ;  /* 0x000000051a2d7220 */ /* 0x080fe20000410000 */
[-C--:B------:R-:W-:Y:S01]  /*7d20*/  FMUL.FTZ R41, R27, R5.reuse ;  /* 0x000000051b297220 */ /* 0x080fe20000410000 */
[-C--:B------:R-:W-:Y:S01]  /*7d30*/  FMUL.FTZ R37, R34, R5.reuse ;  /* 0x0000000522257220 */ /* 0x080fe20000410000 */
[----:B------:R-:W-:Y:S01]  /*7d40*/  USEL UR4, URZ, 0x1, UP0 ;  /* 0x000000013f047887 */ /* 0x000fe20008000000 */
        /* <DEDUP_REMOVED lines=15> */
[----:B------:R-:W-:Y:S01]  /*7e40*/  PLOP3.LUT P0, PT, PT, PT, PT, 0x8, 0x0 ;  /* 0x000000000000781c */ /* 0x000fe20003f0e170 */
[-C--:B------:R-:W-:Y:S01]  /*7e50*/  FMUL.FTZ R13, R47, R5.reuse ;  /* 0x000000052f0d7220 */ /* 0x080fe20000410000 */
[-C--:B------:R-:W-:Y:S01]  /*7e60*/  FMUL.FTZ R10, R50, R5.reuse ;  /* 0x00000005320a7220 */ /* 0x080fe20000410000 */
[-C--:B------:R-:W-:Y:S01]  /*7e70*/  FMUL.FTZ R6, R51, R5.reuse ;  /* 0x0000000533067220 */ /* 0x080fe20000410000 */
[-C--:B------:R-:W-:Y:S01]  /*7e80*/  FMUL.FTZ R9, R54, R5.reuse ;  /* 0x0000000536097220 */ /* 0x080fe20000410000 */
[----:B------:R-:W-:Y:S01]  /*7e90*/  FMUL.FTZ R55, R55, R5 ;  /* 0x0000000537377220 */ /* 0x000fe20000410000 */
[----:B------:R-:W-:-:S02]  /*7ea0*/  UIADD3 UR36, UR36, 0x1, URZ ;  /* 0x0000000124247890 */ /* 0x000fc4000fffe03f */
[----:B------:R-:W-:Y:S02]  /*7eb0*/  USEL UR38, UR38, URZ, UP0 ;  /* 0x0000003f26267287 */ /* 0x000fe40008000000 */
[----:B------:R-:W-:-:S12]  /*7ec0*/  ULOP3.LUT UR37, UR37, UR4, URZ, 0x3c, !UPT ;  /* 0x0000000425257292 */ /* 0x000fd8000f8e3c3f */
.L_x_187:
[----:B------:R-:W0:Y:S01]  /*7ed0*/  S2R R4, SR_CgaCtaId ;  /* 0x0000000000047919 */ /* 0x000e220000008800 */
[----:B------:R-:W-:Y:S01]  /*7ee0*/  MOV R3, 0x400 ;  /* 0x0000040000037802 */ /* 0x000fe20000000f00 */
[----:B------:R-:W-:Y:S01]  /*7ef0*/  BSSY B0, `(.L_x_212) ;  /* 0x00001cf000007945 */ /* 0x000fe20003800000 */
[----:B------:R-:W-:Y:S02]  /*7f00*/  BAR.SYNC.DEFER_BLOCKING 0x5, 0x200 ;  /* 0x0148000000007b1d */ /* 0x000fe40000010000 */
[----:B0-----:R-:W-:-:S05]  /*7f10*/  LEA R3, R4, R3, 0x18 ;  /* 0x0000000304037211 */ /* 0x001fca00078ec0ff */
[----:B------:R-:W0:Y:S02]  /*7f20*/  LDS.128 R28, [R3+0x132d0] ;  /* 0x0132d000031c7984 */ /* 0x000e240000000c00 */
[----:B0-----:R-:W-:Y:S02]  /*7f30*/  R2UR UR5, R29 ;  /* 0x000000001d0572ca */ /* 0x001fe400000e0000 */
[----:B------:R-:W-:Y:S01]  /*7f40*/  R2UR UR40, R30 ;  /* 0x000000001e2872ca */ /* 0x000fe200000e0000 */
[----:B------:R-:W-:Y:S06]  /*7f50*/  BAR.ARV 0x4, 0x200 ;  /* 0x0108000000007b1d */ /* 0x000fec0000002000 */
[----:B------:R-:W-:Y:S08]  /*7f60*/  @P0 BRA `(.L_x_213) ;  /* 0x0000001000a80947 */ /* 0x000ff00003800000 */
[----:B------:R-:W0:Y:S01]  /*7f70*/  S2R R35, SR_TID.X ;  /* 0x0000000000237919 */ /* 0x000e220000002100 */
[----:B------:R-:W-:Y:S01]  /*7f80*/  ULDC.64 UR6, c[0x4][0x38] ;  /* 0x01000e0000067ab9 */ /* 0x000fe20000000a00 */
[----:B------:R-:W2:Y:S01]  /*7f90*/  LDL R38, [R1] ;  /* 0x0000000001267983 */ /* 0x000ea20000100800 */
[----:B------:R-:W1:Y:S01]  /*7fa0*/  S2R R30, SR_SWINHI ;  /* 0x00000000001e7919 */ /* 0x000e620000002f00 */
[----:B------:R-:W-:Y:S02]  /*7fb0*/  F2FP.BF16.F32.PACK_AB R9, R9, R10 ;  /* 0x0000000a0909723e */ /* 0x000fe400000010ff */
[----:B------:R-:W-:Y:S02]  /*7fc0*/  F2FP.BF16.F32.PACK_AB R8, R7, R8 ;  /* 0x000000080708723e */ /* 0x000fe400000010ff */
[----:B------:R-:W-:Y:S02]  /*7fd0*/  F2FP.BF16.F32.PACK_AB R14, R13, R14 ;  /* 0x0000000e0d0e723e */ /* 0x000fe400000010ff */
[----:B------:R-:W-:-:S02]  /*7fe0*/  F2FP.BF16.F32.PACK_AB R21, R21, R24 ;  /* 0x000000181515723e */ /* 0x000fc400000010ff */
[----:B------:R-:W-:Y:S02]  /*7ff0*/  F2FP.BF16.F32.PACK_AB R36, R36, R57 ;  /* 0x000000392424723e */ /* 0x000fe400000010ff */
[----:B------:R-:W-:Y:S02]  /*8000*/  F2FP.BF16.F32.PACK_AB R11, R11, R12 ;  /* 0x0000000c0b0b723e */ /* 0x000fe400000010ff */
        /* <DEDUP_REMOVED lines=8> */
[----:B------:R-:W-:Y:S01]  /*8090*/  F2FP.BF16.F32.PACK_AB R20, R15, R20 ;  /* 0x000000140f14723e */ /* 0x000fe200000010ff */
[----:B------:R-:W-:Y:S01]  /*80a0*/  USHF.L.U32 UR11, UR42, 0x2, URZ ;  /* 0x000000022a0b7899 */ /* 0x000fe2000800063f */
[----:B0-----:R-:W-:Y:S01]  /*80b0*/  SHF.L.U32 R4, R35, 0x2, RZ ;  /* 0x0000000223047819 */ /* 0x001fe200000006ff */
[----:B------:R-:W-:Y:S01]  /*80c0*/  USHF.L.U64.HI UR17, UR42, 0x2, UR43 ;  /* 0x000000022a117899 */ /* 0x000fe2000801022b */
[----:B------:R-:W-:Y:S02]  /*80d0*/  BAR.SYNC.DEFER_BLOCKING 0x1, 0x180 ;  /* 0x0046000000007b1d */ /* 0x000fe40000010000 */
[----:B------:R-:W-:-:S04]  /*80e0*/  LOP3.LUT R4, R4, 0xc, RZ, 0xc0, !PT ;  /* 0x0000000c04047812 */ /* 0x000fc800078ec0ff */
[----:B------:R-:W-:Y:S01]  /*80f0*/  IADD3 R4, P0, R4, UR6, RZ ;  /* 0x0000000604047c10 */ /* 0x000fe2000ff1e0ff */
[----:B------:R-:W-:Y:S01]  /*8100*/  USHF.R.S32.HI UR16, URZ, 0x1f, UR47 ;  /* 0x0000001f3f107899 */ /* 0x000fe2000801142f */
[----:B------:R-:W-:Y:S01]  /*8110*/  ULDC.64 UR8, c[0x0][0xb90] ;  /* 0x0002e40000087ab9 */ /* 0x000fe20000000a00 */
[----:B------:R-:W-:Y:S02]  /*8120*/  ULDC.64 UR12, c[0x0][0xc08] ;  /* 0x00030200000c7ab9 */ /* 0x000fe40000000a00 */
[----:B------:R-:W-:Y:S01]  /*8130*/  IMAD.X R5, RZ, RZ, UR7, P0 ;  /* 0x00000007ff057e24 */ /* 0x000fe200080e06ff */
[----:B------:R-:W-:Y:S01]  /*8140*/  F2FP.BF16.F32.PACK_AB R10, R55, R6 ;  /* 0x00000006370a723e */ /* 0x000fe200000010ff */
[----:B------:R-:W-:Y:S01]  /*8150*/  ULDC.64 UR6, c[0x0][0xc00] ;  /* 0x0003000000067ab9 */ /* 0x000fe20000000a00 */
[----:B------:R-:W-:Y:S02]  /*8160*/  ULDC.64 UR14, c[0x0][0xb98] ;  /* 0x0002e600000e7ab9 */ /* 0x000fe40000000a00 */
[----:B------:R0:W3:Y:S01]  /*8170*/  LDG.E.CONSTANT R28, desc[UR48][R4.64] ;  /* 0x00000030041c7981 */ /* 0x0000e2000c1e9900 */
[----:B------:R-:W-:-:S02]  /*8180*/  UISETP.NE.U32.AND UP0, UPT, UR6, URZ, UPT ;  /* 0x0000003f0600728c */ /* 0x000fc4000bf05070 */
[----:B------:R-:W-:Y:S02]  /*8190*/  UIADD3 UR4, UP1, UR11, UR6, URZ ;  /* 0x000000060b047290 */ /* 0x000fe4000ff3e03f */
[----:B------:R-:W-:Y:S02]  /*81a0*/  UISETP.NE.AND.EX UP0, UPT, UR7, URZ, UPT, UP0 ;  /* 0x0000003f0700728c */ /* 0x000fe4000bf05300 */
[----:B------:R-:W-:Y:S01]  /*81b0*/  UIADD3.X UR6, UR17, UR7, URZ, UP1, !UPT ;  /* 0x0000000711067290 */ /* 0x000fe20008ffe43f */
[----:B0-----:R-:W-:-:S04]  /*81c0*/  LOP3.LUT P0, R4, R35, 0x3, RZ, 0xc0, !PT ;  /* 0x0000000323047812 */ /* 0x001fc8000780c0ff */
[----:B------:R-:W-:Y:S02]  /*81d0*/  ISETP.EQ.OR P0, PT, R4, 0x3, !P0 ;  /* 0x000000030400780c */ /* 0x000fe40004702670 */
[----:B------:R-:W-:Y:S02]  /*81e0*/  MOV R4, R3 ;  /* 0x0000000300047202 */ /* 0x000fe40000000f00 */
[----:B-1----:R-:W-:Y:S02]  /*81f0*/  MOV R5, R30 ;  /* 0x0000001e00057202 */ /* 0x002fe40000000f00 */
[----:B------:R-:W-:Y:S02]  /*8200*/  SEL R47, R21, R14, P0 ;  /* 0x0000000e152f7207 */ /* 0x000fe40000000000 */
[----:B------:R-:W-:Y:S02]  /*8210*/  SEL R37, R11, R8, P0 ;  /* 0x000000080b257207 */ /* 0x000fe40000000000 */
[----:B------:R-:W-:-:S02]  /*8220*/  SEL R39, R8, R11, P0 ;  /* 0x0000000b08277207 */ /* 0x000fc40000000000 */
[----:B------:R-:W-:Y:S02]  /*8230*/  SEL R21, R14, R21, P0 ;  /* 0x000000150e157207 */ /* 0x000fe40000000000 */
[----:B------:R-:W-:Y:S02]  /*8240*/  SEL R43, R44, R41, P0 ;  /* 0x000000292c2b7207 */ /* 0x000fe40000000000 */
[----:B------:R-:W-:Y:S02]  /*8250*/  SEL R41, R41, R44, P0 ;  /* 0x0000002c29297207 */ /* 0x000fe40000000000 */
        /* <DEDUP_REMOVED lines=9> */
[----:B------:R-:W-:Y:S01]  /*82f0*/  SEL R51, R10, R9, P0 ;  /* 0x000000090a337207 */ /* 0x000fe20000000000 */
[----:B--2---:R-:W-:-:S03]  /*8300*/  IMAD.WIDE R6, R38, 0x2, R4 ;  /* 0x0000000226067825 */ /* 0x004fc600078e0204 */
[C---:B------:R-:W-:Y:S02]  /*8310*/  LOP3.LUT R13, R6.reuse, 0x380, RZ, 0xc0, !PT ;  /* 0x00000380060d7812 */ /* 0x040fe400078ec0ff */
[C---:B------:R-:W-:Y:S02]  /*8320*/  IADD3 R57, P1, R6.reuse, 0x60, RZ ;  /* 0x0000006006397810 */ /* 0x040fe40007f3e0ff */
[C---:B------:R-:W-:Y:S02]  /*8330*/  IADD3 R53, P3, R6.reuse, 0x20, RZ ;  /* 0x0000002006357810 */ /* 0x040fe40007f7e0ff */
[----:B------:R-:W-:Y:S01]  /*8340*/  SHF.R.U64 R13, R13, 0x3, RZ ;  /* 0x000000030d0d7819 */ /* 0x000fe200000012ff */
[----:B------:R-:W-:Y:S01]  /*8350*/  IMAD.X R9, RZ, RZ, R7, P1 ;  /* 0x000000ffff097224 */ /* 0x000fe200008e0607 */
[----:B------:R-:W-:Y:S02]  /*8360*/  IADD3 R55, P2, R6, 0x40, RZ ;  /* 0x0000004006377810 */ /* 0x000fe40007f5e0ff */
[----:B------:R-:W-:-:S02]  /*8370*/  LOP3.LUT R8, R53, 0x380, RZ, 0xc0, !PT ;  /* 0x0000038035087812 */ /* 0x000fc400078ec0ff */
[----:B------:R-:W-:Y:S01]  /*8380*/  LOP3.LUT R14, R57, 0x380, RZ, 0xc0, !PT ;  /* 0x00000380390e7812 */ /* 0x000fe200078ec0ff */
[--C-:B------:R-:W-:Y:S01]  /*8390*/  IMAD.X R11, RZ, RZ, R7.reuse, P2 ;  /* 0x000000ffff0b7224 */ /* 0x100fe200010e0607 */
[----:B------:R-:W-:Y:S01]  /*83a0*/  LOP3.LUT R6, R13, R6, RZ, 0x3c, !PT ;  /* 0x000000060d067212 */ /* 0x000fe200078e3cff */
[----:B------:R-:W-:Y:S01]  /*83b0*/  IMAD.X R13, RZ, RZ, R7, P3 ;  /* 0x000000ffff0d7224 */ /* 0x000fe200018e0607 */
[----:B------:R-:W-:Y:S02]  /*83c0*/  SHF.R.U64 R8, R8, 0x3, RZ ;  /* 0x0000000308087819 */ /* 0x000fe400000012ff */
[----:B------:R-:W-:Y:S02]  /*83d0*/  SHF.R.U64 R14, R14, 0x3, RZ ;  /* 0x000000030e0e7819 */ /* 0x000fe400000012ff */
[----:B------:R-:W-:Y:S02]  /*83e0*/  MOV R44, R6 ;  /* 0x00000006002c7202 */ /* 0x000fe40000000f00 */
[----:B------:R-:W-:-:S02]  /*83f0*/  LOP3.LUT R12, R8, R53, RZ, 0x3c, !PT ;  /* 0x00000035080c7212 */ /* 0x000fc400078e3cff */
[----:B------:R-:W-:Y:S02]  /*8400*/  LOP3.LUT R8, R14, R57, RZ, 0x3c, !PT ;  /* 0x000000390e087212 */ /* 0x000fe400078e3cff */
[----:B------:R-:W-:Y:S02]  /*8410*/  LOP3.LUT R10, R55, 0x380, RZ, 0xc0, !PT ;  /* 0x00000380370a7812 */ /* 0x000fe400078ec0ff */
[----:B------:R-:W-:Y:S02]  /*8420*/  MOV R7, R8 ;  /* 0x0000000800077202 */ /* 0x000fe40000000f00 */
[----:B------:R-:W-:Y:S02]  /*8430*/  SHF.R.U64 R10, R10, 0x3, RZ ;  /* 0x000000030a0a7819 */ /* 0x000fe400000012ff */
[----:B------:R-:W-:Y:S02]  /*8440*/  MOV R42, R12 ;  /* 0x0000000c002a7202 */ /* 0x000fe40000000f00 */
[----:B------:R-:W-:-:S02]  /*8450*/  LOP3.LUT R10, R10, R55, RZ, 0x3c, !PT ;  /* 0x000000370a0a7212 */ /* 0x000fc400078e3cff */
[----:B------:R-:W-:Y:S02]  /*8460*/  PLOP3.LUT P2, PT, PT, PT, UP0, 0x80, 0x0 ;  /* 0x000000000000781c */ /* 0x000fe40003f4f008 */
[----:B---3--:R-:W-:Y:S01]  /*8470*/  LOP3.LUT R6, R28, 0x2, RZ, 0x3c, !PT ;  /* 0x000000021c067812 */ /* 0x008fe200078e3cff */
[----:B------:R-:W-:Y:S04]  /*8480*/  SHFL.IDX PT, R15, R15, R28, 0x1c1f ;  /* 0x001c1f1c0f0f7589 */ /* 0x000fe800000e0000 */
[----:B------:R-:W-:Y:S04]  /*8490*/  SHFL.IDX PT, R43, R43, R28, 0x1c1f ;  /* 0x001c1f1c2b2b7589 */ /* 0x000fe800000e0000 */
[----:B------:R-:W0:Y:S04]  /*84a0*/  SHFL.IDX PT, R14, R59, R6, 0x1c1f ;  /* 0x001c1f063b0e7589 */ /* 0x000e2800000e0000 */
[----:B------:R-:W1:Y:S04]  /*84b0*/  SHFL.IDX PT, R30, R41, R6, 0x1c1f ;  /* 0x001c1f06291e7589 */ /* 0x000e6800000e0000 */
[----:B------:R-:W-:Y:S04]  /*84c0*/  SHFL.IDX PT, R29, R29, R28, 0x1c1f ;  /* 0x001c1f1c1d1d7589 */ /* 0x000fe800000e0000 */
[----:B------:R-:W-:Y:S04]  /*84d0*/  SHFL.IDX PT, R35, R35, R28, 0x1c1f ;  /* 0x001c1f1c23237589 */ /* 0x000fe800000e0000 */
[----:B------:R-:W-:Y:S04]  /*84e0*/  SHFL.IDX PT, R45, R45, R28, 0x1c1f ;  /* 0x001c1f1c2d2d7589 */ /* 0x000fe800000e0000 */
[----:B------:R-:W2:Y:S04]  /*84f0*/  SHFL.IDX PT, R20, R33, R6, 0x1c1f ;  /* 0x001c1f0621147589 */ /* 0x000ea800000e0000 */
[----:B------:R-:W3:Y:S01]  /*8500*/  SHFL.IDX PT, R24, R25, R6, 0x1c1f ;  /* 0x001c1f0619187589 */ /* 0x000ee200000e0000 */
[----:B0-----:R-:W-:-:S03]  /*8510*/  SEL R8, R15, R14, P0 ;  /* 0x0000000e0f087207 */ /* 0x001fc60000000000 */
[----:B------:R-:W0:Y:S01]  /*8520*/  SHFL.IDX PT, R36, R27, R6, 0x1c1f ;  /* 0x001c1f061b247589 */ /* 0x000e2200000e0000 */
[----:B-1----:R-:W-:-:S03]  /*8530*/  SEL R9, R43, R30, P0 ;  /* 0x0000001e2b097207 */ /* 0x002fc60000000000 */
[----:B------:R-:W-:Y:S04]  /*8540*/  SHFL.IDX PT, R37, R37, R28, 0x1c1f ;  /* 0x001c1f1c25257589 */ /* 0x000fe800000e0000 */
[----:B------:R-:W-:Y:S04]  /*8550*/  SHFL.IDX PT, R47, R47, R28, 0x1c1f ;  /* 0x001c1f1c2f2f7589 */ /* 0x000fe800000e0000 */
[----:B------:R-:W1:Y:S04]  /*8560*/  SHFL.IDX PT, R26, R39, R6, 0x1c1f ;  /* 0x001c1f06271a7589 */ /* 0x000e6800000e0000 */
[----:B------:R4:W1:Y:S01]  /*8570*/  SHFL.IDX PT, R38, R21, R6, 0x1c1f ;  /* 0x001c1f0615267589 */ /* 0x00086200000e0000 */
[----:B--2---:R-:W-:-:S03]  /*8580*/  SEL R12, R29, R20, P0 ;  /* 0x000000141d0c7207 */ /* 0x004fc60000000000 */
[----:B------:R2:W-:Y:S01]  /*8590*/  SHFL.IDX PT, R49, R49, R28, 0x1c1f ;  /* 0x001c1f1c31317589 */ /* 0x0005e200000e0000 */
[----:B---3--:R-:W-:Y:S02]  /*85a0*/  SEL R32, R35, R24, P0 ;  /* 0x0000001823207207 */ /* 0x008fe40000000000 */
[----:B------:R-:W-:Y:S01]  /*85b0*/  SEL R34, R24, R35, P0 ;  /* 0x0000002318227207 */ /* 0x000fe20000000000 */
[----:B------:R-:W3:Y:S01]  /*85c0*/  SHFL.IDX PT, R40, R51, R6, 0x1c1f ;  /* 0x001c1f0633287589 */ /* 0x000ee200000e0000 */
[----:B0-----:R-:W-:Y:S02]  /*85d0*/  SEL R13, R45, R36, P0 ;  /* 0x000000242d0d7207 */ /* 0x001fe40000000000 */
[----:B----4-:R-:W-:Y:S02]  /*85e0*/  MOV R21, UR6 ;  /* 0x0000000600157c02 */ /* 0x010fe40008000f00 */
[----:B--2---:R-:W-:Y:S02]  /*85f0*/  MOV R28, R10 ;  /* 0x0000000a001c7202 */ /* 0x004fe40000000f00 */
[----:B------:R-:W-:-:S02]  /*8600*/  SEL R10, R14, R15, P0 ;  /* 0x0000000f0e0a7207 */ /* 0x000fc40000000000 */
[----:B------:R-:W-:Y:S02]  /*8610*/  SEL R11, R30, R43, P0 ;  /* 0x0000002b1e0b7207 */ /* 0x000fe40000000000 */
[----:B------:R-:W-:Y:S01]  /*8620*/  SEL R14, R20, R29, P0 ;  /* 0x0000001d140e7207 */ /* 0x000fe20000000000 */
[----:B------:R-:W-:Y:S01]  /*8630*/  IMAD.U32 R20, RZ, RZ, UR4 ;  /* 0x00000004ff147e24 */ /* 0x000fe2000f8e00ff */
[----:B------:R-:W-:Y:S01]  /*8640*/  SEL R15, R36, R45, P0 ;  /* 0x0000002d240f7207 */ /* 0x000fe20000000000 */
[----:B------:R0:W-:Y:S01]  /*8650*/  STSM.16.M88.4 [R44], R8 ;  /* 0x000000082c007844 */ /* 0x0001e20000000200 */
[----:B-1----:R-:W-:Y:S02]  /*8660*/  SEL R24, R37, R26, P0 ;  /* 0x0000001a25187207 */ /* 0x002fe40000000000 */
[----:B------:R-:W-:Y:S01]  /*8670*/  SEL R33, R47, R38, P0 ;  /* 0x000000262f217207 */ /* 0x000fe20000000000 */
[----:B------:R-:W-:Y:S01]  /*8680*/  STSM.16.M88.4 [R42], R12 ;  /* 0x0000000c2a007844 */ /* 0x000fe20000000200 */
[----:B------:R-:W-:-:S02]  /*8690*/  SEL R35, R38, R47, P0 ;  /* 0x0000002f26237207 */ /* 0x000fc40000000000 */
[----:B------:R-:W-:Y:S02]  /*86a0*/  SEL R26, R26, R37, P0 ;  /* 0x000000251a1a7207 */ /* 0x000fe40000000000 */
[----:B---3--:R-:W-:Y:S01]  /*86b0*/  SEL R25, R49, R40, P0 ;  /* 0x0000002831197207 */ /* 0x008fe20000000000 */
[----:B------:R-:W-:Y:S01]  /*86c0*/  STSM.16.M88.4 [R28], R32 ;  /* 0x000000201c007844 */ /* 0x000fe20000000200 */
[----:B------:R-:W-:Y:S01]  /*86d0*/  SEL R27, R40, R49, P0 ;  /* 0x00000031281b7207 */ /* 0x000fe20000000000 */
[----:B------:R-:W1:Y:S04]  /*86e0*/  LDC R37, c[0x0][0xbe8] ;  /* 0x0002fa00ff257b82 */ /* 0x000e680000000800 */
[----:B------:R2:W-:Y:S04]  /*86f0*/  STSM.16.M88.4 [R7], R24 ;  /* 0x0000001807007844 */ /* 0x0005e80000000200 */
[----:B------:R-:W-:Y:S06]  /*8700*/  BAR.SYNC.DEFER_BLOCKING 0x1, 0x180 ;  /* 0x0046000000007b1d */ /* 0x000fec0000010000 */
[----:B------:R-:W3:Y:S01]  /*8710*/  @P2 LDG.E R6, desc[UR48][R20.64] ;  /* 0x0000003014062981 */ /* 0x000ee2000c1e1900 */
[----:B-1----:R-:W-:Y:S01]  /*8720*/  ISETP.NE.AND P1, PT, R37, 0x1, PT ;  /* 0x000000012500780c */ /* 0x002fe20003f25270 */
[----:B------:R-:W-:Y:S01]  /*8730*/  UMOV UR4, URZ ;  /* 0x0000003f00047c82 */ /* 0x000fe20008000000 */
[----:B0-----:R-:W-:Y:S01]  /*8740*/  IMAD.U32 R10, RZ, RZ, UR44 ;  /* 0x0000002cff0a7e24 */ /* 0x001fe2000f8e00ff */
[----:B------:R-:W-:-:S02]  /*8750*/  UIMAD UR6, UR16, UR8, URZ ;  /* 0x00000008100672a4 */ /* 0x000fc4000f8e023f */
[----:B------:R-:W-:Y:S01]  /*8760*/  USEL UR43, UR43, URZ, !UP0 ;  /* 0x0000003f2b2b7287 */ /* 0x000fe2000c000000 */
[----:B------:R-:W-:Y:S01]  /*8770*/  IMAD R10, R10, 0xc0, R157 ;  /* 0x000000c00a0a7824 */ /* 0x000fe200078e029d */
[----:B------:R-:W-:Y:S02]  /*8780*/  UIMAD UR10, UR47, UR9, UR6 ;  /* 0x000000092f0a72a4 */ /* 0x000fe4000f8e0206 */
[----:B------:R-:W-:Y:S02]  /*8790*/  UISETP.NE.U32.AND UP1, UPT, UR12, URZ, UPT ;  /* 0x0000003f0c00728c */ /* 0x000fe4000bf25070 */
[----:B------:R-:W-:Y:S02]  /*87a0*/  USEL UR42, UR42, URZ, !UP0 ;  /* 0x0000003f2a2a7287 */ /* 0x000fe4000c000000 */
[----:B------:R-:W2:Y:S01]  /*87b0*/  @P1 LDC R29, c[0x0][0xbec] ;  /* 0x0002fb00ff1d1b82 */ /* 0x000ea20000000800 */
[----:B------:R-:W-:-:S06]  /*87c0*/  UISETP.NE.AND.EX UP0, UPT, UR13, URZ, UPT, UP1 ;  /* 0x0000003f0d00728c */ /* 0x000fcc000bf05310 */
[----:B------:R-:W-:Y:S01]  /*87d0*/  PLOP3.LUT P3, PT, PT, PT, UP0, 0x80, 0x0 ;  /* 0x000000000000781c */ /* 0x000fe20003f6f008 */
[----:B------:R-:W0:Y:S01]  /*87e0*/  @P1 LDC R30, c[0x0][0xbf0] ;  /* 0x0002fc00ff1e1b82 */ /* 0x000e220000000800 */
[----:B--2---:R-:W-:Y:S01]  /*87f0*/  @P1 IMAD.HI.U32 R7, R10, R29, RZ ;  /* 0x0000001d0a071227 */ /* 0x004fe200078e00ff */
[----:B---3--:R-:W-:-:S03]  /*8800*/  @P2 R2UR UR4, R6 ;  /* 0x00000000060422ca */ /* 0x008fc600000e0000 */
[----:B------:R-:W-:Y:S01]  /*8810*/  IMAD.MOV.U32 R6, RZ, RZ, R10 ;  /* 0x000000ffff067224 */ /* 0x000fe200078e000a */
[----:B0-----:R-:W-:-:S05]  /*8820*/  @P1 SHF.R.U32.HI R6, RZ, R30, R7 ;  /* 0x0000001eff061219 */ /* 0x001fca0000011607 */
[----:B------:R-:W-:-:S04]  /*8830*/  IMAD.MOV R8, RZ, RZ, -R6 ;  /* 0x000000ffff087224 */ /* 0x000fc800078e0a06 */
[----:B------:R-:W-:Y:S01]  /*8840*/  IMAD R9, R37, R8, R10 ;  /* 0x0000000825097224 */ /* 0x000fe200078e020a */
[----:B------:R-:W-:Y:S01]  /*8850*/  SHF.R.S32.HI R8, RZ, 0x1f, R6 ;  /* 0x0000001fff087819 */ /* 0x000fe20000011406 */
[----:B------:R-:W-:Y:S02]  /*8860*/  USHF.R.S32.HI UR7, URZ, 0x1f, UR4 ;  /* 0x0000001f3f077899 */ /* 0x000fe40008011404 */
[----:B------:R-:W-:Y:S01]  /*8870*/  UMOV UR6, UR4 ;  /* 0x0000000400067c82 */ /* 0x000fe20008000000 */
[----:B------:R-:W-:Y:S01]  /*8880*/  SHF.R.S32.HI R7, RZ, 0x1f, R9 ;  /* 0x0000001fff077819 */ /* 0x000fe20000011409 */
[----:B------:R-:W-:-:S04]  /*8890*/  UIMAD.WIDE.U32 UR8, UR47, UR8, UR6 ;  /* 0x000000082f0872a5 */ /* 0x000fc8000f8e0006 */
[----:B------:R-:W-:Y:S02]  /*88a0*/  UIADD3 UR9, UR9, UR10, URZ ;  /* 0x0000000a09097290 */ /* 0x000fe4000fffe03f */
[----:B------:R-:W-:Y:S02]  /*88b0*/  UIMAD UR10, UR43, UR14, URZ ;  /* 0x0000000e2b0a72a4 */ /* 0x000fe4000f8e023f */
[----:B------:R-:W-:Y:S02]  /*88c0*/  UIMAD.WIDE.U32 UR8, UR42, UR14, UR8 ;  /* 0x0000000e2a0872a5 */ /* 0x000fe4000f8e0008 */
[----:B------:R-:W-:-:S03]  /*88d0*/  UIMAD UR10, UR42, UR15, UR10 ;  /* 0x0000000f2a0a72a4 */ /* 0x000fc6000f8e020a */
[----:B------:R-:W-:Y:S01]  /*88e0*/  ULDC.64 UR14, c[0x0][0xb88] ;  /* 0x0002e200000e7ab9 */ /* 0x000fe20000000a00 */
[----:B------:R-:W-:Y:S01]  /*88f0*/  IADD3 R6, P0, R6, UR8, RZ ;  /* 0x0000000806067c10 */ /* 0x000fe2000ff1e0ff */
[----:B------:R-:W-:Y:S01]  /*8900*/  @UP0 UIADD3 UR8, UP1, UR11, UR12, URZ ;  /* 0x0000000c0b080290 */ /* 0x000fe2000ff3e03f */
[----:B------:R-:W-:Y:S02]  /*8910*/  IMAD.U32 R11, RZ, RZ, UR10 ;  /* 0x0000000aff0b7e24 */ /* 0x000fe4000f8e00ff */
[----:B------:R-:W-:Y:S01]  /*8920*/  IMAD R10, R7, UR14, RZ ;  /* 0x0000000e070a7c24 */ /* 0x000fe2000f8e02ff */
[----:B------:R-:W-:Y:S01]  /*8930*/  ULDC UR12, c[0x0][0xa88] ;  /* 0x0002a200000c7ab9 */ /* 0x000fe20000000800 */
[----:B------:R-:W-:Y:S01]  /*8940*/  ULDC.64 UR10, c[0x0][0xb50] ;  /* 0x0002d400000a7ab9 */ /* 0x000fe20000000a00 */
[----:B------:R-:W-:Y:S01]  /*8950*/  IADD3.X R7, R8, UR9, R11, P0, !PT ;  /* 0x0000000908077c10 */ /* 0x000fe200087fe40b */
[----:B------:R-:W-:Y:S01]  /*8960*/  @UP0 UIADD3.X UR9, UR17, UR13, URZ, UP1, !UPT ;  /* 0x0000000d11090290 */ /* 0x000fe20008ffe43f */
[----:B------:R-:W-:-:S02]  /*8970*/  IMAD.U32 R8, RZ, RZ, UR12 ;  /* 0x0000000cff087e24 */ /* 0x000fc4000f8e00ff */
[----:B------:R-:W-:Y:S02]  /*8980*/  IMAD.U32 R12, RZ, RZ, UR8 ;  /* 0x00000008ff0c7e24 */ /* 0x000fe4000f8e00ff */
[C---:B------:R-:W-:Y:S02]  /*8990*/  IMAD R11, R9.reuse, UR15, R10 ;  /* 0x0000000f090b7c24 */ /* 0x040fe4000f8e020a */
[----:B------:R-:W-:Y:S02]  /*89a0*/  IMAD.U32 R13, RZ, RZ, UR9 ;  /* 0x00000009ff0d7e24 */ /* 0x000fe4000f8e00ff */
[----:B------:R-:W-:-:S03]  /*89b0*/  IMAD.WIDE.U32 R6, R9, UR14, R6 ;  /* 0x0000000e09067c25 */ /* 0x000fc6000f8e0006 */
[----:B------:R0:W5:Y:S02]  /*89c0*/  @P3 LDG.E R8, desc[UR48][R12.64] ;  /* 0x000000300c083981 */ /* 0x000164000c1e1900 */
[----:B------:R-:W-:Y:S02]  /*89d0*/  IADD3 R7, R7, R11, RZ ;  /* 0x0000000b07077210 */ /* 0x000fe40007ffe0ff */
[----:B------:R-:W-:-:S04]  /*89e0*/  LEA R10, P0, R6, UR10, 0x2 ;  /* 0x0000000a060a7c11 */ /* 0x000fc8000f8010ff */
[----:B------:R-:W-:Y:S01]  /*89f0*/  LEA.HI.X R7, R6, UR11, R7, 0x2, P0 ;  /* 0x0000000b06077c11 */ /* 0x000fe200080f1407 */
[----:B------:R-:W-:Y:S01]  /*8a00*/  IMAD.U32 R6, RZ, RZ, UR44 ;  /* 0x0000002cff067e24 */ /* 0x000fe2000f8e00ff */
[----:B0-----:R-:W-:Y:S07]  /*8a10*/  @P3 BRA `(.L_x_214) ;  /* 0x0000000000103947 */ /* 0x001fee0003800000 */
[----:B------:R-:W-:Y:S05]  /*8a20*/  @!P2 BRA `(.L_x_214) ;  /* 0x00000000000ca947 */ /* 0x000fea0003800000 */
[----:B------:R-:W2:Y:S04]  /*8a30*/  LDG.E R9, desc[UR48][R20.64] ;  /* 0x0000003014097981 */ /* 0x000ea8000c1e1900 */
[----:B-----5:R-:W2:Y:S02]  /*8a40*/  LDG.E R8, desc[UR48][R20.64+0x4] ;  /* 0x0000043014087981 */ /* 0x020ea4000c1e1900 */
[----:B--2---:R-:W-:-:S07]  /*8a50*/  IMAD.IADD R8, R8, 0x1, -R9 ;  /* 0x0000000108087824 */ /* 0x004fce00078e0a09 */
.L_x_214:
[----:B------:R-:W-:Y:S01]  /*8a60*/  IMAD R13, R18, 0x40, R17 ;  /* 0x00000040120d7824 */ /* 0x000fe200078e0211 */
[----:B------:R-:W-:Y:S01]  /*8a70*/  SHFL.IDX PT, R14, R10, RZ, 0x1c1f ;  /* 0x001c1fff0a0e7589 */ /* 0x000fe200000e0000 */
[----:B------:R-:W-:Y:S01]  /*8a80*/  IMAD R6, R6, 0xc0, R23 ;  /* 0x000000c006067824 */ /* 0x000fe200078e0217 */
[----:B------:R-:W-:Y:S01]  /*8a90*/  LOP3.LUT P0, RZ, R19, 0x3, RZ, 0xc0, !PT ;  /* 0x0000000313ff7812 */ /* 0x000fe2000780c0ff */
[----:B------:R-:W-:Y:S01]  /*8aa0*/  IMAD.WIDE R12, R13, 0x2, R4 ;  /* 0x000000020d0c7825 */ /* 0x000fe200078e0204 */
[----:B------:R-:W0:Y:S01]  /*8ab0*/  SHFL.IDX PT, R15, R7, RZ, 0x1c1f ;  /* 0x001c1fff070f7589 */ /* 0x000e2200000e0000 */
[----:B------:R-:W1:Y:S01]  /*8ac0*/  @P1 LDC R33, c[0x0][0xbf0] ;  /* 0x0002fc00ff211b82 */ /* 0x000e620000000800 */
[----:B------:R-:W-:Y:S01]  /*8ad0*/  IADD3 R4, R6, 0x8, RZ ;  /* 0x0000000806047810 */ /* 0x000fe20007ffe0ff */
[----:B-----5:R-:W-:Y:S01]  /*8ae0*/  IMAD R39, R8, R37, RZ ;  /* 0x0000002508277224 */ /* 0x020fe200078e02ff */
[----:B------:R-:W-:Y:S01]  /*8af0*/  SHFL.IDX PT, R20, R10, 0x1, 0x1c1f ;  /* 0x003c1f000a147f89 */ /* 0x000fe200000e0000 */
[C---:B------:R-:W-:Y:S01]  /*8b00*/  IADD3 R9, P3, R12.reuse, 0x1800, RZ ;  /* 0x000018000c097810 */ /* 0x040fe20007f7e0ff */
[----:B------:R-:W-:Y:S01]  /*8b10*/  ULDC.64 UR10, c[0x0][0xaa0] ;  /* 0x0002a800000a7ab9 */ /* 0x000fe20000000a00 */
[----:B------:R-:W-:Y:S01]  /*8b20*/  IADD3 R25, P4, R12, 0x3000, RZ ;  /* 0x000030000c197810 */ /* 0x000fe20007f9e0ff */
[----:B------:R-:W2:Y:S01]  /*8b30*/  SHFL.IDX PT, R21, R7, 0x1, 0x1c1f ;  /* 0x003c1f0007157f89 */ /* 0x000ea200000e0000 */
[----:B------:R-:W-:-:S02]  /*8b40*/  ISETP.GE.OR P2, PT, R6, R39, P0 ;  /* 0x000000270600720c */ /* 0x000fc40000746670 */
[----:B------:R-:W-:Y:S02]  /*8b50*/  LOP3.LUT R5, R12, 0x380, RZ, 0xc0, !PT ;  /* 0x000003800c057812 */ /* 0x000fe400078ec0ff */
[----:B------:R-:W-:Y:S02]  /*8b60*/  LOP3.LUT R8, R9, 0x380, RZ, 0xc0, !PT ;  /* 0x0000038009087812 */ /* 0x000fe400078ec0ff */
[----:B------:R-:W-:Y:S02]  /*8b70*/  ISETP.GE.OR P0, PT, R4, R39, P0 ;  /* 0x000000270400720c */ /* 0x000fe40000706670 */
[----:B------:R-:W-:Y:S02]  /*8b80*/  LOP3.LUT R24, R25, 0x380, RZ, 0xc0, !PT ;  /* 0x0000038019187812 */ /* 0x000fe400078ec0ff */
[----:B------:R-:W-:Y:S02]  /*8b90*/  SHF.R.U64 R5, R5, 0x3, RZ ;  /* 0x0000000305057819 */ /* 0x000fe400000012ff */
[----:B------:R-:W-:-:S02]  /*8ba0*/  SHF.R.U64 R8, R8, 0x3, RZ ;  /* 0x0000000308087819 */ /* 0x000fc400000012ff */
[----:B------:R-:W-:Y:S01]  /*8bb0*/  SHF.R.U64 R24, R24, 0x3, RZ ;  /* 0x0000000318187819 */ /* 0x000fe200000012ff */
[----:B0-----:R-:W-:Y:S01]  /*8bc0*/  @!P2 ST.E desc[UR48][R14.64], R2 ;  /* 0x000000020e00a985 */ /* 0x001fe2000c101930 */
[----:B------:R-:W-:Y:S01]  /*8bd0*/  LOP3.LUT R4, R5, R12, RZ, 0x3c, !PT ;  /* 0x0000000c05047212 */ /* 0x000fe200078e3cff */
[--C-:B------:R-:W-:Y:S01]  /*8be0*/  IMAD.MOV.U32 R5, RZ, RZ, R13.reuse ;  /* 0x000000ffff057224 */ /* 0x100fe200078e000d */
[----:B------:R-:W-:Y:S01]  /*8bf0*/  LOP3.LUT R8, R8, R9, RZ, 0x3c, !PT ;  /* 0x0000000908087212 */ /* 0x000fe200078e3cff */
[--C-:B------:R-:W-:Y:S01]  /*8c00*/  IMAD.X R9, RZ, RZ, R13.reuse, P3 ;  /* 0x000000ffff097224 */ /* 0x100fe200018e060d */
[----:B------:R-:W-:Y:S01]  /*8c10*/  LOP3.LUT R24, R24, R25, RZ, 0x3c, !PT ;  /* 0x0000001918187212 */ /* 0x000fe200078e3cff */
[----:B------:R-:W-:Y:S01]  /*8c20*/  IMAD.X R25, RZ, RZ, R13, P4 ;  /* 0x000000ffff197224 */ /* 0x000fe200020e060d */
[----:B--2---:R0:W-:Y:S04]  /*8c30*/  @!P0 ST.E desc[UR48][R20.64], R0 ;  /* 0x0000000014008985 */ /* 0x0041e8000c101930 */
[----:B------:R-:W2:Y:S04]  /*8c40*/  LD.E.128 R4, desc[UR48][R4.64] ;  /* 0x0000003004047980 */ /* 0x000ea8000c101d00 */
[----:B------:R-:W3:Y:S04]  /*8c50*/  LD.E.128 R8, desc[UR48][R8.64] ;  /* 0x0000003008087980 */ /* 0x000ee8000c101d00 */
[----:B------:R-:W4:Y:S01]  /*8c60*/  LD.E.128 R24, desc[UR48][R24.64] ;  /* 0x0000003018187980 */ /* 0x000f22000c101d00 */
[----:B0-----:R-:W0:Y:S01]  /*8c70*/  @P1 LDC R21, c[0x0][0xbec] ;  /* 0x0002fb00ff151b82 */ /* 0x001e220000000800 */
[----:B------:R-:W-:Y:S01]  /*8c80*/  IADD3 R29, P0, R12, 0x4800, RZ ;  /* 0x000048000c1d7810 */ /* 0x000fe20007f1e0ff */
[----:B------:R-:W-:-:S03]  /*8c90*/  UIMAD UR8, UR7, UR10, URZ ;  /* 0x0000000a070872a4 */ /* 0x000fc6000f8e023f */
[----:B------:R-:W-:Y:S01]  /*8ca0*/  LOP3.LUT R12, R29, 0x380, RZ, 0xc0, !PT ;  /* 0x000003801d0c7812 */ /* 0x000fe200078ec0ff */
[----:B------:R-:W-:Y:S01]  /*8cb0*/  UIMAD.WIDE.U32 UR6, UR4, UR10, URZ ;  /* 0x0000000a040672a5 */ /* 0x000fe2000f8e003f */
[----:B------:R-:W-:Y:S01]  /*8cc0*/  IMAD R0, R16, 0x30, R18 ;  /* 0x0000003010007824 */ /* 0x000fe200078e0212 */
[----:B------:R-:W-:Y:S01]  /*8cd0*/  UIMAD UR8, UR4, UR11, UR8 ;  /* 0x0000000b040872a4 */ /* 0x000fe2000f8e0208 */
[----:B------:R-:W-:Y:S01]  /*8ce0*/  SHF.R.U64 R2, R12, 0x3, RZ ;  /* 0x000000030c027819 */ /* 0x000fe200000012ff */
[----:B------:R-:W-:Y:S01]  /*8cf0*/  IMAD.X R13, RZ, RZ, R13, P0 ;  /* 0x000000ffff0d7224 */ /* 0x000fe200000e060d */
[----:B------:R-:W-:Y:S01]  /*8d00*/  ULDC.64 UR10, c[0x0][0xae8] ;  /* 0x0002ba00000a7ab9 */ /* 0x000fe20000000a00 */
[----:B------:R-:W-:Y:S01]  /*8d10*/  UIADD3 UR7, UR7, UR8, URZ ;  /* 0x0000000807077290 */ /* 0x000fe2000fffe03f */
[----:B------:R-:W-:Y:S01]  /*8d20*/  LOP3.LUT R12, R2, R29, RZ, 0x3c, !PT ;  /* 0x0000001d020c7212 */ /* 0x000fe200078e3cff */
[----:B------:R-:W-:Y:S01]  /*8d30*/  UIMAD UR4, UR16, UR10, URZ ;  /* 0x0000000a100472a4 */ /* 0x000fe2000f8e023f */
[----:B------:R-:W-:Y:S01]  /*8d40*/  IMAD.U32 R29, RZ, RZ, UR44 ;  /* 0x0000002cff1d7e24 */ /* 0x000fe2000f8e00ff */
[----:B------:R-:W-:-:S02]  /*8d50*/  UIMAD.WIDE.U32 UR6, UR47, UR10, UR6 ;  /* 0x0000000a2f0672a5 */ /* 0x000fc4000f8e0006 */
[----:B------:R-:W-:Y:S01]  /*8d60*/  UIMAD UR4, UR47, UR11, UR4 ;  /* 0x0000000b2f0472a4 */ /* 0x000fe2000f8e0204 */
[----:B------:R-:W-:Y:S01]  /*8d70*/  IMAD R28, R29, 0xc0, R0 ;  /* 0x000000c01d1c7824 */ /* 0x000fe200078e0200 */
[----:B------:R-:W-:Y:S01]  /*8d80*/  ULDC.64 UR8, c[0x0][0xaf0] ;  /* 0x0002bc0000087ab9 */ /* 0x000fe20000000a00 */
[----:B------:R-:W5:Y:S01]  /*8d90*/  LD.E.128 R12, desc[UR48][R12.64] ;  /* 0x000000300c0c7980 */ /* 0x000f62000c101d00 */
[----:B------:R-:W-:Y:S01]  /*8da0*/  UIADD3 UR7, UR7, UR4, URZ ;  /* 0x0000000407077290 */ /* 0x000fe2000fffe03f */
[----:B------:R-:W-:Y:S01]  /*8db0*/  VIADD R3, R3, 0x13220 ;  /* 0x0001322003037836 */ /* 0x000fe20000000000 */
[----:B------:R-:W-:Y:S01]  /*8dc0*/  UIMAD UR4, UR43, UR8, URZ ;  /* 0x000000082b0472a4 */ /* 0x000fe2000f8e023f */
[----:B0-----:R-:W-:Y:S01]  /*8dd0*/  @P1 IMAD.HI.U32 R0, R28, R21, RZ ;  /* 0x000000151c001227 */ /* 0x001fe200078e00ff */
[----:B------:R-:W-:Y:S01]  /*8de0*/  MOV R29, R28 ;  /* 0x0000001c001d7202 */ /* 0x000fe20000000f00 */
[----:B------:R-:W-:Y:S01]  /*8df0*/  @!PT LDS RZ, [RZ] ;  /* 0x00000000fffff984 */ /* 0x000fe20000000800 */
[----:B------:R-:W-:Y:S01]  /*8e00*/  @!PT LDS RZ, [RZ] ;  /* 0x00000000fffff984 */ /* 0x000fe20000000800 */
[----:B------:R-:W-:Y:S01]  /*8e10*/  @!PT LDS RZ, [RZ] ;  /* 0x00000000fffff984 */ /* 0x000fe20000000800 */
[----:B------:R-:W-:Y:S01]  /*8e20*/  @!PT LDS RZ, [RZ] ;  /* 0x00000000fffff984 */ /* 0x000fe20000000800 */
[----:B------:R0:W-:Y:S06]  /*8e30*/  MEMBAR.ALL.CTA ;  /* 0x0000000000007992 */ /* 0x0001ec0000008000 */
[----:B0-----:R-:W0:Y:S01]  /*8e40*/  FENCE.VIEW.ASYNC.S ;  /* 0x00000000000073c6 */ /* 0x001e220000000000 */
[----:B------:R-:W-:Y:S01]  /*8e50*/  UIMAD UR4, UR42, UR9, UR4 ;  /* 0x000000092a0472a4 */ /* 0x000fe2000f8e0204 */
[----:B------:R-:W-:Y:S01]  /*8e60*/  SHF.R.S32.HI R41, RZ, 0x1f, R17 ;  /* 0x0000001fff297819 */ /* 0x000fe20000011411 */
[----:B------:R-:W-:Y:S01]  /*8e70*/  UIMAD.WIDE.U32 UR42, UR42, UR8, UR6 ;  /* 0x000000082a2a72a5 */ /* 0x000fe2000f8e0006 */
[----:B-1----:R-:W-:-:S02]  /*8e80*/  @P1 SHF.R.U32.HI R29, RZ, R33, R0 ;  /* 0x00000021ff1d1219 */ /* 0x002fc40000011600 */
[----:B------:R-:W-:Y:S01]  /*8e90*/  ULDC.64 UR6, c[0x0][0xae0] ;  /* 0x0002b80000067ab9 */ /* 0x000fe20000000a00 */
[----:B------:R-:W-:Y:S01]  /*8ea0*/  UIADD3 UR4, UR43, UR4, URZ ;  /* 0x000000042b047290 */ /* 0x000fe2000fffe03f */
[--C-:B------:R-:W-:Y:S01]  /*8eb0*/  SHF.R.S32.HI R0, RZ, 0x1f, R29.reuse ;  /* 0x0000001fff007819 */ /* 0x100fe2000001141d */
[----:B------:R-:W-:Y:S02]  /*8ec0*/  IMAD.MOV R2, RZ, RZ, -R29 ;  /* 0x000000ffff027224 */ /* 0x000fe400078e0a1d */
[----:B------:R-:W-:Y:S02]  /*8ed0*/  IMAD.U32 R21, RZ, RZ, UR43 ;  /* 0x0000002bff157e24 */ /* 0x000fe4000f8e00ff */
[----:B------:R-:W-:Y:S02]  /*8ee0*/  IMAD R0, R0, UR6, RZ ;  /* 0x0000000600007c24 */ /* 0x000fe4000f8e02ff */
[----:B------:R-:W-:Y:S02]  /*8ef0*/  IMAD R33, R37, R2, R28 ;  /* 0x0000000225217224 */ /* 0x000fe400078e021c */
[----:B------:R-:W-:-:S02]  /*8f00*/  IMAD.U32 R20, RZ, RZ, UR42 ;  /* 0x0000002aff147e24 */ /* 0x000fc4000f8e00ff */
[----:B------:R-:W-:Y:S01]  /*8f10*/  IMAD.U32 R21, RZ, RZ, UR4 ;  /* 0x00000004ff157e24 */ /* 0x000fe2000f8e00ff */
[----:B------:R-:W-:Y:S01]  /*8f20*/  ULDC UR4, c[0x0][0xac8] ;  /* 0x0002b20000047ab9 */ /* 0x000fe20000000800 */
[C---:B------:R-:W-:Y:S01]  /*8f30*/  IMAD R35, R29.reuse, UR7, R0 ;  /* 0x000000071d237c24 */ /* 0x040fe2000f8e0200 */
[----:B------:R-:W-:Y:S01]  /*8f40*/  SHF.R.S32.HI R0, RZ, 0x1f, R33 ;  /* 0x0000001fff007819 */ /* 0x000fe20000011421 */
[----:B------:R-:W-:Y:S01]  /*8f50*/  IMAD.WIDE.U32 R20, R29, UR6, R20 ;  /* 0x000000061d147c25 */ /* 0x000fe2000f8e0014 */
[----:B------:R-:W-:-:S03]  /*8f60*/  ULDC.64 UR6, c[0x0][0xad8] ;  /* 0x0002b60000067ab9 */ /* 0x000fc60000000a00 */
[----:B------:R-:W-:Y:S02]  /*8f70*/  IMAD.IADD R21, R21, 0x1, R35 ;  /* 0x0000000115157824 */ /* 0x000fe400078e0223 */
[----:B------:R-:W-:Y:S02]  /*8f80*/  IMAD R0, R0, UR6, RZ ;  /* 0x0000000600007c24 */ /* 0x000fe4000f8e02ff */
[----:B------:R-:W-:-:S04]  /*8f90*/  IMAD.WIDE.U32 R20, R33, UR6, R20 ;  /* 0x0000000621147c25 */ /* 0x000fc8000f8e0014 */
[----:B------:R-:W-:Y:S01]  /*8fa0*/  IMAD R29, R33, UR7, R0 ;  /* 0x00000007211d7c24 */ /* 0x000fe2000f8e0200 */
[----:B------:R-:W-:Y:S02]  /*8fb0*/  ULDC.64 UR6, c[0x0][0xa80] ;  /* 0x0002a00000067ab9 */ /* 0x000fe40000000a00 */
[C---:B------:R-:W-:Y:S02]  /*8fc0*/  LEA R30, P0, R20.reuse, UR6, 0x1 ;  /* 0x00000006141e7c11 */ /* 0x040fe4000f8008ff */
[----:B------:R-:W-:Y:S01]  /*8fd0*/  IADD3 R21, R21, R29, RZ ;  /* 0x0000001d15157210 */ /* 0x000fe20007ffe0ff */
[----:B------:R-:W-:Y:S02]  /*8fe0*/  IMAD.U32 R29, RZ, RZ, UR44 ;  /* 0x0000002cff1d7e24 */ /* 0x000fe4000f8e00ff */
[----:B0-----:R-:W-:Y:S01]  /*8ff0*/  SHFL.IDX PT, R28, R30, 0x1, 0x181f ;  /* 0x00381f001e1c7f89 */ /* 0x001fe200000e0000 */
[----:B------:R-:W-:Y:S01]  /*9000*/  LEA.HI.X R32, R20, UR7, R21, 0x1, P0 ;  /* 0x0000000714207c11 */ /* 0x000fe200080f0c15 */
[----:B------:R-:W-:Y:S01]  /*9010*/  IMAD R36, R29, 0xc0, R18 ;  /* 0x000000c01d247824 */ /* 0x000fe200078e0212 */
[----:B------:R-:W-:Y:S01]  /*9020*/  ISETP.GE.AND P0, PT, R17, UR4, PT ;  /* 0x0000000411007c0c */ /* 0x000fe2000bf06270 */
[----:B------:R-:W0:Y:S02]  /*9030*/  SHFL.IDX PT, R20, R30, RZ, 0x181f ;  /* 0x00181fff1e147589 */ /* 0x000e2400000e0000 */
[C---:B------:R-:W-:Y:S01]  /*9040*/  VIADD R0, R36.reuse, 0x30 ;  /* 0x0000003024007836 */ /* 0x040fe20000000000 */
[C---:B------:R-:W-:Y:S01]  /*9050*/  ISETP.GE.OR P1, PT, R36.reuse, R39, P0 ;  /* 0x000000272400720c */ /* 0x040fe20000726670 */
[----:B------:R-:W1:Y:S01]  /*9060*/  SHFL.IDX PT, R42, R30, 0x2, 0x181f ;  /* 0x00581f001e2a7f89 */ /* 0x000e6200000e0000 */
[----:B------:R-:W-:-:S02]  /*9070*/  VIADD R2, R36, 0x60 ;  /* 0x0000006024027836 */ /* 0x000fc40000000000 */
[-C--:B------:R-:W-:Y:S01]  /*9080*/  ISETP.GE.OR P2, PT, R0, R39.reuse, P0 ;  /* 0x000000270000720c */ /* 0x080fe20000746670 */
[----:B------:R-:W1:Y:S01]  /*9090*/  SHFL.IDX PT, R34, R32, RZ, 0x181f ;  /* 0x00181fff20227589 */ /* 0x000e6200000e0000 */
[----:B------:R-:W-:Y:S02]  /*90a0*/  PRMT R0, RZ, 0x654, R3 ;  /* 0x00000654ff007816 */ /* 0x000fe40000000003 */
[----:B------:R-:W-:Y:S01]  /*90b0*/  ISETP.GE.OR P3, PT, R2, R39, P0 ;  /* 0x000000270200720c */ /* 0x000fe20000766670 */
[----:B------:R-:W1:Y:S01]  /*90c0*/  SHFL.IDX PT, R38, R32, 0x1, 0x181f ;  /* 0x00381f0020267f89 */ /* 0x000e6200000e0000 */
[----:B------:R0:W-:Y:S03]  /*90d0*/  SYNCS.ARRIVE.TRANS64.RED.A1T0 RZ, [R0+URZ], RZ ;  /* 0x000000ff00ff79a7 */ /* 0x0001e6000810043f */
[----:B------:R-:W1:Y:S04]  /*90e0*/  SHFL.IDX PT, R40, R32, 0x2, 0x181f ;  /* 0x00581f0020287f89 */ /* 0x000e6800000e0000 */
[----:B------:R-:W2:Y:S01]  /*90f0*/  SHFL.IDX PT, R30, R30, 0x3, 0x181f ;  /* 0x00781f001e1e7f89 */ /* 0x000ea200000e0000 */
[----:B0-----:R-:W-:Y:S01]  /*9100*/  VIADD R0, R36, 0x90 ;  /* 0x0000009024007836 */ /* 0x001fe20000000000 */
[----:B------:R-:W-:-:S02]  /*9110*/  @!P1 LEA R2, P4, R17, R20, 0x1 ;  /* 0x0000001411029211 */ /* 0x000fc400078808ff */
[----:B------:R-:W0:Y:S01]  /*9120*/  SHFL.IDX PT, R32, R32, 0x3, 0x181f ;  /* 0x00781f0020207f89 */ /* 0x000e2200000e0000 */
[C---:B------:R-:W-:Y:S02]  /*9130*/  @!P2 LEA R20, P5, R17.reuse, R28, 0x1 ;  /* 0x0000001c1114a211 */ /* 0x040fe400078a08ff */
[C---:B-1----:R-:W-:Y:S02]  /*9140*/  @!P3 LEA R28, P6, R17.reuse, R42, 0x1 ;  /* 0x0000002a111cb211 */ /* 0x042fe400078c08ff */
[----:B------:R-:W-:Y:S02]  /*9150*/  ISETP.GE.OR P0, PT, R0, R39, P0 ;  /* 0x000000270000720c */ /* 0x000fe40000706670 */
[C-C-:B------:R-:W-:Y:S02]  /*9160*/  @!P1 LEA.HI.X R3, R17.reuse, R34, R41.reuse, 0x1, P4 ;  /* 0x0000002211039211 */ /* 0x140fe400020f0c29 */
[C-C-:B------:R-:W-:Y:S02]  /*9170*/  @!P2 LEA.HI.X R21, R17.reuse, R38, R41.reuse, 0x1, P5 ;  /* 0x000000261115a211 */ /* 0x140fe400028f0c29 */
[----:B------:R-:W-:Y:S01]  /*9180*/  @!P3 LEA.HI.X R29, R17, R40, R41, 0x1, P6 ;  /* 0x00000028111db211 */ /* 0x000fe200030f0c29 */
[----:B--2---:R2:W-:Y:S04]  /*9190*/  @!P1 ST.E.128 desc[UR48][R2.64], R4 ;  /* 0x0000000402009985 */ /* 0x0045e8000c101d30 */
[----:B---3--:R2:W-:Y:S04]  /*91a0*/  @!P2 ST.E.128 desc[UR48][R20.64], R8 ;  /* 0x000000081400a985 */ /* 0x0085e8000c101d30 */
[----:B----4-:R2:W-:Y:S01]  /*91b0*/  @!P3 ST.E.128 desc[UR48][R28.64], R24 ;  /* 0x000000181c00b985 */ /* 0x0105e2000c101d30 */
[----:B0-----:R-:W-:Y:S05]  /*91c0*/  @P0 BRA `(.L_x_215) ;  /* 0x0000000800840947 */ /* 0x001fea0003800000 */
[----:B--2---:R-:W-:-:S04]  /*91d0*/  LEA R2, P0, R17, R30, 0x1 ;  /* 0x0000001e11027211 */ /* 0x004fc800078008ff */
[----:B------:R-:W-:-:S05]  /*91e0*/  LEA.HI.X R3, R17, R32, R41, 0x1, P0 ;  /* 0x0000002011037211 */ /* 0x000fca00000f0c29 */
[----:B-----5:R0:W-:Y:S01]  /*91f0*/  ST.E.128 desc[UR48][R2.64], R12 ;  /* 0x0000000c02007985 */ /* 0x0201e2000c101d30 */
[----:B------:R-:W-:Y:S05]  /*9200*/  BRA `(.L_x_215) ;  /* 0x0000000800747947 */ /* 0x000fea0003800000 */
.L_x_213:
[----:B------:R-:W-:Y:S01]  /*9210*/  ULDC.64 UR6, c[0x0][0xc00] ;  /* 0x0003000000067ab9 */ /* 0x000fe20000000a00 */
[----:B------:R-:W-:Y:S01]  /*9220*/  ULDC UR4, c[0x0][0xa88] ;  /* 0x0002a20000047ab9 */ /* 0x000fe20000000800 */
[----:B------:R-:W-:Y:S01]  /*9230*/  UISETP.NE.U32.AND UP0, UPT, UR6, URZ, UPT ;  /* 0x0000003f0600728c */ /* 0x000fe2000bf05070 */
[----:B------:R-:W0:Y:S03]  /*9240*/  LDC R11, c[0x0][0xbe8] ;  /* 0x0002fa00ff0b7b82 */ /* 0x000e260000000800 */
[----:B------:R-:W-:-:S03]  /*9250*/  UISETP.NE.AND.EX UP0, UPT, UR7, URZ, UPT, UP0 ;  /* 0x0000003f0700728c */ /* 0x000fc6000bf05300 */
[----:B------:R-:W-:Y:S02]  /*9260*/  ULDC.64 UR6, c[0x0][0xc00] ;  /* 0x0003000000067ab9 */ /* 0x000fe40000000a00 */
[----:B------:R-:W-:Y:S01]  /*9270*/  UIMAD.WIDE UR6, UR42, 0x4, UR6 ;  /* 0x000000042a0678a5 */ /* 0x000fe2000f8e0206 */
[----:B------:R-:W-:-:S05]  /*9280*/  PLOP3.LUT P2, PT, PT, PT, UP0, 0x80, 0x0 ;  /* 0x000000000000781c */ /* 0x000fca0003f4f008 */
[----:B------:R-:W-:Y:S01]  /*9290*/  MOV R2, UR6 ;  /* 0x0000000600027c02 */ /* 0x000fe20008000f00 */
[----:B------:R-:W-:Y:S01]  /*92a0*/  IMAD.U32 R3, RZ, RZ, UR7 ;  /* 0x00000007ff037e24 */ /* 0x000fe2000f8e00ff */
[----:B------:R-:W-:Y:S02]  /*92b0*/  ULDC.64 UR6, c[0x0][0xc08] ;  /* 0x0003020000067ab9 */ /* 0x000fe40000000a00 */
[----:B------:R-:W-:-:S04]  /*92c0*/  UISETP.NE.U32.AND UP1, UPT, UR6, URZ, UPT ;  /* 0x0000003f0600728c */ /* 0x000fc8000bf25070 */
[----:B------:R-:W-:Y:S01]  /*92d0*/  UISETP.NE.AND.EX UP1, UPT, UR7, URZ, UPT, UP1 ;  /* 0x0000003f0700728c */ /* 0x000fe2000bf25310 */
[----:B------:R-:W2:Y:S01]  /*92e0*/  @P2 LDG.E R6, desc[UR48][R2.64] ;  /* 0x0000003002062981 */ /* 0x000ea2000c1e1900 */
[----:B------:R-:W-:-:S04]  /*92f0*/  IMAD.U32 R0, RZ, RZ, UR4 ;  /* 0x00000004ff007e24 */ /* 0x000fc8000f8e00ff */
[----:B------:R-:W-:-:S05]  /*9300*/  PLOP3.LUT P3, PT, PT, PT, UP1, 0x80, 0x0 ;  /* 0x000000000000781c */ /* 0x000fca0003f6f018 */
[----:B------:R-:W-:Y:S02]  /*9310*/  @UP1 ULDC.64 UR6, c[0x0][0xc08] ;  /* 0x0003020000061ab9 */ /* 0x000fe40000000a00 */
[----:B------:R-:W-:-:S06]  /*9320*/  @UP1 UIMAD.WIDE UR6, UR42, 0x4, UR6 ;  /* 0x000000042a0618a5 */ /* 0x000fcc000f8e0206 */
[----:B------:R-:W-:Y:S02]  /*9330*/  IMAD.U32 R4, RZ, RZ, UR6 ;  /* 0x00000006ff047e24 */ /* 0x000fe4000f8e00ff */
[----:B------:R-:W-:-:S05]  /*9340*/  IMAD.U32 R5, RZ, RZ, UR7 ;  /* 0x00000007ff057e24 */ /* 0x000fca000f8e00ff */
[----:B------:R1:W5:Y:S01]  /*9350*/  @P3 LDG.E R0, desc[UR48][R4.64] ;  /* 0x0000003004003981 */ /* 0x000362000c1e1900 */
[----:B0-----:R-:W-:Y:S01]  /*9360*/  ISETP.NE.AND P0, PT, R11, 0x1, PT ;  /* 0x000000010b00780c */ /* 0x001fe20003f05270 */
[----:B------:R-:W-:Y:S01]  /*9370*/  UMOV UR4, URZ ;  /* 0x0000003f00047c82 */ /* 0x000fe20008000000 */
[----:B------:R-:W-:Y:S01]  /*9380*/  USHF.R.S32.HI UR10, URZ, 0x1f, UR47 ;  /* 0x0000001f3f0a7899 */ /* 0x000fe2000801142f */
[----:B------:R-:W0:Y:S10]  /*9390*/  S2R R7, SR_TID.X ;  /* 0x0000000000077919 */ /* 0x000e340000002100 */
[----:B------:R-:W3:Y:S01]  /*93a0*/  @P0 LDC R9, c[0x0][0xbec] ;  /* 0x0002fb00ff090b82 */ /* 0x000ee20000000800 */
[----:B0-----:R-:W-:-:S05]  /*93b0*/  VIADD R7, R7, 0xffffff80 ;  /* 0xffffff8007077836 */ /* 0x001fca0000000000 */
[----:B------:R-:W-:Y:S02]  /*93c0*/  ISETP.GE.AND P1, PT, R7, 0xc0, PT ;  /* 0x000000c00700780c */ /* 0x000fe40003f26270 */
[----:B--2---:R-:W-:-:S13]  /*93d0*/  @P2 R2UR UR4, R6 ;  /* 0x00000000060422ca */ /* 0x004fda00000e0000 */
[----:B------:R-:W-:Y:S01]  /*93e0*/  USHF.R.S32.HI UR9, URZ, 0x1f, UR4 ;  /* 0x0000001f3f097899 */ /* 0x000fe20008011404 */
[----:B-1-3--:R-:W-:Y:S11]  /*93f0*/  @P3 BRA `(.L_x_216) ;  /* 0x0000000000103947 */ /* 0x00aff60003800000 */
[----:B------:R-:W-:Y:S05]  /*9400*/  @!P2 BRA `(.L_x_216) ;  /* 0x00000000000ca947 */ /* 0x000fea0003800000 */
[----:B------:R-:W2:Y:S04]  /*9410*/  LDG.E R5, desc[UR48][R2.64] ;  /* 0x0000003002057981 */ /* 0x000ea8000c1e1900 */
[----:B-----5:R-:W2:Y:S02]  /*9420*/  LDG.E R0, desc[UR48][R2.64+0x4] ;  /* 0x0000043002007981 */ /* 0x020ea4000c1e1900 */
[----:B--2---:R-:W-:-:S07]  /*9430*/  IADD3 R0, -R5, R0, RZ ;  /* 0x0000000005007210 */ /* 0x004fce0007ffe1ff */
.L_x_216:
[----:B------:R-:W-:Y:S01]  /*9440*/  USEL UR42, UR42, URZ, !UP0 ;  /* 0x0000003f2a2a7287 */ /* 0x000fe2000c000000 */
[----:B------:R-:W-:Y:S01]  /*9450*/  BSSY B1, `(.L_x_217) ;  /* 0x000002d000017945 */ /* 0x000fe20003800000 */
[----:B------:R-:W-:-:S03]  /*9460*/  USEL UR43, UR43, URZ, !UP0 ;  /* 0x0000003f2b2b7287 */ /* 0x000fc6000c000000 */
[----:B------:R-:W-:Y:S09]  /*9470*/  @P1 BRA `(.L_x_218) ;  /* 0x0000000000a81947 */ /* 0x000ff20003800000 */
[----:B------:R-:W0:Y:S01]  /*9480*/  S2R R3, SR_TID.X ;  /* 0x0000000000037919 */ /* 0x000e220000002100 */
[----:B------:R-:W1:Y:S01]  /*9490*/  LDC R7, c[0x0][0xbe8] ;  /* 0x0002fa00ff077b82 */ /* 0x000e620000000800 */
[----:B------:R-:W-:-:S04]  /*94a0*/  IMAD.U32 R2, RZ, RZ, UR44 ;  /* 0x0000002cff027e24 */ /* 0x000fc8000f8e00ff */
[----:B0-----:R-:W-:Y:S02]  /*94b0*/  IMAD R2, R2, 0xc0, R3 ;  /* 0x000000c002027824 */ /* 0x001fe400078e0203 */
[----:B-1---5:R-:W-:Y:S02]  /*94c0*/  IMAD R3, R0, R7, RZ ;  /* 0x0000000700037224 */ /* 0x022fe400078e02ff */
[----:B------:R-:W-:-:S05]  /*94d0*/  VIADD R4, R2, 0xffffff80 ;  /* 0xffffff8002047836 */ /* 0x000fca0000000000 */
[----:B------:R-:W-:-:S13]  /*94e0*/  ISETP.GE.AND P1, PT, R4, R3, PT ;  /* 0x000000030400720c */ /* 0x000fda0003f26270 */
[----:B------:R-:W-:Y:S05]  /*94f0*/  @P1 BRA `(.L_x_218) ;  /* 0x0000000000881947 */ /* 0x000fea0003800000 */
[----:B------:R-:W-:Y:S01]  /*9500*/  ISETP.NE.AND P1, PT, R7, 0x1, PT ;  /* 0x000000010700780c */ /* 0x000fe20003f25270 */
[----:B------:R-:W-:Y:S01]  /*9510*/  ULDC.64 UR12, c[0x0][0xb90] ;  /* 0x0002e400000c7ab9 */ /* 0x000fe20000000a00 */
[----:B------:R-:W-:Y:S01]  /*9520*/  UMOV UR6, UR4 ;  /* 0x0000000400067c82 */ /* 0x000fe20008000000 */
[----:B------:R-:W-:Y:S01]  /*9530*/  UIMAD UR8, UR10, UR12, URZ ;  /* 0x0000000c0a0872a4 */ /* 0x000fe2000f8e023f */
[----:B------:R-:W-:Y:S01]  /*9540*/  IMAD.MOV.U32 R2, RZ, RZ, R4 ;  /* 0x000000ffff027224 */ /* 0x000fe200078e0004 */
[----:B------:R-:W-:Y:S02]  /*9550*/  UMOV UR7, UR9 ;  /* 0x0000000900077c82 */ /* 0x000fe40008000000 */
[----:B------:R-:W-:Y:S02]  /*9560*/  UIMAD.WIDE.U32 UR6, UR47, UR12, UR6 ;  /* 0x0000000c2f0672a5 */ /* 0x000fe4000f8e0006 */
[----:B------:R-:W-:-:S03]  /*9570*/  UIMAD UR8, UR47, UR13, UR8 ;  /* 0x0000000d2f0872a4 */ /* 0x000fc6000f8e0208 */
[----:B------:R-:W-:Y:S01]  /*9580*/  ULDC.64 UR12, c[0x0][0xb98] ;  /* 0x0002e600000c7ab9 */ /* 0x000fe20000000a00 */
[----:B------:R-:W0:Y:S01]  /*9590*/  @P1 LDC R3, c[0x0][0xbec] ;  /* 0x0002fb00ff031b82 */ /* 0x000e220000000800 */
[----:B------:R-:W-:Y:S02]  /*95a0*/  UIADD3 UR7, UR7, UR8, URZ ;  /* 0x0000000807077290 */ /* 0x000fe4000fffe03f */
[----:B------:R-:W-:Y:S02]  /*95b0*/  UIMAD UR8, UR43, UR12, URZ ;  /* 0x0000000c2b0872a4 */ /* 0x000fe4000f8e023f */
[----:B------:R-:W-:Y:S02]  /*95c0*/  UIMAD.WIDE.U32 UR6, UR42, UR12, UR6 ;  /* 0x0000000c2a0672a5 */ /* 0x000fe4000f8e0006 */
[----:B------:R-:W-:Y:S01]  /*95d0*/  UIMAD UR8, UR42, UR13, UR8 ;  /* 0x0000000d2a0872a4 */ /* 0x000fe2000f8e0208 */
[----:B------:R-:W1:Y:S02]  /*95e0*/  @P1 LDC R6, c[0x0][0xbf0] ;  /* 0x0002fc00ff061b82 */ /* 0x000e640000000800 */
[----:B------:R-:W-:Y:S01]  /*95f0*/  ULDC.64 UR12, c[0x0][0xb88] ;  /* 0x0002e200000c7ab9 */ /* 0x000fe20000000a00 */
[----:B0-----:R-:W-:-:S05]  /*9600*/  @P1 IMAD.HI.U32 R3, R4, R3, RZ ;  /* 0x0000000304031227 */ /* 0x001fca00078e00ff */
[----:B-1----:R-:W-:Y:S01]  /*9610*/  @P1 SHF.R.U32.HI R2, RZ, R6, R3 ;  /* 0x00000006ff021219 */ /* 0x002fe20000011603 */
[----:B------:R-:W-:-:S03]  /*9620*/  IMAD.U32 R6, RZ, RZ, UR8 ;  /* 0x00000008ff067e24 */ /* 0x000fc6000f8e00ff */
[--C-:B------:R-:W-:Y:S01]  /*9630*/  SHF.R.S32.HI R3, RZ, 0x1f, R2.reuse ;  /* 0x0000001fff037819 */ /* 0x100fe20000011402 */
[----:B------:R-:W-:Y:S01]  /*9640*/  IMAD.MOV R5, RZ, RZ, -R2 ;  /* 0x000000ffff057224 */ /* 0x000fe200078e0a02 */
[----:B------:R-:W-:-:S03]  /*9650*/  IADD3 R2, P1, R2, UR6, RZ ;  /* 0x0000000602027c10 */ /* 0x000fc6000ff3e0ff */
[----:B------:R-:W-:Y:S01]  /*9660*/  IMAD R5, R7, R5, R4 ;  /* 0x0000000507057224 */ /* 0x000fe200078e0204 */
[----:B------:R-:W-:Y:S01]  /*9670*/  IADD3.X R3, R3, UR7, R6, P1, !PT ;  /* 0x0000000703037c10 */ /* 0x000fe20008ffe406 */
[----:B------:R-:W-:-:S03]  /*9680*/  ULDC.64 UR6, c[0x0][0xb50] ;  /* 0x0002d40000067ab9 */ /* 0x000fc60000000a00 */
[----:B------:R-:W-:Y:S01]  /*9690*/  SHF.R.S32.HI R4, RZ, 0x1f, R5 ;  /* 0x0000001fff047819 */ /* 0x000fe20000011405 */
[----:B------:R-:W-:-:S04]  /*96a0*/  IMAD.WIDE.U32 R2, R5, UR12, R2 ;  /* 0x0000000c05027c25 */ /* 0x000fc8000f8e0002 */
[----:B------:R-:W-:-:S04]  /*96b0*/  IMAD R4, R4, UR12, RZ ;  /* 0x0000000c04047c24 */ /* 0x000fc8000f8e02ff */
[----:B------:R-:W-:Y:S01]  /*96c0*/  IMAD R7, R5, UR13, R4 ;  /* 0x0000000d05077c24 */ /* 0x000fe2000f8e0204 */
[----:B------:R-:W-:-:S04]  /*96d0*/  LEA R4, P1, R2, UR6, 0x2 ;  /* 0x0000000602047c11 */ /* 0x000fc8000f8210ff */
[----:B------:R-:W-:-:S04]  /*96e0*/  IADD3 R3, R3, R7, RZ ;  /* 0x0000000703037210 */ /* 0x000fc80007ffe0ff */
[----:B------:R-:W-:Y:S01]  /*96f0*/  LEA.HI.X R5, R2, UR7, R3, 0x2, P1 ;  /* 0x0000000702057c11 */ /* 0x000fe200088f1403 */
[----:B------:R-:W-:-:S05]  /*9700*/  IMAD.MOV.U32 R3, RZ, RZ, -0x800000 ;  /* 0xff800000ff037424 */ /* 0x000fca00078e00ff */
[----:B------:R0:W-:Y:S02]  /*9710*/  STG.E desc[UR48][R4.64], R3 ;  /* 0x0000000304007986 */ /* 0x0001e4000c101930 */
.L_x_218:
[----:B------:R-:W-:Y:S05]  /*9720*/  BSYNC B1 ;  /* 0x0000000000017941 */ /* 0x000fea0003800000 */
.L_x_217:
[----:B0-----:R-:W0:Y:S01]  /*9730*/  @P0 LDC R3, c[0x0][0xbf0] ;  /* 0x0002fc00ff030b82 */ /* 0x001e220000000800 */
[----:B------:R-:W-:Y:S01]  /*9740*/  ULDC.64 UR12, c[0x0][0xaa0] ;  /* 0x0002a800000c7ab9 */ /* 0x000fe20000000a00 */
[----:B------:R-:W-:Y:S01]  /*9750*/  IMAD.U32 R5, RZ, RZ, UR44 ;  /* 0x0000002cff057e24 */ /* 0x000fe2000f8e00ff */
[----:B------:R-:W-:Y:S01]  /*9760*/  UIMAD UR8, UR9, UR12, URZ ;  /* 0x0000000c090872a4 */ /* 0x000fe2000f8e023f */
[----:B------:R-:W-:Y:S01]  /*9770*/  IMAD R2, R16, 0x30, R18 ;  /* 0x0000003010027824 */ /* 0x000fe200078e0212 */
[----:B------:R-:W-:Y:S01]  /*9780*/  UIMAD.WIDE.U32 UR6, UR4, UR12, URZ ;  /* 0x0000000c040672a5 */ /* 0x000fe2000f8e003f */
[----:B------:R-:W-:Y:S01]  /*9790*/  SHF.R.S32.HI R13, RZ, 0x1f, R17 ;  /* 0x0000001fff0d7819 */ /* 0x000fe20000011411 */
[----:B------:R-:W-:Y:S01]  /*97a0*/  UIMAD UR8, UR4, UR13, UR8 ;  /* 0x0000000d040872a4 */ /* 0x000fe2000f8e0208 */
[----:B------:R-:W-:Y:S02]  /*97b0*/  IMAD R4, R5, 0xc0, R2 ;  /* 0x000000c005047824 */ /* 0x000fe400078e0202 */
[----:B------:R-:W-:Y:S01]  /*97c0*/  ULDC.64 UR12, c[0x0][0xae8] ;  /* 0x0002ba00000c7ab9 */ /* 0x000fe20000000a00 */
[----:B------:R-:W-:Y:S01]  /*97d0*/  UIADD3 UR7, UR7, UR8, URZ ;  /* 0x0000000807077290 */ /* 0x000fe2000fffe03f */
[----:B------:R-:W-:Y:S01]  /*97e0*/  @P0 IMAD.HI.U32 R2, R4, R9, RZ ;  /* 0x0000000904020227 */ /* 0x000fe200078e00ff */
[----:B------:R-:W-:-:S02]  /*97f0*/  UIMAD UR4, UR10, UR12, URZ ;  /* 0x0000000c0a0472a4 */ /* 0x000fc4000f8e023f */
[----:B------:R-:W-:Y:S01]  /*9800*/  UIMAD.WIDE.U32 UR6, UR47, UR12, UR6 ;  /* 0x0000000c2f0672a5 */ /* 0x000fe2000f8e0006 */
[----:B------:R-:W-:Y:S01]  /*9810*/  IMAD.MOV.U32 R5, RZ, RZ, R4 ;  /* 0x000000ffff057224 */ /* 0x000fe200078e0004 */
[----:B------:R-:W-:Y:S01]  /*9820*/  UIMAD UR4, UR47, UR13, UR4 ;  /* 0x0000000d2f0472a4 */ /* 0x000fe2000f8e0204 */
[----:B------:R-:W-:-:S03]  /*9830*/  ULDC.64 UR8, c[0x0][0xaf0] ;  /* 0x0002bc0000087ab9 */ /* 0x000fc60000000a00 */
[----:B------:R-:W-:Y:S02]  /*9840*/  UIADD3 UR7, UR7, UR4, URZ ;  /* 0x0000000407077290 */ /* 0x000fe4000fffe03f */
[----:B------:R-:W-:Y:S01]  /*9850*/  UIMAD UR4, UR43, UR8, URZ ;  /* 0x000000082b0472a4 */ /* 0x000fe2000f8e023f */
[----:B0-----:R-:W-:Y:S01]  /*9860*/  @P0 SHF.R.U32.HI R5, RZ, R3, R2 ;  /* 0x00000003ff050219 */ /* 0x001fe20000011602 */
[----:B------:R-:W-:Y:S02]  /*9870*/  UIMAD.WIDE.U32 UR6, UR42, UR8, UR6 ;  /* 0x000000082a0672a5 */ /* 0x000fe4000f8e0006 */
[----:B------:R-:W-:Y:S01]  /*9880*/  UIMAD UR4, UR42, UR9, UR4 ;  /* 0x000000092a0472a4 */ /* 0x000fe2000f8e0204 */
[--C-:B------:R-:W-:Y:S01]  /*9890*/  SHF.R.S32.HI R2, RZ, 0x1f, R5.reuse ;  /* 0x0000001fff027819 */ /* 0x100fe20000011405 */
[----:B------:R-:W-:Y:S01]  /*98a0*/  IMAD.MOV R7, RZ, RZ, -R5 ;  /* 0x000000ffff077224 */ /* 0x000fe200078e0a05 */
[----:B------:R-:W-:Y:S01]  /*98b0*/  ULDC.64 UR8, c[0x0][0xae0] ;  /* 0x0002b80000087ab9 */ /* 0x000fe20000000a00 */
[----:B------:R-:W-:-:S02]  /*98c0*/  UIADD3 UR4, UR7, UR4, URZ ;  /* 0x0000000407047290 */ /* 0x000fc4000fffe03f */
[----:B------:R-:W-:Y:S01]  /*98d0*/  MOV R3, UR7 ;  /* 0x0000000700037c02 */ /* 0x000fe20008000f00 */
[----:B------:R-:W-:Y:S02]  /*98e0*/  IMAD R7, R11, R7, R4 ;  /* 0x000000070b077224 */ /* 0x000fe400078e0204 */
[----:B------:R-:W-:Y:S02]  /*98f0*/  IMAD R6, R2, UR8, RZ ;  /* 0x0000000802067c24 */ /* 0x000fe4000f8e02ff */
[----:B------:R-:W-:Y:S01]  /*9900*/  IMAD.U32 R2, RZ, RZ, UR6 ;  /* 0x00000006ff027e24 */ /* 0x000fe2000f8e00ff */
[----:B------:R-:W-:Y:S01]  /*9910*/  SHF.R.S32.HI R4, RZ, 0x1f, R7 ;  /* 0x0000001fff047819 */ /* 0x000fe20000011407 */
[----:B------:R-:W-:Y:S01]  /*9920*/  IMAD.U32 R3, RZ, RZ, UR4 ;  /* 0x00000004ff037e24 */ /* 0x000fe2000f8e00ff */
[----:B------:R-:W-:Y:S01]  /*9930*/  ULDC.64 UR6, c[0x0][0xad8] ;  /* 0x0002b60000067ab9 */ /* 0x000fe20000000a00 */
[C---:B------:R-:W-:Y:S01]  /*9940*/  IMAD R9, R5.reuse, UR9, R6 ;  /* 0x0000000905097c24 */ /* 0x040fe2000f8e0206 */
[----:B------:R-:W-:Y:S01]  /*9950*/  ULDC UR4, c[0x0][0xac8] ;  /* 0x0002b20000047ab9 */ /* 0x000fe20000000800 */
[----:B------:R-:W-:-:S04]  /*9960*/  IMAD.WIDE.U32 R2, R5, UR8, R2 ;  /* 0x0000000805027c25 */ /* 0x000fc8000f8e0002 */
[----:B------:R-:W-:Y:S02]  /*9970*/  IMAD R4, R4, UR6, RZ ;  /* 0x0000000604047c24 */ /* 0x000fe4000f8e02ff */
[----:B------:R-:W-:Y:S02]  /*9980*/  IMAD.IADD R3, R3, 0x1, R9 ;  /* 0x0000000103037824 */ /* 0x000fe400078e0209 */
[C---:B------:R-:W-:Y:S02]  /*9990*/  IMAD R5, R7.reuse, UR7, R4 ;  /* 0x0000000707057c24 */ /* 0x040fe4000f8e0204 */
[----:B------:R-:W-:Y:S01]  /*99a0*/  IMAD.WIDE.U32 R2, R7, UR6, R2 ;  /* 0x0000000607027c25 */ /* 0x000fe2000f8e0002 */
[----:B------:R-:W-:-:S03]  /*99b0*/  ULDC.64 UR6, c[0x0][0xa80] ;  /* 0x0002a00000067ab9 */ /* 0x000fc60000000a00 */
[----:B------:R-:W-:Y:S01]  /*99c0*/  IMAD.IADD R3, R3, 0x1, R5 ;  /* 0x0000000103037824 */ /* 0x000fe200078e0205 */
[----:B------:R-:W-:Y:S01]  /*99d0*/  LEA R4, P0, R2, UR6, 0x1 ;  /* 0x0000000602047c11 */ /* 0x000fe2000f8008ff */
[----:B------:R-:W-:Y:S02]  /*99e0*/  IMAD.U32 R9, RZ, RZ, UR44 ;  /* 0x0000002cff097e24 */ /* 0x000fe4000f8e00ff */
[----:B-----5:R-:W-:Y:S01]  /*99f0*/  IMAD R11, R0, R11, RZ ;  /* 0x0000000b000b7224 */ /* 0x020fe200078e02ff */
[----:B------:R-:W-:Y:S01]  /*9a00*/  LEA.HI.X R8, R2, UR7, R3, 0x1, P0 ;  /* 0x0000000702087c11 */ /* 0x000fe200080f0c03 */
[----:B------:R-:W0:Y:S01]  /*9a10*/  SHFL.IDX PT, R6, R4, RZ, 0x181f ;  /* 0x00181fff04067589 */ /* 0x000e2200000e0000 */
[----:B------:R-:W-:Y:S01]  /*9a20*/  IMAD R30, R9, 0xc0, R18 ;  /* 0x000000c0091e7824 */ /* 0x000fe200078e0212 */
[----:B------:R-:W-:Y:S02]  /*9a30*/  ISETP.GE.AND P0, PT, R17, UR4, PT ;  /* 0x0000000411007c0c */ /* 0x000fe4000bf06270 */
[----:B------:R-:W1:Y:S01]  /*9a40*/  SHFL.IDX PT, R14, R4, 0x1, 0x181f ;  /* 0x00381f00040e7f89 */ /* 0x000e6200000e0000 */
[C---:B------:R-:W-:Y:S01]  /*9a50*/  VIADD R0, R30.reuse, 0x30 ;  /* 0x000000301e007836 */ /* 0x040fe20000000000 */
[C---:B------:R-:W-:Y:S01]  /*9a60*/  IADD3 R2, R30.reuse, 0x60, RZ ;  /* 0x000000601e027810 */ /* 0x040fe20007ffe0ff */
[C---:B------:R-:W-:Y:S01]  /*9a70*/  VIADD R3, R30.reuse, 0x90 ;  /* 0x000000901e037836 */ /* 0x040fe20000000000 */
[----:B------:R-:W2:Y:S01]  /*9a80*/  SHFL.IDX PT, R24, R4, 0x2, 0x181f ;  /* 0x00581f0004187f89 */ /* 0x000ea200000e0000 */
[----:B------:R-:W-:-:S02]  /*9a90*/  ISETP.GE.OR P3, PT, R30, R11, P0 ;  /* 0x0000000b1e00720c */ /* 0x000fc40000766670 */
[-C--:B------:R-:W-:Y:S01]  /*9aa0*/  ISETP.GE.OR P2, PT, R0, R11.reuse, P0 ;  /* 0x0000000b0000720c */ /* 0x080fe20000746670 */
[----:B------:R-:W3:Y:S01]  /*9ab0*/  SHFL.IDX PT, R10, R8, RZ, 0x181f ;  /* 0x00181fff080a7589 */ /* 0x000ee200000e0000 */
[-C--:B------:R-:W-:Y:S02]  /*9ac0*/  ISETP.GE.OR P1, PT, R2, R11.reuse, P0 ;  /* 0x0000000b0200720c */ /* 0x080fe40000726670 */
[----:B------:R-:W-:Y:S01]  /*9ad0*/  ISETP.GE.OR P0, PT, R3, R11, P0 ;  /* 0x0000000b0300720c */ /* 0x000fe20000706670 */
[----:B------:R1:W4:Y:S04]  /*9ae0*/  SHFL.IDX PT, R28, R4, 0x3, 0x181f ;  /* 0x00781f00041c7f89 */ /* 0x00032800000e0000 */
[----:B------:R-:W4:Y:S04]  /*9af0*/  SHFL.IDX PT, R12, R8, 0x1, 0x181f ;  /* 0x00381f00080c7f89 */ /* 0x000f2800000e0000 */
[----:B------:R-:W4:Y:S01]  /*9b00*/  SHFL.IDX PT, R20, R8, 0x2, 0x181f ;  /* 0x00581f0008147f89 */ /* 0x000f2200000e0000 */
[----:B0-----:R-:W-:-:S03]  /*9b10*/  @!P3 LEA R2, P6, R17, R6, 0x1 ;  /* 0x000000061102b211 */ /* 0x001fc600078c08ff */
[----:B------:R4:W0:Y:S01]  /*9b20*/  SHFL.IDX PT, R26, R8, 0x3, 0x181f ;  /* 0x00781f00081a7f89 */ /* 0x00082200000e0000 */
[C---:B-1----:R-:W-:Y:S02]  /*9b30*/  @!P2 LEA R4, P5, R17.reuse, R14, 0x1 ;  /* 0x0000000e1104a211 */ /* 0x042fe400078a08ff */
[C---:B--2---:R-:W-:Y:S02]  /*9b40*/  @!P1 LEA R6, P4, R17.reuse, R24, 0x1 ;  /* 0x0000001811069211 */ /* 0x044fe400078808ff */
[C---:B---3--:R-:W-:Y:S02]  /*9b50*/  @!P3 LEA.HI.X R3, R17.reuse, R10, R13, 0x1, P6 ;  /* 0x0000000a1103b211 */ /* 0x048fe400030f0c0d */
[----:B----4-:R-:W-:-:S03]  /*9b60*/  @!P0 LEA R8, P6, R17, R28, 0x1 ;  /* 0x0000001c11088211 */ /* 0x010fc600078c08ff */
[----:B------:R1:W-:Y:S01]  /*9b70*/  @!P3 ST.E.128 desc[UR48][R2.64], RZ ;  /* 0x000000ff0200b985 */ /* 0x0003e2000c101d30 */
[C-C-:B------:R-:W-:Y:S02]  /*9b80*/  @!P2 LEA.HI.X R5, R17.reuse, R12, R13.reuse, 0x1, P5 ;  /* 0x0000000c1105a211 */ /* 0x140fe400028f0c0d */
[----:B------:R-:W-:-:S03]  /*9b90*/  @!P1 LEA.HI.X R7, R17, R20, R13, 0x1, P4 ;  /* 0x0000001411079211 */ /* 0x000fc600020f0c0d */
[----:B------:R1:W-:Y:S01]  /*9ba0*/  @!P2 ST.E.128 desc[UR48][R4.64], RZ ;  /* 0x000000ff0400a985 */ /* 0x0003e2000c101d30 */
[----:B0-----:R-:W-:-:S03]  /*9bb0*/  @!P0 LEA.HI.X R9, R17, R26, R13, 0x1, P6 ;  /* 0x0000001a11098211 */ /* 0x001fc600030f0c0d */
[----:B------:R1:W-:Y:S04]  /*9bc0*/  @!P1 ST.E.128 desc[UR48][R6.64], RZ ;  /* 0x000000ff06009985 */ /* 0x0003e8000c101d30 */
[----:B------:R1:W-:Y:S02]  /*9bd0*/  @!P0 ST.E.128 desc[UR48][R8.64], RZ ;  /* 0x000000ff08008985 */ /* 0x0003e4000c101d30 */
.L_x_215:
[----:B------:R-:W-:Y:S05]  /*9be0*/  BSYNC B0 ;  /* 0x0000000000007941 */ /* 0x000fea0003800000 */
.L_x_212:
[----:B------:R-:W-:Y:S02]  /*9bf0*/  ULDC UR4, c[0x0][0xc3c] ;  /* 0x00030f0000047ab9 */ /* 0x000fe40000000800 */
[----:B------:R-:W-:-:S13]  /*9c00*/  ISETP.GE.AND P0, PT, R31, UR4, PT ;  /* 0x000000041f007c0c */ /* 0x000fda000bf06270 */
[----:B------:R-:W-:Y:S05]  /*9c10*/  @!P0 BRA `(.L_x_219) ;  /* 0xffffff7000408947 */ /* 0x000fea000383ffff */
[----:B------:R-:W-:Y:S05]  /*9c20*/  EXIT ;  /* 0x000000000000794d */ /* 0x000fea0003800000 */
.L_x_184:
[----:B------:R-:W-:-:S08]  /*9c30*/  NOP ;  /* 0x0000000000007918 */ /* 0x000fd00000000000 */
[----:B------:R-:W0:-:S00]  /*9c40*/  USETMAXREG.DEALLOC.CTAPOOL 0x20 ;  /* 0x00000020000079c8 */ /* 0x000e0000080e0500 */
[----:B0-----:R-:W2:Y:S01]  /*9c50*/  LDL.LU R3, [R1+0xc] ;  /* 0x00000c0001037983 */ /* 0x001ea20000300800 */
[----:B------:R-:W-:-:S06]  /*9c60*/  LOP3.LUT R0, R0, 0x3, RZ, 0xc0, !PT ;  /* 0x0000000300007812 */ /* 0x000fcc00078ec0ff */
[----:B------:R-:W0:Y:S02]  /*9c70*/  SHFL.IDX PT, R0, R0, RZ, 0x1f ;  /* 0x00001fff00007589 */ /* 0x000e2400000e0000 */
[----:B0-----:R-:W-:-:S13]  /*9c80*/  ISETP.NE.AND P0, PT, R0, RZ, PT ;  /* 0x000000ff0000720c */ /* 0x001fda0003f05270 */
[----:B------:R-:W-:Y:S01]  /*9c90*/  @P0 BAR.SYNC.DEFER_BLOCKING 0x5, 0x200 ;  /* 0x0148000000000b1d */ /* 0x000fe20000010000 */
[----:B--2---:R-:W-:-:S04]  /*9ca0*/  LOP3.LUT R3, R3, 0xffffffdf, RZ, 0xc0, !PT ;  /* 0xffffffdf03037812 */ /* 0x004fc800078ec0ff */
[----:B------:R-:W-:-:S05]  /*9cb0*/  @P0 LOP3.LUT R3, R3, 0x20, RZ, 0xfc, !PT ;  /* 0x0000002003030812 */ /* 0x000fca00078efcff */
[----:B------:R0:W-:Y:S02]  /*9cc0*/  STL [R1+0xc], R3 ;  /* 0x00000c0301007387 */ /* 0x0001e40000100800 */
[----:B0-----:R-:W-:-:S04]  /*9cd0*/  @P0 MOV R3, 0x400 ;  /* 0x0000040000030802 */ /* 0x001fc80000000f00 */
[----:B------:R-:W-:-:S05]  /*9ce0*/  @P0 LEA R2, R2, R3, 0x18 ;  /* 0x0000000302020211 */ /* 0x000fca00078ec0ff */
[----:B------:R-:W0:Y:S02]  /*9cf0*/  @P0 LDS.128 R16, [R2+0x132d0] ;  /* 0x0132d00002100984 */ /* 0x000e240000000c00 */
[----:B0-----:R-:W-:Y:S01]  /*9d00*/  @P0 R2UR UR40, R19 ;  /* 0x00000000132802ca */ /* 0x001fe200000e0000 */
[----:B------:R-:W-:Y:S06]  /*9d10*/  @P0 BAR.ARV 0x4, 0x200 ;  /* 0x0108000000000b1d */ /* 0x000fec0000002000 */
[----:B------:R-:W-:Y:S08]  /*9d20*/  @P0 BRA `(.L_x_220) ;  /* 0x0000000800100947 */ /* 0x000ff00003800000 */
[----:B------:R-:W0:Y:S01]  /*9d30*/  S2R R4, SR_TID.X ;  /* 0x0000000000047919 */ /* 0x000e220000002100 */
[----:B------:R-:W-:Y:S01]  /*9d40*/  ULDC UR4, c[0x0][0xc3c] ;  /* 0x00030f0000047ab9 */ /* 0x000fe20000000800 */
[----:B------:R-:W-:Y:S01]  /*9d50*/  IMAD.MOV.U32 R0, RZ, RZ, RZ ;  /* 0x000000ffff007224 */ /* 0x000fe200078e00ff */
[----:B------:R-:W1:Y:S01]  /*9d60*/  LDC R11, c[0x0][0xc38] ;  /* 0x00030e00ff0b7b82 */ /* 0x000e620000000800 */
[----:B0-----:R-:W-:-:S04]  /*9d70*/  LOP3.LUT R5, R4, 0x1f, RZ, 0xc0, !PT ;  /* 0x0000001f04057812 */ /* 0x001fc800078ec0ff */
[----:B------:R-:W-:-:S04]  /*9d80*/  ISETP.NE.AND P0, PT, R5, 0x1f, PT ;  /* 0x0000001f0500780c */ /* 0x000fc80003f05270 */
[----:B------:R-:W-:-:S13]  /*9d90*/  ISETP.GE.OR P1, PT, R5, UR4, !P0 ;  /* 0x0000000405007c0c */ /* 0x000fda000c726670 */
[----:B------:R-:W0:Y:S02]  /*9da0*/  @!P1 LDC.64 R2, c[0x0][0xc80] ;  /* 0x00032000ff029b82 */ /* 0x000e240000000a00 */
[----:B0-----:R-:W-:-:S05]  /*9db0*/  @!P1 IMAD.WIDE.U32 R2, R5, 0x4, R2 ;  /* 0x0000000405029825 */ /* 0x001fca00078e0002 */
[----:B------:R-:W2:Y:S01]  /*9dc0*/  @!P1 LDG.E R0, desc[UR48][R2.64] ;  /* 0x0000003002009981 */ /* 0x000ea2000c1e1900 */
[C---:B------:R-:W-:Y:S01]  /*9dd0*/  ISETP.NE.AND P1, PT, R5.reuse, RZ, PT ;  /* 0x000000ff0500720c */ /* 0x040fe20003f25270 */
[----:B------:R-:W-:Y:S01]  /*9de0*/  UMOV UR4, URZ ;  /* 0x0000003f00047c82 */ /* 0x000fe20008000000 */
[C---:B------:R-:W-:Y:S01]  /*9df0*/  ISETP.GE.U32.AND P2, PT, R5.reuse, 0x2, PT ;  /* 0x000000020500780c */ /* 0x040fe20003f46070 */
[----:B------:R-:W-:Y:S01]  /*9e00*/  IMAD.MOV.U32 R16, RZ, RZ, RZ ;  /* 0x000000ffff107224 */ /* 0x000fe200078e00ff */
[C---:B------:R-:W-:Y:S02]  /*9e10*/  ISETP.GE.U32.AND P3, PT, R5.reuse, 0x4, PT ;  /* 0x000000040500780c */ /* 0x040fe40003f66070 */
[C---:B------:R-:W-:Y:S02]  /*9e20*/  ISETP.GE.U32.AND P4, PT, R5.reuse, 0x8, PT ;  /* 0x000000080500780c */ /* 0x040fe40003f86070 */
[----:B------:R-:W-:Y:S01]  /*9e30*/  ISETP.GE.U32.AND P5, PT, R5, 0x10, PT ;  /* 0x000000100500780c */ /* 0x000fe20003fa6070 */
[----:B--2---:R-:W0:Y:S02]  /*9e40*/  SHFL.UP PT, R4, R0, 0x1, RZ ;  /* 0x0420000000047989 */ /* 0x004e2400000e00ff */
[----:B0-----:R-:W-:-:S05]  /*9e50*/  SEL R7, R4, RZ, P1 ;  /* 0x000000ff04077207 */ /* 0x001fca0000800000 */
[----:B------:R-:W-:-:S05]  /*9e60*/  IMAD.IADD R7, R0, 0x1, R7 ;  /* 0x0000000100077824 */ /* 0x000fca00078e0207 */
[----:B------:R-:W0:Y:S02]  /*9e70*/  SHFL.UP PT, R4, R7, 0x2, RZ ;  /* 0x0440000007047989 */ /* 0x000e2400000e00ff */
[----:B0-----:R-:W-:-:S05]  /*9e80*/  SEL R4, R4, RZ, P2 ;  /* 0x000000ff04047207 */ /* 0x001fca0001000000 */
[----:B------:R-:W-:-:S05]  /*9e90*/  IMAD.IADD R4, R7, 0x1, R4 ;  /* 0x0000000107047824 */ /* 0x000fca00078e0204 */
[----:B------:R-:W0:Y:S02]  /*9ea0*/  SHFL.UP PT, R6, R4, 0x4, RZ ;  /* 0x0480000004067989 */ /* 0x000e2400000e00ff */
[----:B0-----:R-:W-:-:S05]  /*9eb0*/  SEL R3, R6, RZ, P3 ;  /* 0x000000ff06037207 */ /* 0x001fca0001800000 */
[----:B------:R-:W-:-:S05]  /*9ec0*/  IMAD.IADD R3, R4, 0x1, R3 ;  /* 0x0000000104037824 */ /* 0x000fca00078e0203 */
[----:B------:R-:W0:Y:S02]  /*9ed0*/  SHFL.UP PT, R2, R3, 0x8, RZ ;  /* 0x0500000003027989 */ /* 0x000e2400000e00ff */
[----:B0-----:R-:W-:-:S04]  /*9ee0*/  SEL R2, R2, RZ, P4 ;  /* 0x000000ff02027207 */ /* 0x001fc80002000000 */
[----:B------:R-:W-:-:S05]  /*9ef0*/  IADD3 R2, R3, R2, RZ ;  /* 0x0000000203027210 */ /* 0x000fca0007ffe0ff */
[----:B------:R-:W0:Y:S02]  /*9f00*/  SHFL.UP PT, R6, R2, 0x10, RZ ;  /* 0x0600000002067989 */ /* 0x000e2400000e00ff */
[----:B0-----:R-:W-:-:S05]  /*9f10*/  SEL R7, R6, RZ, P5 ;  /* 0x000000ff06077207 */ /* 0x001fca0002800000 */
[----:B------:R-:W-:Y:S02]  /*9f20*/  IMAD.IADD R6, R2, 0x1, R7 ;  /* 0x0000000102067824 */ /* 0x000fe400078e0207 */
[----:B------:R-:W0:Y:S03]  /*9f30*/  S2R R7, SR_CTAID.X ;  /* 0x0000000000077919 */ /* 0x000e260000002500 */
[----:B------:R-:W1:Y:S02]  /*9f40*/  SHFL.IDX PT, R4, R6, 0x1f, 0x1f ;  /* 0x03e01f0006047f89 */ /* 0x000e6400000e0000 */
[----:B-1----:R-:W-:-:S04]  /*9f50*/  IMAD R4, R4, R11, RZ ;  /* 0x0000000b04047224 */ /* 0x002fc800078e02ff */
[----:B------:R-:W-:Y:S01]  /*9f60*/  IMAD.MOV.U32 R3, RZ, RZ, R4 ;  /* 0x000000ffff037224 */ /* 0x000fe200078e0004 */
[----:B0-----:R-:W-:-:S13]  /*9f70*/  ISETP.GT.AND P6, PT, R4, R7, PT ;  /* 0x000000070400720c */ /* 0x001fda0003fc4270 */
[----:B------:R-:W-:Y:S05]  /*9f80*/  @P6 BRA `(.L_x_221) ;  /* 0x0000000000946947 */ /* 0x000fea0003800000 */
[----:B------:R-:W-:Y:S01]  /*9f90*/  IMAD.MOV.U32 R4, RZ, RZ, R3 ;  /* 0x000000ffff047224 */ /* 0x000fe200078e0003 */
[----:B------:R-:W-:Y:S01]  /*9fa0*/  UMOV UR4, URZ ;  /* 0x0000003f00047c82 */ /* 0x000fe20008000000 */
[----:B------:R-:W-:-:S05]  /*9fb0*/  ULDC UR5, c[0x0][0xc3c] ;  /* 0x00030f0000057ab9 */ /* 0x000fca0000000800 */
.L_x_225:
[----:B------:R-:W-:-:S04]  /*9fc0*/  UIADD3 UR4, UR4, 0x1f, URZ ;  /* 0x0000001f04047890 */ /* 0x000fc8000fffe03f */
[----:B------:R-:W-:-:S06]  /*9fd0*/  UISETP.GE.AND UP0, UPT, UR4, UR5, UPT ;  /* 0x000000050400728c */ /* 0x000fcc000bf06270 */
[----:B------:R-:W-:-:S13]  /*9fe0*/  PLOP3.LUT P6, PT, PT, PT, UP0, 0x40, 0x0 ;  /* 0x000000000000781c */ /* 0x000fda0003fce808 */
[----:B------:R-:W-:Y:S05]  /*9ff0*/  @!P6 BRA `(.L_x_222) ;  /* 0x000000040030e947 */ /* 0x000fea0003800000 */
[----:B------:R-:W-:Y:S01]  /*a000*/  VIADD R9, R5, UR4 ;  /* 0x0000000405097c36 */ /* 0x000fe20008000000 */
[----:B------:R-:W-:Y:S01]  /*a010*/  BSSY B0, `(.L_x_223) ;  /* 0x0000007000007945 */ /* 0x000fe20003800000 */
[----:B------:R-:W-:-:S03]  /*a020*/  MOV R0, RZ ;  /* 0x000000ff00007202 */ /* 0x000fc60000000f00 */
[----:B------:R-:W-:-:S13]  /*a030*/  ISETP.GE.OR P6, PT, R9, UR5, !P0 ;  /* 0x0000000509007c0c */ /* 0x000fda000c7c6670 */
[----:B------:R-:W-:Y:S05]  /*a040*/  @P6 BRA `(.L_x_224) ;  /* 0x00000000000c6947 */ /* 0x000fea0003800000 */
[----:B------:R-:W0:Y:S02]  /*a050*/  LDC.64 R2, c[0x0][0xc80] ;  /* 0x00032000ff027b82 */ /* 0x000e240000000a00 */
[----:B0-----:R-:W-:-:S05]  /*a060*/  IMAD.WIDE R2, R9, 0x4, R2 ;  /* 0x0000000409027825 */ /* 0x001fca00078e0202 */
[----:B------:R0:W5:Y:S02]  /*a070*/  LDG.E R0, desc[UR48][R2.64] ;  /* 0x0000003002007981 */ /* 0x000164000c1e1900 */
.L_x_224:
[----:B------:R-:W-:Y:S05]  /*a080*/  BSYNC B0 ;  /* 0x0000000000007941 */ /* 0x000fea0003800000 */
.L_x_223:
[----:B0----5:R-:W0:Y:S02]  /*a090*/  SHFL.UP PT, R2, R0, 0x1, RZ ;  /* 0x0420000000027989 */ /* 0x021e2400000e00ff */
        /* <DEDUP_REMOVED lines=13> */
[----:B------:R-:W-:Y:S02]  /*a170*/  IMAD.IADD R6, R6, 0x1, R11 ;  /* 0x0000000106067824 */ /* 0x000fe400078e020b */
[----:B------:R-:W0:Y:S03]  /*a180*/  LDC R11, c[0x0][0xc38] ;  /* 0x00030e00ff0b7b82 */ /* 0x000e260000000800 */
[----:B------:R-:W0:Y:S02]  /*a190*/  SHFL.IDX PT, R3, R6, 0x1f, 0x1f ;  /* 0x03e01f0006037f89 */ /* 0x000e2400000e0000 */
[----:B0-----:R-:W-:-:S05]  /*a1a0*/  IMAD R3, R3, R11, RZ ;  /* 0x0000000b03037224 */ /* 0x001fca00078e02ff */
[----:B------:R-:W-:-:S04]  /*a1b0*/  IADD3 R4, R3, R4, RZ ;  /* 0x0000000403047210 */ /* 0x000fc80007ffe0ff */
[----:B------:R-:W-:-:S13]  /*a1c0*/  ISETP.GT.AND P6, PT, R4, R7, PT ;  /* 0x000000070400720c */ /* 0x000fda0003fc4270 */
[----:B------:R-:W-:Y:S05]  /*a1d0*/  @!P6 BRA `(.L_x_225) ;  /* 0xfffffffc0078e947 */ /* 0x000fea000383ffff */
.L_x_221:
[----:B------:R-:W-:-:S04]  /*a1e0*/  IMAD.IADD R9, R4, 0x1, -R3 ;  /* 0x0000000104097824 */ /* 0x000fc800078e0a03 */
[----:B------:R-:W-:-:S05]  /*a1f0*/  IMAD R2, R6, R11, R9 ;  /* 0x0000000b06027224 */ /* 0x000fca00078e0209 */
[----:B------:R-:W-:-:S13]  /*a200*/  ISETP.GT.AND P0, PT, R2, R7, PT ;  /* 0x000000070200720c */ /* 0x000fda0003f04270 */
[----:B------:R-:W-:Y:S02]  /*a210*/  VOTEU.ANY UR5, UPT, !P0 ;  /* 0x0000000000057886 */ /* 0x000fe400040e0100 */
[----:B------:R-:W-:Y:S02]  /*a220*/  UPOPC UR40, UR5 ;  /* 0x00000005002872bf */ /* 0x000fe40008000000 */
[----:B------:R-:W-:-:S04]  /*a230*/  ISETP.NE.AND P0, PT, RZ, UR5, PT ;  /* 0x00000005ff007c0c */ /* 0x000fc8000bf05270 */
[----:B------:R-:W-:-:S05]  /*a240*/  IMAD.U32 R13, RZ, RZ, UR40 ;  /* 0x00000028ff0d7e24 */ /* 0x000fca000f8e00ff */
[----:B------:R-:W0:Y:S02]  /*a250*/  SHFL.IDX PT, R0, R0, R13, 0x1f ;  /* 0x00001f0d00007589 */ /* 0x000e2400000e0000 */
[----:B0-----:R-:W-:-:S04]  /*a260*/  IABS R4, R0 ;  /* 0x0000000000047213 */ /* 0x001fc80000000000 */
[----:B------:R-:W0:Y:S08]  /*a270*/  I2F.RP R8, R4 ;  /* 0x0000000400087306 */ /* 0x000e300000209400 */
[----:B0-----:R-:W0:Y:S02]  /*a280*/  MUFU.RCP R8, R8 ;  /* 0x0000000800087308 */ /* 0x001e240000001000 */
[----:B0-----:R-:W-:-:S06]  /*a290*/  VIADD R2, R8, 0xffffffe ;  /* 0x0ffffffe08027836 */ /* 0x001fcc0000000000 */
[----:B------:R0:W1:Y:S01]  /*a2a0*/  F2I.FTZ.U32.TRUNC.NTZ R3, R2 ;  /* 0x0000000200037305 */ /* 0x000062000021f000 */
[----:B------:R-:W-:Y:S05]  /*a2b0*/  @!P0 BRA `(.L_x_226) ;  /* 0x00000000000c8947 */ /* 0x000fea0003800000 */
[----:B------:R-:W-:-:S06]  /*a2c0*/  UIADD3 UR5, UR40, -0x1, URZ ;  /* 0xffffffff28057890 */ /* 0x000fcc000fffe03f */
[----:B------:R-:W-:-:S05]  /*a2d0*/  IMAD.U32 R13, RZ, RZ, UR5 ;  /* 0x00000005ff0d7e24 */ /* 0x000fca000f8e00ff */
[----:B------:R2:W3:Y:S02]  /*a2e0*/  SHFL.IDX PT, R16, R6, R13, 0x1f ;  /* 0x00001f0d06107589 */ /* 0x0004e400000e0000 */
.L_x_226:
[----:B01----:R-:W-:Y:S01]  /*a2f0*/  IMAD.MOV R2, RZ, RZ, -R3 ;  /* 0x000000ffff027224 */ /* 0x003fe200078e0a03 */
[----:B------:R-:W-:Y:S01]  /*a300*/  UIADD3 UR40, UR40, UR4, URZ ;  /* 0x0000000428287290 */ /* 0x000fe2000fffe03f */
[----:B---3--:R-:W-:-:S03]  /*a310*/  IMAD R16, R16, R11, R9 ;  /* 0x0000000b10107224 */ /* 0x008fc600078e0209 */
[----:B------:R-:W-:Y:S01]  /*a320*/  MOV R11, R2 ;  /* 0x00000002000b7202 */ /* 0x000fe20000000f00 */
[----:B------:R-:W-:Y:S01]  /*a330*/  IMAD.IADD R9, R7, 0x1, -R16 ;  /* 0x0000000107097824 */ /* 0x000fe200078e0a10 */
[----:B------:R-:W-:-:S03]  /*a340*/  IABS R2, R0 ;  /* 0x0000000000027213 */ /* 0x000fc60000000000 */
[----:B------:R-:W-:Y:S01]  /*a350*/  IMAD R7, R11, R4, RZ ;  /* 0x000000040b077224 */ /* 0x000fe200078e02ff */
[----:B--2---:R-:W-:Y:S01]  /*a360*/  IABS R6, R9 ;  /* 0x0000000900067213 */ /* 0x004fe20000000000 */
[----:B------:R-:W-:Y:S02]  /*a370*/  IMAD.MOV R8, RZ, RZ, -R2 ;  /* 0x000000ffff087224 */ /* 0x000fe400078e0a02 */
[----:B------:R-:W-:-:S04]  /*a380*/  IMAD.MOV.U32 R2, RZ, RZ, RZ ;  /* 0x000000ffff027224 */ /* 0x000fc800078e00ff */
[----:B------:R-:W-:-:S04]  /*a390*/  IMAD.HI.U32 R2, R3, R7, R2 ;  /* 0x0000000703027227 */ /* 0x000fc800078e0002 */
[----:B------:R-:W-:Y:S02]  /*a3a0*/  IMAD.MOV.U32 R3, RZ, RZ, R6 ;  /* 0x000000ffff037224 */ /* 0x000fe400078e0006 */
[----:B------:R-:W-:Y:S02]  /*a3b0*/  IMAD.MOV.U32 R6, RZ, RZ, R8 ;  /* 0x000000ffff067224 */ /* 0x000fe400078e0008 */
[----:B------:R-:W-:-:S04]  /*a3c0*/  IMAD.HI.U32 R2, R2, R3, RZ ;  /* 0x0000000302027227 */ /* 0x000fc800078e00ff */
[----:B------:R-:W-:-:S05]  /*a3d0*/  IMAD R3, R2, R6, R3 ;  /* 0x0000000602037224 */ /* 0x000fca00078e0203 */
[----:B------:R-:W-:-:S13]  /*a3e0*/  ISETP.GT.U32.AND P1, PT, R4, R3, PT ;  /* 0x000000030400720c */ /* 0x000fda0003f24070 */
[-C--:B------:R-:W-:Y:S01]  /*a3f0*/  @!P1 IADD3 R3, R3, -R4.reuse, RZ ;  /* 0x8000000403039210 */ /* 0x080fe20007ffe0ff */
[----:B------:R-:W-:Y:S01]  /*a400*/  @!P1 VIADD R2, R2, 0x1 ;  /* 0x0000000102029836 */ /* 0x000fe20000000000 */
[----:B------:R-:W-:Y:S02]  /*a410*/  ISETP.NE.AND P1, PT, R0, RZ, PT ;  /* 0x000000ff0000720c */ /* 0x000fe40003f25270 */
[----:B------:R-:W-:Y:S02]  /*a420*/  ISETP.GE.U32.AND P0, PT, R3, R4, PT ;  /* 0x000000040300720c */ /* 0x000fe40003f06070 */
[----:B------:R-:W-:-:S04]  /*a430*/  LOP3.LUT R3, R9, R0, RZ, 0x3c, !PT ;  /* 0x0000000009037212 */ /* 0x000fc800078e3cff */
[----:B------:R-:W-:-:S07]  /*a440*/  ISETP.GE.AND P2, PT, R3, RZ, PT ;  /* 0x000000ff0300720c */ /* 0x000fce0003f46270 */
[----:B------:R-:W-:-:S06]  /*a450*/  @P0 VIADD R2, R2, 0x1 ;  /* 0x0000000102020836 */ /* 0x000fcc0000000000 */
[----:B------:R-:W-:Y:S01]  /*a460*/  @!P2 IMAD.MOV R2, RZ, RZ, -R2 ;  /* 0x000000ffff02a224 */ /* 0x000fe200078e0a02 */
[----:B------:R-:W-:-:S04]  /*a470*/  @!P1 LOP3.LUT R2, RZ, R0, RZ, 0x33, !PT ;  /* 0x00000000ff029212 */ /* 0x000fc800078e33ff */
[----:B------:R-:W-:Y:S01]  /*a480*/  MOV R18, R2 ;  /* 0x0000000200127202 */ /* 0x000fe20000000f00 */
[----:B------:R-:W-:-:S04]  /*a490*/  IMAD.MOV R17, RZ, RZ, -R2 ;  /* 0x000000ffff117224 */ /* 0x000fc800078e0a02 */
[----:B------:R-:W-:Y:S01]  /*a4a0*/  IMAD R17, R0, R17, R9 ;  /* 0x0000001100117224 */ /* 0x000fe200078e0209 */
[----:B------:R-:W-:Y:S06]  /*a4b0*/  BRA `(.L_x_227) ;  /* 0x0000000000107947 */ /* 0x000fec0003800000 */
.L_x_222:
[----:B------:R-:W-:Y:S01]  /*a4c0*/  IMAD.MOV.U32 R16, RZ, RZ, R7 ;  /* 0x000000ffff107224 */ /* 0x000fe200078e0007 */
[----:B------:R-:W-:Y:S01]  /*a4d0*/  ULDC UR40, c[0x0][0xc3c] ;  /* 0x00030f0000287ab9 */ /* 0x000fe20000000800 */
[----:B------:R-:W-:Y:S02]  /*a4e0*/  IMAD.MOV.U32 R17, RZ, RZ, RZ ;  /* 0x000000ffff117224 */ /* 0x000fe400078e00ff */
[----:B------:R-:W-:-:S07]  /*a4f0*/  IMAD.MOV.U32 R18, RZ, RZ, RZ ;  /* 0x000000ffff127224 */ /* 0x000fce00078e00ff */
.L_x_227:
[----:B------:R-:W-:Y:S01]  /*a500*/  ISETP.NE.AND P0, PT, R5, RZ, PT ;  /* 0x000000ff0500720c */ /* 0x000fe20003f05270 */
[----:B------:R-:W-:-:S12]  /*a510*/  IMAD.U32 R19, RZ, RZ, UR40 ;  /* 0x00000028ff137e24 */ /* 0x000fd8000f8e00ff */
[----:B------:R-:W0:Y:S01]  /*a520*/  @!P0 S2R R3, SR_CgaCtaId ;  /* 0x0000000000038919 */ /* 0x000e220000008800 */
[----:B------:R-:W-:-:S04]  /*a530*/  @!P0 MOV R0, 0x400 ;  /* 0x0000040000008802 */ /* 0x000fc80000000f00 */
[----:B0-----:R-:W-:-:S05]  /*a540*/  @!P0 LEA R0, R3, R0, 0x18 ;  /* 0x0000000003008211 */ /* 0x001fca00078ec0ff */
[----:B------:R0:W-:Y:S01]  /*a550*/  @!P0 STS.128 [R0+0x132d0], R16 ;  /* 0x0132d01000008388 */ /* 0x0001e20000000c00 */
[----:B------:R-:W-:Y:S06]  /*a560*/  BAR.ARV 0x5, 0x200 ;  /* 0x0148000000007b1d */ /* 0x000fec0000002000 */
.L_x_220:
[----:B0-----:R-:W-:Y:S01]  /*a570*/  MOV R0, 0x1 ;  /* 0x0000000100007802 */ /* 0x001fe20000000f00 */
[----:B------:R-:W-:Y:S01]  /*a580*/  ULDC UR4, c[0x0][0xc3c] ;  /* 0x00030f0000047ab9 */ /* 0x000fe20000000800 */
[----:B------:R0:W-:Y:S01]  /*a590*/  STL [R1+0x30], RZ ;  /* 0x000030ff01007387 */ /* 0x0001e20000100800 */
[----:B------:R-:W-:Y:S01]  /*a5a0*/  UISETP.GE.AND UP0, UPT, UR40, UR4, UPT ;  /* 0x000000042800728c */ /* 0x000fe2000bf06270 */
[----:B------:R-:W-:Y:S02]  /*a5b0*/  IMAD.MOV.U32 R28, RZ, RZ, RZ ;  /* 0x000000ffff1c7224 */ /* 0x000fe400078e00ff */
[----:B------:R0:W-:Y:S03]  /*a5c0*/  STL [R1+0x4], R0 ;  /* 0x0000040001007387 */ /* 0x0001e60000100800 */
[----:B------:R-:W-:-:S13]  /*a5d0*/  PLOP3.LUT P0, PT, PT, PT, UP0, 0x80, 0x0 ;  /* 0x000000000000781c */ /* 0x000fda0003f0f008 */
[----:B0-----:R-:W-:Y:S05]  /*a5e0*/  @P0 BRA `(.L_x_228) ;  /* 0x0000005000e00947 */ /* 0x001fea0003800000 */
[----:B------:R-:W0:Y:S01]  /*a5f0*/  S2R R10, SR_TID.X ;  /* 0x00000000000a7919 */ /* 0x000e220000002100 */
[----:B------:R-:W1:Y:S01]  /*a600*/  S2UR UR4, SR_CgaCtaId ;  /* 0x00000000000479c3 */ /* 0x000e620000008800 */
[----:B------:R-:W-:Y:S01]  /*a610*/  MOV R22, 0x400 ;  /* 0x0000040000167802 */ /* 0x000fe20000000f00 */
[----:B------:R-:W-:Y:S01]  /*a620*/  ULOP3.LUT UR46, UR39, 0x2, URZ, 0xfc, !UPT ;  /* 0x00000002272e7892 */ /* 0x000fe2000f8efc3f */
[----:B------:R-:W-:Y:S01]  /*a630*/  MOV R28, RZ ;  /* 0x000000ff001c7202 */ /* 0x000fe20000000f00 */
[----:B------:R-:W-:Y:S01]  /*a640*/  ULOP3.LUT UR50, UR39, 0x1, URZ, 0xfc, !UPT ;  /* 0x0000000127327892 */ /* 0x000fe2000f8efc3f */
[----:B------:R-:W-:Y:S01]  /*a650*/  ULDC UR51, c[0x0][0xc] ;  /* 0x0000030000337ab9 */ /* 0x000fe20000000800 */
[C---:B0-----:R-:W-:Y:S01]  /*a660*/  IMAD.SHL.U32 R3, R10.reuse, 0x40, RZ ;  /* 0x000000400a037824 */ /* 0x041fe200078e00ff */
[----:B------:R-:W-:Y:S01]  /*a670*/  SHF.R.U32.HI R5, RZ, 0x1, R10 ;  /* 0x00000001ff057819 */ /* 0x000fe2000001160a */
[C---:B------:R-:W-:Y:S01]  /*a680*/  IMAD.SHL.U32 R2, R10.reuse, 0x20, RZ ;  /* 0x000000200a027824 */ /* 0x040fe200078e00ff */
[C---:B------:R-:W-:Y:S01]  /*a690*/  SHF.L.U32 R4, R10.reuse, 0x3, RZ ;  /* 0x000000030a047819 */ /* 0x040fe200000006ff */
[C---:B------:R-:W-:Y:S01]  /*a6a0*/  IMAD.SHL.U32 R9, R10.reuse, 0x4, RZ ;  /* 0x000000040a097824 */ /* 0x040fe200078e00ff */
[----:B------:R-:W-:Y:S01]  /*a6b0*/  LOP3.LUT R0, R3, 0x180, RZ, 0xc0, !PT ;  /* 0x0000018003007812 */ /* 0x000fe200078ec0ff */
[----:B------:R-:W-:Y:S01]  /*a6c0*/  IMAD.SHL.U32 R8, R10, 0x2, RZ ;  /* 0x000000020a087824 */ /* 0x000fe200078e00ff */
[----:B------:R-:W-:-:S02]  /*a6d0*/  LOP3.LUT R6, R2, 0x80, RZ, 0xc0, !PT ;  /* 0x0000008002067812 */ /* 0x000fc400078ec0ff */
[----:B------:R-:W-:Y:S01]  /*a6e0*/  LOP3.LUT R5, R0, 0x30, R5, 0xf8, !PT ;  /* 0x0000003000057812 */ /* 0x000fe200078ef805 */
[----:B------:R-:W-:Y:S01]  /*a6f0*/  IMAD.SHL.U32 R0, R10, 0x10, RZ ;  /* 0x000000100a007824 */ /* 0x000fe200078e00ff */
[----:B------:R-:W-:Y:S02]  /*a700*/  LOP3.LUT R6, R6, 0x10, R10, 0xf8, !PT ;  /* 0x0000001006067812 */ /* 0x000fe400078ef80a */
[----:B------:R-:W-:Y:S02]  /*a710*/  LOP3.LUT R4, R5, 0x30, R4, 0x78, !PT ;  /* 0x0000003005047812 */ /* 0x000fe400078e7804 */
[----:B------:R-:W-:Y:S02]  /*a720*/  LOP3.LUT R7, R0, 0x600, RZ, 0xc0, !PT ;  /* 0x0000060000077812 */ /* 0x000fe400078ec0ff */
[----:B------:R-:W-:Y:S02]  /*a730*/  LOP3.LUT R6, R6, 0x10, R9, 0x78, !PT ;  /* 0x0000001006067812 */ /* 0x000fe400078e7809 */
[----:B------:R-:W-:-:S02]  /*a740*/  LOP3.LUT R7, R7, 0x60, R2, 0xf8, !PT ;  /* 0x0000006007077812 */ /* 0x000fc400078ef802 */
[----:B------:R-:W-:Y:S02]  /*a750*/  LOP3.LUT R3, R4, 0x640, R3, 0xf8, !PT ;  /* 0x0000064004037812 */ /* 0x000fe400078ef803 */
[----:B------:R-:W-:Y:S02]  /*a760*/  LOP3.LUT R7, R7, 0x100, R2, 0xf8, !PT ;  /* 0x0000010007077812 */ /* 0x000fe400078ef802 */
[----:B------:R-:W-:Y:S01]  /*a770*/  LOP3.LUT R5, R0, 0x1b0, RZ, 0xc0, !PT ;  /* 0x000001b000057812 */ /* 0x000fe200078ec0ff */
[----:B------:R0:W-:Y:S01]  /*a780*/  STL [R1+0x20], R3 ;  /* 0x0000200301007387 */ /* 0x0001e20000100800 */
[----:B------:R-:W-:Y:S01]  /*a790*/  LOP3.LUT R4, R7, R6, RZ, 0xfc, !PT ;  /* 0x0000000607047212 */ /* 0x000fe200078efcff */
[----:B------:R-:W-:Y:S01]  /*a7a0*/  IMAD.MOV.U32 R6, RZ, RZ, 0x1 ;  /* 0x00000001ff067424 */ /* 0x000fe200078e00ff */
[----:B------:R-:W-:-:S03]  /*a7b0*/  LOP3.LUT R5, R5, 0x30, R8, 0x78, !PT ;  /* 0x0000003005057812 */ /* 0x000fc600078e7808 */
[----:B------:R1:W-:Y:S01]  /*a7c0*/  STL [R1+0x1c], R4 ;  /* 0x00001c0401007387 */ /* 0x0003e20000100800 */
[----:B0-----:R-:W-:-:S03]  /*a7d0*/  LOP3.LUT R3, R10, 0x7f, RZ, 0xc0, !PT ;  /* 0x0000007f0a037812 */ /* 0x001fc600078ec0ff */
[----:B------:R0:W-:Y:S01]  /*a7e0*/  STL [R1+0x4], R6 ;  /* 0x0000040601007387 */ /* 0x0001e20000100800 */
[----:B------:R-:W-:Y:S01]  /*a7f0*/  SHF.R.U32.HI R3, RZ, 0x2, R3 ;  /* 0x00000002ff037819 */ /* 0x000fe20000011603 */
[----:B-1----:R-:W-:-:S03]  /*a800*/  IMAD.U32 R4, RZ, RZ, UR4 ;  /* 0x00000004ff047e24 */ /* 0x002fc6000f8e00ff */
[----:B------:R-:W-:Y:S02]  /*a810*/  LOP3.LUT R3, R3, 0x60, R2, 0xf8, !PT ;  /* 0x0000006003037812 */ /* 0x000fe400078ef802 */
[----:B------:R-:W-:Y:S01]  /*a820*/  LOP3.LUT R2, R5, 0x640, R0, 0xf8, !PT ;  /* 0x0000064005027812 */ /* 0x000fe200078ef800 */
[----:B------:R0:W-:Y:S01]  /*a830*/  STL [R1+0x14], R4 ;  /* 0x0000140401007387 */ /* 0x0001e20000100800 */
[----:B------:R-:W-:Y:S02]  /*a840*/  LEA R22, R4, R22, 0x18 ;  /* 0x0000001604167211 */ /* 0x000fe400078ec0ff */
[----:B------:R-:W-:Y:S01]  /*a850*/  LOP3.LUT R3, R3, 0x80, RZ, 0xfc, !PT ;  /* 0x0000008003037812 */ /* 0x000fe200078efcff */
[----:B------:R0:W-:Y:S02]  /*a860*/  STL [R1+0x30], RZ ;  /* 0x000030ff01007387 */ /* 0x0001e40000100800 */
[----:B------:R-:W-:Y:S02]  /*a870*/  IMAD.IADD R0, R22, 0x1, R2 ;  /* 0x0000000116007824 */ /* 0x000fe400078e0202 */
[----:B------:R0:W-:Y:S04]  /*a880*/  STL [R1+0x18], R2 ;  /* 0x0000180201007387 */ /* 0x0001e80000100800 */
[----:B------:R0:W-:Y:S02]  /*a890*/  STL [R1+0x2c], R0 ;  /* 0x00002c0001007387 */ /* 0x0001e40000100800 */
.L_x_303:
[----:B------:R-:W-:Y:S01]  /*a8a0*/  ULDC.64 UR4, c[0x0][0xc88] ;  /* 0x0003220000047ab9 */ /* 0x000fe20000000a00 */
[----:B------:R-:W-:Y:S01]  /*a8b0*/  ULDC.64 UR6, c[0x0][0xa18] ;  /* 0x0002860000067ab9 */ /* 0x000fe20000000a00 */
[----:B------:R-:W-:Y:S01]  /*a8c0*/  UIMAD.WIDE UR4, UR40, 0x4, UR4 ;  /* 0x00000004280478a5 */ /* 0x000fe2000f8e0204 */
[----:B------:R-:W-:-:S05]  /*a8d0*/  ULDC.64 UR8, c[0x0][0xa00] ;  /* 0x0002800000087ab9 */ /* 0x000fca0000000a00 */
[----:B0-23--:R-:W-:Y:S02]  /*a8e0*/  IMAD.U32 R2, RZ, RZ, UR4 ;  /* 0x00000004ff027e24 */ /* 0x00dfe4000f8e00ff */
[----:B------:R-:W-:Y:S01]  /*a8f0*/  IMAD.U32 R3, RZ, RZ, UR5 ;  /* 0x00000005ff037e24 */ /* 0x000fe2000f8e00ff */
[----:B------:R-:W-:-:S04]  /*a900*/  ULDC.64 UR4, c[0x0][0xa28] ;  /* 0x00028a0000047ab9 */ /* 0x000fc80000000a00 */
[----:B------:R-:W2:Y:S01]  /*a910*/  LDG.E R2, desc[UR48][R2.64] ;  /* 0x0000003002027981 */ /* 0x000ea2000c1e1900 */
[----:B------:R-:W-:Y:S02]  /*a920*/  UISETP.NE.U32.AND UP1, UPT, UR4, URZ, UPT ;  /* 0x0000003f0400728c */ /* 0x000fe4000bf25070 */
[----:B------:R-:W-:Y:S02]  /*a930*/  UISETP.NE.U32.AND UP0, UPT, UR6, URZ, UPT ;  /* 0x0000003f0600728c */ /* 0x000fe4000bf05070 */
[----:B------:R-:W-:Y:S02]  /*a940*/  UISETP.NE.AND.EX UP1, UPT, UR5, URZ, UPT, UP1 ;  /* 0x0000003f0500728c */ /* 0x000fe4000bf25310 */
[----:B------:R-:W-:Y:S02]  /*a950*/  UISETP.NE.AND.EX UP0, UPT, UR7, URZ, UPT, UP0 ;  /* 0x0000003f0700728c */ /* 0x000fe4000bf05300 */
[----:B------:R-:W-:Y:S02]  /*a960*/  UISETP.NE.U32.AND UP2, UPT, UR8, URZ, UPT ;  /* 0x0000003f0800728c */ /* 0x000fe4000bf45070 */
[----:B------:R-:W-:-:S02]  /*a970*/  PLOP3.LUT P0, PT, PT, PT, UP1, 0x80, 0x0 ;  /* 0x000000000000781c */ /* 0x000fc40003f0f018 */
[----:B------:R-:W-:Y:S01]  /*a980*/  UISETP.NE.AND.EX UP5, UPT, UR9, URZ, UPT, UP2 ;  /* 0x0000003f0900728c */ /* 0x000fe2000bfa5320 */
[----:B------:R-:W-:Y:S02]  /*a990*/  PLOP3.LUT P1, PT, PT, PT, UP0, 0x80, 0x0 ;  /* 0x000000000000781c */ /* 0x000fe40003f2f008 */
[----:B------:R-:W-:Y:S01]  /*a9a0*/  MOV R5, RZ ;  /* 0x000000ff00057202 */ /* 0x000fe20000000f00 */
[----:B------:R-:W-:Y:S02]  /*a9b0*/  UP2UR UR47, UPR, URZ, 0x20 ;  /* 0x000000203f2f7883 */ /* 0x000fe40008000000 */
[----:B------:R-:W-:Y:S02]  /*a9c0*/  PLOP3.LUT P2, PT, PT, PT, UP5, 0x80, 0x0 ;  /* 0x000000000000781c */ /* 0x000fe40003f4f058 */
[----:B--2---:R-:W-:-:S13]  /*a9d0*/  R2UR UR44, R2 ;  /* 0x00000000022c72ca */ /* 0x004fda00000e0000 */
[----:B------:R-:W-:Y:S02]  /*a9e0*/  USHF.R.S32.HI UR45, URZ, 0x1f, UR44 ;  /* 0x0000001f3f2d7899 */ /* 0x000fe4000801142c */
[----:B------:R-:W-:Y:S02]  /*a9f0*/  @UP1 ULEA UR4, UP3, UR44, UR4, 0x2 ;  /* 0x000000042c041291 */ /* 0x000fe4000f86103f */
[----:B------:R-:W-:Y:S02]  /*aa00*/  USHF.L.U32 UR36, UR44, 0x2, URZ ;  /* 0x000000022c247899 */ /* 0x000fe4000800063f */
[----:B------:R-:W-:Y:S02]  /*aa10*/  @UP1 ULEA.HI.X UR5, UR44, UR5, UR45, 0x2, UP3 ;  /* 0x000000052c051291 */ /* 0x000fe400098f142d */
[----:B------:R-:W-:Y:S01]  /*aa20*/  USHF.L.U64.HI UR37, UR44, 0x2, UR45 ;  /* 0x000000022c257899 */ /* 0x000fe2000801022d */
[----:B------:R-:W-:Y:S01]  /*aa30*/  IMAD.U32 R2, RZ, RZ, UR4 ;  /* 0x00000004ff027e24 */ /* 0x000fe2000f8e00ff */
[----:B------:R-:W-:-:S02]  /*aa40*/  @UP0 UIADD3 UR6, UP4, UR36, UR6, URZ ;  /* 0x0000000624060290 */ /* 0x000fc4000ff9e03f */
[----:B------:R-:W-:Y:S02]  /*aa50*/  MOV R3, UR5 ;  /* 0x0000000500037c02 */ /* 0x000fe40008000f00 */
[----:B------:R-:W-:Y:S02]  /*aa60*/  @UP0 UIADD3.X UR7, UR37, UR7, URZ, UP4, !UPT ;  /* 0x0000000725070290 */ /* 0x000fe4000a7fe43f */
[----:B------:R-:W-:Y:S01]  /*aa70*/  UIADD3 UR8, UP0, UR36, UR8, URZ ;  /* 0x0000000824087290 */ /* 0x000fe2000ff1e03f */
[----:B-----5:R0:W5:Y:S03]  /*aa80*/  @P0 LDG.E R0, desc[UR48][R2.64] ;  /* 0x0000003002000981 */ /* 0x020166000c1e1900 */
[----:B------:R-:W-:Y:S01]  /*aa90*/  UIADD3.X UR4, UR37, UR9, URZ, UP0, !UPT ;  /* 0x0000000925047290 */ /* 0x000fe200087fe43f */
[----:B0-----:R-:W-:Y:S02]  /*aaa0*/  IMAD.U32 R2, RZ, RZ, UR6 ;  /* 0x00000006ff027e24 */ /* 0x001fe4000f8e00ff */
[----:B------:R-:W-:-:S05]  /*aab0*/  IMAD.U32 R3, RZ, RZ, UR7 ;  /* 0x00000007ff037e24 */ /* 0x000fca000f8e00ff */
[----:B------:R0:W2:Y:S02]  /*aac0*/  @P1 LDG.E R4, desc[UR48][R2.64] ;  /* 0x0000003002041981 */ /* 0x0000a4000c1e1900 */
[----:B0-----:R-:W-:Y:S02]  /*aad0*/  IMAD.U32 R2, RZ, RZ, UR8 ;  /* 0x00000008ff027e24 */ /* 0x001fe4000f8e00ff */
[----:B------:R-:W-:-:S05]  /*aae0*/  IMAD.U32 R3, RZ, RZ, UR4 ;  /* 0x00000004ff037e24 */ /* 0x000fca000f8e00ff */
[----:B------:R-:W3:Y:S01]  /*aaf0*/  @P2 LDG.E R5, desc[UR48][R2.64] ;  /* 0x0000003002052981 */ /* 0x000ee2000c1e1900 */
[----:B--2---:R-:W-:-:S03]  /*ab00*/  @P1 R2UR UR41, R4 ;  /* 0x00000000042912ca */ /* 0x004fc600000e0000 */
[----:B---3--:R0:W-:Y:S01]  /*ab10*/  STL [R1+0x28], R5 ;  /* 0x0000280501007387 */ /* 0x0081e20000100800 */
[----:B------:R-:W-:Y:S11]  /*ab20*/  @P1 BRA `(.L_x_229) ;  /* 0x0000000000241947 */ /* 0x000ff60003800000 */
[----:B------:R-:W-:Y:S01]  /*ab30*/  UISETP.NE.AND UP0, UPT, UR47, URZ, UPT ;  /* 0x0000003f2f00728c */ /* 0x000fe2000bf05270 */
[----:B------:R-:W-:-:S05]  /*ab40*/  ULDC UR41, c[0x0][0x288] ;  /* 0x0000a20000297ab9 */ /* 0x000fca0000000800 */
[----:B------:R-:W-:-:S13]  /*ab50*/  PLOP3.LUT P1, PT, PT, PT, UP0, 0x40, 0x0 ;  /* 0x000000000000781c */ /* 0x000fda0003f2e808 */
[----:B------:R-:W-:Y:S05]  /*ab60*/  @P1 BRA `(.L_x_229) ;  /* 0x0000000000141947 */ /* 0x000fea0003800000 */
[----:B0-----:R-:W2:Y:S04]  /*ab70*/  LDG.E R5, desc[UR48][R2.64] ;  /* 0x0000003002057981 */ /* 0x001ea8000c1e1900 */
[----:B------:R-:W3:Y:S01]  /*ab80*/  LDG.E R4, desc[UR48][R2.64+0x4] ;  /* 0x0000043002047981 */ /* 0x000ee2000c1e1900 */
[----:B--2---:R-:W-:Y:S02]  /*ab90*/  R2UR UR4, R5 ;  /* 0x00000000050472ca */ /* 0x004fe400000e0000 */
[----:B---3--:R-:W-:-:S13]  /*aba0*/  R2UR UR41, R4 ;  /* 0x00000000042972ca */ /* 0x008fda00000e0000 */
[----:B------:R-:W-:-:S12]  /*abb0*/  UIADD3 UR41, -UR4, UR41, URZ ;  /* 0x0000002904297290 */ /* 0x000fd8000fffe13f */
.L_x_229:
[----:B------:R-:W-:Y:S01]  /*abc0*/  IMAD.U32 R4, RZ, RZ, UR44 ;  /* 0x0000002cff047e24 */ /* 0x000fe2000f8e00ff */
[----:B------:R-:W-:Y:S01]  /*abd0*/  UMOV UR38, URZ ;  /* 0x0000003f00267c82 */ /* 0x000fe20008000000 */
[----:B------:R-:W-:Y:S01]  /*abe0*/  ULDC.64 UR6, c[0x0][0xa20] ;  /* 0x0002880000067ab9 */ /* 0x000fe20000000a00 */
[----:B-----5:R-:W-:Y:S01]  /*abf0*/  @P0 R2UR UR38, R0 ;  /* 0x00000000002602ca */ /* 0x020fe200000e0000 */
[----:B------:R-:W-:Y:S01]  /*ac00*/  ULDC.64 UR4, c[0x0][0x418] ;  /* 0x0001060000047ab9 */ /* 0x000fe20000000a00 */
[----:B------:R1:W-:Y:S01]  /*ac10*/  STL [R1], R4 ;  /* 0x0000000401007387 */ /* 0x0003e20000100800 */
[----:B------:R-:W-:Y:S01]  /*ac20*/  ISETP.NE.U32.AND P0, PT, RZ, UR6, PT ;  /* 0x00000006ff007c0c */ /* 0x000fe2000bf05070 */
[----:B------:R-:W-:Y:S01]  /*ac30*/  UISETP.NE.U32.AND UP0, UPT, UR4, URZ, UPT ;  /* 0x0000003f0400728c */ /* 0x000fe2000bf05070 */
[----:B------:R-:W-:Y:S02]  /*ac40*/  ULDC UR42, c[0x0][0x2f0] ;  /* 0x0000bc00002a7ab9 */ /* 0x000fe40000000800 */
[----:B------:R-:W-:Y:S01]  /*ac50*/  ISETP.NE.AND.EX P0, PT, RZ, UR7, PT, P0 ;  /* 0x00000007ff007c0c */ /* 0x000fe2000bf05300 */
[----:B------:R-:W-:Y:S01]  /*ac60*/  UISETP.NE.AND.EX UP0, UPT, UR5, URZ, UPT, UP0 ;  /* 0x0000003f0500728c */ /* 0x000fe2000bf05300 */
[----:B------:R-:W-:-:S03]  /*ac70*/  ULDC UR4, c[0x0][0x424] ;  /* 0x0001090000047ab9 */ /* 0x000fc60000000800 */
[----:B------:R-:W-:-:S04]  /*ac80*/  USEL UR4, UR4, 0x1, UP0 ;  /* 0x0000000104047887 */ /* 0x000fc80008000000 */
[----:B------:R-:W-:-:S04]  /*ac90*/  UIMAD UR42, UR4, UR42, URZ ;  /* 0x0000002a042a72a4 */ /* 0x000fc8000f8e023f */
[----:B-1----:R-:W-:Y:S08]  /*aca0*/  @!P0 BRA `(.L_x_230) ;  /* 0x00000000001c8947 */ /* 0x002ff00003800000 */
[----:B------:R-:W-:-:S04]  /*acb0*/  UIADD3 UR4, UP0, UR36, UR6, URZ ;  /* 0x0000000624047290 */ /* 0x000fc8000ff1e03f */
[----:B------:R-:W-:Y:S02]  /*acc0*/  UIADD3.X UR5, UR37, UR7, URZ, UP0, !UPT ;  /* 0x0000000725057290 */ /* 0x000fe400087fe43f */
[----:B------:R-:W-:-:S04]  /*acd0*/  IMAD.U32 R2, RZ, RZ, UR4 ;  /* 0x00000004ff027e24 */ /* 0x000fc8000f8e00ff */
[----:B------:R-:W-:-:S05]  /*ace0*/  IMAD.U32 R3, RZ, RZ, UR5 ;  /* 0x00000005ff037e24 */ /* 0x000fca000f8e00ff */
[----:B------:R-:W2:Y:S02]  /*acf0*/  LDG.E R2, desc[UR48][R2.64] ;  /* 0x0000003002027981 */ /* 0x000ea4000c1e1900 */
[----:B--2---:R-:W-:Y:S01]  /*ad00*/  R2UR UR42, R2 ;  /* 0x00000000022a72ca */ /* 0x004fe200000e0000 */
[----:B------:R-:W-:-:S14]  /*ad10*/  BRA `(.L_x_231) ;  /* 0x00000000002c7947 */ /* 0x000fdc0003800000 */
.L_x_230:
[----:B------:R-:W-:Y:S02]  /*ad20*/  ULDC.64 UR4, c[0x0][0xa08] ;  /* 0x0002820000047ab9 */ /* 0x000fe40000000a00 */
[----:B------:R-:W-:-:S04]  /*ad30*/  ISETP.NE.U32.AND P0, PT, RZ, UR4, PT ;  /* 0x00000004ff007c0c */ /* 0x000fc8000bf05070 */
[----:B------:R-:W-:-:S13]  /*ad40*/  ISETP.NE.AND.EX P0, PT, RZ, UR5, PT, P0 ;  /* 0x00000005ff007c0c */ /* 0x000fda000bf05300 */
[----:B------:R-:W-:Y:S05]  /*ad50*/  @!P0 BRA `(.L_x_231) ;  /* 0x00000000001c8947 */ /* 0x000fea0003800000 */
[----:B------:R-:W1:Y:S02]  /*ad60*/  LDC.64 R2, c[0x0][0xa08] ;  /* 0x00028200ff027b82 */ /* 0x000e640000000a00 */
[----:B-1----:R-:W-:-:S05]  /*ad70*/  IMAD.WIDE R2, R4, 0x4, R2 ;  /* 0x0000000404027825 */ /* 0x002fca00078e0202 */
[----:B------:R-:W2:Y:S04]  /*ad80*/  LDG.E R4, desc[UR48][R2.64] ;  /* 0x0000003002047981 */ /* 0x000ea8000c1e1900 */
[----:B------:R-:W3:Y:S01]  /*ad90*/  LDG.E R0, desc[UR48][R2.64+0x4] ;  /* 0x0000043002007981 */ /* 0x000ee2000c1e1900 */
[----:B--2---:R-:W-:Y:S02]  /*ada0*/  R2UR UR42, R4 ;  /* 0x00000000042a72ca */ /* 0x004fe400000e0000 */
[----:B---3--:R-:W-:-:S13]  /*adb0*/  R2UR UR4, R0 ;  /* 0x00000000000472ca */ /* 0x008fda00000e0000 */
[----:B------:R-:W-:-:S12]  /*adc0*/  UIADD3 UR42, -UR42, UR4, URZ ;  /* 0x000000042a2a7290 */ /* 0x000fd8000fffe13f */
.L_x_231:
[----:B------:R-:W-:Y:S01]  /*add0*/  UIADD3 UR42, -UR38, UR42, URZ ;  /* 0x0000002a262a7290 */ /* 0x000fe2000fffe13f */
[----:B------:R-:W-:Y:S03]  /*ade0*/  BSSY B7, `(.L_x_232) ;  /* 0x000041f000077945 */ /* 0x000fe60003800000 */
[----:B------:R-:W-:Y:S02]  /*adf0*/  UIADD3 UR4, UR42, 0x9f, URZ ;  /* 0x0000009f2a047890 */ /* 0x000fe4000fffe03f */
[----:B------:R-:W-:Y:S02]  /*ae00*/  ISETP.LT.AND P0, PT, RZ, UR42, PT ;  /* 0x0000002aff007c0c */ /* 0x000fe4000bf01270 */
[----:B------:R-:W-:-:S04]  /*ae10*/  UIMAD.WIDE UR4, UR4, 0x66666667, URZ ;  /* 0x66666667040478a5 */ /* 0x000fc8000f8e023f */
[----:B------:R-:W-:-:S04]  /*ae20*/  USHF.R.U32.HI UR43, URZ, 0x1f, UR5 ;  /* 0x0000001f3f2b7899 */ /* 0x000fc80008011605 */
[----:B------:R-:W-:-:S03]  /*ae30*/  ULEA.HI.SX32 UR43, UR5, UR43, 0x1a ;  /* 0x0000002b052b7291 */ /* 0x000fc6000f8fd23f */
[----:B------:R-:W-:Y:S09]  /*ae40*/  @P0 BRA `(.L_x_233) ;  /* 0x0000000000440947 */ /* 0x000ff20003800000 */
[----:B------:R-:W1:Y:S02]  /*ae50*/  S2R R0, SR_TID.X ;  /* 0x0000000000007919 */ /* 0x000e640000002100 */
[----:B-1----:R-:W-:-:S04]  /*ae60*/  LOP3.LUT R0, R0, 0x7f, RZ, 0xc0, !PT ;  /* 0x0000007f00007812 */ /* 0x002fc800078ec0ff */
[----:B------:R-:W-:-:S13]  /*ae70*/  ISETP.NE.AND P0, PT, R0, RZ, PT ;  /* 0x000000ff0000720c */ /* 0x000fda0003f05270 */
[----:B------:R-:W-:Y:S05]  /*ae80*/  @P0 BRA `(.L_x_234) ;  /* 0x0000004000500947 */ /* 0x000fea0003800000 */
[----:B0-----:R-:W0:Y:S01]  /*ae90*/  S2R R5, SR_LANEID ;  /* 0x0000000000057919 */ /* 0x001e220000000000 */
[----:B------:R-:W-:Y:S01]  /*aea0*/  VOTEU.ANY UR4, UPT, PT ;  /* 0x0000000000047886 */ /* 0x000fe200038e0100 */
[----:B------:R-:W1:Y:S01]  /*aeb0*/  LDC.64 R2, c[0x0][0xc60] ;  /* 0x00031800ff027b82 */ /* 0x000e620000000a00 */
[----:B------:R-:W0:Y:S02]  /*aec0*/  FLO.U32 R0, UR4 ;  /* 0x0000000400007d00 */ /* 0x000e2400080e0000 */
[----:B0-----:R-:W-:-:S06]  /*aed0*/  ISETP.EQ.U32.AND P0, PT, R0, R5, PT ;  /* 0x000000050000720c */ /* 0x001fcc0003f02070 */
[----:B------:R-:W1:Y:S07]  /*aee0*/  POPC R5, UR4 ;  /* 0x0000000400057d09 */ /* 0x000e6e0008000000 */
[----:B-1----:R-:W2:Y:S01]  /*aef0*/  @P0 ATOMG.E.ADD.STRONG.GPU PT, R3, desc[UR48][R2.64], R5 ;  /* 0x00000005020309a8 */ /* 0x002ea200081ee1f0 */
[----:B------:R-:W0:Y:S02]  /*af00*/  S2R R4, SR_LTMASK ;  /* 0x0000000000047919 */ /* 0x000e240000003900 */
[----:B0-----:R-:W-:-:S04]  /*af10*/  LOP3.LUT R4, R4, UR4, RZ, 0xc0, !PT ;  /* 0x0000000404047c12 */ /* 0x001fc8000f8ec0ff */
[----:B------:R-:W0:Y:S01]  /*af20*/  POPC R7, R4 ;  /* 0x0000000400077309 */ /* 0x000e220000000000 */
[----:B--2---:R-:W0:Y:S02]  /*af30*/  SHFL.IDX PT, R0, R3, R0, 0x1f ;  /* 0x00001f0003007589 */ /* 0x004e2400000e0000 */
[----:B0-----:R-:W-:Y:S01]  /*af40*/  IADD3 R16, R0, UR51, R7 ;  /* 0x0000003300107c10 */ /* 0x001fe2000fffe007 */
[----:B------:R-:W-:Y:S06]  /*af50*/  BRA `(.L_x_234) ;  /* 0x00000040001c7947 */ /* 0x000fec0003800000 */
.L_x_233:
[----:B------:R-:W-:Y:S01]  /*af60*/  VIADD R0, R22, 0xe000 ;  /* 0x0000e00016007836 */ /* 0x000fe20000000000 */
[----:B------:R-:W-:Y:S04]  /*af70*/  BSSY B6, `(.L_x_235) ;  /* 0x0000013000067945 */ /* 0x000fe80003800000 */
[----:B------:R-:W-:-:S13]  /*af80*/  LOP3.LUT P0, RZ, R0, 0x1bf, RZ, 0xc0, !PT ;  /* 0x000001bf00ff7812 */ /* 0x000fda000780c0ff */
[----:B------:R-:W-:Y:S05]  /*af90*/  @!P0 BRA `(.L_x_236) ;  /* 0x0000000000408947 */ /* 0x000fea0003800000 */
[----:B------:R-:W-:Y:S01]  /*afa0*/  MOV R2, 0x0 ;  /* 0x0000000000027802 */ /* 0x000fe20000000f00 */
[----:B------:R-:W-:Y:S01]  /*afb0*/  ULDC.64 UR6, c[0x4][0x98] ;  /* 0x0100260000067ab9 */ /* 0x000fe20000000a00 */
[----:B------:R-:W-:Y:S01]  /*afc0*/  ULDC.64 UR8, c[0x4][0xa0] ;  /* 0x0100280000087ab9 */ /* 0x000fe20000000a00 */
[----:B------:R-:W-:Y:S01]  /*afd0*/  ULDC.64 UR4, c[0x4][0x8] ;  /* 0x0100020000047ab9 */ /* 0x000fe20000000a00 */
[----:B------:R-:W-:Y:S01]  /*afe0*/  MOV R4, UR6 ;  /* 0x0000000600047c02 */ /* 0x000fe20008000f00 */
[----:B0-----:R-:W-:Y:S01]  /*aff0*/  IMAD.U32 R5, RZ, RZ, UR7 ;  /* 0x00000007ff057e24 */ /* 0x001fe2000f8e00ff */
        /* <DEDUP_REMOVED lines=10> */
.L_x_236:
[----:B------:R-:W-:Y:S05]  /*b0a0*/  BSYNC B6 ;  /* 0x0000000000067941 */ /* 0x000fea0003800000 */
.L_x_235:
[----:B------:R-:W2:Y:S01]  /*b0b0*/  LDL.LU R19, [R1+0xc] ;  /* 0x00000c0001137983 */ /* 0x000ea20000300800 */
[----:B------:R-:W-:Y:S01]  /*b0c0*/  VIADD R0, R22, 0x6000 ;  /* 0x0000600016007836 */ /* 0x000fe20000000000 */
[----:B------:R-:W-:Y:S04]  /*b0d0*/  BSSY B6, `(.L_x_237) ;  /* 0x0000016000067945 */ /* 0x000fe80003800000 */
[----:B------:R-:W-:Y:S02]  /*b0e0*/  LOP3.LUT P0, RZ, R0, 0x1bf, RZ, 0xc0, !PT ;  /* 0x000001bf00ff7812 */ /* 0x000fe4000780c0ff */
[----:B--2---:R-:W-:-:S11]  /*b0f0*/  LOP3.LUT R19, R19, 0xfffffffe, RZ, 0xc0, !PT ;  /* 0xfffffffe13137812 */ /* 0x004fd600078ec0ff */
[----:B------:R-:W-:-:S05]  /*b100*/  @P0 LOP3.LUT R19, R19, 0x1, RZ, 0xfc, !PT ;  /* 0x0000000113130812 */ /* 0x000fca00078efcff */
[----:B------:R1:W-:Y:S01]  /*b110*/  STL [R1+0xc], R19 ;  /* 0x00000c1301007387 */ /* 0x0003e20000100800 */
        /* <DEDUP_REMOVED lines=16> */
[----:B01----:R-:W-:Y:S05]  /*b220*/  CALL.ABS.NOINC R2 ;  /* 0x0000000002007343 */ /* 0x003fea0003c00000 */
.L_x_238:
[----:B------:R-:W-:Y:S05]  /*b230*/  BSYNC B6 ;  /* 0x0000000000067941 */ /* 0x000fea0003800000 */
.L_x_237:
        /* <DEDUP_REMOVED lines=20> */
.L_x_240:
[----:B------:R-:W-:Y:S05]  /*b380*/  BSYNC B6 ;  /* 0x0000000000067941 */ /* 0x000fea0003800000 */
.L_x_239:
[----:B------:R-:W-:Y:S01]  /*b390*/  IMAD.MOV.U32 R23, RZ, RZ, R19 ;  /* 0x000000ffff177224 */ /* 0x000fe200078e0013 */
        /* <DEDUP_REMOVED lines=19> */
.L_x_242:
[----:B------:R-:W-:Y:S05]  /*b4d0*/  BSYNC B6 ;  /* 0x0000000000067941 */ /* 0x000fea0003800000 */
.L_x_241:
[----:B------:R2:W3:Y:S01]  /*b4e0*/  LDL R20, [R1] ;  /* 0x0000000001147983 */ /* 0x0004e20000100800 */
[----:B------:R-:W-:Y:S01]  /*b4f0*/  ULDC.64 UR4, c[0x0][0x9f8] ;  /* 0x00027e0000047ab9 */ /* 0x000fe20000000a00 */
[----:B-1----:R-:W1:Y:S01]  /*b500*/  LDC R19, c[0x0][0x430] ;  /* 0x00010c00ff137b82 */ /* 0x002e620000000800 */
[----:B------:R-:W-:-:S04]  /*b510*/  UISETP.NE.U32.AND UP0, UPT, UR4, URZ, UPT ;  /* 0x0000003f0400728c */ /* 0x000fc8000bf05070 */
[----:B------:R-:W-:-:S06]  /*b520*/  UISETP.NE.AND.EX UP0, UPT, UR5, URZ, UPT, UP0 ;  /* 0x0000003f0500728c */ /* 0x000fcc000bf05300 */
[----:B------:R-:W-:-:S05]  /*b530*/  PLOP3.LUT P0, PT, PT, PT, UP0, 0x80, 0x0 ;  /* 0x000000000000781c */ /* 0x000fca0003f0f008 */
[----:B------:R-:W-:-:S04]  /*b540*/  @UP0 UIADD3 UR4, UP1, UR36, UR4, URZ ;  /* 0x0000000424040290 */ /* 0x000fc8000ff3e03f */
[----:B------:R-:W-:Y:S02]  /*b550*/  @UP0 UIADD3.X UR5, UR37, UR5, URZ, UP1, !UPT ;  /* 0x0000000525050290 */ /* 0x000fe40008ffe43f */
[----:B------:R-:W-:-:S04]  /*b560*/  IMAD.U32 R2, RZ, RZ, UR4 ;  /* 0x00000004ff027e24 */ /* 0x000fc8000f8e00ff */
[----:B------:R-:W-:-:S05]  /*b570*/  MOV R3, UR5 ;  /* 0x0000000500037c02 */ /* 0x000fca0008000f00 */
[----:B---3--:R-:W3:Y:S01]  /*b580*/  @P0 LDG.E R20, desc[UR48][R2.64] ;  /* 0x0000003002140981 */ /* 0x008ee2000c1e1900 */
[----:B-1----:R-:W-:Y:S01]  /*b590*/  ISETP.NE.AND P2, PT, R19, 0x1, PT ;  /* 0x000000011300780c */ /* 0x002fe20003f45270 */
[----:B------:R-:W-:Y:S01]  /*b5a0*/  UMOV UR4, 0xffffffff ;  /* 0xffffffff00047882 */ /* 0x000fe20000000000 */
[----:B------:R-:W-:-:S11]  /*b5b0*/  LOP3.LUT R23, R23, 0xfffffff7, RZ, 0xc0, !PT ;  /* 0xfffffff717177812 */ /* 0x000fd600078ec0ff */
[----:B------:R-:W-:Y:S01]  /*b5c0*/  @P2 LOP3.LUT R23, R23, 0x8, RZ, 0xfc, !PT ;  /* 0x0000000817172812 */ /* 0x000fe200078efcff */
[----:B---3--:R2:W-:Y:S04]  /*b5d0*/  @P0 STL [R1], R20 ;  /* 0x0000001401000387 */ /* 0x0085e80000100800 */
[----:B------:R2:W-:Y:S01]  /*b5e0*/  STL [R1+0xc], R23 ;  /* 0x00000c1701007387 */ /* 0x0005e20000100800 */
[----:B------:R-:W-:Y:S05]  /*b5f0*/  BRA.DIV UR4, `(.L_x_243) ;  /* 0x0000004a045c7947 */ /* 0x000fea000b800000 */
.L_x_323:
[----:B------:R-:W1:Y:S01]  /*b600*/  S2R R0, SR_TID.X ;  /* 0x0000000000007919 */ /* 0x000e620000002100 */
[----:B------:R-:W-:Y:S01]  /*b610*/  UMOV UR4, 0xa0 ;  /* 0x000000a000047882 */ /* 0x000fe20000000000 */
[----:B0-----:R-:W0:Y:S01]  /*b620*/  @P2 LDC R5, c[0x0][0x434] ;  /* 0x00010d00ff052b82 */ /* 0x001e220000000800 */
[----:B------:R-:W-:Y:S01]  /*b630*/  UIMAD UR4, UR43, UR4, -0xa0 ;  /* 0xffffff602b0474a4 */ /* 0x000fe2000f8e0204 */
[----:B------:R-:W3:Y:S01]  /*b640*/  S2R R9, SR_TID.X ;  /* 0x0000000000097919 */ /* 0x000ee20000002100 */
[----:B------:R-:W-:Y:S01]  /*b650*/  SHF.R.S32.HI R14, RZ, 0x1f, R20 ;  /* 0x0000001fff0e7819 */ /* 0x000fe20000011414 */
[----:B------:R-:W-:Y:S01]  /*b660*/  IMAD.MOV.U32 R13, RZ, RZ, R23 ;  /* 0x000000ffff0d7224 */ /* 0x000fe200078e0017 */
[----:B------:R-:W4:Y:S03]  /*b670*/  S2R R12, SR_TID.X ;  /* 0x00000000000c7919 */ /* 0x000f260000002100 */
[----:B------:R0:W-:Y:S01]  /*b680*/  STL [R1+0x10], R14 ;  /* 0x0000100e01007387 */ /* 0x0001e20000100800 */
[C---:B-1----:R-:W-:Y:S01]  /*b690*/  LOP3.LUT R2, R0.reuse, 0x7f, RZ, 0xc0, !PT ;  /* 0x0000007f00027812 */ /* 0x042fe200078ec0ff */
[----:B------:R-:W-:-:S03]  /*b6a0*/  IMAD.SHL.U32 R0, R0, 0x20, RZ ;  /* 0x0000002000007824 */ /* 0x000fc600078e00ff */
[----:B------:R-:W-:Y:S02]  /*b6b0*/  SHF.R.U32.HI R2, RZ, 0x2, R2 ;  /* 0x00000002ff027819 */ /* 0x000fe40000011602 */
[----:B---3--:R-:W-:Y:S02]  /*b6c0*/  LOP3.LUT R9, R9, 0x7f, RZ, 0xc0, !PT ;  /* 0x0000007f09097812 */ /* 0x008fe400078ec0ff */
[----:B------:R-:W-:Y:S01]  /*b6d0*/  LOP3.LUT R0, R2, 0x60, R0, 0xf8, !PT ;  /* 0x0000006002007812 */ /* 0x000fe200078ef800 */
[----:B----4-:R-:W-:Y:S01]  /*b6e0*/  IMAD.SHL.U32 R12, R12, 0x20, RZ ;  /* 0x000000200c0c7824 */ /* 0x010fe200078e00ff */
[----:B------:R-:W-:-:S03]  /*b6f0*/  SHF.R.U32.HI R9, RZ, 0x2, R9 ;  /* 0x00000002ff097819 */ /* 0x000fc60000011609 */
[----:B------:R-:W-:Y:S01]  /*b700*/  VIADD R8, R0, UR4 ;  /* 0x0000000400087c36 */ /* 0x000fe20008000000 */
[----:B------:R-:W-:Y:S01]  /*b710*/  LOP3.LUT R12, R9, 0x60, R12, 0xf8, !PT ;  /* 0x00000060090c7812 */ /* 0x000fe200078ef80c */
[----:B------:R-:W1:Y:S03]  /*b720*/  @P2 LDC R0, c[0x0][0x438] ;  /* 0x00010e00ff002b82 */ /* 0x000e660000000800 */
[C---:B------:R-:W-:Y:S01]  /*b730*/  ISETP.GE.AND P1, PT, R8.reuse, UR42, PT ;  /* 0x0000002a08007c0c */ /* 0x040fe2000bf26270 */
[----:B------:R-:W-:Y:S01]  /*b740*/  VIADD R8, R8, UR38 ;  /* 0x0000002608087c36 */ /* 0x000fe20008000000 */
[----:B------:R-:W-:-:S03]  /*b750*/  LOP3.LUT R12, R12, 0x80, RZ, 0xfc, !PT ;  /* 0x000000800c0c7812 */ /* 0x000fc600078efcff */
[----:B0-----:R-:W-:Y:S01]  /*b760*/  @P2 IMAD.HI.U32 R5, R8, R5, RZ ;  /* 0x0000000508052227 */ /* 0x001fe200078e00ff */
[----:B------:R-:W-:-:S07]  /*b770*/  MOV R6, R8 ;  /* 0x0000000800067202 */ /* 0x000fce0000000f00 */
[----:B------:R-:W0:Y:S01]  /*b780*/  @!P1 LDC.64 R2, c[0x0][0x428] ;  /* 0x00010a00ff029b82 */ /* 0x000e220000000a00 */
[----:B-1----:R-:W-:-:S07]  /*b790*/  @P2 SHF.R.U32.HI R6, RZ, R0, R5 ;  /* 0x00000000ff062219 */ /* 0x002fce0000011605 */
[----:B------:R-:W1:Y:S01]  /*b7a0*/  @!P1 LDC.64 R4, c[0x0][0x418] ;  /* 0x00010600ff049b82 */ /* 0x000e620000000a00 */
[----:B------:R-:W-:Y:S01]  /*b7b0*/  @!P1 SHF.R.S32.HI R7, RZ, 0x1f, R6 ;  /* 0x0000001fff079819 */ /* 0x000fe20000011406 */
[----:B0-----:R-:W-:-:S04]  /*b7c0*/  @!P1 IMAD R0, R14, R2, RZ ;  /* 0x000000020e009224 */ /* 0x001fc800078e02ff */
[C---:B------:R-:W-:Y:S02]  /*b7d0*/  @!P1 IMAD R0, R20.reuse, R3, R0 ;  /* 0x0000000314009224 */ /* 0x040fe400078e0200 */
[----:B------:R-:W-:-:S04]  /*b7e0*/  @!P1 IMAD.WIDE.U32 R2, R20, R2, R6 ;  /* 0x0000000214029225 */ /* 0x000fc800078e0006 */
[----:B------:R-:W-:Y:S01]  /*b7f0*/  @!P1 IMAD.IADD R0, R3, 0x1, R0 ;  /* 0x0000000103009824 */ /* 0x000fe200078e0200 */
[C---:B-1----:R-:W-:Y:S01]  /*b800*/  @!P1 LEA R10, P0, R2.reuse, R4, 0x2 ;  /* 0x00000004020a9211 */ /* 0x042fe200078010ff */
[----:B------:R-:W0:Y:S03]  /*b810*/  @P2 LDC R3, c[0x0][0x434] ;  /* 0x00010d00ff032b82 */ /* 0x000e260000000800 */
[----:B------:R-:W-:Y:S01]  /*b820*/  @!P1 LEA.HI.X R11, R2, R5, R0, 0x2, P0 ;  /* 0x00000005020b9211 */ /* 0x000fe200000f1400 */
[----:B------:R-:W-:Y:S02]  /*b830*/  VIADD R0, R12, UR4 ;  /* 0x000000040c007c36 */ /* 0x000fe40008000000 */
[----:B------:R-:W-:Y:S02]  /*b840*/  IMAD.MOV R6, RZ, RZ, -R6 ;  /* 0x000000ffff067224 */ /* 0x000fe400078e0a06 */
[----:B------:R-:W1:Y:S01]  /*b850*/  @P2 LDC R2, c[0x0][0x438] ;  /* 0x00010e00ff022b82 */ /* 0x000e620000000800 */
[C---:B------:R-:W-:Y:S01]  /*b860*/  ISETP.GE.AND P0, PT, R0.reuse, UR42, PT ;  /* 0x0000002a00007c0c */ /* 0x040fe2000bf06270 */
[----:B------:R-:W-:-:S02]  /*b870*/  VIADD R0, R0, UR38 ;  /* 0x0000002600007c36 */ /* 0x000fc40008000000 */
[----:B------:R-:W-:Y:S01]  /*b880*/  IMAD.MOV.U32 R5, RZ, RZ, RZ ;  /* 0x000000ffff057224 */ /* 0x000fe200078e00ff */
[----:B------:R-:W-:Y:S02]  /*b890*/  ISETP.GT.U32.OR P0, PT, R12, 0x9f, P0 ;  /* 0x0000009f0c00780c */ /* 0x000fe40000704470 */
[----:B------:R-:W-:Y:S01]  /*b8a0*/  MOV R4, R0 ;  /* 0x0000000000047202 */ /* 0x000fe20000000f00 */
[----:B------:R-:W-:Y:S02]  /*b8b0*/  IMAD R6, R19, R6, R8 ;  /* 0x0000000613067224 */ /* 0x000fe400078e0208 */
[----:B------:R-:W5:Y:S01]  /*b8c0*/  @!P1 LDG.E R5, desc[UR48][R10.64] ;  /* 0x000000300a059981 */ /* 0x000f62000c1e1900 */
[----:B0-----:R-:W-:-:S05]  /*b8d0*/  @P2 IMAD.HI.U32 R3, R0, R3, RZ ;  /* 0x0000000300032227 */ /* 0x001fca00078e00ff */
[----:B-1----:R-:W-:Y:S02]  /*b8e0*/  @P2 SHF.R.U32.HI R4, RZ, R2, R3 ;  /* 0x00000002ff042219 */ /* 0x002fe40000011603 */
[----:B------:R-:W0:Y:S02]  /*b8f0*/  @!P0 LDC.64 R2, c[0x0][0x428] ;  /* 0x00010a00ff028b82 */ /* 0x000e240000000a00 */
[--C-:B------:R-:W-:Y:S01]  /*b900*/  @!P0 SHF.R.S32.HI R9, RZ, 0x1f, R4.reuse ;  /* 0x0000001fff098819 */ /* 0x100fe20000011404 */
[----:B------:R-:W-:Y:S02]  /*b910*/  @!P0 IMAD.MOV.U32 R8, RZ, RZ, R4 ;  /* 0x000000ffff088224 */ /* 0x000fe400078e0004 */
[-C--:B0-----:R-:W-:Y:S02]  /*b920*/  @!P0 IMAD R7, R14, R2.reuse, RZ ;  /* 0x000000020e078224 */ /* 0x081fe400078e02ff */
[----:B------:R-:W-:-:S04]  /*b930*/  @!P0 IMAD.WIDE.U32 R8, R20, R2, R8 ;  /* 0x0000000214088225 */ /* 0x000fc800078e0008 */
[----:B------:R-:W-:Y:S02]  /*b940*/  @!P0 IMAD R7, R20, R3, R7 ;  /* 0x0000000314078224 */ /* 0x000fe400078e0207 */
[----:B------:R-:W0:Y:S02]  /*b950*/  @!P0 LDC.64 R2, c[0x0][0x418] ;  /* 0x00010600ff028b82 */ /* 0x000e240000000a00 */
[----:B------:R-:W-:Y:S01]  /*b960*/  @!P0 IMAD.IADD R7, R7, 0x1, R9 ;  /* 0x0000000107078824 */ /* 0x000fe200078e0209 */
[----:B------:R-:W-:Y:S02]  /*b970*/  LOP3.LUT R13, R13, 0xfffffffd, RZ, 0xc0, !PT ;  /* 0xfffffffd0d0d7812 */ /* 0x000fe400078ec0ff */
[----:B0-----:R-:W-:-:S04]  /*b980*/  @!P0 LEA R2, P1, R8, R2, 0x2 ;  /* 0x0000000208028211 */ /* 0x001fc800078210ff */
[----:B------:R-:W-:Y:S02]  /*b990*/  @!P0 LEA.HI.X R3, R8, R3, R7, 0x2, P1 ;  /* 0x0000000308038211 */ /* 0x000fe400008f1407 */
[----:B------:R-:W-:-:S06]  /*b9a0*/  MOV R8, RZ ;  /* 0x000000ff00087202 */ /* 0x000fcc0000000f00 */
[----:B------:R0:W5:Y:S01]  /*b9b0*/  @!P0 LDG.E R8, desc[UR48][R2.64] ;  /* 0x0000003002088981 */ /* 0x000162000c1e1900 */
[----:B------:R-:W-:Y:S01]  /*b9c0*/  ISETP.GT.U32.AND P0, PT, R12, 0x9f, PT ;  /* 0x0000009f0c00780c */ /* 0x000fe20003f04070 */
[----:B0-----:R-:W-:-:S05]  /*b9d0*/  IMAD.U32 R3, RZ, RZ, UR46 ;  /* 0x0000002eff037e24 */ /* 0x001fca000f8e00ff */
[----:B------:R-:W-:-:S07]  /*b9e0*/  ISETP.NE.AND P2, PT, R3, 0x3, PT ;  /* 0x000000030300780c */ /* 0x000fce0003f45270 */
[----:B------:R-:W-:Y:S01]  /*b9f0*/  @P0 LOP3.LUT R13, R13, 0x2, RZ, 0xfc, !PT ;  /* 0x000000020d0d0812 */ /* 0x000fe200078efcff */
[----:B------:R-:W-:-:S03]  /*ba00*/  IMAD.MOV R7, RZ, RZ, -R4 ;  /* 0x000000ffff077224 */ /* 0x000fc600078e0a04 */
[----:B------:R-:W-:Y:S01]  /*ba10*/  LOP3.LUT R13, R13, 0xfffffffb, RZ, 0xc0, !PT ;  /* 0xfffffffb0d0d7812 */ /* 0x000fe200078ec0ff */
[----:B------:R-:W-:Y:S01]  /*ba20*/  IMAD R2, R19, R7, R0 ;  /* 0x0000000713027224 */ /* 0x000fe200078e0200 */
[----:B------:R-:W-:Y:S02]  /*ba30*/  SHF.R.S32.HI R0, RZ, 0x1f, R18 ;  /* 0x0000001fff007819 */ /* 0x000fe40000011412 */
[----:B------:R-:W-:-:S03]  /*ba40*/  @P2 LOP3.LUT R13, R13, 0x4, RZ, 0xfc, !PT ;  /* 0x000000040d0d2812 */ /* 0x000fc600078efcff */
[----:B------:R0:W-:Y:S04]  /*ba50*/  STL [R1+0x8], R0 ;  /* 0x0000080001007387 */ /* 0x0001e80000100800 */
[----:B------:R0:W-:Y:S01]  /*ba60*/  STL [R1+0xc], R13 ;  /* 0x00000c0d01007387 */ /* 0x0001e20000100800 */
[----:B------:R-:W-:-:S04]  /*ba70*/  IMAD.U32 R12, RZ, RZ, UR43 ;  /* 0x0000002bff0c7e24 */ /* 0x000fc8000f8e00ff */
[----:B------:R-:W-:Y:S01]  /*ba80*/  VIADD R12, R12, 0xffffffff ;  /* 0xffffffff0c0c7836 */ /* 0x000fe20000000000 */
[----:B------:R-:W-:Y:S06]  /*ba90*/  @!P2 BRA `(.L_x_244) ;  /* 0x000000000004a947 */ /* 0x000fec0003800000 */
[----:B------:R-:W-:Y:S01]  /*baa0*/  BPT.TRAP 0x1 ;  /* 0x000000040000795c */ /* 0x000fe20000300000 */
.L_x_244:
[----:B0-----:R-:W3:Y:S01]  /*bab0*/  LDL R0, [R1+0x4] ;  /* 0x0000040001007983 */ /* 0x001ee20000100800 */
[----:B------:R-:W-:Y:S01]  /*bac0*/  LEA R4, R28, R22, 0x3 ;  /* 0x000000161c047211 */ /* 0x000fe200078e18ff */
[----:B------:R-:W-:Y:S01]  /*bad0*/  BSSY B0, `(.L_x_245) ;  /* 0x0000006000007945 */ /* 0x000fe20003800000 */
[----:B------:R-:W-:Y:S02]  /*bae0*/  SHF.R.S32.HI R27, RZ, 0x1f, R6 ;  /* 0x0000001fff1b7819 */ /* 0x000fe40000011406 */
[----:B---3--:R-:W-:-:S04]  /*baf0*/  SHF.L.U32 R0, R0, 0x1f, RZ ;  /* 0x0000001f00007819 */ /* 0x008fc800000006ff */
[----:B------:R-:W0:Y:S01]  /*bb00*/  SYNCS.PHASECHK.TRANS64.TRYWAIT P0, [R4+URZ+0x13280], R0 ;  /* 0x01328000040075a7 */ /* 0x000e22000800017f */
[----:B------:R1:W-:Y:S02]  /*bb10*/  STL [R1+0x24], R0 ;  /* 0x0000240001007387 */ /* 0x0003e40000100800 */
[----:B01----:R-:W-:Y:S05]  /*bb20*/  @!P0 BRA `(.L_x_246) ;  /* 0x00000044003c8947 */ /* 0x003fea0003800000 */
.L_x_324:
[----:B------:R-:W-:Y:S05]  /*bb30*/  BSYNC B0 ;  /* 0x0000000000007941 */ /* 0x000fea0003800000 */
.L_x_245:
[----:B------:R-:W3:Y:S01]  /*bb40*/  LDL.LU R7, [R1+0xc] ;  /* 0x00000c0001077983 */ /* 0x000ee20000300800 */
[----:B------:R-:W1:Y:S01]  /*bb50*/  LDC R9, c[0x0][0x2f4] ;  /* 0x0000bd00ff097b82 */ /* 0x000e620000000800 */
[----:B------:R-:W-:Y:S01]  /*bb60*/  ULDC.64 UR4, c[0x0][0x328] ;  /* 0x0000ca0000047ab9 */ /* 0x000fe20000000a00 */
[----:B------:R-:W2:Y:S01]  /*bb70*/  S2R R14, SR_TID.X ;  /* 0x00000000000e7919 */ /* 0x000ea20000002100 */
[----:B-----5:R-:W-:Y:S01]  /*bb80*/  SHF.R.S32.HI R29, RZ, 0x1f, R5 ;  /* 0x0000001fff1d7819 */ /* 0x020fe20000011405 */
[----:B------:R-:W-:Y:S01]  /*bb90*/  ULDC.64 UR6, c[0x0][0x338] ;  /* 0x0000ce0000067ab9 */ /* 0x000fe20000000a00 */
[----:B------:R-:W-:Y:S01]  /*bba0*/  ULDC.64 UR8, c[0x0][0x330] ;  /* 0x0000cc0000087ab9 */ /* 0x000fe20000000a00 */
[----:B------:R-:W4:Y:S01]  /*bbb0*/  LDL R3, [R1+0x8] ;  /* 0x0000080001037983 */ /* 0x000f220000100800 */
[----:B0-----:R-:W-:Y:S01]  /*bbc0*/  IMAD R0, R27, UR4, RZ ;  /* 0x000000041b007c24 */ /* 0x001fe2000f8e02ff */
[----:B------:R-:W-:Y:S01]  /*bbd0*/  ULDC.64 UR10, c[0x0][0x318] ;  /* 0x0000c600000a7ab9 */ /* 0x000fe20000000a00 */
[C---:B------:R-:W-:Y:S01]  /*bbe0*/  IMAD.WIDE.U32 R10, R6.reuse, UR4, RZ ;  /* 0x00000004060a7c25 */ /* 0x040fe2000f8e00ff */
[----:B------:R-:W4:Y:S03]  /*bbf0*/  LDL R13, [R1+0x18] ;  /* 0x00001800010d7983 */ /* 0x000f260000100800 */
[----:B------:R-:W-:-:S04]  /*bc00*/  IMAD R0, R6, UR5, R0 ;  /* 0x0000000506007c24 */ /* 0x000fc8000f8e0200 */
[----:B------:R-:W-:Y:S02]  /*bc10*/  IMAD.IADD R11, R11, 0x1, R0 ;  /* 0x000000010b0b7824 */ /* 0x000fe400078e0200 */
[----:B------:R-:W-:Y:S02]  /*bc20*/  IMAD R0, R29, UR6, RZ ;  /* 0x000000061d007c24 */ /* 0x000fe4000f8e02ff */
[----:B------:R-:W-:-:S04]  /*bc30*/  IMAD.WIDE.U32 R10, R5, UR6, R10 ;  /* 0x00000006050a7c25 */ /* 0x000fc8000f8e000a */
[----:B------:R-:W-:-:S04]  /*bc40*/  IMAD R0, R5, UR7, R0 ;  /* 0x0000000705007c24 */ /* 0x000fc8000f8e0200 */
[----:B------:R-:W-:Y:S02]  /*bc50*/  IMAD.IADD R11, R11, 0x1, R0 ;  /* 0x000000010b0b7824 */ /* 0x000fe400078e0200 */
[----:B--2---:R-:W-:-:S05]  /*bc60*/  IMAD.SHL.U32 R20, R14, 0x10, RZ ;  /* 0x000000100e147824 */ /* 0x004fca00078e00ff */
[----:B------:R-:W-:-:S04]  /*bc70*/  LOP3.LUT R20, R20, 0x30, RZ, 0xc0, !PT ;  /* 0x0000003014147812 */ /* 0x000fc800078ec0ff */
[-C--:B-1----:R-:W-:Y:S01]  /*bc80*/  ISETP.GE.AND P1, PT, R20, R9.reuse, PT ;  /* 0x000000091400720c */ /* 0x082fe20003f26270 */
[----:B------:R-:W-:Y:S01]  /*bc90*/  IMAD.WIDE.U32 R10, R18, UR8, R10 ;  /* 0x00000008120a7c25 */ /* 0x000fe2000f8e000a */
[----:B------:R-:W-:Y:S02]  /*bca0*/  SHF.R.S32.HI R26, RZ, 0x1f, R2 ;  /* 0x0000001fff1a7819 */ /* 0x000fe40000011402 */
[----:B------:R-:W-:-:S03]  /*bcb0*/  ISETP.GE.AND P0, PT, R20, R9, PT ;  /* 0x000000091400720c */ /* 0x000fc60003f06270 */
[----:B------:R-:W-:Y:S01]  /*bcc0*/  IMAD R9, R26, UR4, RZ ;  /* 0x000000041a097c24 */ /* 0x000fe2000f8e02ff */
[----:B------:R-:W-:-:S03]  /*bcd0*/  SHF.R.S32.HI R25, RZ, 0x1f, R8 ;  /* 0x0000001fff197819 */ /* 0x000fc60000011408 */
[----:B------:R-:W-:Y:S01]  /*bce0*/  IMAD R9, R2, UR5, R9 ;  /* 0x0000000502097c24 */ /* 0x000fe2000f8e0209 */
[----:B------:R-:W-:-:S04]  /*bcf0*/  LOP3.LUT R14, R14, 0x7f, RZ, 0xc0, !PT ;  /* 0x0000007f0e0e7812 */ /* 0x000fc800078ec0ff */
[----:B------:R-:W-:Y:S02]  /*bd00*/  SHF.R.U32.HI R14, RZ, 0x2, R14 ;  /* 0x00000002ff0e7819 */ /* 0x000fe4000001160e */
[----:B---3--:R-:W-:-:S04]  /*bd10*/  LOP3.LUT R7, R7, 0xfffffffe, RZ, 0xc0, !PT ;  /* 0xfffffffe07077812 */ /* 0x008fc800078ec0ff */
[----:B------:R-:W-:Y:S01]  /*bd20*/  @P1 LOP3.LUT R7, R7, 0x1, RZ, 0xfc, !PT ;  /* 0x0000000107071812 */ /* 0x000fe200078efcff */
[----:B----4-:R-:W-:Y:S01]  /*bd30*/  IMAD R0, R3, UR8, RZ ;  /* 0x0000000803007c24 */ /* 0x010fe2000f8e02ff */
[----:B------:R-:W-:-:S03]  /*bd40*/  IADD3 R3, P1, R10, UR10, RZ ;  /* 0x0000000a0a037c10 */ /* 0x000fc6000ff3e0ff */
[----:B------:R-:W-:Y:S01]  /*bd50*/  IMAD R0, R18, UR9, R0 ;  /* 0x0000000912007c24 */ /* 0x000fe2000f8e0200 */
[----:B------:R0:W-:Y:S04]  /*bd60*/  STL [R1+0xc], R7 ;  /* 0x00000c0701007387 */ /* 0x0001e80000100800 */
[----:B0-----:R-:W-:Y:S01]  /*bd70*/  IADD3.X R7, R11, UR11, R0, P1, !PT ;  /* 0x0000000b0b077c10 */ /* 0x001fe20008ffe400 */
[----:B------:R-:W-:-:S04]  /*bd80*/  IMAD.WIDE.U32 R10, R2, UR4, RZ ;  /* 0x00000004020a7c25 */ /* 0x000fc8000f8e00ff */
[----:B------:R-:W-:Y:S02]  /*bd90*/  IMAD.IADD R11, R11, 0x1, R9 ;  /* 0x000000010b0b7824 */ /* 0x000fe400078e0209 */
[----:B------:R-:W-:Y:S02]  /*bda0*/  IMAD R9, R25, UR6, RZ ;  /* 0x0000000619097c24 */ /* 0x000fe4000f8e02ff */
[----:B------:R-:W-:-:S04]  /*bdb0*/  IMAD.WIDE.U32 R10, R8, UR6, R10 ;  /* 0x00000006080a7c25 */ /* 0x000fc8000f8e000a */
[----:B------:R-:W-:-:S05]  /*bdc0*/  IMAD R9, R8, UR7, R9 ;  /* 0x0000000708097c24 */ /* 0x000fca000f8e0209 */
[----:B------:R-:W-:Y:S01]  /*bdd0*/  IADD3 R11, R11, R9, RZ ;  /* 0x000000090b0b7210 */ /* 0x000fe20007ffe0ff */
[----:B------:R-:W-:Y:S02]  /*bde0*/  IMAD.MOV.U32 R9, RZ, RZ, -0xa0 ;  /* 0xffffff60ff097424 */ /* 0x000fe400078e00ff */
[----:B------:R-:W-:-:S04]  /*bdf0*/  IMAD.WIDE.U32 R10, R18, UR8, R10 ;  /* 0x00000008120a7c25 */ /* 0x000fc8000f8e000a */
[----:B------:R-:W-:Y:S01]  /*be00*/  IMAD R9, R12, R9, UR42 ;  /* 0x0000002a0c097e24 */ /* 0x000fe2000f8e0209 */
[----:B------:R-:W-:Y:S01]  /*be10*/  IADD3 R24, P1, R10, UR10, RZ ;  /* 0x0000000a0a187c10 */ /* 0x000fe2000ff3e0ff */
[----:B------:R-:W-:Y:S02]  /*be20*/  UMOV UR4, 0xffffffff ;  /* 0xffffffff00047882 */ /* 0x000fe40000000000 */
[----:B------:R-:W-:Y:S01]  /*be30*/  IMAD.IADD R9, R9, 0x1, -R14 ;  /* 0x0000000109097824 */ /* 0x000fe200078e0a0e */
[----:B------:R-:W-:Y:S01]  /*be40*/  IADD3.X R23, R0, UR11, R11, P1, !PT ;  /* 0x0000000b00177c10 */ /* 0x000fe20008ffe40b */
[----:B------:R-:W-:-:S03]  /*be50*/  IMAD R19, R28, 0x2800, R13 ;  /* 0x000028001c137824 */ /* 0x000fc600078e020d */
[----:B------:R-:W-:Y:S01]  /*be60*/  ISETP.GE.AND P5, PT, R9, 0x1, PT ;  /* 0x000000010900780c */ /* 0x000fe20003fa6270 */
[----:B------:R-:W-:-:S12]  /*be70*/  BRA.DIV UR4, `(.L_x_247) ;  /* 0x0000004204807947 */ /* 0x000fd8000b800000 */
[----:B------:R-:W2:Y:S01]  /*be80*/  LDL.LU R14, [R1+0xc] ;  /* 0x00000c00010e7983 */ /* 0x000ea20000300800 */
[----:B------:R-:W0:Y:S03]  /*be90*/  S2R R11, SR_TID.X ;  /* 0x00000000000b7919 */ /* 0x000e260000002100 */
[----:B------:R-:W1:Y:S04]  /*bea0*/  SHFL.IDX PT, R10, R3, RZ, 0x1c1f ;  /* 0x001c1fff030a7589 */ /* 0x000e6800000e0000 */
[----:B------:R-:W3:Y:S01]  /*beb0*/  SHFL.IDX PT, R0, R7, RZ, 0x1c1f ;  /* 0x001c1fff07007589 */ /* 0x000ee200000e0000 */
[----:B0-----:R-:W-:-:S05]  /*bec0*/  IMAD.SHL.U32 R15, R11, 0x10, RZ ;  /* 0x000000100b0f7824 */ /* 0x001fca00078e00ff */
[----:B------:R-:W-:-:S04]  /*bed0*/  LOP3.LUT R15, R15, 0x30, RZ, 0xc0, !PT ;  /* 0x000000300f0f7812 */ /* 0x000fc800078ec0ff */
[----:B-1----:R-:W-:-:S05]  /*bee0*/  IADD3 R10, P1, R15, R10, RZ ;  /* 0x0000000a0f0a7210 */ /* 0x002fca0007f3e0ff */
[----:B---3--:R-:W-:Y:S01]  /*bef0*/  IMAD.X R11, RZ, RZ, R0, P1 ;  /* 0x000000ffff0b7224 */ /* 0x008fe200008e0600 */
[----:B------:R-:W-:Y:S01]  /*bf00*/  ISETP.LT.OR P1, PT, R9, 0x1, P0 ;  /* 0x000000010900780c */ /* 0x000fe20000721670 */
[----:B------:R-:W0:Y:S01]  /*bf10*/  SHFL.IDX PT, R12, R3, 0x1, 0x1c1f ;  /* 0x003c1f00030c7f89 */ /* 0x000e2200000e0000 */
[----:B------:R-:W-:-:S11]  /*bf20*/  IADD3 R0, R22, R19, RZ ;  /* 0x0000001316007210 */ /* 0x000fd60007ffe0ff */
[----:B------:R1:W-:Y:S04]  /*bf30*/  LDGSTS.E.BYPASS.LTC128B.128 [R0+0x6000], desc[UR48][R10.64], !P1 ;  /* 0x060000000a007fae */ /* 0x0003e8000c901d70 */
[----:B-1----:R-:W1:Y:S01]  /*bf40*/  SHFL.IDX PT, R10, R7, 0x1, 0x1c1f ;  /* 0x003c1f00070a7f89 */ /* 0x002e6200000e0000 */
[----:B0-----:R-:W-:-:S05]  /*bf50*/  IADD3 R12, P1, R15, R12, RZ ;  /* 0x0000000c0f0c7210 */ /* 0x001fca0007f3e0ff */
[----:B-1----:R-:W-:Y:S01]  /*bf60*/  IMAD.X R13, RZ, RZ, R10, P1 ;  /* 0x000000ffff0d7224 */ /* 0x002fe200008e060a */
[----:B------:R-:W-:Y:S01]  /*bf70*/  ISETP.LT.OR P1, PT, R9, 0x21, P0 ;  /* 0x000000210900780c */ /* 0x000fe20000721670 */
[----:B------:R-:W-:-:S12]  /*bf80*/  SHFL.IDX PT, R10, R7, 0x2, 0x1c1f ;  /* 0x005c1f00070a7f89 */ /* 0x000fd800000e0000 */
[----:B------:R0:W-:Y:S04]  /*bf90*/  LDGSTS.E.BYPASS.LTC128B.128 [R0+0x6800], desc[UR48][R12.64], !P1 ;  /* 0x068000000c007fae */ /* 0x0001e8000c901d70 */
[----:B0-----:R-:W0:Y:S04]  /*bfa0*/  SHFL.IDX PT, R12, R3, 0x2, 0x1c1f ;  /* 0x005c1f00030c7f89 */ /* 0x001e2800000e0000 */
[----:B------:R-:W1:Y:S04]  /*bfb0*/  SHFL.IDX PT, R3, R3, 0x3, 0x1c1f ;  /* 0x007c1f0003037f89 */ /* 0x000e6800000e0000 */
[----:B------:R-:W3:Y:S01]  /*bfc0*/  SHFL.IDX PT, R7, R7, 0x3, 0x1c1f ;  /* 0x007c1f0007077f89 */ /* 0x000ee200000e0000 */
[----:B0-----:R-:W-:-:S05]  /*bfd0*/  IADD3 R12, P1, R15, R12, RZ ;  /* 0x0000000c0f0c7210 */ /* 0x001fca0007f3e0ff */
[----:B------:R-:W-:Y:S01]  /*bfe0*/  IMAD.X R13, RZ, RZ, R10, P1 ;  /* 0x000000ffff0d7224 */ /* 0x000fe200008e060a */
[C---:B------:R-:W-:Y:S02]  /*bff0*/  ISETP.LT.OR P1, PT, R9.reuse, 0x41, P0 ;  /* 0x000000410900780c */ /* 0x040fe40000721670 */
[----:B------:R-:W-:-:S11]  /*c000*/  ISETP.GE.AND P2, PT, R9, 0x81, PT ;  /* 0x000000810900780c */ /* 0x000fd60003f46270 */
[----:B------:R-:W-:Y:S01]  /*c010*/  LDGSTS.E.BYPASS.LTC128B.128 [R0+0x7000], desc[UR48][R12.64], !P1 ;  /* 0x070000000c007fae */ /* 0x000fe2000c901d70 */
[----:B-1----:R-:W-:-:S05]  /*c020*/  IADD3 R10, P1, R15, R3, RZ ;  /* 0x000000030f0a7210 */ /* 0x002fca0007f3e0ff */
[----:B---3--:R-:W-:Y:S01]  /*c030*/  IMAD.X R11, RZ, RZ, R7, P1 ;  /* 0x000000ffff0b7224 */ /* 0x008fe200008e0607 */
[----:B------:R-:W-:Y:S01]  /*c040*/  ISETP.LT.OR P1, PT, R9, 0x61, P0 ;  /* 0x000000610900780c */ /* 0x000fe20000721670 */
[----:B------:R1:W3:-:S12]  /*c050*/  SHFL.IDX PT, R3, R23, RZ, 0x1c1f ;  /* 0x001c1fff17037589 */ /* 0x0002d800000e0000 */
[----:B------:R0:W-:Y:S04]  /*c060*/  LDGSTS.E.BYPASS.LTC128B.128 [R0+0x7800], desc[UR48][R10.64], !P1 ;  /* 0x078000000a007fae */ /* 0x0001e8000c901d70 */
[----:B0-----:R1:W4:Y:S01]  /*c070*/  SHFL.IDX PT, R10, R24, RZ, 0x1c1f ;  /* 0x001c1fff180a7589 */ /* 0x00132200000e0000 */
[C---:B------:R-:W-:Y:S02]  /*c080*/  ISETP.GE.AND P4, PT, R9.reuse, 0x21, PT ;  /* 0x000000210900780c */ /* 0x040fe40003f86270 */
[C---:B------:R-:W-:Y:S02]  /*c090*/  ISETP.GE.AND P3, PT, R9.reuse, 0x41, PT ;  /* 0x000000410900780c */ /* 0x040fe40003f66270 */
[----:B------:R-:W-:Y:S02]  /*c0a0*/  ISETP.GE.AND P1, PT, R9, 0x61, PT ;  /* 0x000000610900780c */ /* 0x000fe40003f26270 */
[----:B--2---:R-:W-:-:S04]  /*c0b0*/  LOP3.LUT R14, R14, 0xffffffef, RZ, 0xc0, !PT ;  /* 0xffffffef0e0e7812 */ /* 0x004fc800078ec0ff */
[----:B------:R-:W-:-:S05]  /*c0c0*/  @P2 LOP3.LUT R14, R14, 0x10, RZ, 0xfc, !PT ;  /* 0x000000100e0e2812 */ /* 0x000fca00078efcff */
[----:B---34-:R1:W-:Y:S02]  /*c0d0*/  STL [R1+0xc], R14 ;  /* 0x00000c0e01007387 */ /* 0x0183e40000100800 */
.L_x_336:
[----:B------:R-:W2:Y:S01]  /*c0e0*/  S2R R7, SR_TID.X ;  /* 0x0000000000077919 */ /* 0x000ea20000002100 */
[----:B------:R-:W-:Y:S01]  /*c0f0*/  ISETP.LT.OR P0, PT, R9, 0x81, P0 ;  /* 0x000000810900780c */ /* 0x000fe20000701670 */
[----:B--2---:R-:W-:-:S05]  /*c100*/  IMAD.SHL.U32 R7, R7, 0x10, RZ ;  /* 0x0000001007077824 */ /* 0x004fca00078e00ff */
[----:B------:R-:W-:-:S04]  /*c110*/  LOP3.LUT R7, R7, 0x30, RZ, 0xc0, !PT ;  /* 0x0000003007077812 */ /* 0x000fc800078ec0ff */
[----:B------:R-:W-:-:S04]  /*c120*/  IADD3 R10, P2, R7, R10, RZ ;  /* 0x0000000a070a7210 */ /* 0x000fc80007f5e0ff */
[----:B------:R-:W-:-:S05]  /*c130*/  IADD3.X R11, RZ, R3, RZ, P2, !PT ;  /* 0x00000003ff0b7210 */ /* 0x000fca00017fe4ff */
[----:B------:R-:W-:Y:S01]  /*c140*/  @!PT LDS RZ, [RZ] ;  /* 0x00000000fffff984 */ /* 0x000fe20000000800 */
[----:B------:R-:W-:Y:S01]  /*c150*/  @!PT LDS RZ, [RZ] ;  /* 0x00000000fffff984 */ /* 0x000fe20000000800 */
[----:B------:R-:W-:Y:S01]  /*c160*/  @!PT LDS RZ, [RZ] ;  /* 0x00000000fffff984 */ /* 0x000fe20000000800 */
[----:B------:R2:W-:Y:S01]  /*c170*/  LDGSTS.E.BYPASS.LTC128B.128 [R0+0x8000], desc[UR48][R10.64], !P0 ;  /* 0x080000000a007fae */ /* 0x0005e2000c101d70 */
[----:B------:R-:W-:Y:S01]  /*c180*/  PLOP3.LUT P0, PT, PT, PT, PT, 0x80, 0x0 ;  /* 0x000000000000781c */ /* 0x000fe20003f0f070 */
[----:B------:R-:W-:-:S12]  /*c190*/  NOP ;  /* 0x0000000000007918 */ /* 0x000fd80000000000 */
.L_x_248:
[----:B------:R-:W-:Y:S02]  /*c1a0*/  PLOP3.LUT P2, PT, P2, P0, PT, 0xa2, 0x0 ;  /* 0x000000000000781c */ /* 0x000fe40001741472 */
[----:B------:R-:W-:-:S08]  /*c1b0*/  @P0 R2UR P2, UR4, R4 ;  /* 0x00000000040402ca */ /* 0x000fd00000040000 */
[----:B------:R-:W-:-:S05]  /*c1c0*/  @P0 PLOP3.LUT P0, PT, P2, PT, PT, 0x80, 0x0 ;  /* 0x000000000000081c */ /* 0x000fca000170f070 */
[----:B------:R-:W-:Y:S01]  /*c1d0*/  @!P2 SYNCS.ARRIVE.TRANS64.RED.A0T1 RZ, [UR4+0x13270], RZ ;  /* 0x013270ffffffa9a7 */ /* 0x000fe20008200404 */
[----:B------:R-:W-:Y:S07]  /*c1e0*/  @!P2 ARRIVES.LDGSTSBAR.64.TRANSCNT [UR4+0x13270] ;  /* 0x01327000ff00a9b0 */ /* 0x000fee0008000a84 */
[----:B------:R-:W-:Y:S05]  /*c1f0*/  @P0 BRA.U.ANY `(.L_x_248) ;  /* 0xfffffffd00e80947 */ /* 0x000fea000393ffff */
[----:B------:R-:W-:Y:S01]  /*c200*/  NOP ;  /* 0x0000000000007918 */ /* 0x000fe20000000000 */
[----:B------:R-:W-:-:S05]  /*c210*/  IMAD.U32 R3, RZ, RZ, UR46 ;  /* 0x0000002eff037e24 */ /* 0x000fca000f8e00ff */
[----:B------:R-:W-:-:S13]  /*c220*/  ISETP.NE.AND P6, PT, R3, 0x3, PT ;  /* 0x000000030300780c */ /* 0x000fda0003fc5270 */
[----:B------:R-:W-:Y:S05]  /*c230*/  @!P6 BRA `(.L_x_249) ;  /* 0x000000000004e947 */ /* 0x000fea0003800000 */
[----:B------:R-:W-:Y:S01]  /*c240*/  BPT.TRAP 0x1 ;  /* 0x000000040000795c */ /* 0x000fe20000300000 */
.L_x_249:
[----:B------:R3:W-:Y:S01]  /*c250*/  SYNCS.ARRIVE.TRANS64.A1T0 RZ, [R4+URZ+0x13270], RZ ;  /* 0x013270ff04ff79a7 */ /* 0x0007e2000810003f */
[----:B------:R-:W-:Y:S05]  /*c260*/  @!P6 BRA `(.L_x_250) ;  /* 0x000000000004e947 */ /* 0x000fea0003800000 */
[----:B------:R-:W-:Y:S01]  /*c270*/  BPT.TRAP 0x1 ;  /* 0x000000040000795c */ /* 0x000fe20000300000 */
.L_x_250:
[----:B------:R-:W4:Y:S01]  /*c280*/  LDL R3, [R1+0x24] ;  /* 0x0000240001037983 */ /* 0x000f220000100800 */
[----:B------:R-:W-:Y:S01]  /*c290*/  BSSY B0, `(.L_x_251) ;  /* 0x0000003000007945 */ /* 0x000fe20003800000 */
[----:B----4-:R-:W4:Y:S03]  /*c2a0*/  SYNCS.PHASECHK.TRANS64.TRYWAIT P0, [R4+URZ+0x13240], R3 ;  /* 0x01324003040075a7 */ /* 0x010f26000800017f */
[----:B----4-:R-:W-:Y:S05]  /*c2b0*/  @!P0 BRA `(.L_x_252) ;  /* 0x0000004400248947 */ /* 0x010fea0003800000 */
.L_x_337:
[----:B------:R-:W-:Y:S05]  /*c2c0*/  BSYNC B0 ;  /* 0x0000000000007941 */ /* 0x000fea0003800000 */
.L_x_251:
[----:B--2---:R-:W2:Y:S01]  /*c2d0*/  LDL R10, [R1+0x8] ;  /* 0x00000800010a7983 */ /* 0x004ea20000100800 */
[----:B------:R-:W-:Y:S01]  /*c2e0*/  ULDC.64 UR4, c[0x0][0x300] ;  /* 0x0000c00000047ab9 */ /* 0x000fe20000000a00 */
[----:B------:R-:W-:Y:S01]  /*c2f0*/  ULDC.64 UR6, c[0x0][0x310] ;  /* 0x0000c40000067ab9 */ /* 0x000fe20000000a00 */
[----:B----4-:R-:W-:Y:S02]  /*c300*/  IMAD R3, R27, UR4, RZ ;  /* 0x000000041b037c24 */ /* 0x010fe4000f8e02ff */
[----:B------:R-:W-:Y:S02]  /*c310*/  IMAD R29, R29, UR6, RZ ;  /* 0x000000061d1d7c24 */ /* 0x000fe4000f8e02ff */
[C---:B------:R-:W-:Y:S02]  /*c320*/  IMAD R3, R6.reuse, UR5, R3 ;  /* 0x0000000506037c24 */ /* 0x040fe4000f8e0203 */
[----:B------:R-:W-:-:S04]  /*c330*/  IMAD.WIDE.U32 R6, R6, UR4, RZ ;  /* 0x0000000406067c25 */ /* 0x000fc8000f8e00ff */
[----:B------:R-:W-:Y:S02]  /*c340*/  IMAD.IADD R7, R7, 0x1, R3 ;  /* 0x0000000107077824 */ /* 0x000fe400078e0203 */
[C---:B------:R-:W-:Y:S02]  /*c350*/  IMAD R29, R5.reuse, UR7, R29 ;  /* 0x00000007051d7c24 */ /* 0x040fe4000f8e021d */
[----:B------:R-:W-:-:S04]  /*c360*/  IMAD.WIDE.U32 R6, R5, UR6, R6 ;  /* 0x0000000605067c25 */ /* 0x000fc8000f8e0006 */
[----:B------:R-:W-:Y:S02]  /*c370*/  IMAD R5, R26, UR4, RZ ;  /* 0x000000041a057c24 */ /* 0x000fe4000f8e02ff */
[----:B------:R-:W-:Y:S02]  /*c380*/  IMAD R9, R25, UR6, RZ ;  /* 0x0000000619097c24 */ /* 0x000fe4000f8e02ff */
[C---:B------:R-:W-:Y:S02]  /*c390*/  IMAD R5, R2.reuse, UR5, R5 ;  /* 0x0000000502057c24 */ /* 0x040fe4000f8e0205 */
[----:B------:R-:W-:Y:S01]  /*c3a0*/  IMAD.WIDE.U32 R2, R2, UR4, RZ ;  /* 0x0000000402027c25 */ /* 0x000fe2000f8e00ff */
[----:B------:R-:W-:-:S03]  /*c3b0*/  ULDC.64 UR4, c[0x0][0x308] ;  /* 0x0000c20000047ab9 */ /* 0x000fc60000000a00 */
[----:B------:R-:W-:Y:S02]  /*c3c0*/  IMAD.IADD R3, R3, 0x1, R5 ;  /* 0x0000000103037824 */ /* 0x000fe400078e0205 */
[C---:B------:R-:W-:Y:S02]  /*c3d0*/  IMAD R9, R8.reuse, UR7, R9 ;  /* 0x0000000708097c24 */ /* 0x040fe4000f8e0209 */
[----:B------:R-:W-:Y:S01]  /*c3e0*/  IMAD.WIDE.U32 R2, R8, UR6, R2 ;  /* 0x0000000608027c25 */ /* 0x000fe2000f8e0002 */
[----:B------:R-:W-:-:S03]  /*c3f0*/  ULDC.64 UR6, c[0x0][0x2e8] ;  /* 0x0000ba0000067ab9 */ /* 0x000fc60000000a00 */
[----:B------:R-:W-:Y:S01]  /*c400*/  IMAD.IADD R7, R7, 0x1, R29 ;  /* 0x0000000107077824 */ /* 0x000fe200078e021d */
[----:B------:R-:W-:Y:S01]  /*c410*/  IADD3 R3, R3, R9, RZ ;  /* 0x0000000903037210 */ /* 0x000fe20007ffe0ff */
[----:B------:R-:W-:-:S04]  /*c420*/  IMAD.WIDE.U32 R6, R18, UR4, R6 ;  /* 0x0000000412067c25 */ /* 0x000fc8000f8e0006 */
[----:B------:R-:W-:Y:S01]  /*c430*/  IMAD.WIDE.U32 R2, R18, UR4, R2 ;  /* 0x0000000412027c25 */ /* 0x000fe2000f8e0002 */
[----:B------:R-:W-:-:S03]  /*c440*/  IADD3 R6, P0, R6, UR6, RZ ;  /* 0x0000000606067c10 */ /* 0x000fc6000ff1e0ff */
[----:B--2---:R-:W-:Y:S01]  /*c450*/  IMAD R8, R10, UR4, RZ ;  /* 0x000000040a087c24 */ /* 0x004fe2000f8e02ff */
[----:B------:R-:W-:-:S03]  /*c460*/  UMOV UR4, 0xffffffff ;  /* 0xffffffff00047882 */ /* 0x000fc60000000000 */
[----:B------:R-:W-:-:S05]  /*c470*/  IMAD R8, R18, UR5, R8 ;  /* 0x0000000512087c24 */ /* 0x000fca000f8e0208 */
[----:B------:R-:W-:Y:S02]  /*c480*/  IADD3.X R5, R7, UR7, R8, P0, !PT ;  /* 0x0000000707057c10 */ /* 0x000fe400087fe408 */
[----:B------:R-:W-:-:S04]  /*c490*/  IADD3 R9, P0, R2, UR6, RZ ;  /* 0x0000000602097c10 */ /* 0x000fc8000ff1e0ff */
[----:B------:R-:W-:Y:S01]  /*c4a0*/  IADD3.X R7, R8, UR7, R3, P0, !PT ;  /* 0x0000000708077c10 */ /* 0x000fe200087fe403 */
[----:B------:R-:W-:Y:S08]  /*c4b0*/  BRA.DIV UR4, `(.L_x_253) ;  /* 0x0000004204bc7947 */ /* 0x000ff0000b800000 */
[----:B------:R-:W2:Y:S01]  /*c4c0*/  S2R R3, SR_TID.X ;  /* 0x0000000000037919 */ /* 0x000ea20000002100 */
[----:B------:R-:W4:Y:S01]  /*c4d0*/  LDC R10, c[0x0][0x2f4] ;  /* 0x0000bd00ff0a7b82 */ /* 0x000f220000000800 */
[----:B------:R-:W-:Y:S04]  /*c4e0*/  SHFL.IDX PT, R2, R5, RZ, 0x1c1f ;  /* 0x001c1fff05027589 */ /* 0x000fe800000e0000 */
[----:B------:R-:W-:Y:S01]  /*c4f0*/  SHFL.IDX PT, R7, R7, RZ, 0x1c1f ;  /* 0x001c1fff07077589 */ /* 0x000fe200000e0000 */
[----:B--2---:R-:W-:-:S03]  /*c500*/  IMAD.SHL.U32 R8, R3, 0x10, RZ ;  /* 0x0000001003087824 */ /* 0x004fc600078e00ff */
[----:B------:R-:W2:Y:S02]  /*c510*/  SHFL.IDX PT, R3, R6, RZ, 0x1c1f ;  /* 0x001c1fff06037589 */ /* 0x000ea400000e0000 */
[----:B------:R-:W-:-:S04]  /*c520*/  LOP3.LUT R8, R8, 0x30, RZ, 0xc0, !PT ;  /* 0x0000003008087812 */ /* 0x000fc800078ec0ff */
[C---:B----4-:R-:W-:Y:S02]  /*c530*/  ISETP.GE.AND P2, PT, R8.reuse, R10, PT ;  /* 0x0000000a0800720c */ /* 0x050fe40003f46270 */
[----:B--2---:R-:W-:-:S05]  /*c540*/  @P5 IADD3 R3, P0, R8, R3, RZ ;  /* 0x0000000308035210 */ /* 0x004fca0007f1e0ff */
[----:B------:R-:W-:-:S05]  /*c550*/  @P5 IMAD.X R2, RZ, RZ, R2, P0 ;  /* 0x000000ffff025224 */ /* 0x000fca00000e0602 */
[----:B------:R-:W-:-:S04]  /*c560*/  @P5 LOP3.LUT R3, R3, R2, RZ, 0x3c, !PT ;  /* 0x0000000203035212 */ /* 0x000fc800078e3cff */
[----:B------:R-:W-:-:S04]  /*c570*/  @P5 LOP3.LUT R2, R3, R2, RZ, 0x3c, !PT ;  /* 0x0000000203025212 */ /* 0x000fc800078e3cff */
[----:B------:R-:W-:-:S05]  /*c580*/  @P5 LOP3.LUT R3, R3, R2, RZ, 0x3c, !PT ;  /* 0x0000000203035212 */ /* 0x000fca00078e3cff */
[----:B------:R2:W-:Y:S04]  /*c590*/  @P5 LDGSTS.E.BYPASS.LTC128B.128 [R0+0xe000], desc[UR48][R2.64], !P2 ;  /* 0x0e00000002005fae */ /* 0x0005e8000d101d70 */
[----:B--2---:R-:W2:Y:S04]  /*c5a0*/  SHFL.IDX PT, R3, R6, 0x1, 0x1c1f ;  /* 0x003c1f0006037f89 */ /* 0x004ea800000e0000 */
[----:B------:R-:W4:Y:S01]  /*c5b0*/  SHFL.IDX PT, R2, R5, 0x1, 0x1c1f ;  /* 0x003c1f0005027f89 */ /* 0x000f2200000e0000 */
[----:B--2---:R-:W-:-:S05]  /*c5c0*/  @P4 IADD3 R3, P0, R8, R3, RZ ;  /* 0x0000000308034210 */ /* 0x004fca0007f1e0ff */
[----:B----4-:R-:W-:-:S05]  /*c5d0*/  @P4 IMAD.X R2, RZ, RZ, R2, P0 ;  /* 0x000000ffff024224 */ /* 0x010fca00000e0602 */
[----:B------:R-:W-:-:S04]  /*c5e0*/  @P4 LOP3.LUT R3, R3, R2, RZ, 0x3c, !PT ;  /* 0x0000000203034212 */ /* 0x000fc800078e3cff */
[----:B------:R-:W-:-:S04]  /*c5f0*/  @P4 LOP3.LUT R2, R3, R2, RZ, 0x3c, !PT ;  /* 0x0000000203024212 */ /* 0x000fc800078e3cff */
[----:B------:R-:W-:-:S05]  /*c600*/  @P4 LOP3.LUT R3, R3, R2, RZ, 0x3c, !PT ;  /* 0x0000000203034212 */ /* 0x000fca00078e3cff */
[----:B------:R2:W-:Y:S04]  /*c610*/  @P4 LDGSTS.E.BYPASS.LTC128B.128 [R0+0xe800], desc[UR48][R2.64], !P2 ;  /* 0x0e80000002004fae */ /* 0x0005e8000d101d70 */
[----:B--2---:R-:W2:Y:S04]  /*c620*/  SHFL.IDX PT, R3, R6, 0x2, 0x1c1f ;  /* 0x005c1f0006037f89 */ /* 0x004ea800000e0000 */
[----:B------:R-:W4:Y:S04]  /*c630*/  SHFL.IDX PT, R2, R5, 0x2, 0x1c1f ;  /* 0x005c1f0005027f89 */ /* 0x000f2800000e0000 */
[----:B------:R-:W5:Y:S04]  /*c640*/  SHFL.IDX PT, R6, R6, 0x3, 0x1c1f ;  /* 0x007c1f0006067f89 */ /* 0x000f6800000e0000 */
[----:B------:R-:W0:Y:S01]  /*c650*/  SHFL.IDX PT, R5, R5, 0x3, 0x1c1f ;  /* 0x007c1f0005057f89 */ /* 0x000e2200000e0000 */
[----:B--2---:R-:W-:-:S05]  /*c660*/  @P3 IADD3 R3, P0, R8, R3, RZ ;  /* 0x0000000308033210 */ /* 0x004fca0007f1e0ff */
[----:B----4-:R-:W-:-:S05]  /*c670*/  @P3 IMAD.X R2, RZ, RZ, R2, P0 ;  /* 0x000000ffff023224 */ /* 0x010fca00000e0602 */
[----:B------:R-:W-:-:S04]  /*c680*/  @P3 LOP3.LUT R3, R3, R2, RZ, 0x3c, !PT ;  /* 0x0000000203033212 */ /* 0x000fc800078e3cff */
[----:B------:R-:W-:-:S04]  /*c690*/  @P3 LOP3.LUT R2, R3, R2, RZ, 0x3c, !PT ;  /* 0x0000000203023212 */ /* 0x000fc800078e3cff */
[----:B------:R-:W-:-:S05]  /*c6a0*/  @P3 LOP3.LUT R3, R3, R2, RZ, 0x3c, !PT ;  /* 0x0000000203033212 */ /* 0x000fca00078e3cff */
[----:B------:R5:W-:Y:S02]  /*c6b0*/  @P3 LDGSTS.E.BYPASS.LTC128B.128 [R0+0xf000], desc[UR48][R2.64], !P2 ;  /* 0x0f00000002003fae */ /* 0x000be4000d101d70 */
[----:B-----5:R-:W-:-:S04]  /*c6c0*/  @P1 IADD3 R2, P0, R8, R6, RZ ;  /* 0x0000000608021210 */ /* 0x020fc80007f1e0ff */
[----:B0-----:R-:W-:-:S05]  /*c6d0*/  @P1 IADD3.X R3, RZ, R5, RZ, P0, !PT ;  /* 0x00000005ff031210 */ /* 0x001fca00007fe4ff */
[----:B------:R0:W-:Y:S04]  /*c6e0*/  @P1 LDGSTS.E.BYPASS.LTC128B.128 [R0+0xf800], desc[UR48][R2.64], !P2 ;  /* 0x0f80000002001fae */ /* 0x0001e8000d101d70 */
[----:B0-----:R0:W2:Y:S02]  /*c6f0*/  SHFL.IDX PT, R2, R9, RZ, 0x1c1f ;  /* 0x001c1fff09027589 */ /* 0x0010a400000e0000 */
.L_x_349:
[----:B------:R-:W4:Y:S01]  /*c700*/  LDL R3, [R1+0xc] ;  /* 0x00000c0001037983 */ /* 0x000f220000100800 */
[----:B------:R-:W-:Y:S01]  /*c710*/  BSSY B0, `(.L_x_254) ;  /* 0x000000e000007945 */ /* 0x000fe20003800000 */
[----:B----4-:R-:W-:-:S13]  /*c720*/  LOP3.LUT P0, RZ, R3, 0x10, RZ, 0xc0, !PT ;  /* 0x0000001003ff7812 */ /* 0x010fda000780c0ff */
[----:B------:R-:W-:Y:S05]  /*c730*/  @!P0 BRA `(.L_x_255) ;  /* 0x00000000002c8947 */ /* 0x000fea0003800000 */
[----:B------:R-:W4:Y:S01]  /*c740*/  S2R R3, SR_TID.X ;  /* 0x0000000000037919 */ /* 0x000f220000002100 */
[----:B------:R-:W5:Y:S01]  /*c750*/  LDC R5, c[0x0][0x2f4] ;  /* 0x0000bd00ff057b82 */ /* 0x000f620000000800 */
[----:B----4-:R-:W-:-:S05]  /*c760*/  IMAD.SHL.U32 R3, R3, 0x10, RZ ;  /* 0x0000001003037824 */ /* 0x010fca00078e00ff */
[----:B------:R-:W-:-:S04]  /*c770*/  LOP3.LUT R3, R3, 0x30, RZ, 0xc0, !PT ;  /* 0x0000003003037812 */ /* 0x000fc800078ec0ff */
[C---:B-----5:R-:W-:Y:S02]  /*c780*/  ISETP.GE.AND P1, PT, R3.reuse, R5, PT ;  /* 0x000000050300720c */ /* 0x060fe40003f26270 */
[----:B--2---:R-:W-:-:S05]  /*c790*/  IADD3 R2, P0, R3, R2, RZ ;  /* 0x0000000203027210 */ /* 0x004fca0007f1e0ff */
[----:B------:R-:W-:-:S06]  /*c7a0*/  IMAD.X R3, RZ, RZ, R7, P0 ;  /* 0x000000ffff037224 */ /* 0x000fcc00000e0607 */
[----:B------:R-:W-:Y:S01]  /*c7b0*/  @!PT LDS RZ, [RZ] ;  /* 0x00000000fffff984 */ /* 0x000fe20000000800 */
[----:B------:R-:W-:Y:S01]  /*c7c0*/  @!PT LDS RZ, [RZ] ;  /* 0x00000000fffff984 */ /* 0x000fe20000000800 */
[----:B------:R-:W-:Y:S01]  /*c7d0*/  @!PT LDS RZ, [RZ] ;  /* 0x00000000fffff984 */ /* 0x000fe20000000800 */
[----:B------:R4:W-:Y:S02]  /*c7e0*/  LDGSTS.E.BYPASS.LTC128B.128 [R0+0x10000], desc[UR48][R2.64], !P1 ;  /* 0x1000000002007fae */ /* 0x0009e4000c901d70 */
.L_x_255:
[----:B------:R-:W-:Y:S05]  /*c7f0*/  BSYNC B0 ;  /* 0x0000000000007941 */ /* 0x000fea0003800000 */
.L_x_254:
[----:B------:R-:W-:Y:S01]  /*c800*/  NOP ;  /* 0x0000000000007918 */ /* 0x000fe20000000000 */
[----:B------:R-:W-:-:S13]  /*c810*/  PLOP3.LUT P0, PT, PT, PT, PT, 0x80, 0x0 ;  /* 0x000000000000781c */ /* 0x000fda0003f0f070 */
.L_x_256:
[----:B------:R-:W-:Y:S02]  /*c820*/  PLOP3.LUT P1, PT, P1, P0, PT, 0xa2, 0x0 ;  /* 0x000000000000781c */ /* 0x000fe40000f21472 */
[----:B------:R-:W-:-:S08]  /*c830*/  @P0 R2UR P1, UR4, R4 ;  /* 0x00000000040402ca */ /* 0x000fd00000020000 */
[----:B------:R-:W-:-:S05]  /*c840*/  @P0 PLOP3.LUT P0, PT, P1, PT, PT, 0x80, 0x0 ;  /* 0x000000000000081c */ /* 0x000fca0000f0f070 */
[----:B------:R-:W-:Y:S01]  /*c850*/  @!P1 SYNCS.ARRIVE.TRANS64.RED.A0T1 RZ, [UR4+0x13230], RZ ;  /* 0x013230ffffff99a7 */ /* 0x000fe20008200404 */
[----:B------:R-:W-:Y:S07]  /*c860*/  @!P1 ARRIVES.LDGSTSBAR.64.TRANSCNT [UR4+0x13230] ;  /* 0x01323000ff0099b0 */ /* 0x000fee0008000a84 */
[----:B------:R-:W-:Y:S05]  /*c870*/  @P0 BRA.U.ANY `(.L_x_256) ;  /* 0xfffffffd00e80947 */ /* 0x000fea000393ffff */
[----:B------:R-:W-:Y:S01]  /*c880*/  NOP ;  /* 0x0000000000007918 */ /* 0x000fe20000000000 */
[----:B----4-:R-:W-:-:S05]  /*c890*/  IMAD.U32 R0, RZ, RZ, UR46 ;  /* 0x0000002eff007e24 */ /* 0x010fca000f8e00ff */
[----:B------:R-:W-:-:S13]  /*c8a0*/  ISETP.NE.AND P2, PT, R0, 0x3, PT ;  /* 0x000000030000780c */ /* 0x000fda0003f45270 */
[----:B------:R-:W-:Y:S05]  /*c8b0*/  @!P2 BRA `(.L_x_257) ;  /* 0x000000000004a947 */ /* 0x000fea0003800000 */
[----:B------:R-:W-:Y:S01]  /*c8c0*/  BPT.TRAP 0x1 ;  /* 0x000000040000795c */ /* 0x000fe20000300000 */
.L_x_257:
[----:B------:R4:W-:Y:S02]  /*c8d0*/  SYNCS.ARRIVE.TRANS64.A1T0 RZ, [R4+URZ+0x13230], RZ ;  /* 0x013230ff04ff79a7 */ /* 0x0009e4000810003f */
[----:B------:R-:W-:Y:S05]  /*c8e0*/  WARPSYNC.ALL ;  /* 0x0000000000007948 */ /* 0x000fea0003800000 */
[----:B------:R-:W5:Y:S01]  /*c8f0*/  LDL.LU R0, [R1+0x28] ;  /* 0x0000280001007983 */ /* 0x000f620000300800 */
[----:B------:R-:W-:Y:S01]  /*c900*/  ULDC.64 UR6, c[0x0][0x298] ;  /* 0x0000a60000067ab9 */ /* 0x000fe20000000a00 */
[----:B------:R-:W-:Y:S01]  /*c910*/  UISETP.NE.AND UP0, UPT, UR47, URZ, UPT ;  /* 0x0000003f2f00728c */ /* 0x000fe2000bf05270 */
[----:B------:R-:W-:Y:S03]  /*c920*/  BSSY B6, `(.L_x_258) ;  /* 0x000001e000067945 */ /* 0x000fe60003800000 */
[----:B------:R-:W-:-:S02]  /*c930*/  USEL UR44, UR44, URZ, !UP0 ;  /* 0x0000003f2c2c7287 */ /* 0x000fc4000c000000 */
[----:B------:R-:W-:Y:S01]  /*c940*/  USEL UR45, UR45, URZ, !UP0 ;  /* 0x0000003f2d2d7287 */ /* 0x000fe2000c000000 */
[----:B------:R-:W-:Y:S01]  /*c950*/  BAR.SYNC.DEFER_BLOCKING 0x8, 0x200 ;  /* 0x0208000000007b1d */ /* 0x000fe20000010000 */
[C---:B-----5:R-:W-:Y:S02]  /*c960*/  R2UR UR5, R0.reuse ;  /* 0x00000000000572ca */ /* 0x060fe400000e0000 */
[----:B------:R-:W-:Y:S01]  /*c970*/  R2UR UR36, R0 ;  /* 0x00000000002472ca */ /* 0x000fe200000e0000 */
[----:B------:R-:W-:-:S05]  /*c980*/  VIADD R0, R22, 0xb000 ;  /* 0x0000b00016007836 */ /* 0x000fca0000000000 */
[----:B------:R-:W-:-:S05]  /*c990*/  LOP3.LUT P0, RZ, R0, 0x1bf, RZ, 0xc0, !PT ;  /* 0x000001bf00ff7812 */ /* 0x000fca000780c0ff */
[----:B------:R-:W-:Y:S02]  /*c9a0*/  USHF.R.S32.HI UR4, URZ, 0x1f, UR5 ;  /* 0x0000001f3f047899 */ /* 0x000fe40008011405 */
[----:B------:R-:W-:Y:S02]  /*c9b0*/  UIMAD.WIDE.U32 UR36, UR36, UR6, URZ ;  /* 0x00000006242472a5 */ /* 0x000fe4000f8e003f */
[----:B------:R-:W-:-:S04]  /*c9c0*/  UIMAD UR4, UR4, UR6, URZ ;  /* 0x00000006040472a4 */ /* 0x000fc8000f8e023f */
[----:B------:R-:W-:-:S04]  /*c9d0*/  UIMAD UR4, UR5, UR7, UR4 ;  /* 0x00000007050472a4 */ /* 0x000fc8000f8e0204 */
[----:B------:R-:W-:Y:S01]  /*c9e0*/  UIADD3 UR47, UR37, UR4, URZ ;  /* 0x00000004252f7290 */ /* 0x000fe2000fffe03f */
[----:B------:R-:W-:Y:S11]  /*c9f0*/  @!P0 BRA `(.L_x_259) ;  /* 0x0000000000408947 */ /* 0x000ff60003800000 */
[----:B--2---:R-:W-:Y:S01]  /*ca00*/  MOV R2, 0x0 ;  /* 0x0000000000027802 */ /* 0x004fe20000000f00 */
[----:B------:R-:W-:Y:S01]  /*ca10*/  ULDC.64 UR6, c[0x4][0x98] ;  /* 0x0100260000067ab9 */ /* 0x000fe20000000a00 */
[----:B------:R-:W-:Y:S01]  /*ca20*/  ULDC.64 UR8, c[0x4][0xa0] ;  /* 0x0100280000087ab9 */ /* 0x000fe20000000a00 */
[----:B------:R-:W-:Y:S01]  /*ca30*/  ULDC.64 UR4, c[0x4][0x28] ;  /* 0x01000a0000047ab9 */ /* 0x000fe20000000a00 */
[----:B---34-:R-:W-:Y:S01]  /*ca40*/  MOV R4, UR6 ;  /* 0x0000000600047c02 */ /* 0x018fe20008000f00 */
[----:B------:R-:W-:Y:S01]  /*ca50*/  IMAD.U32 R5, RZ, RZ, UR7 ;  /* 0x00000007ff057e24 */ /* 0x000fe2000f8e00ff */
[----:B------:R-:W2:Y:S01]  /*ca60*/  LDC.64 R2, c[0x4][R2] ;  /* 0x0100000002027b82 */ /* 0x000ea20000000a00 */
        /* <DEDUP_REMOVED lines=8> */
[----:B012---:R-:W-:Y:S05]  /*caf0*/  CALL.ABS.NOINC R2 ;  /* 0x0000000002007343 */ /* 0x007fea0003c00000 */
.L_x_259:
[----:B------:R-:W-:Y:S05]  /*cb00*/  BSYNC B6 ;  /* 0x0000000000067941 */ /* 0x000fea0003800000 */
.L_x_258:
[----:B------:R-:W3:Y:S01]  /*cb10*/  LDL R19, [R1+0x8] ;  /* 0x0000080001137983 */ /* 0x000ee20000100800 */
[----:B------:R-:W0:Y:S03]  /*cb20*/  LDC R8, c[0x0][0x448] ;  /* 0x00011200ff087b82 */ /* 0x000e260000000800 */
[----:B------:R0:W5:Y:S01]  /*cb30*/  LDL R10, [R1+0x2c] ;  /* 0x00002c00010a7983 */ /* 0x0001620000100800 */
[----:B--2---:R-:W2:Y:S01]  /*cb40*/  S2R R2, SR_TID.X ;  /* 0x0000000000027919 */ /* 0x004ea20000002100 */
[----:B------:R-:W-:Y:S01]  /*cb50*/  R2UR UR7, R18 ;  /* 0x00000000120772ca */ /* 0x000fe200000e0000 */
[----:B------:R-:W-:Y:S01]  /*cb60*/  ULDC.64 UR8, c[0x0][0x2d8] ;  /* 0x0000b60000087ab9 */ /* 0x000fe20000000a00 */
[----:B0-----:R-:W-:Y:S02]  /*cb70*/  ISETP.NE.AND P0, PT, R8, 0x1, PT ;  /* 0x000000010800780c */ /* 0x001fe40003f05270 */
[----:B------:R-:W-:-:S11]  /*cb80*/  R2UR UR10, R18 ;  /* 0x00000000120a72ca */ /* 0x000fd600000e0000 */
[----:B------:R-:W0:Y:S01]  /*cb90*/  @P0 LDC R3, c[0x0][0x44c] ;  /* 0x00011300ff030b82 */ /* 0x000e220000000800 */
[C---:B--2---:R-:W-:Y:S01]  /*cba0*/  LOP3.LUT R20, R2.reuse, 0x7f, RZ, 0xc0, !PT ;  /* 0x0000007f02147812 */ /* 0x044fe200078ec0ff */
[----:B------:R-:W-:-:S06]  /*cbb0*/  IMAD.SHL.U32 R2, R2, 0x20, RZ ;  /* 0x0000002002027824 */ /* 0x000fcc00078e00ff */
[----:B------:R-:W2:Y:S01]  /*cbc0*/  @P0 LDC R0, c[0x0][0x450] ;  /* 0x00011400ff000b82 */ /* 0x000ea20000000800 */
[----:B------:R-:W-:Y:S01]  /*cbd0*/  SHF.R.U32.HI R20, RZ, 0x2, R20 ;  /* 0x00000002ff147819 */ /* 0x000fe20000011614 */
[----:B------:R-:W-:-:S03]  /*cbe0*/  UMOV UR4, UR36 ;  /* 0x0000002400047c82 */ /* 0x000fc60008000000 */
[----:B------:R-:W-:Y:S01]  /*cbf0*/  LOP3.LUT R2, R20, 0x60, R2, 0xf8, !PT ;  /* 0x0000006014027812 */ /* 0x000fe200078ef802 */
[----:B------:R-:W-:Y:S02]  /*cc00*/  UMOV UR5, UR47 ;  /* 0x0000002f00057c82 */ /* 0x000fe40008000000 */
[----:B------:R-:W-:Y:S02]  /*cc10*/  UIMAD.WIDE.U32 UR4, UR7, UR8, UR4 ;  /* 0x00000008070472a5 */ /* 0x000fe4000f8e0004 */
[----:B------:R-:W-:-:S04]  /*cc20*/  IMAD R6, R17, 0xc0, R2 ;  /* 0x000000c011067824 */ /* 0x000fc800078e0202 */
[----:B0-----:R-:W-:Y:S01]  /*cc30*/  @P0 IMAD.HI.U32 R3, R6, R3, RZ ;  /* 0x0000000306030227 */ /* 0x001fe200078e00ff */
[----:B------:R-:W-:-:S04]  /*cc40*/  MOV R2, R6 ;  /* 0x0000000600027202 */ /* 0x000fc80000000f00 */
[----:B--2---:R-:W-:-:S04]  /*cc50*/  @P0 SHF.R.U32.HI R2, RZ, R0, R3 ;  /* 0x00000000ff020219 */ /* 0x004fc80000011603 */
[--C-:B---34-:R-:W-:Y:S01]  /*cc60*/  SHF.R.S32.HI R4, RZ, 0x1f, R2.reuse ;  /* 0x0000001fff047819 */ /* 0x118fe20000011402 */
[----:B------:R-:W-:-:S04]  /*cc70*/  IMAD.MOV R0, RZ, RZ, -R2 ;  /* 0x000000ffff007224 */ /* 0x000fc800078e0a02 */
[----:B------:R-:W-:Y:S02]  /*cc80*/  IMAD R0, R8, R0, R6 ;  /* 0x0000000008007224 */ /* 0x000fe400078e0206 */
[----:B------:R-:W-:Y:S01]  /*cc90*/  VIADD R6, R6, 0x80 ;  /* 0x0000008006067836 */ /* 0x000fe20000000000 */
[----:B------:R-:W0:Y:S01]  /*cca0*/  S2R R20, SR_TID.X ;  /* 0x0000000000147919 */ /* 0x000e220000002100 */
[----:B------:R-:W-:-:S13]  /*ccb0*/  R2UR UR6, R19 ;  /* 0x00000000130672ca */ /* 0x000fda00000e0000 */
[----:B------:R-:W-:-:S04]  /*ccc0*/  UIMAD UR6, UR6, UR8, URZ ;  /* 0x00000008060672a4 */ /* 0x000fc8000f8e023f */
[----:B------:R-:W-:-:S03]  /*ccd0*/  UIMAD UR6, UR10, UR9, UR6 ;  /* 0x000000090a0672a4 */ /* 0x000fc6000f8e0206 */
[----:B------:R-:W-:Y:S01]  /*cce0*/  ULDC.64 UR8, c[0x0][0x2e0] ;  /* 0x0000b80000087ab9 */ /* 0x000fe20000000a00 */
[----:B------:R-:W-:Y:S02]  /*ccf0*/  UIADD3 UR5, UR5, UR6, URZ ;  /* 0x0000000605057290 */ /* 0x000fe4000fffe03f */
[----:B------:R-:W-:Y:S02]  /*cd00*/  UIMAD UR6, UR45, UR8, URZ ;  /* 0x000000082d0672a4 */ /* 0x000fe4000f8e023f */
[----:B------:R-:W-:Y:S02]  /*cd10*/  UIMAD.WIDE.U32 UR4, UR44, UR8, UR4 ;  /* 0x000000082c0472a5 */ /* 0x000fe4000f8e0004 */
[----:B------:R-:W-:Y:S01]  /*cd20*/  UIMAD UR6, UR44, UR9, UR6 ;  /* 0x000000092c0672a4 */ /* 0x000fe2000f8e0206 */
[----:B------:R-:W-:Y:S02]  /*cd30*/  ULDC.64 UR10, c[0x0][0x280] ;  /* 0x0000a000000a7ab9 */ /* 0x000fe40000000a00 */
[----:B------:R-:W-:Y:S01]  /*cd40*/  ULDC.64 UR8, c[0x0][0x2c8] ;  /* 0x0000b20000087ab9 */ /* 0x000fe20000000a00 */
[----:B------:R-:W-:-:S03]  /*cd50*/  UIADD3 UR5, UR5, UR6, URZ ;  /* 0x0000000605057290 */ /* 0x000fc6000fffe03f */
[----:B------:R-:W-:Y:S02]  /*cd60*/  ULDC.64 UR6, c[0x0][0x2d0] ;  /* 0x0000b40000067ab9 */ /* 0x000fe40000000a00 */
[----:B------:R-:W-:Y:S02]  /*cd70*/  IMAD R4, R4, UR6, RZ ;  /* 0x0000000604047c24 */ /* 0x000fe4000f8e02ff */
[----:B------:R-:W-:Y:S02]  /*cd80*/  IMAD.U32 R5, RZ, RZ, UR6 ;  /* 0x00000006ff057e24 */ /* 0x000fe4000f8e00ff */
[C---:B------:R-:W-:Y:S02]  /*cd90*/  IMAD R4, R2.reuse, UR7, R4 ;  /* 0x0000000702047c24 */ /* 0x040fe4000f8e0204 */
[----:B------:R-:W-:-:S04]  /*cda0*/  IMAD.WIDE.U32 R2, R2, R5, UR4 ;  /* 0x0000000402027e25 */ /* 0x000fc8000f8e0005 */
[----:B------:R-:W-:Y:S01]  /*cdb0*/  IMAD.IADD R3, R3, 0x1, R4 ;  /* 0x0000000103037824 */ /* 0x000fe200078e0204 */
[----:B------:R-:W-:Y:S01]  /*cdc0*/  SHF.R.S32.HI R4, RZ, 0x1f, R0 ;  /* 0x0000001fff047819 */ /* 0x000fe20000011400 */
[----:B------:R-:W-:-:S04]  /*cdd0*/  IMAD.WIDE.U32 R2, R0, UR8, R2 ;  /* 0x0000000800027c25 */ /* 0x000fc8000f8e0002 */
[----:B------:R-:W-:-:S04]  /*cde0*/  IMAD R4, R4, UR8, RZ ;  /* 0x0000000804047c24 */ /* 0x000fc8000f8e02ff */
[----:B------:R-:W-:Y:S01]  /*cdf0*/  IMAD R4, R0, UR9, R4 ;  /* 0x0000000900047c24 */ /* 0x000fe2000f8e0204 */
[----:B------:R-:W-:Y:S02]  /*ce00*/  IADD3 R0, P1, R2, UR10, RZ ;  /* 0x0000000a02007c10 */ /* 0x000fe4000ff3e0ff */
[----:B------:R-:W2:Y:S02]  /*ce10*/  @P0 LDC R2, c[0x0][0x44c] ;  /* 0x00011300ff020b82 */ /* 0x000ea40000000800 */
[----:B------:R-:W-:-:S06]  /*ce20*/  IADD3.X R4, R3, UR11, R4, P1, !PT ;  /* 0x0000000b03047c10 */ /* 0x000fcc0008ffe404 */
[----:B------:R-:W3:Y:S01]  /*ce30*/  @P0 LDC R3, c[0x0][0x450] ;  /* 0x00011400ff030b82 */ /* 0x000ee20000000800 */
[----:B--2---:R-:W-:Y:S01]  /*ce40*/  @P0 IMAD.HI.U32 R7, R6, R2, RZ ;  /* 0x0000000206070227 */ /* 0x004fe200078e00ff */
[----:B------:R-:W-:-:S04]  /*ce50*/  MOV R2, R6 ;  /* 0x0000000600027202 */ /* 0x000fc80000000f00 */
[----:B---3--:R-:W-:-:S05]  /*ce60*/  @P0 SHF.R.U32.HI R2, RZ, R3, R7 ;  /* 0x00000003ff020219 */ /* 0x008fca0000011607 */
[----:B------:R-:W-:-:S04]  /*ce70*/  IMAD.MOV R3, RZ, RZ, -R2 ;  /* 0x000000ffff037224 */ /* 0x000fc800078e0a02 */
[----:B------:R-:W-:Y:S01]  /*ce80*/  IMAD R6, R8, R3, R6 ;  /* 0x0000000308067224 */ /* 0x000fe200078e0206 */
[----:B------:R-:W-:-:S05]  /*ce90*/  SHF.R.S32.HI R3, RZ, 0x1f, R2 ;  /* 0x0000001fff037819 */ /* 0x000fca0000011402 */
[----:B------:R-:W-:-:S04]  /*cea0*/  IMAD R3, R3, UR6, RZ ;  /* 0x0000000603037c24 */ /* 0x000fc8000f8e02ff */
[C---:B------:R-:W-:Y:S02]  /*ceb0*/  IMAD R7, R2.reuse, UR7, R3 ;  /* 0x0000000702077c24 */ /* 0x040fe4000f8e0203 */
[----:B------:R-:W-:Y:S01]  /*cec0*/  IMAD.WIDE.U32 R2, R2, R5, UR4 ;  /* 0x0000000402027e25 */ /* 0x000fe2000f8e0005 */
[----:B------:R-:W-:Y:S01]  /*ced0*/  SHF.R.S32.HI R5, RZ, 0x1f, R6 ;  /* 0x0000001fff057819 */ /* 0x000fe20000011406 */
[----:B------:R-:W-:Y:S02]  /*cee0*/  ULDC UR4, c[0x0][0x2b8] ;  /* 0x0000ae0000047ab9 */ /* 0x000fe40000000800 */
[----:B------:R-:W-:Y:S02]  /*cef0*/  IMAD.IADD R3, R3, 0x1, R7 ;  /* 0x0000000103037824 */ /* 0x000fe400078e0207 */
[----:B------:R-:W-:Y:S02]  /*cf00*/  IMAD R5, R5, UR8, RZ ;  /* 0x0000000805057c24 */ /* 0x000fe4000f8e02ff */
[----:B------:R-:W-:-:S04]  /*cf10*/  IMAD.WIDE.U32 R2, R6, UR8, R2 ;  /* 0x0000000806027c25 */ /* 0x000fc8000f8e0002 */
[----:B0-----:R-:W-:Y:S02]  /*cf20*/  IMAD.SHL.U32 R19, R20, 0x10, RZ ;  /* 0x0000001014137824 */ /* 0x001fe400078e00ff */
[----:B------:R-:W-:Y:S01]  /*cf30*/  IMAD R7, R6, UR9, R5 ;  /* 0x0000000906077c24 */ /* 0x000fe2000f8e0205 */
[----:B------:R-:W-:Y:S02]  /*cf40*/  IADD3 R5, P0, R2, UR10, RZ ;  /* 0x0000000a02057c10 */ /* 0x000fe4000ff1e0ff */
[----:B------:R-:W-:Y:S02]  /*cf50*/  LOP3.LUT R19, R19, 0x30, RZ, 0xc0, !PT ;  /* 0x0000003013137812 */ /* 0x000fe400078ec0ff */
[----:B------:R-:W-:Y:S02]  /*cf60*/  IADD3.X R7, R3, UR11, R7, P0, !PT ;  /* 0x0000000b03077c10 */ /* 0x000fe400087fe407 */
[----:B------:R-:W-:Y:S01]  /*cf70*/  ISETP.GE.AND P0, PT, R19, UR4, PT ;  /* 0x0000000413007c0c */ /* 0x000fe2000bf06270 */
[----:B------:R-:W-:Y:S01]  /*cf80*/  UMOV UR4, 0xffffffff ;  /* 0xffffffff00047882 */ /* 0x000fe20000000000 */
[----:B------:R-:W-:-:S04]  /*cf90*/  LOP3.LUT R20, R20, 0x7f, RZ, 0xc0, !PT ;  /* 0x0000007f14147812 */ /* 0x000fc800078ec0ff */
[----:B------:R-:W-:Y:S01]  /*cfa0*/  SHF.R.U32.HI R20, RZ, 0x2, R20 ;  /* 0x00000002ff147819 */ /* 0x000fe20000011614 */
[----:B------:R-:W-:Y:S06]  /*cfb0*/  BRA.DIV UR4, `(.L_x_260) ;  /* 0x0000003e04907947 */ /* 0x000fec000b800000 */
[----:B------:R-:W0:Y:S01]  /*cfc0*/  SHFL.IDX PT, R3, R0, RZ, 0x1c1f ;  /* 0x001c1fff00037589 */ /* 0x000e2200000e0000 */
[----:B------:R-:W-:Y:S02]  /*cfd0*/  IMAD R17, R17, 0xc0, R20 ;  /* 0x000000c011117824 */ /* 0x000fe400078e0214 */
[----:B------:R-:W-:Y:S01]  /*cfe0*/  IMAD R6, R8, UR41, RZ ;  /* 0x0000002908067c24 */ /* 0x000fe2000f8e02ff */
[----:B------:R-:W2:Y:S04]  /*cff0*/  SHFL.IDX PT, R2, R4, RZ, 0x1c1f ;  /* 0x001c1fff04027589 */ /* 0x000ea800000e0000 */
[----:B------:R-:W-:Y:S01]  /*d000*/  ISETP.GE.AND P2, PT, R17, R6, PT ;  /* 0x000000061100720c */ /* 0x000fe20003f46270 */
[----:B-1----:R-:W-:-:S12]  /*d010*/  SHFL.IDX PT, R14, R5, 0x1, 0x1c1f ;  /* 0x003c1f00050e7f89 */ /* 0x002fd800000e0000 */
[----:B0-----:R-:W-:-:S05]  /*d020*/  @!P2 IADD3 R3, P1, R19, R3, RZ ;  /* 0x000000031303a210 */ /* 0x001fca0007f3e0ff */
[----:B--2---:R-:W-:-:S05]  /*d030*/  @!P2 IMAD.X R2, RZ, RZ, R2, P1 ;  /* 0x000000ffff02a224 */ /* 0x004fca00008e0602 */
[----:B------:R-:W-:-:S04]  /*d040*/  @!P2 LOP3.LUT R3, R3, R2, RZ, 0x3c, !PT ;  /* 0x000000020303a212 */ /* 0x000fc800078e3cff */
[----:B------:R-:W-:-:S04]  /*d050*/  @!P2 LOP3.LUT R2, R3, R2, RZ, 0x3c, !PT ;  /* 0x000000020302a212 */ /* 0x000fc800078e3cff */
[----:B------:R-:W-:-:S05]  /*d060*/  @!P2 LOP3.LUT R3, R3, R2, RZ, 0x3c, !PT ;  /* 0x000000020303a212 */ /* 0x000fca00078e3cff */
[----:B-----5:R0:W-:Y:S02]  /*d070*/  @!P2 LDGSTS.E.BYPASS.LTC128B.128 [R10+0xb000], desc[UR48][R2.64], !P0 ;  /* 0x0b000000020aafae */ /* 0x0201e4000c101d70 */
[----:B0-----:R-:W-:Y:S02]  /*d080*/  IADD3 R2, R17, 0x20, RZ ;  /* 0x0000002011027810 */ /* 0x001fe40007ffe0ff */
[----:B------:R-:W0:Y:S02]  /*d090*/  SHFL.IDX PT, R3, R0, 0x1, 0x1c1f ;  /* 0x003c1f0000037f89 */ /* 0x000e2400000e0000 */
[----:B------:R-:W-:Y:S02]  /*d0a0*/  ISETP.GE.AND P2, PT, R2, R6, PT ;  /* 0x000000060200720c */ /* 0x000fe40003f46270 */
[----:B------:R-:W1:Y:S11]  /*d0b0*/  SHFL.IDX PT, R2, R4, 0x1, 0x1c1f ;  /* 0x003c1f0004027f89 */ /* 0x000e7600000e0000 */
[----:B0-----:R-:W-:-:S05]  /*d0c0*/  @!P2 IADD3 R3, P1, R19, R3, RZ ;  /* 0x000000031303a210 */ /* 0x001fca0007f3e0ff */
[----:B-1----:R-:W-:-:S05]  /*d0d0*/  @!P2 IMAD.X R2, RZ, RZ, R2, P1 ;  /* 0x000000ffff02a224 */ /* 0x002fca00008e0602 */
[----:B------:R-:W-:-:S04]  /*d0e0*/  @!P2 LOP3.LUT R3, R3, R2, RZ, 0x3c, !PT ;  /* 0x000000020303a212 */ /* 0x000fc800078e3cff */
[----:B------:R-:W-:-:S04]  /*d0f0*/  @!P2 LOP3.LUT R2, R3, R2, RZ, 0x3c, !PT ;  /* 0x000000020302a212 */ /* 0x000fc800078e3cff */
[----:B------:R-:W-:-:S05]  /*d100*/  @!P2 LOP3.LUT R3, R3, R2, RZ, 0x3c, !PT ;  /* 0x000000020303a212 */ /* 0x000fca00078e3cff */
[----:B------:R0:W-:Y:S02]  /*d110*/  @!P2 LDGSTS.E.BYPASS.LTC128B.128 [R10+0xb800], desc[UR48][R2.64], !P0 ;  /* 0x0b800000020aafae */ /* 0x0001e4000c101d70 */
[----:B0-----:R-:W-:Y:S02]  /*d120*/  VIADD R2, R17, 0x40 ;  /* 0x0000004011027836 */ /* 0x001fe40000000000 */
[----:B------:R-:W0:Y:S03]  /*d130*/  SHFL.IDX PT, R3, R0, 0x2, 0x1c1f ;  /* 0x005c1f0000037f89 */ /* 0x000e2600000e0000 */
[----:B------:R-:W-:Y:S01]  /*d140*/  ISETP.GE.AND P2, PT, R2, R6, PT ;  /* 0x000000060200720c */ /* 0x000fe20003f46270 */
[----:B------:R-:W-:Y:S04]  /*d150*/  SHFL.IDX PT, R0, R0, 0x3, 0x1c1f ;  /* 0x007c1f0000007f89 */ /* 0x000fe800000e0000 */
[----:B------:R-:W1:Y:S04]  /*d160*/  SHFL.IDX PT, R2, R4, 0x2, 0x1c1f ;  /* 0x005c1f0004027f89 */ /* 0x000e6800000e0000 */
[----:B------:R-:W2:Y:S04]  /*d170*/  SHFL.IDX PT, R4, R4, 0x3, 0x1c1f ;  /* 0x007c1f0004047f89 */ /* 0x000ea800000e0000 */
[----:B0-----:R-:W-:-:S05]  /*d180*/  @!P2 IADD3 R3, P1, R19, R3, RZ ;  /* 0x000000031303a210 */ /* 0x001fca0007f3e0ff */
[----:B-1----:R-:W-:-:S05]  /*d190*/  @!P2 IMAD.X R2, RZ, RZ, R2, P1 ;  /* 0x000000ffff02a224 */ /* 0x002fca00008e0602 */
[----:B------:R-:W-:-:S04]  /*d1a0*/  @!P2 LOP3.LUT R3, R3, R2, RZ, 0x3c, !PT ;  /* 0x000000020303a212 */ /* 0x000fc800078e3cff */
[----:B------:R-:W-:-:S04]  /*d1b0*/  @!P2 LOP3.LUT R2, R3, R2, RZ, 0x3c, !PT ;  /* 0x000000020302a212 */ /* 0x000fc800078e3cff */
[----:B------:R-:W-:-:S05]  /*d1c0*/  @!P2 LOP3.LUT R3, R3, R2, RZ, 0x3c, !PT ;  /* 0x000000020303a212 */ /* 0x000fca00078e3cff */
[----:B------:R0:W-:Y:S02]  /*d1d0*/  @!P2 LDGSTS.E.BYPASS.LTC128B.128 [R10+0xc000], desc[UR48][R2.64], !P0 ;  /* 0x0c000000020aafae */ /* 0x0001e4000c101d70 */
[----:B0-----:R-:W-:-:S05]  /*d1e0*/  VIADD R2, R17, 0x60 ;  /* 0x0000006011027836 */ /* 0x001fca0000000000 */
[----:B------:R-:W-:-:S13]  /*d1f0*/  ISETP.GE.AND P2, PT, R2, R6, PT ;  /* 0x000000060200720c */ /* 0x000fda0003f46270 */
[----:B------:R-:W-:-:S04]  /*d200*/  @!P2 IADD3 R0, P1, R19, R0, RZ ;  /* 0x000000001300a210 */ /* 0x000fc80007f3e0ff */
[----:B--2---:R-:W-:-:S05]  /*d210*/  @!P2 IADD3.X R2, RZ, R4, RZ, P1, !PT ;  /* 0x00000004ff02a210 */ /* 0x004fca0000ffe4ff */
[----:B------:R-:W-:Y:S02]  /*d220*/  @!P2 IMAD.MOV.U32 R3, RZ, RZ, R2 ;  /* 0x000000ffff03a224 */ /* 0x000fe400078e0002 */
[----:B------:R-:W-:Y:S02]  /*d230*/  @!P2 IMAD.MOV.U32 R2, RZ, RZ, R0 ;  /* 0x000000ffff02a224 */ /* 0x000fe400078e0000 */
[----:B------:R-:W-:-:S03]  /*d240*/  VIADD R0, R17, 0x80 ;  /* 0x0000008011007836 */ /* 0x000fc60000000000 */
[----:B------:R0:W-:Y:S02]  /*d250*/  @!P2 LDGSTS.E.BYPASS.LTC128B.128 [R10+0xc800], desc[UR48][R2.64], !P0 ;  /* 0x0c800000020aafae */ /* 0x0001e4000c101d70 */
[----:B------:R-:W-:Y:S02]  /*d260*/  ISETP.GE.AND P2, PT, R0, R6, PT ;  /* 0x000000060000720c */ /* 0x000fe40003f46270 */
[----:B------:R-:W-:Y:S04]  /*d270*/  SHFL.IDX PT, R0, R7, RZ, 0x1c1f ;  /* 0x001c1fff07007589 */ /* 0x000fe800000e0000 */
[----:B------:R-:W-:Y:S04]  /*d280*/  SHFL.IDX PT, R7, R7, 0x1, 0x1c1f ;  /* 0x003c1f0007077f89 */ /* 0x000fe800000e0000 */
[----:B0-----:R-:W0:Y:S03]  /*d290*/  SHFL.IDX PT, R2, R5, RZ, 0x1c1f ;  /* 0x001c1fff05027589 */ /* 0x001e2600000e0000 */
[----:B0-----:R-:W-:-:S05]  /*d2a0*/  @!P2 IADD3 R2, P1, R19, R2, RZ ;  /* 0x000000021302a210 */ /* 0x001fca0007f3e0ff */
[----:B------:R-:W-:-:S05]  /*d2b0*/  @!P2 IMAD.X R0, RZ, RZ, R0, P1 ;  /* 0x000000ffff00a224 */ /* 0x000fca00008e0600 */
[----:B------:R-:W-:-:S05]  /*d2c0*/  @!P2 MOV R3, R0 ;  /* 0x000000000003a202 */ /* 0x000fca0000000f00 */
[----:B------:R0:W-:Y:S02]  /*d2d0*/  @!P2 LDGSTS.E.BYPASS.LTC128B.128 [R10+0xd000], desc[UR48][R2.64], !P0 ;  /* 0x0d000000020aafae */ /* 0x0001e4000c101d70 */
.L_x_362:
[----:B------:R-:W-:-:S05]  /*d2e0*/  VIADD R17, R17, 0xa0 ;  /* 0x000000a011117836 */ /* 0x000fca0000000000 */
[----:B------:R-:W-:-:S13]  /*d2f0*/  ISETP.GE.AND P1, PT, R17, R6, PT ;  /* 0x000000061100720c */ /* 0x000fda0003f26270 */
[----:B0-----:R-:W-:-:S05]  /*d300*/  @!P1 IADD3 R2, P2, R19, R14, RZ ;  /* 0x0000000e13029210 */ /* 0x001fca0007f5e0ff */
[----:B------:R-:W-:-:S05]  /*d310*/  @!P1 IMAD.X R3, RZ, RZ, R7, P2 ;  /* 0x000000ffff039224 */ /* 0x000fca00010e0607 */
[----:B------:R-:W-:Y:S01]  /*d320*/  @!PT LDS RZ, [RZ] ;  /* 0x00000000fffff984 */ /* 0x000fe20000000800 */
[----:B------:R-:W-:Y:S01]  /*d330*/  @!PT LDS RZ, [RZ] ;  /* 0x00000000fffff984 */ /* 0x000fe20000000800 */
[----:B------:R-:W-:Y:S01]  /*d340*/  @!PT LDS RZ, [RZ] ;  /* 0x00000000fffff984 */ /* 0x000fe20000000800 */
[----:B------:R0:W-:Y:S01]  /*d350*/  @!P1 LDGSTS.E.BYPASS.LTC128B.128 [R10+0xd800], desc[UR48][R2.64], !P0 ;  /* 0x0d800000020a9fae */ /* 0x0001e2000c101d70 */
[----:B------:R-:W-:Y:S01]  /*d360*/  PLOP3.LUT P0, PT, PT, PT, PT, 0x80, 0x0 ;  /* 0x000000000000781c */ /* 0x000fe20003f0f070 */
[----:B------:R-:W-:-:S12]  /*d370*/  NOP ;  /* 0x0000000000007918 */ /* 0x000fd80000000000 */
.L_x_261:
[----:B------:R-:W-:Y:S02]  /*d380*/  PLOP3.LUT P1, PT, P1, P0, PT, 0xa2, 0x0 ;  /* 0x000000000000781c */ /* 0x000fe40000f21472 */
[----:B------:R-:W-:-:S08]  /*d390*/  @P0 R2UR P1, UR4, R22 ;  /* 0x00000000160402ca */ /* 0x000fd00000020000 */
[----:B------:R-:W-:-:S05]  /*d3a0*/  @P0 PLOP3.LUT P0, PT, P1, PT, PT, 0x80, 0x0 ;  /* 0x000000000000081c */ /* 0x000fca0000f0f070 */
[----:B------:R-:W-:Y:S01]  /*d3b0*/  @!P1 SYNCS.ARRIVE.TRANS64.RED.A0T1 RZ, [UR4+0x13200], RZ ;  /* 0x013200ffffff99a7 */ /* 0x000fe20008200404 */
[----:B------:R-:W-:Y:S07]  /*d3c0*/  @!P1 ARRIVES.LDGSTSBAR.64.TRANSCNT [UR4+0x13200] ;  /* 0x01320000ff0099b0 */ /* 0x000fee0008000a84 */
[----:B------:R-:W-:Y:S05]  /*d3d0*/  @P0 BRA.U.ANY `(.L_x_261) ;  /* 0xfffffffd00e80947 */ /* 0x000fea000393ffff */
[----:B0-----:R-:W2:Y:S02]  /*d3e0*/  LDL.LU R2, [R1+0x30] ;  /* 0x0000300001027983 */ /* 0x001ea40000300800 */
[----:B--2---:R-:W-:-:S05]  /*d3f0*/  VIADD R2, R2, 0x1 ;  /* 0x0000000102027836 */ /* 0x004fca0000000000 */
[----:B------:R0:W-:Y:S01]  /*d400*/  STL [R1+0x30], R2 ;  /* 0x0000300201007387 */ /* 0x0001e20000100800 */
[----:B------:R-:W-:-:S04]  /*d410*/  LEA.HI R0, R2, R2, RZ, 0x1 ;  /* 0x0000000202007211 */ /* 0x000fc800078f08ff */
[----:B------:R-:W-:-:S05]  /*d420*/  LOP3.LUT R0, R0, 0xfffffffe, RZ, 0xc0, !PT ;  /* 0xfffffffe00007812 */ /* 0x000fca00078ec0ff */
[----:B------:R-:W-:-:S05]  /*d430*/  IMAD.IADD R0, R2, 0x1, -R0 ;  /* 0x0000000102007824 */ /* 0x000fca00078e0a00 */
[----:B------:R-:W-:Y:S01]  /*d440*/  SHF.L.U32 R3, R0, 0x1f, RZ ;  /* 0x0000001f00037819 */ /* 0x000fe200000006ff */
[----:B------:R-:W-:Y:S01]  /*d450*/  NOP ;  /* 0x0000000000007918 */ /* 0x000fe20000000000 */
[----:B------:R0:W-:Y:S01]  /*d460*/  SYNCS.ARRIVE.TRANS64.A1T0 RZ, [R22+URZ+0x13200], RZ ;  /* 0x013200ff16ff79a7 */ /* 0x0001e2000810003f */
[----:B------:R-:W-:Y:S01]  /*d470*/  BSSY B0, `(.L_x_262) ;  /* 0x0000003000007945 */ /* 0x000fe20003800000 */
[----:B------:R-:W1:Y:S03]  /*d480*/  SYNCS.PHASECHK.TRANS64.TRYWAIT P0, [R22+URZ+0x13220], R3 ;  /* 0x01322003160075a7 */ /* 0x000e66000800017f */
[----:B01----:R-:W-:Y:S05]  /*d490*/  @!P0 BRA `(.L_x_263) ;  /* 0x00000040003c8947 */ /* 0x003fea0003800000 */
.L_x_363:
[----:B------:R-:W-:Y:S05]  /*d4a0*/  BSYNC B0 ;  /* 0x0000000000007941 */ /* 0x000fea0003800000 */
.L_x_262:
[----:B------:R-:W-:-:S06]  /*d4b0*/  UISETP.GE.AND UP0, UPT, UR42, 0xa1, UPT ;  /* 0x000000a12a00788c */ /* 0x000fcc000bf06270 */
[----:B------:R-:W-:-:S13]  /*d4c0*/  PLOP3.LUT P0, PT, PT, PT, UP0, 0x80, 0x0 ;  /* 0x000000000000781c */ /* 0x000fda0003f0f008 */
[----:B------:R-:W-:Y:S05]  /*d4d0*/  @!P0 BRA `(.L_x_264) ;  /* 0x0000001400288947 */ /* 0x000fea0003800000 */
[----:B------:R1:W5:Y:S01]  /*d4e0*/  LDL.LU R21, [R1+0x4] ;  /* 0x0000040001157983 */ /* 0x0003620000300800 */
[----:B------:R-:W-:Y:S01]  /*d4f0*/  UIADD3 UR4, UR43, -0x2, URZ ;  /* 0xfffffffe2b047890 */ /* 0x000fe2000fffe03f */
[----:B------:R-:W-:-:S05]  /*d500*/  MOV R20, R28 ;  /* 0x0000001c00147202 */ /* 0x000fca0000000f00 */
[----:B------:R-:W-:-:S07]  /*d510*/  IMAD.U32 R29, RZ, RZ, UR4 ;  /* 0x00000004ff1d7e24 */ /* 0x000fce000f8e00ff */
.L_x_284:
[----:B0-2---:R-:W2:Y:S01]  /*d520*/  LDL R11, [R1+0x10] ;  /* 0x00001000010b7983 */ /* 0x005ea20000100800 */
[----:B------:R-:W3:Y:S03]  /*d530*/  LDC R2, c[0x0][0x430] ;  /* 0x00010c00ff027b82 */ /* 0x000ee60000000800 */
[----:B------:R-:W4:Y:S01]  /*d540*/  LDL R8, [R1] ;  /* 0x0000000001087983 */ /* 0x000f220000100800 */
[----:B------:R-:W0:Y:S01]  /*d550*/  S2R R0, SR_TID.X ;  /* 0x0000000000007919 */ /* 0x000e220000002100 */
[----:B-1----:R-:W1:Y:S01]  /*d560*/  S2R R6, SR_TID.X ;  /* 0x0000000000067919 */ /* 0x002e620000002100 */
[----:B---3--:R-:W-:Y:S01]  /*d570*/  ISETP.NE.AND P0, PT, R2, 0x1, PT ;  /* 0x000000010200780c */ /* 0x008fe20003f05270 */
[----:B------:R-:W-:-:S12]  /*d580*/  IMAD.MOV.U32 R9, RZ, RZ, 0xa0 ;  /* 0x000000a0ff097424 */ /* 0x000fd800078e00ff */
[----:B------:R-:W3:Y:S01]  /*d590*/  @P0 LDC R5, c[0x0][0x434] ;  /* 0x00010d00ff050b82 */ /* 0x000ee20000000800 */
[----:B0-----:R-:W-:-:S04]  /*d5a0*/  LOP3.LUT R0, R0, 0x7f, RZ, 0xc0, !PT ;  /* 0x0000007f00007812 */ /* 0x001fc800078ec0ff */
[----:B------:R-:W-:Y:S01]  /*d5b0*/  SHF.R.U32.HI R2, RZ, 0x2, R0 ;  /* 0x00000002ff027819 */ /* 0x000fe20000011600 */
[C---:B-1----:R-:W-:Y:S01]  /*d5c0*/  IMAD.SHL.U32 R7, R6.reuse, 0x20, RZ ;  /* 0x0000002006077824 */ /* 0x042fe200078e00ff */
[----:B------:R-:W-:Y:S01]  /*d5d0*/  LOP3.LUT R0, R6, 0x7f, RZ, 0xc0, !PT ;  /* 0x0000007f06007812 */ /* 0x000fe200078ec0ff */
[----:B------:R-:W0:Y:S03]  /*d5e0*/  @P0 LDC R3, c[0x0][0x434] ;  /* 0x00010d00ff030b82 */ /* 0x000e260000000800 */
[----:B------:R-:W-:Y:S02]  /*d5f0*/  LOP3.LUT R7, R2, 0x60, R7, 0xf8, !PT ;  /* 0x0000006002077812 */ /* 0x000fe400078ef807 */
[----:B------:R-:W-:-:S03]  /*d600*/  SHF.R.U32.HI R2, RZ, 0x2, R0 ;  /* 0x00000002ff027819 */ /* 0x000fc60000011600 */
[----:B------:R-:W1:Y:S01]  /*d610*/  @P0 LDC R4, c[0x0][0x438] ;  /* 0x00010e00ff040b82 */ /* 0x000e620000000800 */
[----:B------:R-:W-:-:S07]  /*d620*/  SHF.L.U32 R10, R6, 0x5, RZ ;  /* 0x00000005060a7819 */ /* 0x000fce00000006ff */
[----:B------:R-:W1:Y:S01]  /*d630*/  @P0 LDC R0, c[0x0][0x438] ;  /* 0x00010e00ff000b82 */ /* 0x000e620000000800 */
[----:B------:R-:W-:Y:S01]  /*d640*/  LOP3.LUT R10, R2, 0x60, R10, 0xf8, !PT ;  /* 0x00000060020a7812 */ /* 0x000fe200078ef80a */
[----:B------:R-:W-:-:S03]  /*d650*/  IMAD R9, R29, R9, UR38 ;  /* 0x000000261d097e24 */ /* 0x000fc6000f8e0209 */
[----:B------:R-:W-:Y:S01]  /*d660*/  LOP3.LUT R10, R10, 0x80, RZ, 0xfc, !PT ;  /* 0x000000800a0a7812 */ /* 0x000fe200078efcff */
[----:B------:R-:W-:-:S04]  /*d670*/  IMAD.IADD R7, R7, 0x1, R9 ;  /* 0x0000000107077824 */ /* 0x000fc800078e0209 */
[----:B------:R-:W-:Y:S02]  /*d680*/  IMAD.IADD R9, R10, 0x1, R9 ;  /* 0x000000010a097824 */ /* 0x000fe400078e0209 */
[----:B---3--:R-:W-:-:S04]  /*d690*/  @P0 IMAD.HI.U32 R5, R7, R5, RZ ;  /* 0x0000000507050227 */ /* 0x008fc800078e00ff */
[----:B0-----:R-:W-:Y:S01]  /*d6a0*/  @P0 IMAD.HI.U32 R3, R9, R3, RZ ;  /* 0x0000000309030227 */ /* 0x001fe200078e00ff */
[----:B------:R-:W-:Y:S05]  /*d6b0*/  YIELD ;  /* 0x0000000000007946 */ /* 0x000fea0003800000 */
[----:B------:R-:W-:Y:S01]  /*d6c0*/  IMAD.MOV.U32 R2, RZ, RZ, R7 ;  /* 0x000000ffff027224 */ /* 0x000fe200078e0007 */
[----:B-1----:R-:W-:Y:S01]  /*d6d0*/  @P0 SHF.R.U32.HI R2, RZ, R4, R5 ;  /* 0x00000004ff020219 */ /* 0x002fe20000011605 */
[----:B------:R-:W-:Y:S01]  /*d6e0*/  IMAD.MOV.U32 R6, RZ, RZ, R9 ;  /* 0x000000ffff067224 */ /* 0x000fe200078e0009 */
[----:B------:R-:W-:Y:S01]  /*d6f0*/  @P0 SHF.R.U32.HI R6, RZ, R0, R3 ;  /* 0x00000000ff060219 */ /* 0x000fe20000011603 */
[----:B------:R-:W-:Y:S01]  /*d700*/  ULDC.64 UR6, c[0x0][0x428] ;  /* 0x00010a0000067ab9 */ /* 0x000fe20000000a00 */
[--C-:B------:R-:W-:Y:S01]  /*d710*/  SHF.R.S32.HI R3, RZ, 0x1f, R2.reuse ;  /* 0x0000001fff037819 */ /* 0x100fe20000011402 */
[----:B------:R-:W-:Y:S01]  /*d720*/  IMAD.MOV R4, RZ, RZ, -R2 ;  /* 0x000000ffff047224 */ /* 0x000fe200078e0a02 */
[----:B------:R-:W-:Y:S01]  /*d730*/  ULDC UR4, c[0x0][0x430] ;  /* 0x00010c0000047ab9 */ /* 0x000fe20000000800 */
[----:B------:R-:W-:-:S02]  /*d740*/  ULDC.64 UR8, c[0x0][0x418] ;  /* 0x0001060000087ab9 */ /* 0x000fc40000000a00 */
[----:B------:R-:W-:Y:S02]  /*d750*/  IMAD R7, R4, UR4, R7 ;  /* 0x0000000404077c24 */ /* 0x000fe4000f8e0207 */
[----:B--2---:R-:W-:-:S04]  /*d760*/  IMAD R0, R11, UR6, RZ ;  /* 0x000000060b007c24 */ /* 0x004fc8000f8e02ff */
[C---:B----4-:R-:W-:Y:S02]  /*d770*/  IMAD R0, R8.reuse, UR7, R0 ;  /* 0x0000000708007c24 */ /* 0x050fe4000f8e0200 */
[----:B------:R-:W-:-:S05]  /*d780*/  IMAD.WIDE.U32 R2, R8, UR6, R2 ;  /* 0x0000000608027c25 */ /* 0x000fca000f8e0002 */
[----:B------:R-:W-:Y:S02]  /*d790*/  IADD3 R3, R0, R3, RZ ;  /* 0x0000000300037210 */ /* 0x000fe40007ffe0ff */
[----:B------:R-:W-:-:S04]  /*d7a0*/  LEA R4, P0, R2, UR8, 0x2 ;  /* 0x0000000802047c11 */ /* 0x000fc8000f8010ff */
[----:B------:R-:W-:-:S05]  /*d7b0*/  LEA.HI.X R5, R2, UR9, R3, 0x2, P0 ;  /* 0x0000000902057c11 */ /* 0x000fca00080f1403 */
[----:B------:R0:W2:Y:S01]  /*d7c0*/  LDG.E R4, desc[UR48][R4.64] ;  /* 0x0000003004047981 */ /* 0x0000a2000c1e1900 */
[----:B------:R-:W-:-:S13]  /*d7d0*/  ISETP.GT.U32.AND P1, PT, R10, 0x9f, PT ;  /* 0x0000009f0a00780c */ /* 0x000fda0003f24070 */
[--C-:B------:R-:W-:Y:S01]  /*d7e0*/  @!P1 SHF.R.S32.HI R3, RZ, 0x1f, R6.reuse ;  /* 0x0000001fff039819 */ /* 0x100fe20000011406 */
[----:B------:R-:W-:-:S04]  /*d7f0*/  @!P1 IMAD.MOV.U32 R2, RZ, RZ, R6 ;  /* 0x000000ffff029224 */ /* 0x000fc800078e0006 */
[----:B------:R-:W-:-:S04]  /*d800*/  @!P1 IMAD.WIDE.U32 R2, R8, UR6, R2 ;  /* 0x0000000608029c25 */ /* 0x000fc8000f8e0002 */
[----:B------:R-:W-:Y:S01]  /*d810*/  @!P1 IMAD.IADD R0, R0, 0x1, R3 ;  /* 0x0000000100009824 */ /* 0x000fe200078e0203 */
[----:B------:R-:W-:Y:S01]  /*d820*/  @!P1 LEA R10, P0, R2, UR8, 0x2 ;  /* 0x00000008020a9c11 */ /* 0x000fe2000f8010ff */
[----:B------:R-:W-:Y:S01]  /*d830*/  IMAD.MOV.U32 R8, RZ, RZ, RZ ;  /* 0x000000ffff087224 */ /* 0x000fe200078e00ff */
[----:B------:R-:W-:Y:S02]  /*d840*/  IADD3 R28, R20, 0x1, RZ ;  /* 0x00000001141c7810 */ /* 0x000fe40007ffe0ff */
[----:B------:R-:W-:Y:S01]  /*d850*/  @!P1 LEA.HI.X R11, R2, UR9, R0, 0x2, P0 ;  /* 0x00000009020b9c11 */ /* 0x000fe200080f1400 */
[----:B------:R-:W-:Y:S01]  /*d860*/  IMAD.MOV.U32 R0, RZ, RZ, R29 ;  /* 0x000000ffff007224 */ /* 0x000fe200078e001d */
[----:B------:R-:W-:-:S03]  /*d870*/  ISETP.NE.AND P0, PT, R28, 0x2, PT ;  /* 0x000000021c00780c */ /* 0x000fc60003f05270 */
[----:B-----5:R1:W5:Y:S01]  /*d880*/  @!P1 LDG.E R8, desc[UR48][R10.64] ;  /* 0x000000300a089981 */ /* 0x020362000c1e1900 */
[----:B------:R-:W-:Y:S02]  /*d890*/  ISETP.GT.AND P1, PT, R0, RZ, PT ;  /* 0x000000ff0000720c */ /* 0x000fe40003f24270 */
[----:B------:R-:W-:-:S04]  /*d8a0*/  SEL R0, RZ, 0x1, P0 ;  /* 0x00000001ff007807 */ /* 0x000fc80000000000 */
[----:B------:R-:W-:Y:S01]  /*d8b0*/  LOP3.LUT R2, R21, R0, RZ, 0x3c, !PT ;  /* 0x0000000015027212 */ /* 0x000fe200078e3cff */
[----:B------:R-:W-:-:S04]  /*d8c0*/  IMAD.U32 R12, RZ, RZ, UR46 ;  /* 0x0000002eff0c7e24 */ /* 0x000fc8000f8e00ff */
[----:B------:R1:W-:Y:S01]  /*d8d0*/  STL [R1+0x4], R2 ;  /* 0x0000040201007387 */ /* 0x0003e20000100800 */
[----:B------:R-:W-:Y:S01]  /*d8e0*/  ISETP.NE.AND P2, PT, R12, 0x3, PT ;  /* 0x000000030c00780c */ /* 0x000fe20003f45270 */
[----:B0-----:R-:W-:Y:S01]  /*d8f0*/  IMAD.MOV R5, RZ, RZ, -R6 ;  /* 0x000000ffff057224 */ /* 0x001fe200078e0a06 */
[----:B------:R-:W-:-:S03]  /*d900*/  SEL R28, R28, RZ, P0 ;  /* 0x000000ff1c1c7207 */ /* 0x000fc60000000000 */
[----:B------:R-:W-:Y:S02]  /*d910*/  IMAD R9, R5, UR4, R9 ;  /* 0x0000000405097c24 */ /* 0x000fe4000f8e0209 */
[----:B------:R-:W-:Y:S01]  /*d920*/  VIADD R29, R29, 0xffffffff ;  /* 0xffffffff1d1d7836 */ /* 0x000fe20000000000 */
[----:B--2---:R-:W-:-:S05]  /*d930*/  SHF.R.S32.HI R26, RZ, 0x1f, R4 ;  /* 0x0000001fff1a7819 */ /* 0x004fca0000011404 */
[----:B-1----:R-:W-:Y:S05]  /*d940*/  @!P2 BRA `(.L_x_265) ;  /* 0x000000000004a947 */ /* 0x002fea0003800000 */
[----:B------:R-:W-:Y:S01]  /*d950*/  BPT.TRAP 0x1 ;  /* 0x000000040000795c */ /* 0x000fe20000300000 */
.L_x_265:
[----:B------:R-:W-:Y:S01]  /*d960*/  IMAD R0, R28, 0x8, R22 ;  /* 0x000000081c007824 */ /* 0x000fe200078e0216 */
[----:B------:R-:W-:Y:S01]  /*d970*/  SHF.L.U32 R27, R2, 0x1f, RZ ;  /* 0x0000001f021b7819 */ /* 0x000fe200000006ff */
[----:B------:R-:W-:Y:S01]  /*d980*/  BSSY B0, `(.L_x_266) ;  /* 0x0000004000007945 */ /* 0x000fe20003800000 */
[----:B------:R-:W-:Y:S02]  /*d990*/  SHF.R.S32.HI R25, RZ, 0x1f, R7 ;  /* 0x0000001fff197819 */ /* 0x000fe40000011407 */
[----:B------:R-:W0:Y:S02]  /*d9a0*/  SYNCS.PHASECHK.TRANS64.TRYWAIT P0, [R0+URZ+0x13280], R27 ;  /* 0x0132801b000075a7 */ /* 0x000e24000800017f */
[----:B0-----:R-:W-:Y:S05]  /*d9b0*/  @!P0 BRA `(.L_x_267) ;  /* 0x0000003c00088947 */ /* 0x001fea0003800000 */
.L_x_364:
[----:B------:R-:W-:Y:S05]  /*d9c0*/  BSYNC B0 ;  /* 0x0000000000007941 */ /* 0x000fea0003800000 */
.L_x_266:
[----:B------:R-:W2:Y:S01]  /*d9d0*/  LDL R6, [R1+0x8] ;  /* 0x0000080001067983 */ /* 0x000ea20000100800 */
[----:B------:R-:W-:Y:S01]  /*d9e0*/  ULDC.64 UR4, c[0x0][0x328] ;  /* 0x0000ca0000047ab9 */ /* 0x000fe20000000a00 */
[----:B------:R-:W-:Y:S02]  /*d9f0*/  ULDC.64 UR6, c[0x0][0x338] ;  /* 0x0000ce0000067ab9 */ /* 0x000fe40000000a00 */
[----:B------:R-:W3:Y:S01]  /*da00*/  LDL R13, [R1+0x18] ;  /* 0x00001800010d7983 */ /* 0x000ee20000100800 */
[----:B------:R-:W-:Y:S01]  /*da10*/  IMAD R5, R25, UR4, RZ ;  /* 0x0000000419057c24 */ /* 0x000fe2000f8e02ff */
[----:B------:R-:W-:Y:S01]  /*da20*/  ULDC.64 UR8, c[0x0][0x330] ;  /* 0x0000cc0000087ab9 */ /* 0x000fe20000000a00 */
[C---:B------:R-:W-:Y:S01]  /*da30*/  IMAD.WIDE.U32 R2, R7.reuse, UR4, RZ ;  /* 0x0000000407027c25 */ /* 0x040fe2000f8e00ff */
[----:B------:R-:W1:Y:S01]  /*da40*/  S2R R11, SR_TID.X ;  /* 0x00000000000b7919 */ /* 0x000e620000002100 */
[----:B------:R-:W-:Y:S01]  /*da50*/  SHF.R.S32.HI R24, RZ, 0x1f, R9 ;  /* 0x0000001fff187819 */ /* 0x000fe20000011409 */
[----:B------:R-:W-:Y:S01]  /*da60*/  ULDC.64 UR10, c[0x0][0x318] ;  /* 0x0000c600000a7ab9 */ /* 0x000fe20000000a00 */
[----:B------:R-:W-:Y:S01]  /*da70*/  IMAD R5, R7, UR5, R5 ;  /* 0x0000000507057c24 */ /* 0x000fe2000f8e0205 */
[----:B-----5:R-:W-:Y:S01]  /*da80*/  SHF.R.S32.HI R23, RZ, 0x1f, R8 ;  /* 0x0000001fff177819 */ /* 0x020fe20000011408 */
[----:B------:R-:W4:Y:S03]  /*da90*/  LDC R12, c[0x0][0x2f4] ;  /* 0x0000bd00ff0c7b82 */ /* 0x000f260000000800 */
[----:B------:R-:W-:Y:S01]  /*daa0*/  IADD3 R3, R3, R5, RZ ;  /* 0x0000000503037210 */ /* 0x000fe20007ffe0ff */
[----:B------:R-:W-:-:S04]  /*dab0*/  IMAD R5, R26, UR6, RZ ;  /* 0x000000061a057c24 */ /* 0x000fc8000f8e02ff */
[C---:B------:R-:W-:Y:S02]  /*dac0*/  IMAD R5, R4.reuse, UR7, R5 ;  /* 0x0000000704057c24 */ /* 0x040fe4000f8e0205 */
[----:B------:R-:W-:-:S04]  /*dad0*/  IMAD.WIDE.U32 R2, R4, UR6, R2 ;  /* 0x0000000604027c25 */ /* 0x000fc8000f8e0002 */
[----:B------:R-:W-:Y:S02]  /*dae0*/  IMAD.IADD R3, R3, 0x1, R5 ;  /* 0x0000000103037824 */ /* 0x000fe400078e0205 */
[----:B------:R-:W-:-:S03]  /*daf0*/  IMAD.WIDE.U32 R2, R18, UR8, R2 ;  /* 0x0000000812027c25 */ /* 0x000fc6000f8e0002 */
[----:B------:R-:W-:Y:S01]  /*db00*/  IADD3 R5, P0, R2, UR10, RZ ;  /* 0x0000000a02057c10 */ /* 0x000fe2000ff1e0ff */
[----:B-1----:R-:W-:-:S05]  /*db10*/  IMAD.SHL.U32 R11, R11, 0x10, RZ ;  /* 0x000000100b0b7824 */ /* 0x002fca00078e00ff */
[----:B------:R-:W-:-:S04]  /*db20*/  LOP3.LUT R11, R11, 0x30, RZ, 0xc0, !PT ;  /* 0x000000300b0b7812 */ /* 0x000fc800078ec0ff */
[----:B----4-:R-:W-:Y:S01]  /*db30*/  ISETP.GE.AND P2, PT, R11, R12, PT ;  /* 0x0000000c0b00720c */ /* 0x010fe20003f46270 */
[----:B--2---:R-:W-:Y:S02]  /*db40*/  IMAD R17, R6, UR8, RZ ;  /* 0x0000000806117c24 */ /* 0x004fe4000f8e02ff */
[----:B------:R-:W-:Y:S02]  /*db50*/  IMAD R6, R24, UR4, RZ ;  /* 0x0000000418067c24 */ /* 0x000fe4000f8e02ff */
[----:B------:R-:W-:Y:S02]  /*db60*/  IMAD R17, R18, UR9, R17 ;  /* 0x0000000912117c24 */ /* 0x000fe4000f8e0211 */
[----:B------:R-:W-:-:S03]  /*db70*/  IMAD R6, R9, UR5, R6 ;  /* 0x0000000509067c24 */ /* 0x000fc6000f8e0206 */
        /* <DEDUP_REMOVED lines=14> */
[----:B------:R-:W-:Y:S01]  /*dc60*/  IMAD.IADD R6, R22, 0x1, R6 ;  /* 0x0000000116067824 */ /* 0x000fe200078e0206 */
        /* <DEDUP_REMOVED lines=16> */
[----:B-1----:R-:W-:-:S05]  /*dd70*/  IADD3 R2, P0, R11, R2, RZ ;  /* 0x000000020b027210 */ /* 0x002fca0007f1e0ff */
[----:B--2---:R-:W-:-:S05]  /*dd80*/  IMAD.X R3, RZ, RZ, R3, P0 ;  /* 0x000000ffff037224 */ /* 0x004fca00000e0603 */
[----:B------:R1:W-:Y:S04]  /*dd90*/  LDGSTS.E.BYPASS.LTC128B.128 [R6+0x7000], desc[UR48][R2.64], !P2 ;  /* 0x0700000002067fae */ /* 0x0003e8000d101d70 */
[----:B-1----:R-:W1:Y:S02]  /*dda0*/  SHFL.IDX PT, R2, R5, 0x3, 0x1c1f ;  /* 0x007c1f0005027f89 */ /* 0x002e6400000e0000 */
[----:B-1----:R-:W-:-:S04]  /*ddb0*/  IADD3 R2, P0, R11, R2, RZ ;  /* 0x000000020b027210 */ /* 0x002fc80007f1e0ff */
[----:B------:R-:W-:-:S05]  /*ddc0*/  IADD3.X R3, RZ, R10, RZ, P0, !PT ;  /* 0x0000000aff037210 */ /* 0x000fca00007fe4ff */
[----:B------:R1:W-:Y:S04]  /*ddd0*/  LDGSTS.E.BYPASS.LTC128B.128 [R6+0x7800], desc[UR48][R2.64], !P2 ;  /* 0x0780000002067fae */ /* 0x0003e8000d101d70 */
[----:B-1----:R1:W2:Y:S02]  /*dde0*/  SHFL.IDX PT, R2, R19, RZ, 0x1c1f ;  /* 0x001c1fff13027589 */ /* 0x0022a400000e0000 */
.L_x_376:
        /* <DEDUP_REMOVED lines=11> */
.L_x_269:
        /* <DEDUP_REMOVED lines=11> */
.L_x_270:
[----:B------:R2:W-:Y:S01]  /*df50*/  SYNCS.ARRIVE.TRANS64.A1T0 RZ, [R0+URZ+0x13270], RZ ;  /* 0x013270ff00ff79a7 */ /* 0x0005e2000810003f */
[----:B------:R-:W-:Y:S05]  /*df60*/  @!P3 BRA `(.L_x_271) ;  /* 0x000000000004b947 */ /* 0x000fea0003800000 */
[----:B------:R-:W-:Y:S01]  /*df70*/  BPT.TRAP 0x1 ;  /* 0x000000040000795c */ /* 0x000fe20000300000 */
.L_x_271:
[----:B------:R-:W3:Y:S01]  /*df80*/  SYNCS.PHASECHK.TRANS64.TRYWAIT P0, [R0+URZ+0x13240], R27 ;  /* 0x0132401b000075a7 */ /* 0x000ee2000800017f */
[----:B------:R-:W-:Y:S04]  /*df90*/  BSSY B0, `(.L_x_272) ;  /* 0x0000002000007945 */ /* 0x000fe80003800000 */
[----:B---3--:R-:W-:Y:S05]  /*dfa0*/  @!P0 BRA `(.L_x_273) ;  /* 0x0000003c003c8947 */ /* 0x008fea0003800000 */
.L_x_377:
[----:B------:R-:W-:Y:S05]  /*dfb0*/  BSYNC B0 ;  /* 0x0000000000007941 */ /* 0x000fea0003800000 */
.L_x_272:
[----:B------:R-:W4:Y:S01]  /*dfc0*/  LDL R10, [R1+0x8] ;  /* 0x00000800010a7983 */ /* 0x000f220000100800 */
[----:B------:R-:W-:Y:S01]  /*dfd0*/  ULDC.64 UR4, c[0x0][0x300] ;  /* 0x0000c00000047ab9 */ /* 0x000fe20000000a00 */
[----:B------:R-:W-:Y:S01]  /*dfe0*/  ULDC.64 UR6, c[0x0][0x310] ;  /* 0x0000c40000067ab9 */ /* 0x000fe20000000a00 */
[----:B------:R-:W-:Y:S01]  /*dff0*/  IMAD R5, R25, UR4, RZ ;  /* 0x0000000419057c24 */ /* 0x000fe2000f8e02ff */
[----:B------:R-:W5:Y:S01]  /*e000*/  LDC R11, c[0x0][0x2f4] ;  /* 0x0000bd00ff0b7b82 */ /* 0x000f620000000800 */
[----:B------:R-:W-:-:S04]  /*e010*/  IMAD.WIDE.U32 R2, R7, UR4, RZ ;  /* 0x0000000407027c25 */ /* 0x000fc8000f8e00ff */
[----:B------:R-:W-:Y:S02]  /*e020*/  IMAD R5, R7, UR5, R5 ;  /* 0x0000000507057c24 */ /* 0x000fe4000f8e0205 */
[----:B------:R-:W-:Y:S02]  /*e030*/  IMAD R26, R26, UR6, RZ ;  /* 0x000000061a1a7c24 */ /* 0x000fe4000f8e02ff */
[----:B------:R-:W-:Y:S02]  /*e040*/  IMAD.IADD R3, R3, 0x1, R5 ;  /* 0x0000000103037824 */ /* 0x000fe400078e0205 */
[----:B------:R-:W-:Y:S02]  /*e050*/  IMAD R7, R24, UR4, RZ ;  /* 0x0000000418077c24 */ /* 0x000fe4000f8e02ff */
[----:B------:R-:W-:-:S04]  /*e060*/  IMAD.WIDE.U32 R2, R4, UR6, R2 ;  /* 0x0000000604027c25 */ /* 0x000fc8000f8e0002 */
[----:B------:R-:W-:Y:S02]  /*e070*/  IMAD R4, R4, UR7, R26 ;  /* 0x0000000704047c24 */ /* 0x000fe4000f8e021a */
[----:B------:R-:W-:-:S03]  /*e080*/  IMAD R7, R9, UR5, R7 ;  /* 0x0000000509077c24 */ /* 0x000fc6000f8e0207 */
[----:B------:R-:W-:Y:S01]  /*e090*/  IADD3 R5, R3, R4, RZ ;  /* 0x0000000403057210 */ /* 0x000fe20007ffe0ff */
[----:B------:R-:W-:Y:S02]  /*e0a0*/  IMAD.MOV.U32 R4, RZ, RZ, R2 ;  /* 0x000000ffff047224 */ /* 0x000fe400078e0002 */
[----:B------:R-:W-:Y:S01]  /*e0b0*/  IMAD.WIDE.U32 R2, R9, UR4, RZ ;  /* 0x0000000409027c25 */ /* 0x000fe2000f8e00ff */
[----:B------:R-:W-:-:S03]  /*e0c0*/  ULDC.64 UR4, c[0x0][0x308] ;  /* 0x0000c20000047ab9 */ /* 0x000fc60000000a00 */
[----:B------:R-:W-:Y:S02]  /*e0d0*/  IMAD.IADD R3, R3, 0x1, R7 ;  /* 0x0000000103037824 */ /* 0x000fe400078e0207 */
[----:B------:R-:W-:Y:S02]  /*e0e0*/  IMAD R7, R23, UR6, RZ ;  /* 0x0000000617077c24 */ /* 0x000fe4000f8e02ff */
[----:B------:R-:W-:-:S04]  /*e0f0*/  IMAD.WIDE.U32 R2, R8, UR6, R2 ;  /* 0x0000000608027c25 */ /* 0x000fc8000f8e0002 */
[----:B------:R-:W-:Y:S01]  /*e100*/  IMAD R7, R8, UR7, R7 ;  /* 0x0000000708077c24 */ /* 0x000fe2000f8e0207 */
[----:B------:R-:W-:Y:S01]  /*e110*/  ULDC.64 UR6, c[0x0][0x2e8] ;  /* 0x0000ba0000067ab9 */ /* 0x000fe20000000a00 */
[----:B------:R-:W-:-:S04]  /*e120*/  IMAD.WIDE.U32 R4, R18, UR4, R4 ;  /* 0x0000000412047c25 */ /* 0x000fc8000f8e0004 */
[----:B------:R-:W-:Y:S01]  /*e130*/  IMAD.IADD R3, R3, 0x1, R7 ;  /* 0x0000000103037824 */ /* 0x000fe200078e0207 */
[----:B------:R-:W-:Y:S01]  /*e140*/  IADD3 R7, P0, R4, UR6, RZ ;  /* 0x0000000604077c10 */ /* 0x000fe2000ff1e0ff */
        /* <DEDUP_REMOVED lines=9> */
[----:B------:R-:W-:-:S04]  /*e1e0*/  LOP3.LUT R10, R10, 0x30, RZ, 0xc0, !PT ;  /* 0x000000300a0a7812 */ /* 0x000fc800078ec0ff */
[----:B-----5:R-:W-:Y:S01]  /*e1f0*/  ISETP.GE.AND P2, PT, R10, R11, PT ;  /* 0x0000000b0a00720c */ /* 0x020fe20003f46270 */
[----:B------:R-:W-:-:S12]  /*e200*/  BRA.DIV UR4, `(.L_x_274) ;  /* 0x0000003a04b87947 */ /* 0x000fd8000b800000 */
[----:B------:R-:W4:Y:S04]  /*e210*/  SHFL.IDX PT, R2, R7, RZ, 0x1c1f ;  /* 0x001c1fff07027589 */ /* 0x000f2800000e0000 */
[----:B------:R-:W5:Y:S04]  /*e220*/  SHFL.IDX PT, R3, R8, RZ, 0x1c1f ;  /* 0x001c1fff08037589 */ /* 0x000f6800000e0000 */
[----:B------:R-:W-:Y:S01]  /*e230*/  SHFL.IDX PT, R5, R5, RZ, 0x1c1f ;  /* 0x001c1fff05057589 */ /* 0x000fe200000e0000 */
[----:B----4-:R-:W-:-:S04]  /*e240*/  IADD3 R2, P0, R10, R2, RZ ;  /* 0x000000020a027210 */ /* 0x010fc80007f1e0ff */
[----:B-----5:R-:W-:-:S05]  /*e250*/  IADD3.X R3, RZ, R3, RZ, P0, !PT ;  /* 0x00000003ff037210 */ /* 0x020fca00007fe4ff */
[----:B------:R4:W-:Y:S04]  /*e260*/  LDGSTS.E.BYPASS.LTC128B.128 [R6+0xe000], desc[UR48][R2.64], !P2 ;  /* 0x0e00000002067fae */ /* 0x0009e8000d101d70 */
[----:B----4-:R-:W4:Y:S04]  /*e270*/  SHFL.IDX PT, R2, R7, 0x1, 0x1c1f ;  /* 0x003c1f0007027f89 */ /* 0x010f2800000e0000 */
[----:B------:R-:W5:Y:S01]  /*e280*/  SHFL.IDX PT, R3, R8, 0x1, 0x1c1f ;  /* 0x003c1f0008037f89 */ /* 0x000f6200000e0000 */
[----:B----4-:R-:W-:-:S05]  /*e290*/  IADD3 R2, P0, R10, R2, RZ ;  /* 0x000000020a027210 */ /* 0x010fca0007f1e0ff */
[----:B-----5:R-:W-:-:S05]  /*e2a0*/  IMAD.X R3, RZ, RZ, R3, P0 ;  /* 0x000000ffff037224 */ /* 0x020fca00000e0603 */
        /* <DEDUP_REMOVED lines=10> */
[----:B------:R4:W-:Y:S04]  /*e350*/  LDGSTS.E.BYPASS.LTC128B.128 [R6+0xf800], desc[UR48][R2.64], !P2 ;  /* 0x0f80000002067fae */ /* 0x0009e8000d101d70 */
[----:B----4-:R4:W0:Y:S02]  /*e360*/  SHFL.IDX PT, R2, R4, RZ, 0x1c1f ;  /* 0x001c1fff04027589 */ /* 0x01082400000e0000 */
.L_x_389:
[----:B0-----:R-:W-:-:S05]  /*e370*/  IADD3 R2, P0, R10, R2, RZ ;  /* 0x000000020a027210 */ /* 0x001fca0007f1e0ff */
[----:B------:R-:W-:Y:S01]  /*e380*/  IMAD.X R3, RZ, RZ, R5, P0 ;  /* 0x000000ffff037224 */ /* 0x000fe200000e0605 */
[----:B------:R-:W-:-:S04]  /*e390*/  PLOP3.LUT P0, PT, PT, PT, PT, 0x80, 0x0 ;  /* 0x000000000000781c */ /* 0x000fc80003f0f070 */
[----:B------:R-:W-:Y:S01]  /*e3a0*/  @!PT LDS RZ, [RZ] ;  /* 0x00000000fffff984 */ /* 0x000fe20000000800 */
[----:B------:R-:W-:Y:S01]  /*e3b0*/  @!PT LDS RZ, [RZ] ;  /* 0x00000000fffff984 */ /* 0x000fe20000000800 */
[----:B------:R-:W-:Y:S01]  /*e3c0*/  @!PT LDS RZ, [RZ] ;  /* 0x00000000fffff984 */ /* 0x000fe20000000800 */
[----:B------:R0:W-:Y:S01]  /*e3d0*/  LDGSTS.E.BYPASS.LTC128B.128 [R6+0x10000], desc[UR48][R2.64], !P2 ;  /* 0x1000000002067fae */ /* 0x0001e2000d101d70 */
[----:B------:R-:W-:-:S08]  /*e3e0*/  NOP ;  /* 0x0000000000007918 */ /* 0x000fd00000000000 */
.L_x_275:
[----:B------:R-:W-:Y:S02]  /*e3f0*/  PLOP3.LUT P2, PT, P2, P0, PT, 0xa2, 0x0 ;  /* 0x000000000000781c */ /* 0x000fe40001741472 */
[----:B------:R-:W-:-:S08]  /*e400*/  @P0 R2UR P2, UR4, R0 ;  /* 0x00000000000402ca */ /* 0x000fd00000040000 */
[----:B------:R-:W-:-:S05]  /*e410*/  @P0 PLOP3.LUT P0, PT, P2, PT, PT, 0x80, 0x0 ;  /* 0x000000000000081c */ /* 0x000fca000170f070 */
[----:B------:R-:W-:Y:S01]  /*e420*/  @!P2 SYNCS.ARRIVE.TRANS64.RED.A0T1 RZ, [UR4+0x13230], RZ ;  /* 0x013230ffffffa9a7 */ /* 0x000fe20008200404 */
[----:B------:R-:W-:Y:S07]  /*e430*/  @!P2 ARRIVES.LDGSTSBAR.64.TRANSCNT [UR4+0x13230] ;  /* 0x01323000ff00a9b0 */ /* 0x000fee0008000a84 */
[----:B------:R-:W-:Y:S05]  /*e440*/  @P0 BRA.U.ANY `(.L_x_275) ;  /* 0xfffffffd00e80947 */ /* 0x000fea000393ffff */
[----:B------:R-:W-:Y:S01]  /*e450*/  NOP ;  /* 0x0000000000007918 */ /* 0x000fe20000000000 */
[----:B0-----:R-:W-:-:S04]  /*e460*/  MOV R2, UR46 ;  /* 0x0000002e00027c02 */ /* 0x001fc80008000f00 */
[----:B------:R-:W-:-:S13]  /*e470*/  ISETP.NE.AND P3, PT, R2, 0x3, PT ;  /* 0x000000030200780c */ /* 0x000fda0003f65270 */
[----:B------:R-:W-:Y:S05]  /*e480*/  @!P3 BRA `(.L_x_276) ;  /* 0x000000000004b947 */ /* 0x000fea0003800000 */
[----:B------:R-:W-:Y:S01]  /*e490*/  BPT.TRAP 0x1 ;  /* 0x000000040000795c */ /* 0x000fe20000300000 */
.L_x_276:
[----:B------:R2:W-:Y:S02]  /*e4a0*/  SYNCS.ARRIVE.TRANS64.A1T0 RZ, [R0+URZ+0x13230], RZ ;  /* 0x013230ff00ff79a7 */ /* 0x0005e4000810003f */
[----:B--23--:R-:W-:-:S05]  /*e4b0*/  IMAD.U32 R0, RZ, RZ, UR50 ;  /* 0x00000032ff007e24 */ /* 0x00cfca000f8e00ff */
[----:B------:R-:W-:-:S13]  /*e4c0*/  ISETP.NE.AND P0, PT, R0, 0x3, PT ;  /* 0x000000030000780c */ /* 0x000fda0003f05270 */
[----:B------:R-:W-:Y:S05]  /*e4d0*/  @!P0 BRA `(.L_x_277) ;  /* 0x0000000000048947 */ /* 0x000fea0003800000 */
[----:B------:R-:W-:Y:S01]  /*e4e0*/  BPT.TRAP 0x1 ;  /* 0x000000040000795c */ /* 0x000fe20000300000 */
.L_x_277:
[----:B------:R-:W-:Y:S01]  /*e4f0*/  LOP3.LUT R0, R21, 0x1, RZ, 0x3c, !PT ;  /* 0x0000000115007812 */ /* 0x000fe200078e3cff */
[----:B------:R-:W-:Y:S01]  /*e500*/  IMAD R2, R20, 0x8, R22 ;  /* 0x0000000814027824 */ /* 0x000fe200078e0216 */
[----:B------:R-:W-:Y:S02]  /*e510*/  BSSY B0, `(.L_x_278) ;  /* 0x0000004000007945 */ /* 0x000fe40003800000 */
[----:B------:R-:W-:-:S04]  /*e520*/  SHF.L.U32 R0, R0, 0x1f, RZ ;  /* 0x0000001f00007819 */ /* 0x000fc800000006ff */
[----:B------:R-:W0:Y:S02]  /*e530*/  SYNCS.PHASECHK.TRANS64.TRYWAIT P2, [R2+URZ+0x13270], R0 ;  /* 0x01327000020075a7 */ /* 0x000e24000804017f */
[----:B0-----:R-:W-:Y:S05]  /*e540*/  @!P2 BRA `(.L_x_279) ;  /* 0x0000003c0044a947 */ /* 0x001fea0003800000 */
.L_x_390:
[----:B------:R-:W-:Y:S05]  /*e550*/  BSYNC B0 ;  /* 0x0000000000007941 */ /* 0x000fea0003800000 */
.L_x_278:
[----:B------:R-:W-:-:S05]  /*e560*/  IMAD.U32 R3, RZ, RZ, UR46 ;  /* 0x0000002eff037e24 */ /* 0x000fca000f8e00ff */
[----:B------:R-:W-:-:S13]  /*e570*/  ISETP.NE.AND P2, PT, R3, 0x3, PT ;  /* 0x000000030300780c */ /* 0x000fda0003f45270 */
[----:B------:R-:W-:Y:S05]  /*e580*/  @!P2 BRA `(.L_x_280) ;  /* 0x000000000004a947 */ /* 0x000fea0003800000 */
[----:B------:R-:W-:Y:S01]  /*e590*/  BPT.TRAP 0x1 ;  /* 0x000000040000795c */ /* 0x000fe20000300000 */
.L_x_280:
[----:B0-----:R-:W-:Y:S01]  /*e5a0*/  SHF.L.U32 R0, R21, 0x1f, RZ ;  /* 0x0000001f15007819 */ /* 0x001fe200000006ff */
[----:B------:R-:W-:-:S03]  /*e5b0*/  IMAD R3, R20, 0x2800, RZ ;  /* 0x0000280014037824 */ /* 0x000fc600078e02ff */
[----:B------:R-:W0:Y:S02]  /*e5c0*/  SYNCS.PHASECHK.TRANS64.TRYWAIT P2, [R2+URZ+0x13260], R0 ;  /* 0x01326000020075a7 */ /* 0x000e24000804017f */
[----:B0-----:R-:W-:Y:S05]  /*e5d0*/  @!P2 BRA `(.L_x_281) ;  /* 0x0000003c0034a947 */ /* 0x001fea0003800000 */
.L_x_391:
[----:B----4-:R-:W2:Y:S04]  /*e5e0*/  LDL R4, [R1+0x20] ;  /* 0x0000200001047983 */ /* 0x010ea80000100800 */
[----:B------:R-:W3:Y:S01]  /*e5f0*/  LDL R10, [R1+0x1c] ;  /* 0x00001c00010a7983 */ /* 0x000ee20000100800 */
[----:B------:R-:W-:Y:S05]  /*e600*/  WARPSYNC.ALL ;  /* 0x0000000000007948 */ /* 0x000fea0003800000 */
[----:B------:R-:W-:-:S05]  /*e610*/  IMAD.U32 R12, RZ, RZ, UR46 ;  /* 0x0000002eff0c7e24 */ /* 0x000fca000f8e00ff */
[----:B------:R-:W-:Y:S02]  /*e620*/  ISETP.NE.AND P2, PT, R12, 0x3, PT ;  /* 0x000000030c00780c */ /* 0x000fe40003f45270 */
[C---:B--2---:R-:W-:Y:S02]  /*e630*/  LOP3.LUT R5, R3.reuse, R4, RZ, 0xfc, !PT ;  /* 0x0000000403057212 */ /* 0x044fe400078efcff */
[----:B---3--:R-:W-:-:S03]  /*e640*/  LOP3.LUT R3, R3, R10, RZ, 0xfc, !PT ;  /* 0x0000000a03037212 */ /* 0x008fc600078efcff */
[C---:B0-----:R-:W-:Y:S01]  /*e650*/  IMAD.IADD R0, R22.reuse, 0x1, R5 ;  /* 0x0000000116007824 */ /* 0x041fe200078e0205 */
[----:B------:R-:W-:-:S04]  /*e660*/  IADD3 R3, R22, R3, RZ ;  /* 0x0000000316037210 */ /* 0x000fc80007ffe0ff */
[----:B------:R-:W0:Y:S02]  /*e670*/  LDSM.16.MT88.4 R4, [R0+0x6000] ;  /* 0x006000000004783b */ /* 0x000e240000004200 */
[C-C-:B0-----:R-:W-:Y:S02]  /*e680*/  PRMT R8, R4.reuse, 0x6420, R5.reuse ;  /* 0x0000642004087816 */ /* 0x141fe40000000005 */
[----:B------:R-:W-:Y:S02]  /*e690*/  PRMT R9, R4, 0x7531, R5 ;  /* 0x0000753104097816 */ /* 0x000fe40000000005 */
[C-C-:B------:R-:W-:Y:S02]  /*e6a0*/  PRMT R10, R6.reuse, 0x6420, R7.reuse ;  /* 0x00006420060a7816 */ /* 0x140fe40000000007 */
[----:B------:R-:W-:-:S05]  /*e6b0*/  PRMT R11, R6, 0x7531, R7 ;  /* 0x00007531060b7816 */ /* 0x000fca0000000007 */
[----:B------:R-:W-:Y:S04]  /*e6c0*/  STSM.16.M88.4 [R3+0x1000], R8 ;  /* 0x0010000803007844 */ /* 0x000fe80000000200 */
[----:B------:R-:W0:Y:S02]  /*e6d0*/  LDSM.16.MT88.4 R4, [R0+0x6800] ;  /* 0x006800000004783b */ /* 0x000e240000004200 */
[C-C-:B0-----:R-:W-:Y:S02]  /*e6e0*/  PRMT R8, R4.reuse, 0x6420, R5.reuse ;  /* 0x0000642004087816 */ /* 0x141fe40000000005 */
[----:B------:R-:W-:Y:S02]  /*e6f0*/  PRMT R9, R4, 0x7531, R5 ;  /* 0x0000753104097816 */ /* 0x000fe40000000005 */
[----:B------:R-:W-:-:S02]  /*e700*/  PRMT R10, R6, 0x6420, R7 ;  /* 0x00006420060a7816 */ /* 0x000fc40000000007 */
        /* <DEDUP_REMOVED lines=28> */
.L_x_282:
[----:B--2---:R2:W-:Y:S01]  /*e8d0*/  SYNCS.ARRIVE.TRANS64.A1T0 RZ, [R2+URZ+0x13250], RZ ;  /* 0x013250ff02ff79a7 */ /* 0x0045e2000810003f */
[----:B------:R-:W-:Y:S06]  /*e8e0*/  BAR.SYNC.DEFER_BLOCKING 0x2, 0x80 ;  /* 0x0082000000007b1d */ /* 0x000fec0000010000 */
[----:B------:R-:W-:Y:S05]  /*e8f0*/  @!P0 BRA `(.L_x_283) ;  /* 0x0000000000048947 */ /* 0x000fea0003800000 */
[----:B------:R-:W-:Y:S01]  /*e900*/  BPT.TRAP 0x1 ;  /* 0x000000040000795c */ /* 0x000fe20000300000 */
.L_x_283:
[----:B------:R-:W3:Y:S01]  /*e910*/  LDL R0, [R1+0x14] ;  /* 0x0000140001007983 */ /* 0x000ee20000100800 */
[----:B--2---:R-:W-:-:S03]  /*e920*/  VIADD R2, R2, 0x13280 ;  /* 0x0001328002027836 */ /* 0x004fc60000000000 */
[----:B------:R2:W5:Y:S01]  /*e930*/  LDL R21, [R1+0x4] ;  /* 0x0000040001157983 */ /* 0x0005620000100800 */
[----:B------:R-:W-:Y:S01]  /*e940*/  IMAD.MOV.U32 R20, RZ, RZ, R28 ;  /* 0x000000ffff147224 */ /* 0x000fe200078e001c */
[----:B---3--:R-:W-:-:S04]  /*e950*/  PRMT R2, R0, 0x654, R2 ;  /* 0x0000065400027816 */ /* 0x008fc80000000002 */
[----:B------:R2:W-:Y:S01]  /*e960*/  SYNCS.ARRIVE.TRANS64.RED.A1T0 RZ, [R2+URZ], RZ ;  /* 0x000000ff02ff79a7 */ /* 0x0005e2000810043f */
[----:B------:R-:W-:Y:S05]  /*e970*/  @P1 BRA `(.L_x_284) ;  /* 0xffffffe800e81947 */ /* 0x000fea000383ffff */
.L_x_264:
[----:B------:R-:W2:Y:S01]  /*e980*/  S2R R0, SR_TID.X ;  /* 0x0000000000007919 */ /* 0x000ea20000002100 */
[----:B------:R-:W-:Y:S01]  /*e990*/  BSSY B0, `(.L_x_285) ;  /* 0x0000012000007945 */ /* 0x000fe20003800000 */
[----:B--2---:R-:W-:Y:S01]  /*e9a0*/  LOP3.LUT R2, R0, 0x7f, RZ, 0xc0, !PT ;  /* 0x0000007f00027812 */ /* 0x004fe200078ec0ff */
[----:B------:R-:W-:-:S03]  /*e9b0*/  IMAD.U32 R0, RZ, RZ, UR50 ;  /* 0x00000032ff007e24 */ /* 0x000fc6000f8e00ff */
[----:B------:R-:W-:Y:S02]  /*e9c0*/  ISETP.NE.AND P1, PT, R2, RZ, PT ;  /* 0x000000ff0200720c */ /* 0x000fe40003f25270 */
[----:B------:R-:W-:-:S11]  /*e9d0*/  ISETP.NE.AND P0, PT, R0, 0x3, PT ;  /* 0x000000030000780c */ /* 0x000fd60003f05270 */
[----:B------:R-:W-:Y:S05]  /*e9e0*/  @P1 BRA `(.L_x_286) ;  /* 0x0000000000301947 */ /* 0x000fea0003800000 */
[----:B------:R-:W2:Y:S01]  /*e9f0*/  S2R R5, SR_LANEID ;  /* 0x0000000000057919 */ /* 0x000ea20000000000 */
[----:B------:R-:W-:Y:S01]  /*ea00*/  VOTEU.ANY UR4, UPT, PT ;  /* 0x0000000000047886 */ /* 0x000fe200038e0100 */
[----:B0-----:R-:W0:Y:S01]  /*ea10*/  LDC.64 R2, c[0x0][0xc60] ;  /* 0x00031800ff027b82 */ /* 0x001e220000000a00 */
[----:B------:R-:W2:Y:S02]  /*ea20*/  FLO.U32 R0, UR4 ;  /* 0x0000000400007d00 */ /* 0x000ea400080e0000 */
[----:B--2---:R-:W-:-:S06]  /*ea30*/  ISETP.EQ.U32.AND P1, PT, R0, R5, PT ;  /* 0x000000050000720c */ /* 0x004fcc0003f22070 */
[----:B------:R-:W0:Y:S07]  /*ea40*/  POPC R5, UR4 ;  /* 0x0000000400057d09 */ /* 0x000e2e0008000000 */
[----:B0-----:R-:W2:Y:S01]  /*ea50*/  @P1 ATOMG.E.ADD.STRONG.GPU PT, R3, desc[UR48][R2.64], R5 ;  /* 0x00000005020319a8 */ /* 0x001ea200081ee1f0 */
[----:B------:R-:W0:Y:S02]  /*ea60*/  S2R R4, SR_LTMASK ;  /* 0x0000000000047919 */ /* 0x000e240000003900 */
[----:B0-----:R-:W-:-:S04]  /*ea70*/  LOP3.LUT R4, R4, UR4, RZ, 0xc0, !PT ;  /* 0x0000000404047c12 */ /* 0x001fc8000f8ec0ff */
[----:B------:R-:W0:Y:S01]  /*ea80*/  POPC R7, R4 ;  /* 0x0000000400077309 */ /* 0x000e220000000000 */
[----:B--2---:R-:W0:Y:S02]  /*ea90*/  SHFL.IDX PT, R0, R3, R0, 0x1f ;  /* 0x00001f0003007589 */ /* 0x004e2400000e0000 */
[----:B0-----:R-:W-:-:S07]  /*eaa0*/  IADD3 R16, R0, UR51, R7 ;  /* 0x0000003300107c10 */ /* 0x001fce000fffe007 */
.L_x_286:
[----:B------:R-:W-:Y:S05]  /*eab0*/  BSYNC B0 ;  /* 0x0000000000007941 */ /* 0x000fea0003800000 */
.L_x_285:
[----:B------:R-:W-:Y:S05]  /*eac0*/  @!P0 BRA `(.L_x_287) ;  /* 0x0000000000048947 */ /* 0x000fea0003800000 */
[----:B------:R-:W-:Y:S01]  /*ead0*/  BPT.TRAP 0x1 ;  /* 0x000000040000795c */ /* 0x000fe20000300000 */
.L_x_287:
[----:B------:R-:W2:Y:S01]  /*eae0*/  LDL R0, [R1+0x4] ;  /* 0x0000040001007983 */ /* 0x000ea20000100800 */
[----:B0-----:R-:W-:Y:S01]  /*eaf0*/  LEA R3, R28, R22, 0x3 ;  /* 0x000000161c037211 */ /* 0x001fe200078e18ff */
[----:B------:R-:W-:Y:S01]  /*eb00*/  BSSY B0, `(.L_x_288) ;  /* 0x0000005000007945 */ /* 0x000fe20003800000 */
[----:B--2---:R-:W-:-:S04]  /*eb10*/  LOP3.LUT R0, R0, 0x1, RZ, 0x3c, !PT ;  /* 0x0000000100007812 */ /* 0x004fc800078e3cff */
[----:B------:R-:W-:-:S04]  /*eb20*/  SHF.L.U32 R0, R0, 0x1f, RZ ;  /* 0x0000001f00007819 */ /* 0x000fc800000006ff */
[----:B------:R-:W0:Y:S02]  /*eb30*/  SYNCS.PHASECHK.TRANS64.TRYWAIT P1, [R3+URZ+0x13270], R0 ;  /* 0x01327000030075a7 */ /* 0x000e24000802017f */
[----:B0-----:R-:W-:Y:S05]  /*eb40*/  @!P1 BRA `(.L_x_289) ;  /* 0x0000003400ec9947 */ /* 0x001fea0003800000 */
.L_x_392:
[----:B------:R-:W-:Y:S05]  /*eb50*/  BSYNC B0 ;  /* 0x0000000000007941 */ /* 0x000fea0003800000 */
.L_x_288:
[----:B------:R-:W-:-:S05]  /*eb60*/  IMAD.U32 R2, RZ, RZ, UR46 ;  /* 0x0000002eff027e24 */ /* 0x000fca000f8e00ff */
[----:B------:R-:W-:-:S13]  /*eb70*/  ISETP.NE.AND P1, PT, R2, 0x3, PT ;  /* 0x000000030200780c */ /* 0x000fda0003f25270 */
[----:B------:R-:W-:Y:S05]  /*eb80*/  @!P1 BRA `(.L_x_290) ;  /* 0x0000000000049947 */ /* 0x000fea0003800000 */
[----:B------:R-:W-:Y:S01]  /*eb90*/  BPT.TRAP 0x1 ;  /* 0x000000040000795c */ /* 0x000fe20000300000 */
.L_x_290:
[----:B0-----:R-:W2:Y:S02]  /*eba0*/  LDL R0, [R1+0x4] ;  /* 0x0000040001007983 */ /* 0x001ea40000100800 */
[----:B--2---:R-:W-:-:S04]  /*ebb0*/  SHF.L.U32 R0, R0, 0x1f, RZ ;  /* 0x0000001f00007819 */ /* 0x004fc800000006ff */
[----:B------:R-:W0:Y:S02]  /*ebc0*/  SYNCS.PHASECHK.TRANS64.TRYWAIT P1, [R3+URZ+0x13260], R0 ;  /* 0x01326000030075a7 */ /* 0x000e24000802017f */
[----:B0-----:R-:W-:Y:S05]  /*ebd0*/  @!P1 BRA `(.L_x_291) ;  /* 0x0000003400dc9947 */ /* 0x001fea0003800000 */
.L_x_393:
[----:B------:R-:W2:Y:S04]  /*ebe0*/  LDL R4, [R1+0x20] ;  /* 0x0000200001047983 */ /* 0x000ea80000100800 */
[----:B------:R-:W3:Y:S01]  /*ebf0*/  LDL R10, [R1+0x1c] ;  /* 0x00001c00010a7983 */ /* 0x000ee20000100800 */
[----:B------:R-:W-:Y:S01]  /*ec00*/  IMAD R2, R28, 0x2800, RZ ;  /* 0x000028001c027824 */ /* 0x000fe200078e02ff */
[----:B------:R-:W-:Y:S05]  /*ec10*/  WARPSYNC.ALL ;  /* 0x0000000000007948 */ /* 0x000fea0003800000 */
[----:B------:R-:W-:-:S05]  /*ec20*/  IMAD.U32 R12, RZ, RZ, UR46 ;  /* 0x0000002eff0c7e24 */ /* 0x000fca000f8e00ff */
[----:B------:R-:W-:Y:S02]  /*ec30*/  ISETP.NE.AND P1, PT, R12, 0x3, PT ;  /* 0x000000030c00780c */ /* 0x000fe40003f25270 */
[----:B--2---:R-:W-:-:S05]  /*ec40*/  LOP3.LUT R5, R2, R4, RZ, 0xfc, !PT ;  /* 0x0000000402057212 */ /* 0x004fca00078efcff */
[----:B0-----:R-:W-:-:S05]  /*ec50*/  IMAD.IADD R0, R22, 0x1, R5 ;  /* 0x0000000116007824 */ /* 0x001fca00078e0205 */
[----:B------:R-:W0:Y:S02]  /*ec60*/  LDSM.16.MT88.4 R4, [R0+0x6000] ;  /* 0x006000000004783b */ /* 0x000e240000004200 */
[C-C-:B0-----:R-:W-:Y:S02]  /*ec70*/  PRMT R8, R4.reuse, 0x6420, R5.reuse ;  /* 0x0000642004087816 */ /* 0x141fe40000000005 */
[----:B------:R-:W-:Y:S02]  /*ec80*/  PRMT R9, R4, 0x7531, R5 ;  /* 0x0000753104097816 */ /* 0x000fe40000000005 */
[----:B---3--:R-:W-:Y:S02]  /*ec90*/  LOP3.LUT R5, R2, R10, RZ, 0xfc, !PT ;  /* 0x0000000a02057212 */ /* 0x008fe400078efcff */
[C-C-:B------:R-:W-:Y:S02]  /*eca0*/  PRMT R10, R6.reuse, 0x6420, R7.reuse ;  /* 0x00006420060a7816 */ /* 0x140fe40000000007 */
[----:B------:R-:W-:Y:S01]  /*ecb0*/  PRMT R11, R6, 0x7531, R7 ;  /* 0x00007531060b7816 */ /* 0x000fe20000000007 */
[----:B------:R-:W-:-:S05]  /*ecc0*/  IMAD.IADD R2, R22, 0x1, R5 ;  /* 0x0000000116027824 */ /* 0x000fca00078e0205 */
        /* <DEDUP_REMOVED lines=33> */
.L_x_292:
[----:B--2---:R2:W-:Y:S01]  /*eee0*/  SYNCS.ARRIVE.TRANS64.A1T0 RZ, [R3+URZ+0x13250], RZ ;  /* 0x013250ff03ff79a7 */ /* 0x0045e2000810003f */
[----:B------:R-:W-:Y:S06]  /*eef0*/  BAR.SYNC.DEFER_BLOCKING 0x2, 0x80 ;  /* 0x0082000000007b1d */ /* 0x000fec0000010000 */
[----:B------:R-:W-:Y:S05]  /*ef00*/  @!P0 BRA `(.L_x_293) ;  /* 0x0000000000048947 */ /* 0x000fea0003800000 */
[----:B------:R-:W-:Y:S01]  /*ef10*/  BPT.TRAP 0x1 ;  /* 0x000000040000795c */ /* 0x000fe20000300000 */
.L_x_293:
[----:B------:R-:W3:Y:S04]  /*ef20*/  LDL R0, [R1+0x14] ;  /* 0x0000140001007983 */ /* 0x000ee80000100800 */
[----:B0-----:R-:W4:Y:S01]  /*ef30*/  LDL.LU R2, [R1+0x4] ;  /* 0x0000040001027983 */ /* 0x001f220000300800 */
[----:B------:R-:W-:Y:S01]  /*ef40*/  VIADD R28, R28, 0x1 ;  /* 0x000000011c1c7836 */ /* 0x000fe20000000000 */
[----:B--2---:R-:W-:-:S04]  /*ef50*/  IADD3 R3, R3, 0x13280, RZ ;  /* 0x0001328003037810 */ /* 0x004fc80007ffe0ff */
[----:B------:R-:W-:-:S04]  /*ef60*/  ISETP.NE.AND P0, PT, R28, 0x2, PT ;  /* 0x000000021c00780c */ /* 0x000fc80003f05270 */
[----:B------:R-:W-:Y:S02]  /*ef70*/  SEL R28, R28, RZ, P0 ;  /* 0x000000ff1c1c7207 */ /* 0x000fe40000000000 */
[----:B---3--:R-:W-:Y:S02]  /*ef80*/  PRMT R3, R0, 0x654, R3 ;  /* 0x0000065400037816 */ /* 0x008fe40000000003 */
[----:B------:R-:W-:Y:S02]  /*ef90*/  SEL R0, RZ, 0x1, P0 ;  /* 0x00000001ff007807 */ /* 0x000fe40000000000 */
[----:B------:R2:W-:Y:S02]  /*efa0*/  SYNCS.ARRIVE.TRANS64.RED.A1T0 RZ, [R3+URZ], RZ ;  /* 0x000000ff03ff79a7 */ /* 0x0005e4000810043f */
[----:B----4-:R-:W-:-:S05]  /*efb0*/  LOP3.LUT R2, R2, R0, RZ, 0x3c, !PT ;  /* 0x0000000002027212 */ /* 0x010fca00078e3cff */
[----:B------:R2:W-:Y:S02]  /*efc0*/  STL [R1+0x4], R2 ;  /* 0x0000040201007387 */ /* 0x0005e40000100800 */
.L_x_234:
[----:B------:R-:W-:Y:S05]  /*efd0*/  BSYNC B7 ;  /* 0x0000000000077941 */ /* 0x000fea0003800000 */
.L_x_232:
[----:B------:R-:W3:Y:S02]  /*efe0*/  LDL R0, [R1+0xc] ;  /* 0x00000c0001007983 */ /* 0x000ee40000100800 */
[----:B---3--:R-:W-:-:S13]  /*eff0*/  LOP3.LUT P0, RZ, R0, 0x20, RZ, 0xc0, !PT ;  /* 0x0000002000ff7812 */ /* 0x008fda000780c0ff */
[----:B------:R-:W-:Y:S05]  /*f000*/  @!P0 BRA `(.L_x_294) ;  /* 0x0000000000288947 */ /* 0x000fea0003800000 */
[----:B------:R-:W3:Y:S08]  /*f010*/  S2UR UR4, SR_CgaCtaId ;  /* 0x00000000000479c3 */ /* 0x000ef00000008800 */
[----:B------:R-:W-:Y:S01]  /*f020*/  BAR.SYNC.DEFER_BLOCKING 0x5, 0x200 ;  /* 0x0148000000007b1d */ /* 0x000fe20000010000 */
[----:B------:R-:W-:Y:S01]  /*f030*/  MOV R22, 0x400 ;  /* 0x0000040000167802 */ /* 0x000fe20000000f00 */
[----:B---3--:R-:W-:-:S05]  /*f040*/  IMAD.U32 R0, RZ, RZ, UR4 ;  /* 0x00000004ff007e24 */ /* 0x008fca000f8e00ff */
[----:B------:R-:W-:Y:S01]  /*f050*/  LEA R22, R0, R22, 0x18 ;  /* 0x0000001600167211 */ /* 0x000fe200078ec0ff */
[----:B------:R-:W-:Y:S04]  /*f060*/  STL [R1+0x14], R0 ;  /* 0x0000140001007387 */ /* 0x000fe80000100800 */
[----:B-1----:R-:W1:Y:S02]  /*f070*/  LDS.128 R16, [R22+0x132d0] ;  /* 0x0132d00016107984 */ /* 0x002e640000000c00 */
[----:B-1----:R-:W-:Y:S01]  /*f080*/  R2UR UR40, R19 ;  /* 0x00000000132872ca */ /* 0x002fe200000e0000 */
[----:B------:R-:W-:Y:S06]  /*f090*/  BAR.ARV 0x4, 0x200 ;  /* 0x0108000000007b1d */ /* 0x000fec0000002000 */
[----:B------:R-:W-:Y:S08]  /*f0a0*/  BRA `(.L_x_295) ;  /* 0x0000000800207947 */ /* 0x000ff00003800000 */
.L_x_294:
[----:B------:R-:W3:Y:S01]  /*f0b0*/  S2R R0, SR_TID.X ;  /* 0x0000000000007919 */ /* 0x000ee20000002100 */
[----:B------:R-:W-:Y:S01]  /*f0c0*/  ULDC UR4, c[0x0][0xc3c] ;  /* 0x00030f0000047ab9 */ /* 0x000fe20000000800 */
[----:B---3--:R-:W-:Y:S01]  /*f0d0*/  LOP3.LUT R8, R0, 0x1f, RZ, 0xc0, !PT ;  /* 0x0000001f00087812 */ /* 0x008fe200078ec0ff */
[----:B------:R-:W-:-:S03]  /*f0e0*/  IMAD.MOV.U32 R0, RZ, RZ, RZ ;  /* 0x000000ffff007224 */ /* 0x000fc600078e00ff */
[C---:B------:R-:W-:Y:S01]  /*f0f0*/  ISETP.NE.AND P0, PT, R8.reuse, 0x1f, PT ;  /* 0x0000001f0800780c */ /* 0x040fe20003f05270 */
[----:B0-----:R-:W-:-:S05]  /*f100*/  VIADD R5, R8, UR40 ;  /* 0x0000002808057c36 */ /* 0x001fca0008000000 */
[----:B------:R-:W-:Y:S01]  /*f110*/  ISETP.GE.OR P1, PT, R5, UR4, !P0 ;  /* 0x0000000405007c0c */ /* 0x000fe2000c726670 */
[----:B------:R-:W-:-:S12]  /*f120*/  ULDC UR4, c[0x0][0xc3c] ;  /* 0x00030f0000047ab9 */ /* 0x000fd80000000800 */
[----:B--2---:R-:W0:Y:S02]  /*f130*/  @!P1 LDC.64 R2, c[0x0][0xc80] ;  /* 0x00032000ff029b82 */ /* 0x004e240000000a00 */
[----:B0-----:R-:W-:-:S05]  /*f140*/  @!P1 IMAD.WIDE R2, R5, 0x4, R2 ;  /* 0x0000000405029825 */ /* 0x001fca00078e0202 */
[----:B------:R-:W2:Y:S01]  /*f150*/  @!P1 LDG.E R0, desc[UR48][R2.64] ;  /* 0x0000003002009981 */ /* 0x000ea2000c1e1900 */
[C---:B------:R-:W-:Y:S02]  /*f160*/  ISETP.NE.AND P1, PT, R8.reuse, RZ, PT ;  /* 0x000000ff0800720c */ /* 0x040fe40003f25270 */
[C---:B------:R-:W-:Y:S02]  /*f170*/  ISETP.GE.U32.AND P2, PT, R8.reuse, 0x2, PT ;  /* 0x000000020800780c */ /* 0x040fe40003f46070 */
[C---:B------:R-:W-:Y:S02]  /*f180*/  ISETP.GE.U32.AND P3, PT, R8.reuse, 0x4, PT ;  /* 0x000000040800780c */ /* 0x040fe40003f66070 */
[C---:B------:R-:W-:Y:S02]  /*f190*/  ISETP.GE.U32.AND P4, PT, R8.reuse, 0x8, PT ;  /* 0x000000080800780c */ /* 0x040fe40003f86070 */
[----:B------:R-:W-:Y:S01]  /*f1a0*/  ISETP.GE.U32.AND P5, PT, R8, 0x10, PT ;  /* 0x000000100800780c */ /* 0x000fe20003fa6070 */
[----:B--2---:R-:W0:Y:S02]  /*f1b0*/  SHFL.UP PT, R4, R0, 0x1, RZ ;  /* 0x0420000000047989 */ /* 0x004e2400000e00ff */
[----:B0-----:R-:W-:-:S04]  /*f1c0*/  SEL R5, R4, RZ, P1 ;  /* 0x000000ff04057207 */ /* 0x001fc80000800000 */
[----:B------:R-:W-:-:S05]  /*f1d0*/  IADD3 R5, R0, R5, RZ ;  /* 0x0000000500057210 */ /* 0x000fca0007ffe0ff */
[----:B------:R-:W0:Y:S02]  /*f1e0*/  SHFL.UP PT, R4, R5, 0x2, RZ ;  /* 0x0440000005047989 */ /* 0x000e2400000e00ff */
[----:B0-----:R-:W-:-:S05]  /*f1f0*/  SEL R4, R4, RZ, P2 ;  /* 0x000000ff04047207 */ /* 0x001fca0001000000 */
[----:B------:R-:W-:Y:S02]  /*f200*/  IMAD.IADD R4, R5, 0x1, R4 ;  /* 0x0000000105047824 */ /* 0x000fe400078e0204 */
[----:B------:R-:W-:Y:S04]  /*f210*/  SHFL.IDX PT, R5, R16, RZ, 0x1f ;  /* 0x00001fff10057589 */ /* 0x000fe800000e0000 */
[----:B------:R-:W0:Y:S02]  /*f220*/  SHFL.UP PT, R6, R4, 0x4, RZ ;  /* 0x0480000004067989 */ /* 0x000e2400000e00ff */
[----:B0-----:R-:W-:-:S05]  /*f230*/  SEL R3, R6, RZ, P3 ;  /* 0x000000ff06037207 */ /* 0x001fca0001800000 */
[----:B------:R-:W-:Y:S02]  /*f240*/  IMAD.IADD R6, R4, 0x1, R3 ;  /* 0x0000000104067824 */ /* 0x000fe400078e0203 */
[----:B------:R-:W-:Y:S04]  /*f250*/  SHFL.IDX PT, R4, R16, 0x1, 0x1f ;  /* 0x00201f0010047f89 */ /* 0x000fe800000e0000 */
        /* <DEDUP_REMOVED lines=11> */
[----:B------:R-:W-:Y:S05]  /*f310*/  @P6 BRA `(.L_x_296) ;  /* 0x0000000000906947 */ /* 0x000fea0003800000 */
.L_x_300:
[----:B------:R-:W-:-:S04]  /*f320*/  UIADD3 UR40, UR40, 0x1f, URZ ;  /* 0x0000001f28287890 */ /* 0x000fc8000fffe03f */
[----:B------:R-:W-:-:S06]  /*f330*/  UISETP.GE.AND UP0, UPT, UR40, UR4, UPT ;  /* 0x000000042800728c */ /* 0x000fcc000bf06270 */
[----:B------:R-:W-:-:S13]  /*f340*/  PLOP3.LUT P6, PT, PT, PT, UP0, 0x40, 0x0 ;  /* 0x000000000000781c */ /* 0x000fda0003fce808 */
[----:B------:R-:W-:Y:S05]  /*f350*/  @!P6 BRA `(.L_x_297) ;  /* 0x000000040034e947 */ /* 0x000fea0003800000 */
[----:B------:R-:W0:Y:S01]  /*f360*/  S2R R0, SR_TID.X ;  /* 0x0000000000007919 */ /* 0x000e220000002100 */
[----:B------:R-:W-:Y:S01]  /*f370*/  BSSY B0, `(.L_x_298) ;  /* 0x0000009000007945 */ /* 0x000fe20003800000 */
[----:B0-----:R-:W-:-:S05]  /*f380*/  LOP3.LUT R0, R0, 0x1f, RZ, 0xc0, !PT ;  /* 0x0000001f00007812 */ /* 0x001fca00078ec0ff */
[----:B------:R-:W-:Y:S02]  /*f390*/  VIADD R7, R0, UR40 ;  /* 0x0000002800077c36 */ /* 0x000fe40008000000 */
[----:B------:R-:W-:-:S03]  /*f3a0*/  IMAD.MOV.U32 R0, RZ, RZ, RZ ;  /* 0x000000ffff007224 */ /* 0x000fc600078e00ff */
[----:B------:R-:W-:-:S13]  /*f3b0*/  ISETP.GE.OR P6, PT, R7, UR4, !P0 ;  /* 0x0000000407007c0c */ /* 0x000fda000c7c6670 */
[----:B------:R-:W-:Y:S05]  /*f3c0*/  @P6 BRA `(.L_x_299) ;  /* 0x00000000000c6947 */ /* 0x000fea0003800000 */
[----:B------:R-:W0:Y:S02]  /*f3d0*/  LDC.64 R2, c[0x0][0xc80] ;  /* 0x00032000ff027b82 */ /* 0x000e240000000a00 */
[----:B0-----:R-:W-:-:S05]  /*f3e0*/  IMAD.WIDE R2, R7, 0x4, R2 ;  /* 0x0000000407027825 */ /* 0x001fca00078e0202 */
[----:B------:R0:W5:Y:S02]  /*f3f0*/  LDG.E R0, desc[UR48][R2.64] ;  /* 0x0000003002007981 */ /* 0x000164000c1e1900 */
.L_x_299:
[----:B------:R-:W-:Y:S05]  /*f400*/  BSYNC B0 ;  /* 0x0000000000007941 */ /* 0x000fea0003800000 */
.L_x_298:
[----:B0----5:R-:W0:Y:S02]  /*f410*/  SHFL.UP PT, R2, R0, 0x1, RZ ;  /* 0x0420000000027989 */ /* 0x021e2400000e00ff */
        /* <DEDUP_REMOVED lines=10> */
[----:B------:R-:W-:-:S05]  /*f4c0*/  IMAD.IADD R8, R7, 0x1, R2 ;  /* 0x0000000107087824 */ /* 0x000fca00078e0202 */
[----:B------:R-:W0:Y:S02]  /*f4d0*/  SHFL.UP PT, R2, R8, 0x10, RZ ;  /* 0x0600000008027989 */ /* 0x000e2400000e00ff */
[----:B0-----:R-:W-:Y:S02]  /*f4e0*/  SEL R9, R2, RZ, P5 ;  /* 0x000000ff02097207 */ /* 0x001fe40002800000 */
[----:B------:R-:W0:Y:S03]  /*f4f0*/  LDC R2, c[0x0][0xc38] ;  /* 0x00030e00ff027b82 */ /* 0x000e260000000800 */
[----:B------:R-:W-:-:S05]  /*f500*/  IMAD.IADD R3, R8, 0x1, R9 ;  /* 0x0000000108037824 */ /* 0x000fca00078e0209 */
[----:B------:R-:W0:Y:S02]  /*f510*/  SHFL.IDX PT, R9, R3, 0x1f, 0x1f ;  /* 0x03e01f0003097f89 */ /* 0x000e2400000e0000 */
[----:B0-----:R-:W-:-:S04]  /*f520*/  IMAD R9, R9, R2, RZ ;  /* 0x0000000209097224 */ /* 0x001fc800078e02ff */
[----:B------:R-:W-:-:S05]  /*f530*/  IMAD.IADD R4, R9, 0x1, R4 ;  /* 0x0000000109047824 */ /* 0x000fca00078e0204 */
[----:B------:R-:W-:-:S13]  /*f540*/  ISETP.GT.AND P6, PT, R4, R5, PT ;  /* 0x000000050400720c */ /* 0x000fda0003fc4270 */
[----:B------:R-:W-:Y:S05]  /*f550*/  @!P6 BRA `(.L_x_300) ;  /* 0xfffffffc0070e947 */ /* 0x000fea000383ffff */
.L_x_296:
[----:B------:R-:W-:Y:S02]  /*f560*/  IMAD.IADD R7, R4, 0x1, -R9 ;  /* 0x0000000104077824 */ /* 0x000fe400078e0a09 */
[----:B------:R-:W-:Y:S02]  /*f570*/  IMAD.MOV.U32 R16, RZ, RZ, RZ ;  /* 0x000000ffff107224 */ /* 0x000fe400078e00ff */
[----:B------:R-:W-:-:S05]  /*f580*/  IMAD R4, R3, R2, R7 ;  /* 0x0000000203047224 */ /* 0x000fca00078e0207 */
[----:B------:R-:W-:-:S13]  /*f590*/  ISETP.GT.AND P0, PT, R4, R5, PT ;  /* 0x000000050400720c */ /* 0x000fda0003f04270 */
[----:B------:R-:W-:Y:S02]  /*f5a0*/  VOTEU.ANY UR5, UPT, !P0 ;  /* 0x0000000000057886 */ /* 0x000fe400040e0100 */
[----:B------:R-:W-:Y:S02]  /*f5b0*/  UPOPC UR4, UR5 ;  /* 0x00000005000472bf */ /* 0x000fe40008000000 */
[----:B------:R-:W-:-:S04]  /*f5c0*/  ISETP.NE.AND P0, PT, RZ, UR5, PT ;  /* 0x00000005ff007c0c */ /* 0x000fc8000bf05270 */
[----:B------:R-:W-:-:S05]  /*f5d0*/  MOV R11, UR4 ;  /* 0x00000004000b7c02 */ /* 0x000fca0008000f00 */
[----:B------:R-:W0:Y:S02]  /*f5e0*/  SHFL.IDX PT, R0, R0, R11, 0x1f ;  /* 0x00001f0b00007589 */ /* 0x000e2400000e0000 */
[----:B0-----:R-:W-:-:S04]  /*f5f0*/  IABS R4, R0 ;  /* 0x0000000000047213 */ /* 0x001fc80000000000 */
[----:B------:R-:W0:Y:S08]  /*f600*/  I2F.RP R6, R4 ;  /* 0x0000000400067306 */ /* 0x000e300000209400 */
[----:B0-----:R-:W0:Y:S02]  /*f610*/  MUFU.RCP R6, R6 ;  /* 0x0000000600067308 */ /* 0x001e240000001000 */
[----:B0-----:R-:W-:-:S06]  /*f620*/  VIADD R9, R6, 0xffffffe ;  /* 0x0ffffffe06097836 */ /* 0x001fcc0000000000 */
[----:B------:R-:W0:Y:S01]  /*f630*/  F2I.FTZ.U32.TRUNC.NTZ R9, R9 ;  /* 0x0000000900097305 */ /* 0x000e22000021f000 */
[----:B------:R-:W-:Y:S05]  /*f640*/  @!P0 BRA `(.L_x_301) ;  /* 0x00000000000c8947 */ /* 0x000fea0003800000 */
[----:B------:R-:W-:-:S06]  /*f650*/  UIADD3 UR5, UR4, -0x1, URZ ;  /* 0xffffffff04057890 */ /* 0x000fcc000fffe03f */
[----:B------:R-:W-:-:S06]  /*f660*/  IMAD.U32 R16, RZ, RZ, UR5 ;  /* 0x00000005ff107e24 */ /* 0x000fcc000f8e00ff */
[----:B------:R2:W3:Y:S02]  /*f670*/  SHFL.IDX PT, R16, R3, R16, 0x1f ;  /* 0x00001f1003107589 */ /* 0x0004e400000e0000 */
.L_x_301:
[----:B0-2---:R-:W-:Y:S01]  /*f680*/  IMAD.MOV R3, RZ, RZ, -R9 ;  /* 0x000000ffff037224 */ /* 0x005fe200078e0a09 */
[----:B------:R-:W-:Y:S01]  /*f690*/  UIADD3 UR40, UR4, UR40, URZ ;  /* 0x0000002804287290 */ /* 0x000fe2000fffe03f */
[----:B---3--:R-:W-:Y:S01]  /*f6a0*/  IMAD R16, R16, R2, R7 ;  /* 0x0000000210107224 */ /* 0x008fe200078e0207 */
[----:B------:R-:W-:Y:S01]  /*f6b0*/  MOV R2, RZ ;  /* 0x000000ff00027202 */ /* 0x000fe20000000f00 */
[----:B------:R-:W-:Y:S02]  /*f6c0*/  IMAD R6, R3, R4, RZ ;  /* 0x0000000403067224 */ /* 0x000fe400078e02ff */
[----:B------:R-:W-:Y:S02]  /*f6d0*/  IMAD.MOV.U32 R3, RZ, RZ, R9 ;  /* 0x000000ffff037224 */ /* 0x000fe400078e0009 */
[----:B------:R-:W-:Y:S02]  /*f6e0*/  IMAD.IADD R17, R5, 0x1, -R16 ;  /* 0x0000000105117824 */ /* 0x000fe400078e0a10 */
[----:B------:R-:W-:Y:S01]  /*f6f0*/  IMAD.HI.U32 R9, R9, R6, R2 ;  /* 0x0000000609097227 */ /* 0x000fe200078e0002 */
[----:B------:R-:W-:-:S02]  /*f700*/  IABS R3, R0 ;  /* 0x0000000000037213 */ /* 0x000fc40000000000 */
[----:B------:R-:W-:-:S03]  /*f710*/  IABS R2, R17 ;  /* 0x0000001100027213 */ /* 0x000fc60000000000 */
[----:B------:R-:W-:Y:S02]  /*f720*/  IMAD.MOV R3, RZ, RZ, -R3 ;  /* 0x000000ffff037224 */ /* 0x000fe400078e0a03 */
[----:B------:R-:W-:-:S04]  /*f730*/  IMAD.HI.U32 R9, R9, R2, RZ ;  /* 0x0000000209097227 */ /* 0x000fc800078e00ff */
[----:B------:R-:W-:Y:S01]  /*f740*/  IMAD R3, R9, R3, R2 ;  /* 0x0000000309037224 */ /* 0x000fe200078e0202 */
[----:B------:R-:W-:-:S04]  /*f750*/  LOP3.LUT R2, R17, R0, RZ, 0x3c, !PT ;  /* 0x0000000011027212 */ /* 0x000fc800078e3cff */
[----:B------:R-:W-:Y:S02]  /*f760*/  ISETP.GT.U32.AND P1, PT, R4, R3, PT ;  /* 0x000000030400720c */ /* 0x000fe40003f24070 */
[----:B------:R-:W-:-:S11]  /*f770*/  ISETP.GE.AND P2, PT, R2, RZ, PT ;  /* 0x000000ff0200720c */ /* 0x000fd60003f46270 */
[----:B------:R-:W-:Y:S01]  /*f780*/  @!P1 IMAD.IADD R3, R3, 0x1, -R4 ;  /* 0x0000000103039824 */ /* 0x000fe200078e0a04 */
[----:B------:R-:W-:Y:S02]  /*f790*/  @!P1 IADD3 R9, R9, 0x1, RZ ;  /* 0x0000000109099810 */ /* 0x000fe40007ffe0ff */
[----:B------:R-:W-:Y:S02]  /*f7a0*/  ISETP.NE.AND P1, PT, R0, RZ, PT ;  /* 0x000000ff0000720c */ /* 0x000fe40003f25270 */
[----:B------:R-:W-:-:S13]  /*f7b0*/  ISETP.GE.U32.AND P0, PT, R3, R4, PT ;  /* 0x000000040300720c */ /* 0x000fda0003f06070 */
[----:B------:R-:W-:-:S04]  /*f7c0*/  @P0 VIADD R9, R9, 0x1 ;  /* 0x0000000109090836 */ /* 0x000fc80000000000 */
[----:B------:R-:W-:Y:S01]  /*f7d0*/  @!P2 IMAD.MOV R9, RZ, RZ, -R9 ;  /* 0x000000ffff09a224 */ /* 0x000fe200078e0a09 */
[----:B------:R-:W-:-:S05]  /*f7e0*/  @!P1 LOP3.LUT R9, RZ, R0, RZ, 0x33, !PT ;  /* 0x00000000ff099212 */ /* 0x000fca00078e33ff */
[--C-:B------:R-:W-:Y:S02]  /*f7f0*/  IMAD.MOV R2, RZ, RZ, -R9.reuse ;  /* 0x000000ffff027224 */ /* 0x100fe400078e0a09 */
[----:B------:R-:W-:Y:S02]  /*f800*/  IMAD.MOV.U32 R18, RZ, RZ, R9 ;  /* 0x000000ffff127224 */ /* 0x000fe400078e0009 */
[----:B------:R-:W-:Y:S01]  /*f810*/  IMAD R17, R0, R2, R17 ;  /* 0x0000000200117224 */ /* 0x000fe200078e0211 */
[----:B------:R-:W-:Y:S06]  /*f820*/  BRA `(.L_x_302) ;  /* 0x0000000000107947 */ /* 0x000fec0003800000 */
.L_x_297:
[----:B------:R-:W-:Y:S01]  /*f830*/  MOV R16, R5 ;  /* 0x0000000500107202 */ /* 0x000fe20000000f00 */
[----:B------:R-:W-:Y:S01]  /*f840*/  IMAD.MOV.U32 R17, RZ, RZ, RZ ;  /* 0x000000ffff117224 */ /* 0x000fe200078e00ff */
[----:B------:R-:W-:Y:S01]  /*f850*/  ULDC UR40, c[0x0][0xc3c] ;  /* 0x00030f0000287ab9 */ /* 0x000fe20000000800 */
[----:B------:R-:W-:-:S07]  /*f860*/  IMAD.MOV.U32 R18, RZ, RZ, RZ ;  /* 0x000000ffff127224 */ /* 0x000fce00078e00ff */
.L_x_302:
[----:B------:R3:W2:Y:S01]  /*f870*/  LDL R2, [R1+0x14] ;  /* 0x0000140001027983 */ /* 0x0006a20000100800 */
[----:B------:R-:W0:Y:S02]  /*f880*/  S2R R0, SR_TID.X ;  /* 0x0000000000007919 */ /* 0x000e240000002100 */
[----:B0-----:R-:W-:Y:S01]  /*f890*/  LOP3.LUT R0, R0, 0x1f, RZ, 0xc0, !PT ;  /* 0x0000001f00007812 */ /* 0x001fe200078ec0ff */
[----:B------:R-:W-:Y:S03]  /*f8a0*/  BAR.SYNC.DEFER_BLOCKING 0x4, 0x200 ;  /* 0x0108000000007b1d */ /* 0x000fe60000010000 */
[----:B------:R-:W-:Y:S01]  /*f8b0*/  ISETP.NE.AND P0, PT, R0, RZ, PT ;  /* 0x000000ff0000720c */ /* 0x000fe20003f05270 */
[----:B-1----:R-:W-:-:S12]  /*f8c0*/  IMAD.U32 R19, RZ, RZ, UR40 ;  /* 0x00000028ff137e24 */ /* 0x002fd8000f8e00ff */
[----:B------:R-:W-:Y:S01]  /*f8d0*/  @!P0 MOV R0, 0x400 ;  /* 0x0000040000008802 */ /* 0x000fe20000000f00 */
[----:B--2---:R-:W0:Y:S03]  /*f8e0*/  @!P0 S2R R2, SR_CgaCtaId ;  /* 0x0000000000028919 */ /* 0x004e260000008800 */
[----:B0-----:R-:W-:Y:S01]  /*f8f0*/  @!P0 LEA R22, R2, R0, 0x18 ;  /* 0x0000000002168211 */ /* 0x001fe200078ec0ff */
[----:B------:R3:W-:Y:S04]  /*f900*/  @!P0 STL [R1+0x14], R2 ;  /* 0x0000140201008387 */ /* 0x0007e80000100800 */
[----:B------:R3:W-:Y:S01]  /*f910*/  @!P0 STS.128 [R22+0x132d0], R16 ;  /* 0x0132d01016008388 */ /* 0x0007e20000000c00 */
[----:B------:R-:W-:Y:S06]  /*f920*/  BAR.ARV 0x5, 0x200 ;  /* 0x0148000000007b1d */ /* 0x000fec0000002000 */
.L_x_295:
[----:B------:R-:W-:Y:S02]  /*f930*/  ULDC UR4, c[0x0][0xc3c] ;  /* 0x00030f0000047ab9 */ /* 0x000fe40000000800 */
[----:B------:R-:W-:-:S06]  /*f940*/  UISETP.GE.AND UP0, UPT, UR40, UR4, UPT ;  /* 0x000000042800728c */ /* 0x000fcc000bf06270 */
[----:B------:R-:W-:-:S13]  /*f950*/  PLOP3.LUT P0, PT, PT, PT, UP0, 0x80, 0x0 ;  /* 0x000000000000781c */ /* 0x000fda0003f0f008 */
[----:B------:R-:W-:Y:S05]  /*f960*/  @!P0 BRA `(.L_x_303) ;  /* 0xffffffac00cc8947 */ /* 0x000fea000383ffff */
.L_x_228:
[----:B------:R-:W4:Y:S01]  /*f970*/  LDL.LU R0, [R1+0x30] ;  /* 0x0000300001007983 */ /* 0x000f220000300800 */
[----:B------:R-:W-:Y:S01]  /*f980*/  BSSY B0, `(.L_x_304) ;  /* 0x000000b000007945 */ /* 0x000fe20003800000 */
[----:B0-----:R-:W0:Y:S01]  /*f990*/  S2R R5, SR_CgaCtaId ;  /* 0x0000000000057919 */ /* 0x001e220000008800 */
[----:B----4-:R-:W-:-:S05]  /*f9a0*/  VIADD R0, R0, 0x1 ;  /* 0x0000000100007836 */ /* 0x010fca0000000000 */
[----:B--23--:R-:W-:-:S04]  /*f9b0*/  LEA.HI R2, R0, R0, RZ, 0x1 ;  /* 0x0000000000027211 */ /* 0x00cfc800078f08ff */
[----:B------:R-:W-:Y:S02]  /*f9c0*/  LOP3.LUT R3, R2, 0xfffffffe, RZ, 0xc0, !PT ;  /* 0xfffffffe02037812 */ /* 0x000fe400078ec0ff */
[----:B------:R-:W-:Y:S02]  /*f9d0*/  MOV R2, 0x400 ;  /* 0x0000040000027802 */ /* 0x000fe40000000f00 */
[----:B------:R-:W-:Y:S02]  /*f9e0*/  IADD3 R0, R0, -R3, RZ ;  /* 0x8000000300007210 */ /* 0x000fe40007ffe0ff */
[----:B0-----:R-:W-:Y:S02]  /*f9f0*/  LEA R5, R5, R2, 0x18 ;  /* 0x0000000205057211 */ /* 0x001fe400078ec0ff */
[----:B------:R-:W-:-:S04]  /*fa00*/  SHF.L.U32 R0, R0, 0x1f, RZ ;  /* 0x0000001f00007819 */ /* 0x000fc800000006ff */
[----:B------:R-:W0:Y:S02]  /*fa10*/  SYNCS.PHASECHK.TRANS64.TRYWAIT P0, [R5+URZ+0x13220], R0 ;  /* 0x01322000050075a7 */ /* 0x000e24000800017f */
[----:B0-----:R-:W-:Y:S05]  /*fa20*/  @!P0 BRA `(.L_x_305) ;  /* 0x00000028005c8947 */ /* 0x001fea0003800000 */
.L_x_394:
[----:B------:R-:W-:Y:S05]  /*fa30*/  BSYNC B0 ;  /* 0x0000000000007941 */ /* 0x000fea0003800000 */
.L_x_304:
[----:B------:R-:W-:-:S03]  /*fa40*/  UMOV UR4, 0xffffffff ;  /* 0xffffffff00047882 */ /* 0x000fc60000000000 */
[----:B------:R-:W-:Y:S05]  /*fa50*/  BRA.DIV UR4, `(.L_x_306) ;  /* 0x0000002a04647947 */ /* 0x000fea000b800000 */
[----:B0-----:R-:W0:Y:S02]  /*fa60*/  S2R R0, SR_TID.X ;  /* 0x0000000000007919 */ /* 0x001e240000002100 */
[----:B0-----:R-:W-:-:S04]  /*fa70*/  SHF.R.U32.HI R0, RZ, 0x5, R0 ;  /* 0x00000005ff007819 */ /* 0x001fc80000011600 */
[----:B------:R-:W-:-:S05]  /*fa80*/  LOP3.LUT R0, R0, 0x3, RZ, 0xc0, !PT ;  /* 0x0000000300007812 */ /* 0x000fca00078ec0ff */
[----:B------:R0:W1:Y:S02]  /*fa90*/  SHFL.IDX PT, R14, R0, RZ, 0x1f ;  /* 0x00001fff000e7589 */ /* 0x00006400000e0000 */
.L_x_397:
[----:B-1----:R-:W-:Y:S01]  /*faa0*/  ISETP.NE.AND P0, PT, R14, RZ, PT ;  /* 0x000000ff0e00720c */ /* 0x002fe20003f05270 */
[----:B------:R-:W-:-:S12]  /*fab0*/  BSSY B0, `(.L_x_307) ;  /* 0x000002e000007945 */ /* 0x000fd80003800000 */
[----:B------:R-:W-:Y:S05]  /*fac0*/  @P0 BRA `(.L_x_308) ;  /* 0x0000000000b00947 */ /* 0x000fea0003800000 */
[----:B------:R-:W-:-:S03]  /*fad0*/  UMOV UR4, 0xffffffff ;  /* 0xffffffff00047882 */ /* 0x000fc60000000000 */
[----:B------:R-:W-:Y:S05]  /*fae0*/  BRA.DIV UR4, `(.L_x_309) ;  /* 0x0000002a04747947 */ /* 0x000fea000b800000 */
[----:B------:R-:W-:-:S13]  /*faf0*/  ELECT P6, URZ, PT ;  /* 0x00000000003f782f */ /* 0x000fda00038c0000 */
.L_x_400:
[----:B------:R-:W-:Y:S05]  /*fb00*/  @!P6 BRA `(.L_x_308) ;  /* 0x0000000000a0e947 */ /* 0x000fea0003800000 */
[----:B------:R-:W-:-:S06]  /*fb10*/  ULOP3.LUT UR4, UR39, 0x2, URZ, 0xfc, !UPT ;  /* 0x0000000227047892 */ /* 0x000fcc000f8efc3f */
[----:B0-----:R-:W-:-:S05]  /*fb20*/  IMAD.U32 R0, RZ, RZ, UR4 ;  /* 0x00000004ff007e24 */ /* 0x001fca000f8e00ff */
[----:B------:R-:W-:-:S13]  /*fb30*/  ISETP.NE.AND P0, PT, R0, 0x3, PT ;  /* 0x000000030000780c */ /* 0x000fda0003f05270 */
[----:B------:R-:W-:Y:S05]  /*fb40*/  @!P0 BRA `(.L_x_310) ;  /* 0x0000000000048947 */ /* 0x000fea0003800000 */
[----:B------:R-:W-:Y:S01]  /*fb50*/  BPT.TRAP 0x1 ;  /* 0x000000040000795c */ /* 0x000fe20000300000 */
.L_x_310:
[----:B------:R-:W2:Y:S01]  /*fb60*/  LDL R0, [R1+0x4] ;  /* 0x0000040001007983 */ /* 0x000ea20000100800 */
[C---:B------:R-:W-:Y:S02]  /*fb70*/  IMAD R3, R28.reuse, 0x8, R5 ;  /* 0x000000081c037824 */ /* 0x040fe400078e0205 */
[----:B------:R-:W-:-:S05]  /*fb80*/  VIADD R28, R28, 0x1 ;  /* 0x000000011c1c7836 */ /* 0x000fca0000000000 */
[----:B------:R-:W-:Y:S02]  /*fb90*/  ISETP.NE.AND P2, PT, R28, 0x2, PT ;  /* 0x000000021c00780c */ /* 0x000fe40003f45270 */
[----:B--2---:R-:W-:Y:S02]  /*fba0*/  SHF.L.U32 R2, R0, 0x1f, RZ ;  /* 0x0000001f00027819 */ /* 0x004fe400000006ff */
[----:B------:R-:W-:Y:S02]  /*fbb0*/  SEL R0, RZ, 0x1, P2 ;  /* 0x00000001ff007807 */ /* 0x000fe40001000000 */
[----:B------:R-:W0:Y:S02]  /*fbc0*/  SYNCS.PHASECHK.TRANS64.TRYWAIT P1, [R3+URZ+0x13240], R2 ;  /* 0x01324002030075a7 */ /* 0x000e24000802017f */
[----:B0-----:R-:W-:Y:S05]  /*fbd0*/  @!P1 BRA `(.L_x_311) ;  /* 0x0000002800589947 */ /* 0x001fea0003800000 */
.L_x_401:
[----:B------:R-:W2:Y:S01]  /*fbe0*/  LDL.LU R4, [R1+0x4] ;  /* 0x0000040001047983 */ /* 0x000ea20000300800 */
[----:B------:R-:W-:Y:S02]  /*fbf0*/  SEL R28, R28, RZ, P2 ;  /* 0x000000ff1c1c7207 */ /* 0x000fe40001000000 */
[----:B--2---:R-:W-:Y:S01]  /*fc00*/  LOP3.LUT R0, R4, R0, RZ, 0x3c, !PT ;  /* 0x0000000004007212 */ /* 0x004fe200078e3cff */
[----:B------:R-:W-:Y:S06]  /*fc10*/  @!P0 BRA `(.L_x_312) ;  /* 0x0000000000048947 */ /* 0x000fec0003800000 */
[----:B------:R-:W-:Y:S01]  /*fc20*/  BPT.TRAP 0x1 ;  /* 0x000000040000795c */ /* 0x000fe20000300000 */
.L_x_312:
[----:B------:R-:W-:Y:S01]  /*fc30*/  IMAD R5, R28, 0x8, R5 ;  /* 0x000000081c057824 */ /* 0x000fe200078e0205 */
[----:B------:R-:W-:-:S04]  /*fc40*/  SHF.L.U32 R0, R0, 0x1f, RZ ;  /* 0x0000001f00007819 */ /* 0x000fc800000006ff */
[----:B------:R-:W1:Y:S02]  /*fc50*/  SYNCS.PHASECHK.TRANS64.TRYWAIT P1, [R5+URZ+0x13240], R0 ;  /* 0x01324000050075a7 */ /* 0x000e64000802017f */
[----:B-1----:R-:W-:Y:S05]  /*fc60*/  @!P1 BRA `(.L_x_313) ;  /* 0x0000002800489947 */ /* 0x002fea0003800000 */
.L_x_402:
[----:B------:R-:W-:Y:S05]  /*fc70*/  @!P0 BRA `(.L_x_314) ;  /* 0x0000000000048947 */ /* 0x000fea0003800000 */
[----:B------:R-:W-:Y:S01]  /*fc80*/  BPT.TRAP 0x1 ;  /* 0x000000040000795c */ /* 0x000fe20000300000 */
.L_x_314:
[----:B------:R-:W2:Y:S02]  /*fc90*/  SYNCS.PHASECHK.TRANS64.TRYWAIT P1, [R3+URZ+0x13260], R2 ;  /* 0x01326002030075a7 */ /* 0x000ea4000802017f */
[----:B--2---:R-:W-:Y:S05]  /*fca0*/  @!P1 BRA `(.L_x_315) ;  /* 0x00000028004c9947 */ /* 0x004fea0003800000 */
.L_x_403:
[----:B------:R-:W-:Y:S05]  /*fcb0*/  @!P0 BRA `(.L_x_316) ;  /* 0x0000000000048947 */ /* 0x000fea0003800000 */
[----:B------:R-:W-:Y:S01]  /*fcc0*/  BPT.TRAP 0x1 ;  /* 0x000000040000795c */ /* 0x000fe20000300000 */
.L_x_316:
[----:B------:R-:W3:Y:S02]  /*fcd0*/  SYNCS.PHASECHK.TRANS64.TRYWAIT P1, [R5+URZ+0x13260], R0 ;  /* 0x01326000050075a7 */ /* 0x000ee4000802017f */
[----:B---3--:R-:W-:Y:S05]  /*fce0*/  @!P1 BRA `(.L_x_317) ;  /* 0x0000002800509947 */ /* 0x008fea0003800000 */
.L_x_404:
[----:B------:R-:W-:Y:S05]  /*fcf0*/  @!P0 BRA `(.L_x_318) ;  /* 0x0000000000048947 */ /* 0x000fea0003800000 */
[----:B------:R-:W-:Y:S01]  /*fd00*/  BPT.TRAP 0x1 ;  /* 0x000000040000795c */ /* 0x000fe20000300000 */
.L_x_318:
[----:B------:R-:W4:Y:S02]  /*fd10*/  SYNCS.PHASECHK.TRANS64.TRYWAIT P1, [R3+URZ+0x13280], R2 ;  /* 0x01328002030075a7 */ /* 0x000f24000802017f */
[----:B----4-:R-:W-:Y:S05]  /*fd20*/  @!P1 BRA `(.L_x_319) ;  /* 0x0000002800549947 */ /* 0x010fea0003800000 */
.L_x_405:
[----:B------:R-:W-:Y:S05]  /*fd30*/  @!P0 BRA `(.L_x_320) ;  /* 0x0000000000048947 */ /* 0x000fea0003800000 */
[----:B------:R-:W-:Y:S01]  /*fd40*/  BPT.TRAP 0x1 ;  /* 0x000000040000795c */ /* 0x000fe20000300000 */
.L_x_320:
[----:B------:R0:W0:Y:S02]  /*fd50*/  SYNCS.PHASECHK.TRANS64.TRYWAIT P0, [R5+URZ+0x13280], R0 ;  /* 0x01328000050075a7 */ /* 0x000024000800017f */
[----:B0-----:R-:W-:Y:S05]  /*fd60*/  @!P0 NANOSLEEP.SYNCS 0x989680 ;  /* 0x009896800000895d */ /* 0x001fea0003900000 */
[----:B------:R-:W0:Y:S02]  /*fd70*/  @!P0 SYNCS.PHASECHK.TRANS64 P0, [R5+URZ+0x13280], R0 ;  /* 0x01328000050085a7 */ /* 0x000e24000800007f */
[----:B0-----:R-:W-:Y:S05]  /*fd80*/  @!P0 BRA `(.L_x_320) ;  /* 0xfffffffc00f08947 */ /* 0x001fea000383ffff */
.L_x_308:
[----:B------:R-:W-:Y:S05]  /*fd90*/  BSYNC B0 ;  /* 0x0000000000007941 */ /* 0x000fea0003800000 */
.L_x_307:
[----:B------:R-:W-:Y:S05]  /*fda0*/  EXIT ;  /* 0x000000000000794d */ /* 0x000fea0003800000 */
.L_x_189:
[----:B0-----:R0:W1:Y:S02]  /*fdb0*/  SYNCS.PHASECHK.TRANS64.TRYWAIT P1, [R25+URZ+0x13200], R6 ;  /* 0x01320006190075a7 */ /* 0x001064000802017f */
[----:B-1----:R-:W-:Y:S05]  /*fdc0*/  @!P1 NANOSLEEP.SYNCS 0x989680 ;  /* 0x009896800000995d */ /* 0x002fea0003900000 */
[----:B------:R-:W1:Y:S02]  /*fdd0*/  @!P1 SYNCS.PHASECHK.TRANS64 P1, [R25+URZ+0x13200], R6 ;  /* 0x01320006190095a7 */ /* 0x000e64000802007f */
[----:B-1----:R-:W-:Y:S05]  /*fde0*/  @!P1 BRA `(.L_x_189) ;  /* 0xfffffffc00f09947 */ /* 0x002fea000383ffff */
[----:B------:R-:W-:Y:S05]  /*fdf0*/  BRA `(.L_x_321) ;  /* 0xffffff1800487947 */ /* 0x000fea000383ffff */
.L_x_193:
[----:B--2---:R2:W3:Y:S02]  /*fe00*/  SYNCS.PHASECHK.TRANS64.TRYWAIT P1, [R3+URZ+0x13230], R4 ;  /* 0x01323004030075a7 */ /* 0x0044e4000802017f */
[----:B---3--:R-:W-:Y:S05]  /*fe10*/  @!P1 NANOSLEEP.SYNCS 0x989680 ;  /* 0x009896800000995d */ /* 0x008fea0003900000 */
[----:B------:R-:W3:Y:S02]  /*fe20*/  @!P1 SYNCS.PHASECHK.TRANS64 P1, [R3+URZ+0x13230], R4 ;  /* 0x01323004030095a7 */ /* 0x000ee4000802007f */
[----:B---3--:R-:W-:Y:S05]  /*fe30*/  @!P1 BRA `(.L_x_193) ;  /* 0xfffffffc00f09947 */ /* 0x008fea000383ffff */
[----:B------:R-:W-:Y:S05]  /*fe40*/  BRA `(.L_x_192) ;  /* 0xffffff1800747947 */ /* 0x000fea000383ffff */
.L_x_199:
[----:B-1----:R-:W-:-:S04]  /*fe50*/  MOV R8, UR22 ;  /* 0x0000001600087c02 */ /* 0x002fc80008000f00 */
[----:B------:R1:W2:Y:S03]  /*fe60*/  SYNCS.PHASECHK.TRANS64.TRYWAIT P1, [R8+URZ+0x13230], R7 ;  /* 0x01323007080075a7 */ /* 0x0002a6000802017f */
[----:B--2---:R-:W-:Y:S05]  /*fe70*/  @!P1 NANOSLEEP.SYNCS 0x989680 ;  /* 0x009896800000995d */ /* 0x004fea0003900000 */
[----:B------:R-:W2:Y:S02]  /*fe80*/  @!P1 SYNCS.PHASECHK.TRANS64 P1, [R8+URZ+0x13230], R7 ;  /* 0x01323007080095a7 */ /* 0x000ea4000802007f */
[----:B--2---:R-:W-:Y:S05]  /*fe90*/  @!P1 BRA `(.L_x_199) ;  /* 0xfffffffc00ec9947 */ /* 0x004fea000383ffff */
[----:B------:R-:W-:Y:S05]  /*fea0*/  BRA `(.L_x_198) ;  /* 0xffffff4800f87947 */ /* 0x000fea000383ffff */
.L_x_203:
[----:B-1----:R-:W-:-:S04]  /*feb0*/  IMAD.U32 R8, RZ, RZ, UR11 ;  /* 0x0000000bff087e24 */ /* 0x002fc8000f8e00ff */
[----:B------:R1:W2:Y:S03]  /*fec0*/  SYNCS.PHASECHK.TRANS64.TRYWAIT P1, [R8+URZ+0x13250], R7 ;  /* 0x01325007080075a7 */ /* 0x0002a6000802017f */
[----:B--2---:R-:W-:Y:S05]  /*fed0*/  @!P1 NANOSLEEP.SYNCS 0x989680 ;  /* 0x009896800000995d */ /* 0x004fea0003900000 */
[----:B------:R-:W2:Y:S02]  /*fee0*/  @!P1 SYNCS.PHASECHK.TRANS64 P1, [R8+URZ+0x13250], R7 ;  /* 0x01325007080095a7 */ /* 0x000ea4000802007f */
[----:B--2---:R-:W-:Y:S05]  /*fef0*/  @!P1 BRA `(.L_x_203) ;  /* 0xfffffffc00ec9947 */ /* 0x004fea000383ffff */
[----:B------:R-:W-:Y:S05]  /*ff00*/  BRA `(.L_x_202) ;  /* 0xffffff5000047947 */ /* 0x000fea000383ffff */
.L_x_210:
[----:B-1----:R-:W-:-:S04]  /*ff10*/  IMAD.U32 R3, RZ, RZ, UR14 ;  /* 0x0000000eff037e24 */ /* 0x002fc8000f8e00ff */
[----:B------:R1:W2:Y:S03]  /*ff20*/  SYNCS.PHASECHK.TRANS64.TRYWAIT P1, [R3+URZ+0x13250], R0 ;  /* 0x01325000030075a7 */ /* 0x0002a6000802017f */
[----:B--2---:R-:W-:Y:S05]  /*ff30*/  @!P1 NANOSLEEP.SYNCS 0x989680 ;  /* 0x009896800000995d */ /* 0x004fea0003900000 */
[----:B------:R-:W2:Y:S02]  /*ff40*/  @!P1 SYNCS.PHASECHK.TRANS64 P1, [R3+URZ+0x13250], R0 ;  /* 0x01325000030095a7 */ /* 0x000ea4000802007f */
[----:B--2---:R-:W-:Y:S05]  /*ff50*/  @!P1 BRA `(.L_x_210) ;  /* 0xfffffffc00ec9947 */ /* 0x004fea000383ffff */
[----:B------:R-:W-:Y:S05]  /*ff60*/  BRA `(.L_x_209) ;  /* 0xffffff7400d07947 */ /* 0x000fea000383ffff */
.L_x_243:
[----:B------:R-:W1:Y:S01]  /*ff70*/  S2R R21, SR_TID.X ;  /* 0x0000000000157919 */ /* 0x000e620000002100 */
[----:B------:R-:W-:Y:S01]  /*ff80*/  IMAD.MOV.U32 R12, RZ, RZ, RZ ;  /* 0x000000ffff0c7224 */ /* 0x000fe200078e00ff */
[----:B------:R-:W-:Y:S01]  /*ff90*/  MOV R11, 0x1f ;  /* 0x0000001f000b7802 */ /* 0x000fe20000000f00 */
[----:B------:R-:W-:Y:S01]  /*ffa0*/  IMAD.MOV.U32 R15, RZ, RZ, -0x1 ;  /* 0xffffffffff0f7424 */ /* 0x000fe200078e00ff */
[----:B-1----:R-:W-:-:S04]  /*ffb0*/  SHF.R.U32.HI R21, RZ, 0x5, R21 ;  /* 0x00000005ff157819 */ /* 0x002fc80000011615 */
[----:B------:R-:W-:-:S05]  /*ffc0*/  LOP3.LUT R21, R21, 0x3, RZ, 0xc0, !PT ;  /* 0x0000000315157812 */ /* 0x000fca00078ec0ff */
[----:B------:R-:W-:-:S07]  /*ffd0*/  IMAD.MOV.U32 R13, RZ, RZ, R21 ;  /* 0x000000ffff0d7224 */ /* 0x000fce00078e0015 */
[----:B0-2---:R-:W-:Y:S05]  /*ffe0*/  WARPSYNC.COLLECTIVE R15, `(.L_x_322) ;  /* 0x000000000f087348 */ /* 0x005fea0003c00000 */
[----:B------:R1:W3:Y:S02]  /*fff0*/  SHFL.IDX P6, R14, R13, R12, R11 ;  /* 0x0000000c0d0e7389 */ /* 0x0002e400000c000b */
[----:B0123--:R-:W-:Y:S01]  /*10000*/  ENDCOLLECTIVE ;  /* 0x000000000000791b */ /* 0x00ffe20003800000 */
.L_x_322:
[----:B------:R-:W-:Y:S05]  /*10010*/  BRA `(.L_x_323) ;  /* 0xffffffb400787947 */ /* 0x000fea000383ffff */
.L_x_246:
[----:B0-----:R-:W3:Y:S02]  /*10020*/  LDL R0, [R1+0x24] ;  /* 0x0000240001007983 */ /* 0x001ee40000100800 */
[----:B---3--:R0:W1:Y:S02]  /*10030*/  SYNCS.PHASECHK.TRANS64.TRYWAIT P0, [R4+URZ+0x13280], R0 ;  /* 0x01328000040075a7 */ /* 0x008064000800017f */
[----:B-1----:R-:W-:Y:S05]  /*10040*/  @!P0 NANOSLEEP.SYNCS 0x989680 ;  /* 0x009896800000895d */ /* 0x002fea0003900000 */
[----:B------:R-:W1:Y:S02]  /*10050*/  @!P0 SYNCS.PHASECHK.TRANS64 P0, [R4+URZ+0x13280], R0 ;  /* 0x01328000040085a7 */ /* 0x000e64000800007f */
[----:B-1----:R-:W-:Y:S05]  /*10060*/  @!P0 BRA `(.L_x_246) ;  /* 0xfffffffc00ec8947 */ /* 0x002fea000383ffff */
[----:B------:R-:W-:Y:S05]  /*10070*/  BRA `(.L_x_324) ;  /* 0xffffffb800ac7947 */ /* 0x000fea000383ffff */
.L_x_247:
[----:B------:R-:W-:Y:S01]  /*10080*/  BSSY B0, `(.L_x_325) ;  /* 0x0000008000007945 */ /* 0x000fe20003800000 */
[----:B------:R-:W-:Y:S01]  /*10090*/  IMAD.MOV.U32 R13, RZ, RZ, R7 ;  /* 0x000000ffff0d7224 */ /* 0x000fe200078e0007 */
[----:B------:R-:W-:Y:S01]  /*100a0*/  MOV R15, 0xffffffff ;  /* 0xffffffff000f7802 */ /* 0x000fe20000000f00 */
[----:B------:R-:W-:Y:S02]  /*100b0*/  IMAD.MOV.U32 R12, RZ, RZ, RZ ;  /* 0x000000ffff0c7224 */ /* 0x000fe400078e00ff */
[----:B------:R-:W-:-:S07]  /*100c0*/  IMAD.MOV.U32 R11, RZ, RZ, 0x1c1f ;  /* 0x00001c1fff0b7424 */ /* 0x000fce00078e00ff */
[----:B------:R-:W-:Y:S05]  /*100d0*/  WARPSYNC.COLLECTIVE R15, `(.L_x_326) ;  /* 0x000000000f087348 */ /* 0x000fea0003c00000 */
[----:B------:R0:W1:Y:S02]  /*100e0*/  SHFL.IDX P6, R14, R13, R12, R11 ;  /* 0x0000000c0d0e7389 */ /* 0x00006400000c000b */
[----:B01----:R-:W-:Y:S01]  /*100f0*/  ENDCOLLECTIVE ;  /* 0x000000000000791b */ /* 0x003fe20003800000 */
.L_x_326:
[----:B------:R-:W-:Y:S05]  /*10100*/  BSYNC B0 ;  /* 0x0000000000007941 */ /* 0x000fea0003800000 */
.L_x_325:
[----:B------:R-:W-:Y:S01]  /*10110*/  IMAD.MOV.U32 R13, RZ, RZ, R3 ;  /* 0x000000ffff0d7224 */ /* 0x000fe200078e0003 */
[----:B------:R-:W-:Y:S01]  /*10120*/  MOV R15, 0xffffffff ;  /* 0xffffffff000f7802 */ /* 0x000fe20000000f00 */
[----:B------:R-:W-:Y:S02]  /*10130*/  IMAD.MOV.U32 R12, RZ, RZ, RZ ;  /* 0x000000ffff0c7224 */ /* 0x000fe400078e00ff */
[----:B------:R-:W-:Y:S02]  /*10140*/  IMAD.MOV.U32 R11, RZ, RZ, 0x1c1f ;  /* 0x00001c1fff0b7424 */ /* 0x000fe400078e00ff */
[----:B------:R-:W-:-:S07]  /*10150*/  IMAD.MOV.U32 R0, RZ, RZ, R14 ;  /* 0x000000ffff007224 */ /* 0x000fce00078e000e */
[----:B------:R-:W-:Y:S05]  /*10160*/  WARPSYNC.COLLECTIVE R15, `(.L_x_327) ;  /* 0x000000000f087348 */ /* 0x000fea0003c00000 */
[----:B------:R0:W1:Y:S02]  /*10170*/  SHFL.IDX P6, R14, R13, R12, R11 ;  /* 0x0000000c0d0e7389 */ /* 0x00006400000c000b */
[----:B01----:R-:W-:Y:S01]  /*10180*/  ENDCOLLECTIVE ;  /* 0x000000000000791b */ /* 0x003fe20003800000 */
.L_x_327:
[----:B------:R-:W-:-:S05]  /*10190*/  IMAD.MOV.U32 R10, RZ, RZ, R14 ;  /* 0x000000ffff0a7224 */ /* 0x000fca00078e000e */
[----:B------:R-:W-:-:S05]  /*101a0*/  IADD3 R20, P1, R20, R10, RZ ;  /* 0x0000000a14147210 */ /* 0x000fca0007f3e0ff */
[----:B------:R-:W-:Y:S02]  /*101b0*/  IMAD.X R21, RZ, RZ, R0, P1 ;  /* 0x000000ffff157224 */ /* 0x000fe400008e0600 */
[----:B------:R-:W-:Y:S02]  /*101c0*/  IMAD.IADD R0, R22, 0x1, R19 ;  /* 0x0000000116007824 */ /* 0x000fe400078e0213 */
[----:B------:R0:W5:Y:S01]  /*101d0*/  LDL.LU R19, [R1+0xc] ;  /* 0x00000c0001137983 */ /* 0x0001620000300800 */
[----:B------:R-:W-:Y:S01]  /*101e0*/  IMAD.MOV.U32 R13, RZ, RZ, R7 ;  /* 0x000000ffff0d7224 */ /* 0x000fe200078e0007 */
[----:B------:R-:W-:Y:S02]  /*101f0*/  MOV R12, 0x1 ;  /* 0x00000001000c7802 */ /* 0x000fe40000000f00 */
[C---:B------:R-:W-:Y:S02]  /*10200*/  ISETP.LT.OR P1, PT, R9.reuse, 0x1, P0 ;  /* 0x000000010900780c */ /* 0x040fe40000721670 */
[----:B------:R-:W-:-:S13]  /*10210*/  ISETP.GE.AND P2, PT, R9, 0x81, PT ;  /* 0x000000810900780c */ /* 0x000fda0003f46270 */
[----:B0----5:R-:W-:Y:S05]  /*10220*/  WARPSYNC.COLLECTIVE R15, `(.L_x_328) ;  /* 0x000000000f087348 */ /* 0x021fea0003c00000 */
[----:B------:R1:W2:Y:S02]  /*10230*/  SHFL.IDX P6, R14, R13, R12, R11 ;  /* 0x0000000c0d0e7389 */ /* 0x0002a400000c000b */
[----:B012--5:R-:W-:Y:S01]  /*10240*/  ENDCOLLECTIVE ;  /* 0x000000000000791b */ /* 0x027fe20003800000 */
.L_x_328:
[C---:B------:R-:W-:Y:S02]  /*10250*/  ISETP.GE.AND P4, PT, R9.reuse, 0x21, PT ;  /* 0x000000210900780c */ /* 0x040fe40003f86270 */
[----:B------:R-:W-:Y:S01]  /*10260*/  ISETP.GE.AND P3, PT, R9, 0x41, PT ;  /* 0x000000410900780c */ /* 0x000fe20003f66270 */
[----:B------:R-:W-:Y:S01]  /*10270*/  @!PT LDS RZ, [RZ] ;  /* 0x00000000fffff984 */ /* 0x000fe20000000800 */
[----:B------:R-:W-:Y:S01]  /*10280*/  @!PT LDS RZ, [RZ] ;  /* 0x00000000fffff984 */ /* 0x000fe20000000800 */
[----:B------:R-:W-:Y:S01]  /*10290*/  @!PT LDS RZ, [RZ] ;  /* 0x00000000fffff984 */ /* 0x000fe20000000800 */
[----:B------:R0:W-:Y:S01]  /*102a0*/  LDGSTS.E.BYPASS.LTC128B.128 [R0+0x6000], desc[UR48][R20.64], !P1 ;  /* 0x0600000014007fae */ /* 0x0001e2000c901d70 */
[----:B------:R-:W-:Y:S01]  /*102b0*/  IMAD.MOV.U32 R13, RZ, RZ, R3 ;  /* 0x000000ffff0d7224 */ /* 0x000fe200078e0003 */
[----:B0-----:R-:W0:Y:S01]  /*102c0*/  S2R R21, SR_TID.X ;  /* 0x0000000000157919 */ /* 0x001e220000002100 */
[----:B------:R-:W-:-:S09]  /*102d0*/  IMAD.MOV.U32 R10, RZ, RZ, R14 ;  /* 0x000000ffff0a7224 */ /* 0x000fd200078e000e */
[----:B0-----:R-:W-:Y:S05]  /*102e0*/  WARPSYNC.COLLECTIVE R15, `(.L_x_329) ;  /* 0x000000000f087348 */ /* 0x001fea0003c00000 */
[----:B------:R1:W2:Y:S02]  /*102f0*/  SHFL.IDX P6, R14, R13, R12, R11 ;  /* 0x0000000c0d0e7389 */ /* 0x0002a400000c000b */
[----:B012---:R-:W-:Y:S01]  /*10300*/  ENDCOLLECTIVE ;  /* 0x000000000000791b */ /* 0x007fe20003800000 */
.L_x_329:
[----:B------:R-:W-:Y:S02]  /*10310*/  IMAD.MOV.U32 R13, RZ, RZ, R7 ;  /* 0x000000ffff0d7224 */ /* 0x000fe400078e0007 */
[----:B------:R-:W-:Y:S02]  /*10320*/  IMAD.MOV.U32 R12, RZ, RZ, R14 ;  /* 0x000000ffff0c7224 */ /* 0x000fe400078e000e */
[----:B------:R-:W-:-:S05]  /*10330*/  IMAD.SHL.U32 R21, R21, 0x10, RZ ;  /* 0x0000001015157824 */ /* 0x000fca00078e00ff */
[----:B------:R-:W-:-:S04]  /*10340*/  LOP3.LUT R21, R21, 0x30, RZ, 0xc0, !PT ;  /* 0x0000003015157812 */ /* 0x000fc800078ec0ff */
[----:B------:R-:W-:Y:S01]  /*10350*/  IADD3 R20, P1, R21, R12, RZ ;  /* 0x0000000c15147210 */ /* 0x000fe20007f3e0ff */
[----:B------:R-:W-:-:S03]  /*10360*/  IMAD.MOV.U32 R12, RZ, RZ, 0x2 ;  /* 0x00000002ff0c7424 */ /* 0x000fc600078e00ff */
[----:B------:R-:W-:Y:S02]  /*10370*/  IADD3.X R21, RZ, R10, RZ, P1, !PT ;  /* 0x0000000aff157210 */ /* 0x000fe40000ffe4ff */
[----:B------:R-:W-:-:S13]  /*10380*/  ISETP.LT.OR P1, PT, R9, 0x21, P0 ;  /* 0x000000210900780c */ /* 0x000fda0000721670 */
[----:B------:R-:W-:Y:S05]  /*10390*/  WARPSYNC.COLLECTIVE R15, `(.L_x_330) ;  /* 0x000000000f087348 */ /* 0x000fea0003c00000 */
[----:B------:R0:W1:Y:S02]  /*103a0*/  SHFL.IDX P6, R14, R13, R12, R11 ;  /* 0x0000000c0d0e7389 */ /* 0x00006400000c000b */
[----:B01----:R-:W-:Y:S01]  /*103b0*/  ENDCOLLECTIVE ;  /* 0x000000000000791b */ /* 0x003fe20003800000 */
.L_x_330:
        /* <DEDUP_REMOVED lines=10> */
.L_x_331:
[----:B------:R-:W-:Y:S02]  /*10460*/  IMAD.MOV.U32 R13, RZ, RZ, R7 ;  /* 0x000000ffff0d7224 */ /* 0x000fe400078e0007 */
[----:B------:R-:W-:Y:S01]  /*10470*/  IMAD.MOV.U32 R12, RZ, RZ, R14 ;  /* 0x000000ffff0c7224 */ /* 0x000fe200078e000e */
[----:B------:R-:W-:-:S04]  /*10480*/  SHF.L.U32 R21, R21, 0x4, RZ ;  /* 0x0000000415157819 */ /* 0x000fc800000006ff */
[----:B------:R-:W-:-:S04]  /*10490*/  LOP3.LUT R21, R21, 0x30, RZ, 0xc0, !PT ;  /* 0x0000003015157812 */ /* 0x000fc800078ec0ff */
[----:B------:R-:W-:Y:S01]  /*104a0*/  IADD3 R20, P1, R21, R12, RZ ;  /* 0x0000000c15147210 */ /* 0x000fe20007f3e0ff */
[----:B------:R-:W-:-:S04]  /*104b0*/  IMAD.MOV.U32 R12, RZ, RZ, 0x3 ;  /* 0x00000003ff0c7424 */ /* 0x000fc800078e00ff */
[----:B------:R-:W-:-:S08]  /*104c0*/  IMAD.X R21, RZ, RZ, R10, P1 ;  /* 0x000000ffff157224 */ /* 0x000fd000008e060a */
[----:B------:R-:W-:Y:S05]  /*104d0*/  WARPSYNC.COLLECTIVE R15, `(.L_x_332) ;  /* 0x000000000f087348 */ /* 0x000fea0003c00000 */
[----:B------:R0:W1:Y:S02]  /*104e0*/  SHFL.IDX P6, R14, R13, R12, R11 ;  /* 0x0000000c0d0e7389 */ /* 0x00006400000c000b */
[----:B01----:R-:W-:Y:S01]  /*104f0*/  ENDCOLLECTIVE ;  /* 0x000000000000791b */ /* 0x003fe20003800000 */
.L_x_332:
[----:B------:R-:W-:Y:S01]  /*10500*/  ISETP.LT.OR P1, PT, R9, 0x41, P0 ;  /* 0x000000410900780c */ /* 0x000fe20000721670 */
[----:B------:R-:W0:Y:S01]  /*10510*/  S2R R10, SR_TID.X ;  /* 0x00000000000a7919 */ /* 0x000e220000002100 */
[----:B------:R-:W-:-:S11]  /*10520*/  IMAD.MOV.U32 R13, RZ, RZ, R3 ;  /* 0x000000ffff0d7224 */ /* 0x000fd600078e0003 */
[----:B------:R-:W-:Y:S01]  /*10530*/  @!PT LDS RZ, [RZ] ;  /* 0x00000000fffff984 */ /* 0x000fe20000000800 */
[----:B------:R-:W-:Y:S01]  /*10540*/  @!PT LDS RZ, [RZ] ;  /* 0x00000000fffff984 */ /* 0x000fe20000000800 */
[----:B------:R-:W-:Y:S01]  /*10550*/  @!PT LDS RZ, [RZ] ;  /* 0x00000000fffff984 */ /* 0x000fe20000000800 */
[----:B------:R1:W-:Y:S01]  /*10560*/  LDGSTS.E.BYPASS.LTC128B.128 [R0+0x7000], desc[UR48][R20.64], !P1 ;  /* 0x0700000014007fae */ /* 0x0003e2000c901d70 */
[----:B------:R-:W-:-:S07]  /*10570*/  MOV R7, R14 ;  /* 0x0000000e00077202 */ /* 0x000fce0000000f00 */
[----:B01----:R-:W-:Y:S05]  /*10580*/  WARPSYNC.COLLECTIVE R15, `(.L_x_333) ;  /* 0x000000000f087348 */ /* 0x003fea0003c00000 */
[----:B------:R2:W3:Y:S02]  /*10590*/  SHFL.IDX P6, R14, R13, R12, R11 ;  /* 0x0000000c0d0e7389 */ /* 0x0004e400000c000b */
[----:B0123--:R-:W-:Y:S01]  /*105a0*/  ENDCOLLECTIVE ;  /* 0x000000000000791b */ /* 0x00ffe20003800000 */
.L_x_333:
[----:B------:R-:W-:Y:S01]  /*105b0*/  IMAD.SHL.U32 R10, R10, 0x10, RZ ;  /* 0x000000100a0a7824 */ /* 0x000fe200078e00ff */
[----:B------:R-:W-:Y:S01]  /*105c0*/  MOV R13, R23 ;  /* 0x00000017000d7202 */ /* 0x000fe20000000f00 */
[----:B------:R-:W-:-:S03]  /*105d0*/  IMAD.MOV.U32 R12, RZ, RZ, RZ ;  /* 0x000000ffff0c7224 */ /* 0x000fc600078e00ff */
[----:B------:R-:W-:Y:S01]  /*105e0*/  LOP3.LUT R10, R10, 0x30, RZ, 0xc0, !PT ;  /* 0x000000300a0a7812 */ /* 0x000fe200078ec0ff */
[----:B------:R-:W-:-:S07]  /*105f0*/  IMAD.MOV.U32 R3, RZ, RZ, R14 ;  /* 0x000000ffff037224 */ /* 0x000fce00078e000e */
[----:B------:R-:W-:Y:S05]  /*10600*/  WARPSYNC.COLLECTIVE R15, `(.L_x_334) ;  /* 0x000000000f087348 */ /* 0x000fea0003c00000 */
[----:B------:R0:W1:Y:S02]  /*10610*/  SHFL.IDX P6, R14, R13, R12, R11 ;  /* 0x0000000c0d0e7389 */ /* 0x00006400000c000b */
[----:B01----:R-:W-:Y:S01]  /*10620*/  ENDCOLLECTIVE ;  /* 0x000000000000791b */ /* 0x003fe20003800000 */
.L_x_334:
[----:B------:R-:W-:-:S05]  /*10630*/  IADD3 R20, P1, R10, R3, RZ ;  /* 0x000000030a147210 */ /* 0x000fca0007f3e0ff */
[----:B------:R-:W-:Y:S01]  /*10640*/  IMAD.X R21, RZ, RZ, R7, P1 ;  /* 0x000000ffff157224 */ /* 0x000fe200008e0607 */
[----:B------:R-:W-:Y:S01]  /*10650*/  ISETP.LT.OR P1, PT, R9, 0x61, P0 ;  /* 0x000000610900780c */ /* 0x000fe20000721670 */
[----:B------:R-:W-:-:S12]  /*10660*/  IMAD.MOV.U32 R13, RZ, RZ, R24 ;  /* 0x000000ffff0d7224 */ /* 0x000fd800078e0018 */
[----:B------:R-:W-:Y:S01]  /*10670*/  @!PT LDS RZ, [RZ] ;  /* 0x00000000fffff984 */ /* 0x000fe20000000800 */
[----:B------:R-:W-:Y:S01]  /*10680*/  @!PT LDS RZ, [RZ] ;  /* 0x00000000fffff984 */ /* 0x000fe20000000800 */
[----:B------:R-:W-:Y:S01]  /*10690*/  @!PT LDS RZ, [RZ] ;  /* 0x00000000fffff984 */ /* 0x000fe20000000800 */
[----:B------:R0:W-:Y:S01]  /*106a0*/  LDGSTS.E.BYPASS.LTC128B.128 [R0+0x7800], desc[UR48][R20.64], !P1 ;  /* 0x0780000014007fae */ /* 0x0001e2000c901d70 */
[----:B------:R-:W-:Y:S01]  /*106b0*/  ISETP.GE.AND P1, PT, R9, 0x61, PT ;  /* 0x000000610900780c */ /* 0x000fe20003f26270 */
[----:B------:R-:W-:-:S12]  /*106c0*/  IMAD.MOV.U32 R3, RZ, RZ, R14 ;  /* 0x000000ffff037224 */ /* 0x000fd800078e000e */
[----:B0-----:R-:W-:Y:S05]  /*106d0*/  WARPSYNC.COLLECTIVE R15, `(.L_x_335) ;  /* 0x000000000f087348 */ /* 0x001fea0003c00000 */
[----:B------:R1:W2:Y:S02]  /*106e0*/  SHFL.IDX P6, R14, R13, R12, R11 ;  /* 0x0000000c0d0e7389 */ /* 0x0002a400000c000b */
[----:B012---:R-:W-:Y:S01]  /*106f0*/  ENDCOLLECTIVE ;  /* 0x000000000000791b */ /* 0x007fe20003800000 */
.L_x_335:
[----:B------:R-:W-:Y:S01]  /*10700*/  IMAD.MOV.U32 R10, RZ, RZ, R14 ;  /* 0x000000ffff0a7224 */ /* 0x000fe200078e000e */
[----:B------:R-:W-:-:S04]  /*10710*/  LOP3.LUT R19, R19, 0xffffffef, RZ, 0xc0, !PT ;  /* 0xffffffef13137812 */ /* 0x000fc800078ec0ff */
[----:B------:R-:W-:-:S05]  /*10720*/  @P2 LOP3.LUT R19, R19, 0x10, RZ, 0xfc, !PT ;  /* 0x0000001013132812 */ /* 0x000fca00078efcff */
[----:B------:R0:W-:Y:S01]  /*10730*/  STL [R1+0xc], R19 ;  /* 0x00000c1301007387 */ /* 0x0001e20000100800 */
[----:B------:R-:W-:Y:S05]  /*10740*/  BRA `(.L_x_336) ;  /* 0xffffffb800647947 */ /* 0x000fea000383ffff */
.L_x_252:
[----:B----4-:R-:W4:Y:S02]  /*10750*/  LDL R3, [R1+0x24] ;  /* 0x0000240001037983 */ /* 0x010f240000100800 */
[----:B----4-:R4:W0:Y:S02]  /*10760*/  SYNCS.PHASECHK.TRANS64.TRYWAIT P0, [R4+URZ+0x13240], R3 ;  /* 0x01324003040075a7 */ /* 0x010824000800017f */
[----:B0-----:R-:W-:Y:S05]  /*10770*/  @!P0 NANOSLEEP.SYNCS 0x989680 ;  /* 0x009896800000895d */ /* 0x001fea0003900000 */
[----:B------:R-:W0:Y:S02]  /*10780*/  @!P0 SYNCS.PHASECHK.TRANS64 P0, [R4+URZ+0x13240], R3 ;  /* 0x01324003040085a7 */ /* 0x000e24000800007f */
[----:B0-----:R-:W-:Y:S05]  /*10790*/  @!P0 BRA `(.L_x_252) ;  /* 0xfffffffc00ec8947 */ /* 0x001fea000383ffff */
[----:B------:R-:W-:Y:S05]  /*107a0*/  BRA `(.L_x_337) ;  /* 0xffffffb800c47947 */ /* 0x000fea000383ffff */
.L_x_253:
[----:B------:R-:W-:Y:S01]  /*107b0*/  BSSY B0, `(.L_x_338) ;  /* 0x0000008000007945 */ /* 0x000fe20003800000 */
[----:B------:R-:W-:Y:S01]  /*107c0*/  MOV R13, R5 ;  /* 0x00000005000d7202 */ /* 0x000fe20000000f00 */
[----:B------:R-:W-:Y:S02]  /*107d0*/  IMAD.MOV.U32 R12, RZ, RZ, RZ ;  /* 0x000000ffff0c7224 */ /* 0x000fe400078e00ff */
[----:B------:R-:W-:Y:S02]  /*107e0*/  IMAD.MOV.U32 R11, RZ, RZ, 0x1c1f ;  /* 0x00001c1fff0b7424 */ /* 0x000fe400078e00ff */
[----:B------:R-:W-:-:S07]  /*107f0*/  IMAD.MOV.U32 R15, RZ, RZ, -0x1 ;  /* 0xffffffffff0f7424 */ /* 0x000fce00078e00ff */
[----:B01-3--:R-:W-:Y:S05]  /*10800*/  WARPSYNC.COLLECTIVE R15, `(.L_x_339) ;  /* 0x000000000f087348 */ /* 0x00bfea0003c00000 */
[----:B-1----:R1:W2:Y:S02]  /*10810*/  SHFL.IDX P6, R14, R13, R12, R11 ;  /* 0x0000000c0d0e7389 */ /* 0x0022a400000c000b */
[----:B0123--:R-:W-:Y:S01]  /*10820*/  ENDCOLLECTIVE ;  /* 0x000000000000791b */ /* 0x00ffe20003800000 */
.L_x_339:
[----:B------:R-:W-:Y:S05]  /*10830*/  BSYNC B0 ;  /* 0x0000000000007941 */ /* 0x000fea0003800000 */
.L_x_338:
[----:B------:R-:W0:Y:S01]  /*10840*/  S2R R10, SR_TID.X ;  /* 0x00000000000a7919 */ /* 0x000e220000002100 */
[----:B------:R-:W-:Y:S01]  /*10850*/  MOV R13, R6 ;  /* 0x00000006000d7202 */ /* 0x000fe20000000f00 */
[----:B------:R-:W-:Y:S01]  /*10860*/  IMAD.MOV.U32 R12, RZ, RZ, RZ ;  /* 0x000000ffff0c7224 */ /* 0x000fe200078e00ff */
[----:B------:R-:W1:Y:S01]  /*10870*/  LDC R19, c[0x0][0x2f4] ;  /* 0x0000bd00ff137b82 */ /* 0x000e620000000800 */
[----:B------:R-:W-:Y:S02]  /*10880*/  IMAD.MOV.U32 R11, RZ, RZ, 0x1c1f ;  /* 0x00001c1fff0b7424 */ /* 0x000fe400078e00ff */
[----:B------:R-:W-:Y:S02]  /*10890*/  IMAD.MOV.U32 R15, RZ, RZ, -0x1 ;  /* 0xffffffffff0f7424 */ /* 0x000fe400078e00ff */
[----:B------:R-:W-:-:S07]  /*108a0*/  IMAD.MOV.U32 R2, RZ, RZ, R14 ;  /* 0x000000ffff027224 */ /* 0x000fce00078e000e */
[----:B01----:R-:W-:Y:S05]  /*108b0*/  WARPSYNC.COLLECTIVE R15, `(.L_x_340) ;  /* 0x000000000f087348 */ /* 0x003fea0003c00000 */
[----:B------:R2:W3:Y:S02]  /*108c0*/  SHFL.IDX P6, R14, R13, R12, R11 ;  /* 0x0000000c0d0e7389 */ /* 0x0004e400000c000b */
[----:B0123--:R-:W-:Y:S01]  /*108d0*/  ENDCOLLECTIVE ;  /* 0x000000000000791b */ /* 0x00ffe20003800000 */
.L_x_340:
[----:B------:R-:W-:Y:S02]  /*108e0*/  IMAD.MOV.U32 R13, RZ, RZ, R5 ;  /* 0x000000ffff0d7224 */ /* 0x000fe400078e0005 */
[----:B------:R-:W-:Y:S02]  /*108f0*/  IMAD.MOV.U32 R12, RZ, RZ, 0x1 ;  /* 0x00000001ff0c7424 */ /* 0x000fe400078e00ff */
[----:B------:R-:W-:Y:S01]  /*10900*/  IMAD.SHL.U32 R10, R10, 0x10, RZ ;  /* 0x000000100a0a7824 */ /* 0x000fe200078e00ff */
[----:B------:R-:W-:-:S04]  /*10910*/  MOV R3, R14 ;  /* 0x0000000e00037202 */ /* 0x000fc80000000f00 */
[----:B------:R-:W-:-:S07]  /*10920*/  LOP3.LUT R10, R10, 0x30, RZ, 0xc0, !PT ;  /* 0x000000300a0a7812 */ /* 0x000fce00078ec0ff */
[----:B------:R-:W-:Y:S05]  /*10930*/  WARPSYNC.COLLECTIVE R15, `(.L_x_341) ;  /* 0x000000000f087348 */ /* 0x000fea0003c00000 */
[----:B------:R0:W1:Y:S02]  /*10940*/  SHFL.IDX P6, R14, R13, R12, R11 ;  /* 0x0000000c0d0e7389 */ /* 0x00006400000c000b */
[----:B01----:R-:W-:Y:S01]  /*10950*/  ENDCOLLECTIVE ;  /* 0x000000000000791b */ /* 0x003fe20003800000 */
.L_x_341:
[C---:B------:R-:W-:Y:S02]  /*10960*/  @P5 IADD3 R3, P0, R10.reuse, R3, RZ ;  /* 0x000000030a035210 */ /* 0x040fe40007f1e0ff */
[----:B------:R-:W-:-:S03]  /*10970*/  ISETP.GE.AND P2, PT, R10, R19, PT ;  /* 0x000000130a00720c */ /* 0x000fc60003f46270 */
[----:B------:R-:W-:-:S05]  /*10980*/  @P5 IMAD.X R2, RZ, RZ, R2, P0 ;  /* 0x000000ffff025224 */ /* 0x000fca00000e0602 */
[----:B------:R-:W-:Y:S02]  /*10990*/  @P5 LOP3.LUT R3, R3, R2, RZ, 0x3c, !PT ;  /* 0x0000000203035212 */ /* 0x000fe400078e3cff */
[----:B------:R-:W-:Y:S02]  /*109a0*/  MOV R13, R6 ;  /* 0x00000006000d7202 */ /* 0x000fe40000000f00 */
[----:B------:R-:W-:-:S04]  /*109b0*/  @P5 LOP3.LUT R2, R3, R2, RZ, 0x3c, !PT ;  /* 0x0000000203025212 */ /* 0x000fc800078e3cff */
[----:B------:R-:W-:-:S05]  /*109c0*/  @P5 LOP3.LUT R3, R3, R2, RZ, 0x3c, !PT ;  /* 0x0000000203035212 */ /* 0x000fca00078e3cff */
[----:B------:R-:W-:Y:S01]  /*109d0*/  @!PT LDS RZ, [RZ] ;  /* 0x00000000fffff984 */ /* 0x000fe20000000800 */
[----:B------:R-:W-:Y:S01]  /*109e0*/  @!PT LDS RZ, [RZ] ;  /* 0x00000000fffff984 */ /* 0x000fe20000000800 */
[----:B------:R-:W-:Y:S01]  /*109f0*/  @!PT LDS RZ, [RZ] ;  /* 0x00000000fffff984 */ /* 0x000fe20000000800 */
[----:B------:R0:W-:Y:S02]  /*10a00*/  @P5 LDGSTS.E.BYPASS.LTC128B.128 [R0+0xe000], desc[UR48][R2.64], !P2 ;  /* 0x0e00000002005fae */ /* 0x0001e4000d101d70 */
[----:B0-----:R-:W-:-:S07]  /*10a10*/  IMAD.MOV.U32 R2, RZ, RZ, R14 ;  /* 0x000000ffff027224 */ /* 0x001fce00078e000e */
[----:B------:R-:W-:Y:S05]  /*10a20*/  WARPSYNC.COLLECTIVE R15, `(.L_x_342) ;  /* 0x000000000f087348 */ /* 0x000fea0003c00000 */
[----:B------:R0:W1:Y:S02]  /*10a30*/  SHFL.IDX P6, R14, R13, R12, R11 ;  /* 0x0000000c0d0e7389 */ /* 0x00006400000c000b */
[----:B01----:R-:W-:Y:S01]  /*10a40*/  ENDCOLLECTIVE ;  /* 0x000000000000791b */ /* 0x003fe20003800000 */
.L_x_342:
[----:B------:R-:W-:Y:S02]  /*10a50*/  IMAD.MOV.U32 R13, RZ, RZ, R5 ;  /* 0x000000ffff0d7224 */ /* 0x000fe400078e0005 */
[----:B------:R-:W-:Y:S02]  /*10a60*/  IMAD.MOV.U32 R12, RZ, RZ, 0x2 ;  /* 0x00000002ff0c7424 */ /* 0x000fe400078e00ff */
[----:B------:R-:W-:-:S07]  /*10a70*/  IMAD.MOV.U32 R3, RZ, RZ, R14 ;  /* 0x000000ffff037224 */ /* 0x000fce00078e000e */
[----:B------:R-:W-:Y:S05]  /*10a80*/  WARPSYNC.COLLECTIVE R15, `(.L_x_343) ;  /* 0x000000000f087348 */ /* 0x000fea0003c00000 */
[----:B------:R0:W1:Y:S02]  /*10a90*/  SHFL.IDX P6, R14, R13, R12, R11 ;  /* 0x0000000c0d0e7389 */ /* 0x00006400000c000b */
[----:B01----:R-:W-:Y:S01]  /*10aa0*/  ENDCOLLECTIVE ;  /* 0x000000000000791b */ /* 0x003fe20003800000 */
.L_x_343:
[----:B------:R-:W-:-:S05]  /*10ab0*/  @P4 IADD3 R3, P0, R10, R3, RZ ;  /* 0x000000030a034210 */ /* 0x000fca0007f1e0ff */
[----:B------:R-:W-:-:S05]  /*10ac0*/  @P4 IMAD.X R2, RZ, RZ, R2, P0 ;  /* 0x000000ffff024224 */ /* 0x000fca00000e0602 */
[----:B------:R-:W-:Y:S01]  /*10ad0*/  @P4 LOP3.LUT R3, R3, R2, RZ, 0x3c, !PT ;  /* 0x0000000203034212 */ /* 0x000fe200078e3cff */
[----:B------:R-:W-:-:S03]  /*10ae0*/  IMAD.MOV.U32 R13, RZ, RZ, R6 ;  /* 0x000000ffff0d7224 */ /* 0x000fc600078e0006 */
[----:B------:R-:W-:-:S04]  /*10af0*/  @P4 LOP3.LUT R2, R3, R2, RZ, 0x3c, !PT ;  /* 0x0000000203024212 */ /* 0x000fc800078e3cff */
[----:B------:R-:W-:-:S05]  /*10b00*/  @P4 LOP3.LUT R3, R3, R2, RZ, 0x3c, !PT ;  /* 0x0000000203034212 */ /* 0x000fca00078e3cff */
[----:B------:R-:W-:Y:S01]  /*10b10*/  @!PT LDS RZ, [RZ] ;  /* 0x00000000fffff984 */ /* 0x000fe20000000800 */
[----:B------:R-:W-:Y:S01]  /*10b20*/  @!PT LDS RZ, [RZ] ;  /* 0x00000000fffff984 */ /* 0x000fe20000000800 */
[----:B------:R-:W-:Y:S01]  /*10b30*/  @!PT LDS RZ, [RZ] ;  /* 0x00000000fffff984 */ /* 0x000fe20000000800 */
[----:B------:R0:W-:Y:S02]  /*10b40*/  @P4 LDGSTS.E.BYPASS.LTC128B.128 [R0+0xe800], desc[UR48][R2.64], !P2 ;  /* 0x0e80000002004fae */ /* 0x0001e4000d101d70 */
[----:B0-----:R-:W-:-:S07]  /*10b50*/  MOV R2, R14 ;  /* 0x0000000e00027202 */ /* 0x001fce0000000f00 */
[----:B------:R-:W-:Y:S05]  /*10b60*/  WARPSYNC.COLLECTIVE R15, `(.L_x_344) ;  /* 0x000000000f087348 */ /* 0x000fea0003c00000 */
[----:B------:R0:W1:Y:S02]  /*10b70*/  SHFL.IDX P6, R14, R13, R12, R11 ;  /* 0x0000000c0d0e7389 */ /* 0x00006400000c000b */
[----:B01----:R-:W-:Y:S01]  /*10b80*/  ENDCOLLECTIVE ;  /* 0x000000000000791b */ /* 0x003fe20003800000 */
.L_x_344:
[----:B------:R-:W-:Y:S01]  /*10b90*/  IMAD.MOV.U32 R13, RZ, RZ, R5 ;  /* 0x000000ffff0d7224 */ /* 0x000fe200078e0005 */
[----:B------:R-:W-:Y:S01]  /*10ba0*/  MOV R12, 0x3 ;  /* 0x00000003000c7802 */ /* 0x000fe20000000f00 */
[----:B------:R-:W-:-:S07]  /*10bb0*/  IMAD.MOV.U32 R3, RZ, RZ, R14 ;  /* 0x000000ffff037224 */ /* 0x000fce00078e000e */
[----:B------:R-:W-:Y:S05]  /*10bc0*/  WARPSYNC.COLLECTIVE R15, `(.L_x_345) ;  /* 0x000000000f087348 */ /* 0x000fea0003c00000 */
[----:B------:R0:W1:Y:S02]  /*10bd0*/  SHFL.IDX P6, R14, R13, R12, R11 ;  /* 0x0000000c0d0e7389 */ /* 0x00006400000c000b */
[----:B01----:R-:W-:Y:S01]  /*10be0*/  ENDCOLLECTIVE ;  /* 0x000000000000791b */ /* 0x003fe20003800000 */
.L_x_345:
[----:B------:R-:W-:-:S05]  /*10bf0*/  @P3 IADD3 R3, P0, R10, R3, RZ ;  /* 0x000000030a033210 */ /* 0x000fca0007f1e0ff */
[----:B------:R-:W-:-:S05]  /*10c00*/  @P3 IMAD.X R2, RZ, RZ, R2, P0 ;  /* 0x000000ffff023224 */ /* 0x000fca00000e0602 */
[----:B------:R-:W-:Y:S01]  /*10c10*/  @P3 LOP3.LUT R3, R3, R2, RZ, 0x3c, !PT ;  /* 0x0000000203033212 */ /* 0x000fe200078e3cff */
[----:B------:R-:W-:-:S03]  /*10c20*/  IMAD.MOV.U32 R13, RZ, RZ, R6 ;  /* 0x000000ffff0d7224 */ /* 0x000fc600078e0006 */
[----:B------:R-:W-:-:S04]  /*10c30*/  @P3 LOP3.LUT R2, R3, R2, RZ, 0x3c, !PT ;  /* 0x0000000203023212 */ /* 0x000fc800078e3cff */
[----:B------:R-:W-:Y:S01]  /*10c40*/  @P3 LOP3.LUT R3, R3, R2, RZ, 0x3c, !PT ;  /* 0x0000000203033212 */ /* 0x000fe200078e3cff */
[----:B------:R-:W-:-:S07]  /*10c50*/  IMAD.MOV.U32 R5, RZ, RZ, R14 ;  /* 0x000000ffff057224 */ /* 0x000fce00078e000e */
[----:B------:R-:W-:Y:S05]  /*10c60*/  WARPSYNC.COLLECTIVE R15, `(.L_x_346) ;  /* 0x000000000f087348 */ /* 0x000fea0003c00000 */
[----:B------:R0:W1:Y:S02]  /*10c70*/  SHFL.IDX P6, R14, R13, R12, R11 ;  /* 0x0000000c0d0e7389 */ /* 0x00006400000c000b */
[----:B01----:R-:W-:Y:S01]  /*10c80*/  ENDCOLLECTIVE ;  /* 0x000000000000791b */ /* 0x003fe20003800000 */
.L_x_346:
[----:B------:R-:W-:Y:S01]  /*10c90*/  @!PT LDS RZ, [RZ] ;  /* 0x00000000fffff984 */ /* 0x000fe20000000800 */
[----:B------:R-:W-:Y:S01]  /*10ca0*/  @!PT LDS RZ, [RZ] ;  /* 0x00000000fffff984 */ /* 0x000fe20000000800 */
[----:B------:R-:W-:Y:S01]  /*10cb0*/  @!PT LDS RZ, [RZ] ;  /* 0x00000000fffff984 */ /* 0x000fe20000000800 */
[----:B------:R0:W-:Y:S01]  /*10cc0*/  @P3 LDGSTS.E.BYPASS.LTC128B.128 [R0+0xf000], desc[UR48][R2.64], !P2 ;  /* 0x0f00000002003fae */ /* 0x0001e2000d101d70 */
[----:B------:R-:W-:Y:S01]  /*10cd0*/  MOV R13, R7 ;  /* 0x00000007000d7202 */ /* 0x000fe20000000f00 */
[----:B------:R-:W-:Y:S02]  /*10ce0*/  IMAD.MOV.U32 R12, RZ, RZ, RZ ;  /* 0x000000ffff0c7224 */ /* 0x000fe400078e00ff */
[----:B------:R-:W-:-:S07]  /*10cf0*/  IMAD.MOV.U32 R6, RZ, RZ, R14 ;  /* 0x000000ffff067224 */ /* 0x000fce00078e000e */
[----:B0-----:R-:W-:Y:S05]  /*10d00*/  WARPSYNC.COLLECTIVE R15, `(.L_x_347) ;  /* 0x000000000f087348 */ /* 0x001fea0003c00000 */
[----:B------:R1:W2:Y:S02]  /*10d10*/  SHFL.IDX P6, R14, R13, R12, R11 ;  /* 0x0000000c0d0e7389 */ /* 0x0002a400000c000b */
[----:B012---:R-:W-:Y:S01]  /*10d20*/  ENDCOLLECTIVE ;  /* 0x000000000000791b */ /* 0x007fe20003800000 */
.L_x_347:
[----:B------:R-:W-:-:S05]  /*10d30*/  @P1 IADD3 R2, P0, R10, R6, RZ ;  /* 0x000000060a021210 */ /* 0x000fca0007f1e0ff */
[----:B------:R-:W-:-:S05]  /*10d40*/  @P1 IMAD.X R3, RZ, RZ, R5, P0 ;  /* 0x000000ffff031224 */ /* 0x000fca00000e0605 */
[----:B------:R-:W-:Y:S01]  /*10d50*/  @!PT LDS RZ, [RZ] ;  /* 0x00000000fffff984 */ /* 0x000fe20000000800 */
[----:B------:R-:W-:Y:S01]  /*10d60*/  @!PT LDS RZ, [RZ] ;  /* 0x00000000fffff984 */ /* 0x000fe20000000800 */
[----:B------:R-:W-:Y:S01]  /*10d70*/  @!PT LDS RZ, [RZ] ;  /* 0x00000000fffff984 */ /* 0x000fe20000000800 */
[----:B------:R0:W-:Y:S01]  /*10d80*/  @P1 LDGSTS.E.BYPASS.LTC128B.128 [R0+0xf800], desc[UR48][R2.64], !P2 ;  /* 0x0f80000002001fae */ /* 0x0001e2000d101d70 */
[----:B------:R-:W-:Y:S02]  /*10d90*/  IMAD.MOV.U32 R13, RZ, RZ, R9 ;  /* 0x000000ffff0d7224 */ /* 0x000fe400078e0009 */
[----:B------:R-:W-:-:S07]  /*10da0*/  IMAD.MOV.U32 R7, RZ, RZ, R14 ;  /* 0x000000ffff077224 */ /* 0x000fce00078e000e */
[----:B0-----:R-:W-:Y:S05]  /*10db0*/  WARPSYNC.COLLECTIVE R15, `(.L_x_348) ;  /* 0x000000000f087348 */ /* 0x001fea0003c00000 */
[----:B------:R1:W2:Y:S02]  /*10dc0*/  SHFL.IDX P6, R14, R13, R12, R11 ;  /* 0x0000000c0d0e7389 */ /* 0x0002a400000c000b */
[----:B012---:R-:W-:Y:S01]  /*10dd0*/  ENDCOLLECTIVE ;  /* 0x000000000000791b */ /* 0x007fe20003800000 */
.L_x_348:
[----:B------:R-:W-:Y:S01]  /*10de0*/  IMAD.MOV.U32 R2, RZ, RZ, R14 ;  /* 0x000000ffff027224 */ /* 0x000fe200078e000e */
[----:B------:R-:W-:Y:S06]  /*10df0*/  BRA `(.L_x_349) ;  /* 0xffffffb800407947 */ /* 0x000fec000383ffff */
.L_x_260:
[----:B------:R-:W-:Y:S01]  /*10e00*/  MOV R13, R4 ;  /* 0x00000004000d7202 */ /* 0x000fe20000000f00 */
[----:B------:R-:W-:Y:S02]  /*10e10*/  IMAD.MOV.U32 R12, RZ, RZ, RZ ;  /* 0x000000ffff0c7224 */ /* 0x000fe400078e00ff */
[----:B------:R-:W-:Y:S02]  /*10e20*/  IMAD.MOV.U32 R11, RZ, RZ, 0x1c1f ;  /* 0x00001c1fff0b7424 */ /* 0x000fe400078e00ff */
[----:B------:R-:W-:Y:S02]  /*10e30*/  IMAD.MOV.U32 R15, RZ, RZ, -0x1 ;  /* 0xffffffffff0f7424 */ /* 0x000fe400078e00ff */
[----:B------:R-:W-:Y:S02]  /*10e40*/  IMAD R17, R17, 0xc0, R20 ;  /* 0x000000c011117824 */ /* 0x000fe400078e0214 */
[----:B------:R-:W-:-:S07]  /*10e50*/  IMAD R6, R8, UR41, RZ ;  /* 0x0000002908067c24 */ /* 0x000fce000f8e02ff */
[----:B-1---5:R-:W-:Y:S05]  /*10e60*/  WARPSYNC.COLLECTIVE R15, `(.L_x_350) ;  /* 0x000000000f087348 */ /* 0x022fea0003c00000 */
[----:B-1----:R0:W1:Y:S02]  /*10e70*/  SHFL.IDX P6, R14, R13, R12, R11 ;  /* 0x0000000c0d0e7389 */ /* 0x00206400000c000b */
[----:B01---5:R-:W-:Y:S01]  /*10e80*/  ENDCOLLECTIVE ;  /* 0x000000000000791b */ /* 0x023fe20003800000 */
.L_x_350:
[C---:B------:R-:W-:Y:S01]  /*10e90*/  VIADD R9, R17.reuse, 0x20 ;  /* 0x0000002011097836 */ /* 0x040fe20000000000 */
[----:B------:R-:W-:Y:S02]  /*10ea0*/  ISETP.GE.AND P2, PT, R17, R6, PT ;  /* 0x000000061100720c */ /* 0x000fe40003f46270 */
[----:B------:R-:W-:Y:S01]  /*10eb0*/  MOV R13, R0 ;  /* 0x00000000000d7202 */ /* 0x000fe20000000f00 */
[----:B------:R-:W-:-:S10]  /*10ec0*/  IMAD.MOV.U32 R2, RZ, RZ, R14 ;  /* 0x000000ffff027224 */ /* 0x000fd400078e000e */
[----:B------:R-:W-:Y:S05]  /*10ed0*/  WARPSYNC.COLLECTIVE R15, `(.L_x_351) ;  /* 0x000000000f087348 */ /* 0x000fea0003c00000 */
[----:B------:R0:W1:Y:S02]  /*10ee0*/  SHFL.IDX P6, R14, R13, R12, R11 ;  /* 0x0000000c0d0e7389 */ /* 0x00006400000c000b */
[----:B01----:R-:W-:Y:S01]  /*10ef0*/  ENDCOLLECTIVE ;  /* 0x000000000000791b */ /* 0x003fe20003800000 */
.L_x_351:
[----:B------:R-:W-:Y:S01]  /*10f00*/  IMAD.MOV.U32 R13, RZ, RZ, R4 ;  /* 0x000000ffff0d7224 */ /* 0x000fe200078e0004 */
[----:B------:R-:W-:Y:S01]  /*10f10*/  MOV R12, 0x1 ;  /* 0x00000001000c7802 */ /* 0x000fe20000000f00 */
[----:B------:R-:W-:-:S07]  /*10f20*/  IMAD.MOV.U32 R3, RZ, RZ, R14 ;  /* 0x000000ffff037224 */ /* 0x000fce00078e000e */
[----:B------:R-:W-:Y:S05]  /*10f30*/  WARPSYNC.COLLECTIVE R15, `(.L_x_352) ;  /* 0x000000000f087348 */ /* 0x000fea0003c00000 */
[----:B------:R0:W1:Y:S02]  /*10f40*/  SHFL.IDX P6, R14, R13, R12, R11 ;  /* 0x0000000c0d0e7389 */ /* 0x00006400000c000b */
[----:B01----:R-:W-:Y:S01]  /*10f50*/  ENDCOLLECTIVE ;  /* 0x000000000000791b */ /* 0x003fe20003800000 */
.L_x_352:
[----:B------:R-:W-:-:S05]  /*10f60*/  @!P2 IADD3 R3, P1, R19, R3, RZ ;  /* 0x000000031303a210 */ /* 0x000fca0007f3e0ff */
[----:B------:R-:W-:-:S05]  /*10f70*/  @!P2 IMAD.X R2, RZ, RZ, R2, P1 ;  /* 0x000000ffff02a224 */ /* 0x000fca00008e0602 */
[----:B------:R-:W-:Y:S01]  /*10f80*/  @!P2 LOP3.LUT R3, R3, R2, RZ, 0x3c, !PT ;  /* 0x000000020303a212 */ /* 0x000fe200078e3cff */
[----:B------:R-:W-:-:S03]  /*10f90*/  IMAD.MOV.U32 R13, RZ, RZ, R0 ;  /* 0x000000ffff0d7224 */ /* 0x000fc600078e0000 */
[----:B------:R-:W-:-:S04]  /*10fa0*/  @!P2 LOP3.LUT R2, R3, R2, RZ, 0x3c, !PT ;  /* 0x000000020302a212 */ /* 0x000fc800078e3cff */
[----:B------:R-:W-:-:S05]  /*10fb0*/  @!P2 LOP3.LUT R3, R3, R2, RZ, 0x3c, !PT ;  /* 0x000000020303a212 */ /* 0x000fca00078e3cff */
[----:B------:R-:W-:Y:S01]  /*10fc0*/  @!PT LDS RZ, [RZ] ;  /* 0x00000000fffff984 */ /* 0x000fe20000000800 */
[----:B------:R-:W-:Y:S01]  /*10fd0*/  @!PT LDS RZ, [RZ] ;  /* 0x00000000fffff984 */ /* 0x000fe20000000800 */
[----:B------:R-:W-:Y:S01]  /*10fe0*/  @!PT LDS RZ, [RZ] ;  /* 0x00000000fffff984 */ /* 0x000fe20000000800 */
[----:B------:R0:W-:Y:S01]  /*10ff0*/  @!P2 LDGSTS.E.BYPASS.LTC128B.128 [R10+0xb000], desc[UR48][R2.64], !P0 ;  /* 0x0b000000020aafae */ /* 0x0001e2000c101d70 */
[----:B------:R-:W-:Y:S01]  /*11000*/  ISETP.GE.AND P2, PT, R9, R6, PT ;  /* 0x000000060900720c */ /* 0x000fe20003f46270 */
[----:B0-----:R-:W-:-:S12]  /*11010*/  IMAD.MOV.U32 R2, RZ, RZ, R14 ;  /* 0x000000ffff027224 */ /* 0x001fd800078e000e */
[----:B------:R-:W-:Y:S05]  /*11020*/  WARPSYNC.COLLECTIVE R15, `(.L_x_353) ;  /* 0x000000000f087348 */ /* 0x000fea0003c00000 */
[----:B------:R0:W1:Y:S02]  /*11030*/  SHFL.IDX P6, R14, R13, R12, R11 ;  /* 0x0000000c0d0e7389 */ /* 0x00006400000c000b */
[----:B01----:R-:W-:Y:S01]  /*11040*/  ENDCOLLECTIVE ;  /* 0x000000000000791b */ /* 0x003fe20003800000 */
.L_x_353:
[----:B------:R-:W-:Y:S02]  /*11050*/  IMAD.MOV.U32 R13, RZ, RZ, R4 ;  /* 0x000000ffff0d7224 */ /* 0x000fe400078e0004 */
[----:B------:R-:W-:Y:S02]  /*11060*/  IMAD.MOV.U32 R12, RZ, RZ, 0x2 ;  /* 0x00000002ff0c7424 */ /* 0x000fe400078e00ff */
[----:B------:R-:W-:-:S07]  /*11070*/  IMAD.MOV.U32 R3, RZ, RZ, R14 ;  /* 0x000000ffff037224 */ /* 0x000fce00078e000e */
[----:B------:R-:W-:Y:S05]  /*11080*/  WARPSYNC.COLLECTIVE R15, `(.L_x_354) ;  /* 0x000000000f087348 */ /* 0x000fea0003c00000 */
[----:B------:R0:W1:Y:S02]  /*11090*/  SHFL.IDX P6, R14, R13, R12, R11 ;  /* 0x0000000c0d0e7389 */ /* 0x00006400000c000b */
[----:B01----:R-:W-:Y:S01]  /*110a0*/  ENDCOLLECTIVE ;  /* 0x000000000000791b */ /* 0x003fe20003800000 */
.L_x_354:
        /* <DEDUP_REMOVED lines=9> */
[----:B------:R0:W-:Y:S02]  /*11140*/  @!P2 LDGSTS.E.BYPASS.LTC128B.128 [R10+0xb800], desc[UR48][R2.64], !P0 ;  /* 0x0b800000020aafae */ /* 0x0001e4000c101d70 */
[----:B0-----:R-:W-:-:S04]  /*11150*/  IADD3 R2, R17, 0x40, RZ ;  /* 0x0000004011027810 */ /* 0x001fc80007ffe0ff */
[----:B------:R-:W-:Y:S01]  /*11160*/  ISETP.GE.AND P2, PT, R2, R6, PT ;  /* 0x000000060200720c */ /* 0x000fe20003f46270 */
[----:B------:R-:W-:-:S12]  /*11170*/  IMAD.MOV.U32 R2, RZ, RZ, R14 ;  /* 0x000000ffff027224 */ /* 0x000fd800078e000e */
[----:B------:R-:W-:Y:S05]  /*11180*/  WARPSYNC.COLLECTIVE R15, `(.L_x_355) ;  /* 0x000000000f087348 */ /* 0x000fea0003c00000 */
[----:B------:R0:W1:Y:S02]  /*11190*/  SHFL.IDX P6, R14, R13, R12, R11 ;  /* 0x0000000c0d0e7389 */ /* 0x00006400000c000b */
[----:B01----:R-:W-:Y:S01]  /*111a0*/  ENDCOLLECTIVE ;  /* 0x000000000000791b */ /* 0x003fe20003800000 */
.L_x_355:
[----:B------:R-:W-:Y:S02]  /*111b0*/  IMAD.MOV.U32 R13, RZ, RZ, R4 ;  /* 0x000000ffff0d7224 */ /* 0x000fe400078e0004 */
[----:B------:R-:W-:Y:S01]  /*111c0*/  IMAD.MOV.U32 R12, RZ, RZ, 0x3 ;  /* 0x00000003ff0c7424 */ /* 0x000fe200078e00ff */
[----:B------:R-:W-:-:S07]  /*111d0*/  MOV R3, R14 ;  /* 0x0000000e00037202 */ /* 0x000fce0000000f00 */
[----:B------:R-:W-:Y:S05]  /*111e0*/  WARPSYNC.COLLECTIVE R15, `(.L_x_356) ;  /* 0x000000000f087348 */ /* 0x000fea0003c00000 */
[----:B------:R0:W1:Y:S02]  /*111f0*/  SHFL.IDX P6, R14, R13, R12, R11 ;  /* 0x0000000c0d0e7389 */ /* 0x00006400000c000b */
[----:B01----:R-:W-:Y:S01]  /*11200*/  ENDCOLLECTIVE ;  /* 0x000000000000791b */ /* 0x003fe20003800000 */
.L_x_356:
[----:B------:R-:W-:-:S05]  /*11210*/  @!P2 IADD3 R3, P1, R19, R3, RZ ;  /* 0x000000031303a210 */ /* 0x000fca0007f3e0ff */
[----:B------:R-:W-:-:S05]  /*11220*/  @!P2 IMAD.X R2, RZ, RZ, R2, P1 ;  /* 0x000000ffff02a224 */ /* 0x000fca00008e0602 */
[----:B------:R-:W-:Y:S02]  /*11230*/  @!P2 LOP3.LUT R3, R3, R2, RZ, 0x3c, !PT ;  /* 0x000000020303a212 */ /* 0x000fe400078e3cff */
[----:B------:R-:W-:Y:S02]  /*11240*/  MOV R13, R0 ;  /* 0x00000000000d7202 */ /* 0x000fe40000000f00 */
[----:B------:R-:W-:-:S04]  /*11250*/  @!P2 LOP3.LUT R2, R3, R2, RZ, 0x3c, !PT ;  /* 0x000000020302a212 */ /* 0x000fc800078e3cff */
[----:B------:R-:W-:Y:S01]  /*11260*/  @!P2 LOP3.LUT R3, R3, R2, RZ, 0x3c, !PT ;  /* 0x000000020303a212 */ /* 0x000fe200078e3cff */
[----:B------:R-:W-:-:S04]  /*11270*/  IMAD.MOV.U32 R4, RZ, RZ, R14 ;  /* 0x000000ffff047224 */ /* 0x000fc800078e000e */
[----:B------:R-:W-:Y:S01]  /*11280*/  @!PT LDS RZ, [RZ] ;  /* 0x00000000fffff984 */ /* 0x000fe20000000800 */
[----:B------:R-:W-:Y:S01]  /*11290*/  @!PT LDS RZ, [RZ] ;  /* 0x00000000fffff984 */ /* 0x000fe20000000800 */
[----:B------:R-:W-:Y:S01]  /*112a0*/  @!PT LDS RZ, [RZ] ;  /* 0x00000000fffff984 */ /* 0x000fe20000000800 */
[----:B------:R0:W-:Y:S03]  /*112b0*/  @!P2 LDGSTS.E.BYPASS.LTC128B.128 [R10+0xc000], desc[UR48][R2.64], !P0 ;  /* 0x0c000000020aafae */ /* 0x0001e6000c101d70 */
[----:B0-----:R-:W-:Y:S05]  /*112c0*/  WARPSYNC.COLLECTIVE R15, `(.L_x_357) ;  /* 0x000000000f087348 */ /* 0x001fea0003c00000 */
[----:B------:R1:W2:Y:S02]  /*112d0*/  SHFL.IDX P6, R14, R13, R12, R11 ;  /* 0x0000000c0d0e7389 */ /* 0x0002a400000c000b */
[----:B012---:R-:W-:Y:S01]  /*112e0*/  ENDCOLLECTIVE ;  /* 0x000000000000791b */ /* 0x007fe20003800000 */
.L_x_357:
[----:B------:R-:W-:-:S05]  /*112f0*/  VIADD R2, R17, 0x60 ;  /* 0x0000006011027836 */ /* 0x000fca0000000000 */
[----:B------:R-:W-:Y:S01]  /*11300*/  ISETP.GE.AND P2, PT, R2, R6, PT ;  /* 0x000000060200720c */ /* 0x000fe20003f46270 */
[----:B------:R-:W-:Y:S02]  /*11310*/  IMAD.MOV.U32 R13, RZ, RZ, R7 ;  /* 0x000000ffff0d7224 */ /* 0x000fe400078e0007 */
[----:B------:R-:W-:Y:S02]  /*11320*/  IMAD.MOV.U32 R12, RZ, RZ, RZ ;  /* 0x000000ffff0c7224 */ /* 0x000fe400078e00ff */
[----:B------:R-:W-:-:S08]  /*11330*/  IMAD.MOV.U32 R0, RZ, RZ, R14 ;  /* 0x000000ffff007224 */ /* 0x000fd000078e000e */
[----:B------:R-:W-:Y:S05]  /*11340*/  WARPSYNC.COLLECTIVE R15, `(.L_x_358) ;  /* 0x000000000f087348 */ /* 0x000fea0003c00000 */
[----:B------:R0:W1:Y:S02]  /*11350*/  SHFL.IDX P6, R14, R13, R12, R11 ;  /* 0x0000000c0d0e7389 */ /* 0x00006400000c000b */
[----:B01----:R-:W-:Y:S01]  /*11360*/  ENDCOLLECTIVE ;  /* 0x000000000000791b */ /* 0x003fe20003800000 */
.L_x_358:
[----:B------:R-:W-:-:S05]  /*11370*/  @!P2 IADD3 R0, P1, R19, R0, RZ ;  /* 0x000000001300a210 */ /* 0x000fca0007f3e0ff */
[----:B------:R-:W-:-:S04]  /*11380*/  @!P2 IMAD.X R2, RZ, RZ, R4, P1 ;  /* 0x000000ffff02a224 */ /* 0x000fc800008e0604 */
[----:B------:R-:W-:Y:S01]  /*11390*/  @!P2 IMAD.MOV.U32 R3, RZ, RZ, R2 ;  /* 0x000000ffff03a224 */ /* 0x000fe200078e0002 */
[----:B------:R-:W-:Y:S01]  /*113a0*/  @!P2 MOV R2, R0 ;  /* 0x000000000002a202 */ /* 0x000fe20000000f00 */
[----:B------:R-:W-:-:S04]  /*113b0*/  IMAD.MOV.U32 R13, RZ, RZ, R5 ;  /* 0x000000ffff0d7224 */ /* 0x000fc800078e0005 */
[----:B------:R-:W-:Y:S01]  /*113c0*/  @!PT LDS RZ, [RZ] ;  /* 0x00000000fffff984 */ /* 0x000fe20000000800 */
[----:B------:R-:W-:Y:S01]  /*113d0*/  @!PT LDS RZ, [RZ] ;  /* 0x00000000fffff984 */ /* 0x000fe20000000800 */
[----:B------:R-:W-:Y:S01]  /*113e0*/  @!PT LDS RZ, [RZ] ;  /* 0x00000000fffff984 */ /* 0x000fe20000000800 */
[----:B------:R0:W-:Y:S01]  /*113f0*/  @!P2 LDGSTS.E.BYPASS.LTC128B.128 [R10+0xc800], desc[UR48][R2.64], !P0 ;  /* 0x0c800000020aafae */ /* 0x0001e2000c101d70 */
[----:B------:R-:W-:-:S07]  /*11400*/  IMAD.MOV.U32 R0, RZ, RZ, R14 ;  /* 0x000000ffff007224 */ /* 0x000fce00078e000e */
[----:B0-----:R-:W-:Y:S05]  /*11410*/  WARPSYNC.COLLECTIVE R15, `(.L_x_359) ;  /* 0x000000000f087348 */ /* 0x001fea0003c00000 */
[----:B------:R1:W2:Y:S02]  /*11420*/  SHFL.IDX P6, R14, R13, R12, R11 ;  /* 0x0000000c0d0e7389 */ /* 0x0002a400000c000b */
[----:B012---:R-:W-:Y:S01]  /*11430*/  ENDCOLLECTIVE ;  /* 0x000000000000791b */ /* 0x007fe20003800000 */
.L_x_359:
[----:B------:R-:W-:-:S05]  /*11440*/  VIADD R3, R17, 0x80 ;  /* 0x0000008011037836 */ /* 0x000fca0000000000 */
[----:B------:R-:W-:Y:S01]  /*11450*/  ISETP.GE.AND P2, PT, R3, R6, PT ;  /* 0x000000060300720c */ /* 0x000fe20003f46270 */
[----:B------:R-:W-:Y:S01]  /*11460*/  IMAD.MOV.U32 R13, RZ, RZ, R7 ;  /* 0x000000ffff0d7224 */ /* 0x000fe200078e0007 */
[----:B------:R-:W-:Y:S02]  /*11470*/  MOV R12, 0x1 ;  /* 0x00000001000c7802 */ /* 0x000fe40000000f00 */
[----:B------:R-:W-:-:S09]  /*11480*/  MOV R2, R14 ;  /* 0x0000000e00027202 */ /* 0x000fd20000000f00 */
[----:B------:R-:W-:Y:S05]  /*11490*/  WARPSYNC.COLLECTIVE R15, `(.L_x_360) ;  /* 0x000000000f087348 */ /* 0x000fea0003c00000 */
[----:B------:R0:W1:Y:S02]  /*114a0*/  SHFL.IDX P6, R14, R13, R12, R11 ;  /* 0x0000000c0d0e7389 */ /* 0x00006400000c000b */
[----:B01----:R-:W-:Y:S01]  /*114b0*/  ENDCOLLECTIVE ;  /* 0x000000000000791b */ /* 0x003fe20003800000 */
.L_x_360:
[----:B------:R-:W-:-:S05]  /*114c0*/  @!P2 IADD3 R2, P1, R19, R2, RZ ;  /* 0x000000021302a210 */ /* 0x000fca0007f3e0ff */
[----:B------:R-:W-:-:S04]  /*114d0*/  @!P2 IMAD.X R0, RZ, RZ, R0, P1 ;  /* 0x000000ffff00a224 */ /* 0x000fc800008e0600 */
[----:B------:R-:W-:Y:S02]  /*114e0*/  @!P2 IMAD.MOV.U32 R3, RZ, RZ, R0 ;  /* 0x000000ffff03a224 */ /* 0x000fe400078e0000 */
[----:B------:R-:W-:-:S03]  /*114f0*/  IMAD.MOV.U32 R13, RZ, RZ, R5 ;  /* 0x000000ffff0d7224 */ /* 0x000fc600078e0005 */
        /* <DEDUP_REMOVED lines=8> */
.L_x_361:
[----:B------:R-:W-:Y:S05]  /*11580*/  BRA `(.L_x_362) ;  /* 0xffffffbc00547947 */ /* 0x000fea000383ffff */
.L_x_263:
[----:B0-----:R0:W1:Y:S02]  /*11590*/  SYNCS.PHASECHK.TRANS64.TRYWAIT P0, [R22+URZ+0x13220], R3 ;  /* 0x01322003160075a7 */ /* 0x001064000800017f */
[----:B-1----:R-:W-:Y:S05]  /*115a0*/  @!P0 NANOSLEEP.SYNCS 0x989680 ;  /* 0x009896800000895d */ /* 0x002fea0003900000 */
[----:B------:R-:W1:Y:S02]  /*115b0*/  @!P0 SYNCS.PHASECHK.TRANS64 P0, [R22+URZ+0x13220], R3 ;  /* 0x01322003160085a7 */ /* 0x000e64000800007f */
[----:B-1----:R-:W-:Y:S05]  /*115c0*/  @!P0 BRA `(.L_x_263) ;  /* 0xfffffffc00f08947 */ /* 0x002fea000383ffff */
[----:B------:R-:W-:Y:S05]  /*115d0*/  BRA `(.L_x_363) ;  /* 0xffffffbc00b07947 */ /* 0x000fea000383ffff */
.L_x_267:
[----:B0-----:R0:W1:Y:S02]  /*115e0*/  SYNCS.PHASECHK.TRANS64.TRYWAIT P0, [R0+URZ+0x13280], R27 ;  /* 0x0132801b000075a7 */ /* 0x001064000800017f */
[----:B-1----:R-:W-:Y:S05]  /*115f0*/  @!P0 NANOSLEEP.SYNCS 0x989680 ;  /* 0x009896800000895d */ /* 0x002fea0003900000 */
[----:B------:R-:W1:Y:S02]  /*11600*/  @!P0 SYNCS.PHASECHK.TRANS64 P0, [R0+URZ+0x13280], R27 ;  /* 0x0132801b000085a7 */ /* 0x000e64000800007f */
[----:B-1----:R-:W-:Y:S05]  /*11610*/  @!P0 BRA `(.L_x_267) ;  /* 0xfffffffc00f08947 */ /* 0x002fea000383ffff */
[----:B------:R-:W-:Y:S05]  /*11620*/  BRA `(.L_x_364) ;  /* 0xffffffc000e47947 */ /* 0x000fea000383ffff */
.L_x_268:
[----:B------:R-:W-:Y:S01]  /*11630*/  BSSY B0, `(.L_x_365) ;  /* 0x0000008000007945 */ /* 0x000fe20003800000 */
[----:B------:R-:W-:Y:S01]  /*11640*/  IMAD.MOV.U32 R13, RZ, RZ, R10 ;  /* 0x000000ffff0d7224 */ /* 0x000fe200078e000a */
[----:B------:R-:W-:Y:S01]  /*11650*/  MOV R11, 0x1c1f ;  /* 0x00001c1f000b7802 */ /* 0x000fe20000000f00 */
[----:B------:R-:W-:Y:S02]  /*11660*/  IMAD.MOV.U32 R12, RZ, RZ, RZ ;  /* 0x000000ffff0c7224 */ /* 0x000fe400078e00ff */
[----:B------:R-:W-:-:S07]  /*11670*/  IMAD.MOV.U32 R15, RZ, RZ, -0x1 ;  /* 0xffffffffff0f7424 */ /* 0x000fce00078e00ff */
[----:B0-----:R-:W-:Y:S05]  /*11680*/  WARPSYNC.COLLECTIVE R15, `(.L_x_366) ;  /* 0x000000000f087348 */ /* 0x001fea0003c00000 */
[----:B------:R1:W2:Y:S02]  /*11690*/  SHFL.IDX P6, R14, R13, R12, R11 ;  /* 0x0000000c0d0e7389 */ /* 0x0002a400000c000b */
[----:B012---:R-:W-:Y:S01]  /*116a0*/  ENDCOLLECTIVE ;  /* 0x000000000000791b */ /* 0x007fe20003800000 */
.L_x_366:
[----:B------:R-:W-:Y:S05]  /*116b0*/  BSYNC B0 ;  /* 0x0000000000007941 */ /* 0x000fea0003800000 */
.L_x_365:
[----:B------:R-:W0:Y:S01]  /*116c0*/  S2R R2, SR_TID.X ;  /* 0x0000000000027919 */ /* 0x000e220000002100 */
[----:B------:R-:W-:Y:S01]  /*116d0*/  IMAD.MOV.U32 R13, RZ, RZ, R5 ;  /* 0x000000ffff0d7224 */ /* 0x000fe200078e0005 */
[----:B------:R-:W-:Y:S01]  /*116e0*/  MOV R11, 0x1c1f ;  /* 0x00001c1f000b7802 */ /* 0x000fe20000000f00 */
[----:B------:R-:W-:Y:S01]  /*116f0*/  IMAD.MOV.U32 R12, RZ, RZ, RZ ;  /* 0x000000ffff0c7224 */ /* 0x000fe200078e00ff */
[----:B------:R-:W-:Y:S01]  /*11700*/  IADD3 R6, R22, R6, RZ ;  /* 0x0000000616067210 */ /* 0x000fe20007ffe0ff */
[----:B------:R-:W-:Y:S02]  /*11710*/  IMAD.MOV.U32 R15, RZ, RZ, -0x1 ;  /* 0xffffffffff0f7424 */ /* 0x000fe400078e00ff */
[----:B------:R-:W-:-:S07]  /*11720*/  IMAD.MOV.U32 R3, RZ, RZ, R14 ;  /* 0x000000ffff037224 */ /* 0x000fce00078e000e */
[----:B0-----:R-:W-:Y:S05]  /*11730*/  WARPSYNC.COLLECTIVE R15, `(.L_x_367) ;  /* 0x000000000f087348 */ /* 0x001fea0003c00000 */
[----:B------:R1:W2:Y:S02]  /*11740*/  SHFL.IDX P6, R14, R13, R12, R11 ;  /* 0x0000000c0d0e7389 */ /* 0x0002a400000c000b */
[----:B012---:R-:W-:Y:S01]  /*11750*/  ENDCOLLECTIVE ;  /* 0x000000000000791b */ /* 0x007fe20003800000 */
.L_x_367:
[----:B------:R-:W-:Y:S02]  /*11760*/  IMAD.MOV.U32 R13, RZ, RZ, R10 ;  /* 0x000000ffff0d7224 */ /* 0x000fe400078e000a */
[----:B------:R-:W-:Y:S02]  /*11770*/  IMAD.MOV.U32 R12, RZ, RZ, 0x1 ;  /* 0x00000001ff0c7424 */ /* 0x000fe400078e00ff */
[----:B------:R-:W-:Y:S02]  /*11780*/  IMAD.SHL.U32 R15, R2, 0x10, RZ ;  /* 0x00000010020f7824 */ /* 0x000fe400078e00ff */
[----:B------:R-:W-:-:S03]  /*11790*/  IMAD.MOV.U32 R2, RZ, RZ, R14 ;  /* 0x000000ffff027224 */ /* 0x000fc600078e000e */
[----:B------:R-:W-:-:S04]  /*117a0*/  LOP3.LUT R15, R15, 0x30, RZ, 0xc0, !PT ;  /* 0x000000300f0f7812 */ /* 0x000fc800078ec0ff */
[----:B------:R-:W-:Y:S01]  /*117b0*/  IADD3 R2, P0, R15, R2, RZ ;  /* 0x000000020f027210 */ /* 0x000fe20007f1e0ff */
[----:B------:R-:W-:-:S04]  /*117c0*/  IMAD.MOV.U32 R15, RZ, RZ, -0x1 ;  /* 0xffffffffff0f7424 */ /* 0x000fc800078e00ff */
[----:B------:R-:W-:-:S08]  /*117d0*/  IMAD.X R3, RZ, RZ, R3, P0 ;  /* 0x000000ffff037224 */ /* 0x000fd000000e0603 */
[----:B------:R-:W-:Y:S05]  /*117e0*/  WARPSYNC.COLLECTIVE R15, `(.L_x_368) ;  /* 0x000000000f087348 */ /* 0x000fea0003c00000 */
[----:B------:R0:W1:Y:S02]  /*117f0*/  SHFL.IDX P6, R14, R13, R12, R11 ;  /* 0x0000000c0d0e7389 */ /* 0x00006400000c000b */
[----:B01----:R-:W-:Y:S01]  /*11800*/  ENDCOLLECTIVE ;  /* 0x000000000000791b */ /* 0x003fe20003800000 */
.L_x_368:
        /* <DEDUP_REMOVED lines=10> */
.L_x_369:
[----:B------:R-:W-:Y:S01]  /*118b0*/  IMAD.MOV.U32 R13, RZ, RZ, R10 ;  /* 0x000000ffff0d7224 */ /* 0x000fe200078e000a */
[----:B------:R-:W-:Y:S01]  /*118c0*/  MOV R12, 0x2 ;  /* 0x00000002000c7802 */ /* 0x000fe20000000f00 */
        /* <DEDUP_REMOVED lines=9> */
.L_x_370:
        /* <DEDUP_REMOVED lines=10> */
.L_x_371:
[----:B------:R-:W-:Y:S02]  /*11a00*/  IMAD.MOV.U32 R13, RZ, RZ, R10 ;  /* 0x000000ffff0d7224 */ /* 0x000fe400078e000a */
        /* <DEDUP_REMOVED lines=10> */
.L_x_372:
        /* <DEDUP_REMOVED lines=10> */
.L_x_373:
[----:B------:R-:W-:Y:S01]  /*11b50*/  MOV R13, R17 ;  /* 0x00000011000d7202 */ /* 0x000fe20000000f00 */
[----:B------:R-:W-:Y:S02]  /*11b60*/  IMAD.MOV.U32 R12, RZ, RZ, RZ ;  /* 0x000000ffff0c7224 */ /* 0x000fe400078e00ff */
[----:B------:R-:W-:Y:S02]  /*11b70*/  IMAD.SHL.U32 R3, R3, 0x10, RZ ;  /* 0x0000001003037824 */ /* 0x000fe400078e00ff */
[----:B------:R-:W-:-:S07]  /*11b80*/  IMAD.MOV.U32 R2, RZ, RZ, R14 ;  /* 0x000000ffff027224 */ /* 0x000fce00078e000e */
[----:B------:R-:W-:Y:S05]  /*11b90*/  WARPSYNC.COLLECTIVE R15, `(.L_x_374) ;  /* 0x000000000f087348 */ /* 0x000fea0003c00000 */
[----:B------:R0:W1:Y:S02]  /*11ba0*/  SHFL.IDX P6, R14, R13, R12, R11 ;  /* 0x0000000c0d0e7389 */ /* 0x00006400000c000b */
[----:B01----:R-:W-:Y:S01]  /*11bb0*/  ENDCOLLECTIVE ;  /* 0x000000000000791b */ /* 0x003fe20003800000 */
.L_x_374:
[----:B------:R-:W-:-:S04]  /*11bc0*/  LOP3.LUT R3, R3, 0x30, RZ, 0xc0, !PT ;  /* 0x0000003003037812 */ /* 0x000fc800078ec0ff */
[----:B------:R-:W-:-:S05]  /*11bd0*/  IADD3 R2, P0, R3, R2, RZ ;  /* 0x0000000203027210 */ /* 0x000fca0007f1e0ff */
[----:B------:R-:W-:Y:S02]  /*11be0*/  IMAD.X R3, RZ, RZ, R10, P0 ;  /* 0x000000ffff037224 */ /* 0x000fe400000e060a */
[----:B------:R-:W-:-:S03]  /*11bf0*/  IMAD.MOV.U32 R13, RZ, RZ, R19 ;  /* 0x000000ffff0d7224 */ /* 0x000fc600078e0013 */
        /* <DEDUP_REMOVED lines=8> */
.L_x_375:
[----:B------:R-:W-:Y:S01]  /*11c80*/  IMAD.MOV.U32 R2, RZ, RZ, R14 ;  /* 0x000000ffff027224 */ /* 0x000fe200078e000e */
[----:B------:R-:W-:Y:S06]  /*11c90*/  BRA `(.L_x_376) ;  /* 0xffffffc000547947 */ /* 0x000fec000383ffff */
.L_x_273:
[----:B---3--:R3:W4:Y:S02]  /*11ca0*/  SYNCS.PHASECHK.TRANS64.TRYWAIT P0, [R0+URZ+0x13240], R27 ;  /* 0x0132401b000075a7 */ /* 0x008724000800017f */
[----:B----4-:R-:W-:Y:S05]  /*11cb0*/  @!P0 NANOSLEEP.SYNCS 0x989680 ;  /* 0x009896800000895d */ /* 0x010fea0003900000 */
[----:B------:R-:W4:Y:S02]  /*11cc0*/  @!P0 SYNCS.PHASECHK.TRANS64 P0, [R0+URZ+0x13240], R27 ;  /* 0x0132401b000085a7 */ /* 0x000f24000800007f */
[----:B----4-:R-:W-:Y:S05]  /*11cd0*/  @!P0 BRA `(.L_x_273) ;  /* 0xfffffffc00f08947 */ /* 0x010fea000383ffff */
[----:B------:R-:W-:Y:S05]  /*11ce0*/  BRA `(.L_x_377) ;  /* 0xffffffc000b07947 */ /* 0x000fea000383ffff */
.L_x_274:
[----:B------:R-:W-:Y:S01]  /*11cf0*/  BSSY B0, `(.L_x_378) ;  /* 0x0000008000007945 */ /* 0x000fe20003800000 */
[----:B------:R-:W-:Y:S01]  /*11d00*/  MOV R13, R8 ;  /* 0x00000008000d7202 */ /* 0x000fe20000000f00 */
[----:B------:R-:W-:Y:S02]  /*11d10*/  IMAD.MOV.U32 R12, RZ, RZ, RZ ;  /* 0x000000ffff0c7224 */ /* 0x000fe400078e00ff */
[----:B------:R-:W-:Y:S02]  /*11d20*/  IMAD.MOV.U32 R11, RZ, RZ, 0x1c1f ;  /* 0x00001c1fff0b7424 */ /* 0x000fe400078e00ff */
[----:B------:R-:W-:-:S07]  /*11d30*/  IMAD.MOV.U32 R15, RZ, RZ, -0x1 ;  /* 0xffffffffff0f7424 */ /* 0x000fce00078e00ff */
[----:B0123--:R-:W-:Y:S05]  /*11d40*/  WARPSYNC.COLLECTIVE R15, `(.L_x_379) ;  /* 0x000000000f087348 */ /* 0x00ffea0003c00000 */
[----:B------:R4:W0:Y:S02]  /*11d50*/  SHFL.IDX P6, R14, R13, R12, R11 ;  /* 0x0000000c0d0e7389 */ /* 0x00082400000c000b */
[----:B01234-:R-:W-:Y:S01]  /*11d60*/  ENDCOLLECTIVE ;  /* 0x000000000000791b */ /* 0x01ffe20003800000 */
.L_x_379:
[----:B------:R-:W-:Y:S05]  /*11d70*/  BSYNC B0 ;  /* 0x0000000000007941 */ /* 0x000fea0003800000 */
.L_x_378:
[----:B------:R-:W-:Y:S01]  /*11d80*/  MOV R13, R7 ;  /* 0x00000007000d7202 */ /* 0x000fe20000000f00 */
[----:B------:R-:W-:Y:S02]  /*11d90*/  IMAD.MOV.U32 R12, RZ, RZ, RZ ;  /* 0x000000ffff0c7224 */ /* 0x000fe400078e00ff */
[----:B------:R-:W-:Y:S02]  /*11da0*/  IMAD.MOV.U32 R11, RZ, RZ, 0x1c1f ;  /* 0x00001c1fff0b7424 */ /* 0x000fe400078e00ff */
[----:B------:R-:W-:Y:S02]  /*11db0*/  IMAD.MOV.U32 R15, RZ, RZ, -0x1 ;  /* 0xffffffffff0f7424 */ /* 0x000fe400078e00ff */
[----:B------:R-:W-:-:S07]  /*11dc0*/  IMAD.MOV.U32 R3, RZ, RZ, R14 ;  /* 0x000000ffff037224 */ /* 0x000fce00078e000e */
[----:B------:R-:W-:Y:S05]  /*11dd0*/  WARPSYNC.COLLECTIVE R15, `(.L_x_380) ;  /* 0x000000000f087348 */ /* 0x000fea0003c00000 */
[----:B------:R0:W1:Y:S02]  /*11de0*/  SHFL.IDX P6, R14, R13, R12, R11 ;  /* 0x0000000c0d0e7389 */ /* 0x00006400000c000b */
[----:B01----:R-:W-:Y:S01]  /*11df0*/  ENDCOLLECTIVE ;  /* 0x000000000000791b */ /* 0x003fe20003800000 */
.L_x_380:
[----:B------:R-:W-:Y:S02]  /*11e00*/  IMAD.MOV.U32 R13, RZ, RZ, R8 ;  /* 0x000000ffff0d7224 */ /* 0x000fe400078e0008 */
[----:B------:R-:W-:Y:S02]  /*11e10*/  IMAD.MOV.U32 R12, RZ, RZ, 0x1 ;  /* 0x00000001ff0c7424 */ /* 0x000fe400078e00ff */
[----:B------:R-:W-:-:S07]  /*11e20*/  IMAD.MOV.U32 R2, RZ, RZ, R14 ;  /* 0x000000ffff027224 */ /* 0x000fce00078e000e */
[----:B------:R-:W-:Y:S05]  /*11e30*/  WARPSYNC.COLLECTIVE R15, `(.L_x_381) ;  /* 0x000000000f087348 */ /* 0x000fea0003c00000 */
[----:B------:R0:W1:Y:S02]  /*11e40*/  SHFL.IDX P6, R14, R13, R12, R11 ;  /* 0x0000000c0d0e7389 */ /* 0x00006400000c000b */
[----:B01----:R-:W-:Y:S01]  /*11e50*/  ENDCOLLECTIVE ;  /* 0x000000000000791b */ /* 0x003fe20003800000 */
.L_x_381:
[----:B------:R-:W-:-:S04]  /*11e60*/  IADD3 R2, P0, R10, R2, RZ ;  /* 0x000000020a027210 */ /* 0x000fc80007f1e0ff */
[----:B------:R-:W-:-:S05]  /*11e70*/  IADD3.X R3, RZ, R3, RZ, P0, !PT ;  /* 0x00000003ff037210 */ /* 0x000fca00007fe4ff */
[----:B------:R-:W-:Y:S01]  /*11e80*/  @!PT LDS RZ, [RZ] ;  /* 0x00000000fffff984 */ /* 0x000fe20000000800 */
[----:B------:R-:W-:Y:S01]  /*11e90*/  @!PT LDS RZ, [RZ] ;  /* 0x00000000fffff984 */ /* 0x000fe20000000800 */
[----:B------:R-:W-:Y:S01]  /*11ea0*/  @!PT LDS RZ, [RZ] ;  /* 0x00000000fffff984 */ /* 0x000fe20000000800 */
[----:B------:R0:W-:Y:S01]  /*11eb0*/  LDGSTS.E.BYPASS.LTC128B.128 [R6+0xe000], desc[UR48][R2.64], !P2 ;  /* 0x0e00000002067fae */ /* 0x0001e2000d101d70 */
[----:B------:R-:W-:Y:S02]  /*11ec0*/  IMAD.MOV.U32 R13, RZ, RZ, R7 ;  /* 0x000000ffff0d7224 */ /* 0x000fe400078e0007 */
[----:B0-----:R-:W-:-:S07]  /*11ed0*/  IMAD.MOV.U32 R3, RZ, RZ, R14 ;  /* 0x000000ffff037224 */ /* 0x001fce00078e000e */
[----:B------:R-:W-:Y:S05]  /*11ee0*/  WARPSYNC.COLLECTIVE R15, `(.L_x_382) ;  /* 0x000000000f087348 */ /* 0x000fea0003c00000 */
[----:B------:R0:W1:Y:S02]  /*11ef0*/  SHFL.IDX P6, R14, R13, R12, R11 ;  /* 0x0000000c0d0e7389 */ /* 0x00006400000c000b */
[----:B01----:R-:W-:Y:S01]  /*11f00*/  ENDCOLLECTIVE ;  /* 0x000000000000791b */ /* 0x003fe20003800000 */
.L_x_382:
[----:B------:R-:W-:Y:S02]  /*11f10*/  IMAD.MOV.U32 R13, RZ, RZ, R8 ;  /* 0x000000ffff0d7224 */ /* 0x000fe400078e0008 */
[----:B------:R-:W-:Y:S01]  /*11f20*/  IMAD.MOV.U32 R12, RZ, RZ, 0x2 ;  /* 0x00000002ff0c7424 */ /* 0x000fe200078e00ff */
[----:B------:R-:W-:-:S07]  /*11f30*/  MOV R2, R14 ;  /* 0x0000000e00027202 */ /* 0x000fce0000000f00 */
[----:B------:R-:W-:Y:S05]  /*11f40*/  WARPSYNC.COLLECTIVE R15, `(.L_x_383) ;  /* 0x000000000f087348 */ /* 0x000fea0003c00000 */
[----:B------:R0:W1:Y:S02]  /*11f50*/  SHFL.IDX P6, R14, R13, R12, R11 ;  /* 0x0000000c0d0e7389 */ /* 0x00006400000c000b */
[----:B01----:R-:W-:Y:S01]  /*11f60*/  ENDCOLLECTIVE ;  /* 0x000000000000791b */ /* 0x003fe20003800000 */
.L_x_383:
[----:B------:R-:W-:-:S05]  /*11f70*/  IADD3 R2, P0, R10, R2, RZ ;  /* 0x000000020a027210 */ /* 0x000fca0007f1e0ff */
[----:B------:R-:W-:-:S05]  /*11f80*/  IMAD.X R3, RZ, RZ, R3, P0 ;  /* 0x000000ffff037224 */ /* 0x000fca00000e0603 */
[----:B------:R-:W-:Y:S01]  /*11f90*/  @!PT LDS RZ, [RZ] ;  /* 0x00000000fffff984 */ /* 0x000fe20000000800 */
[----:B------:R-:W-:Y:S01]  /*11fa0*/  @!PT LDS RZ, [RZ] ;  /* 0x00000000fffff984 */ /* 0x000fe20000000800 */
[----:B------:R-:W-:Y:S01]  /*11fb0*/  @!PT LDS RZ, [RZ] ;  /* 0x00000000fffff984 */ /* 0x000fe20000000800 */
[----:B------:R0:W-:Y:S01]  /*11fc0*/  LDGSTS.E.BYPASS.LTC128B.128 [R6+0xe800], desc[UR48][R2.64], !P2 ;  /* 0x0e80000002067fae */ /* 0x0001e2000d101d70 */
[----:B------:R-:W-:Y:S01]  /*11fd0*/  MOV R13, R7 ;  /* 0x00000007000d7202 */ /* 0x000fe20000000f00 */
[----:B0-----:R-:W-:-:S07]  /*11fe0*/  IMAD.MOV.U32 R3, RZ, RZ, R14 ;  /* 0x000000ffff037224 */ /* 0x001fce00078e000e */
[----:B------:R-:W-:Y:S05]  /*11ff0*/  WARPSYNC.COLLECTIVE R15, `(.L_x_384) ;  /* 0x000000000f087348 */ /* 0x000fea0003c00000 */
[----:B------:R0:W1:Y:S02]  /*12000*/  SHFL.IDX P6, R14, R13, R12, R11 ;  /* 0x0000000c0d0e7389 */ /* 0x00006400000c000b */
[----:B01----:R-:W-:Y:S01]  /*12010*/  ENDCOLLECTIVE ;  /* 0x000000000000791b */ /* 0x003fe20003800000 */
.L_x_384:
[----:B------:R-:W-:Y:S02]  /*12020*/  IMAD.MOV.U32 R13, RZ, RZ, R8 ;  /* 0x000000ffff0d7224 */ /* 0x000fe400078e0008 */
[----:B------:R-:W-:Y:S02]  /*12030*/  IMAD.MOV.U32 R12, RZ, RZ, 0x3 ;  /* 0x00000003ff0c7424 */ /* 0x000fe400078e00ff */
[----:B------:R-:W-:-:S07]  /*12040*/  IMAD.MOV.U32 R2, RZ, RZ, R14 ;  /* 0x000000ffff027224 */ /* 0x000fce00078e000e */
[----:B------:R-:W-:Y:S05]  /*12050*/  WARPSYNC.COLLECTIVE R15, `(.L_x_385) ;  /* 0x000000000f087348 */ /* 0x000fea0003c00000 */
[----:B------:R0:W1:Y:S02]  /*12060*/  SHFL.IDX P6, R14, R13, R12, R11 ;  /* 0x0000000c0d0e7389 */ /* 0x00006400000c000b */
[----:B01----:R-:W-:Y:S01]  /*12070*/  ENDCOLLECTIVE ;  /* 0x000000000000791b */ /* 0x003fe20003800000 */
.L_x_385:
        /* <DEDUP_REMOVED lines=11> */
.L_x_386:
[----:B------:R-:W-:Y:S01]  /*12130*/  IMAD.MOV.U32 R13, RZ, RZ, R5 ;  /* 0x000000ffff0d7224 */ /* 0x000fe200078e0005 */
[----:B------:R-:W-:Y:S01]  /*12140*/  MOV R12, RZ ;  /* 0x000000ff000c7202 */ /* 0x000fe20000000f00 */
[----:B------:R-:W-:-:S07]  /*12150*/  IMAD.MOV.U32 R2, RZ, RZ, R14 ;  /* 0x000000ffff027224 */ /* 0x000fce00078e000e */
[----:B------:R-:W-:Y:S05]  /*12160*/  WARPSYNC.COLLECTIVE R15, `(.L_x_387) ;  /* 0x000000000f087348 */ /* 0x000fea0003c00000 */
[----:B------:R0:W1:Y:S02]  /*12170*/  SHFL.IDX P6, R14, R13, R12, R11 ;  /* 0x0000000c0d0e7389 */ /* 0x00006400000c000b */
[----:B01----:R-:W-:Y:S01]  /*12180*/  ENDCOLLECTIVE ;  /* 0x000000000000791b */ /* 0x003fe20003800000 */
.L_x_387:
        /* <DEDUP_REMOVED lines=11> */
.L_x_388:
[----:B------:R-:W-:Y:S01]  /*12240*/  IMAD.MOV.U32 R2, RZ, RZ, R14 ;  /* 0x000000ffff027224 */ /* 0x000fe200078e000e */
[----:B------:R-:W-:Y:S06]  /*12250*/  BRA `(.L_x_389) ;  /* 0xffffffc000447947 */ /* 0x000fec000383ffff */
.L_x_279:
[----:B0-----:R0:W2:Y:S02]  /*12260*/  SYNCS.PHASECHK.TRANS64.TRYWAIT P2, [R2+URZ+0x13270], R0 ;  /* 0x01327000020075a7 */ /* 0x0010a4000804017f */
[----:B--2---:R-:W-:Y:S05]  /*12270*/  @!P2 NANOSLEEP.SYNCS 0x989680 ;  /* 0x009896800000a95d */ /* 0x004fea0003900000 */
[----:B------:R-:W2:Y:S02]  /*12280*/  @!P2 SYNCS.PHASECHK.TRANS64 P2, [R2+URZ+0x13270], R0 ;  /* 0x013270000200a5a7 */ /* 0x000ea4000804007f */
[----:B--2---:R-:W-:Y:S05]  /*12290*/  @!P2 BRA `(.L_x_279) ;  /* 0xfffffffc00f0a947 */ /* 0x004fea000383ffff */
[----:B------:R-:W-:Y:S05]  /*122a0*/  BRA `(.L_x_390) ;  /* 0xffffffc000a87947 */ /* 0x000fea000383ffff */
.L_x_281:
[----:B0-----:R0:W2:Y:S02]  /*122b0*/  SYNCS.PHASECHK.TRANS64.TRYWAIT P2, [R2+URZ+0x13260], R0 ;  /* 0x01326000020075a7 */ /* 0x0010a4000804017f */
[----:B--2---:R-:W-:Y:S05]  /*122c0*/  @!P2 NANOSLEEP.SYNCS 0x989680 ;  /* 0x009896800000a95d */ /* 0x004fea0003900000 */
[----:B------:R-:W2:Y:S02]  /*122d0*/  @!P2 SYNCS.PHASECHK.TRANS64 P2, [R2+URZ+0x13260], R0 ;  /* 0x013260000200a5a7 */ /* 0x000ea4000804007f */
[----:B--2---:R-:W-:Y:S05]  /*122e0*/  @!P2 BRA `(.L_x_281) ;  /* 0xfffffffc00f0a947 */ /* 0x004fea000383ffff */
[----:B------:R-:W-:Y:S05]  /*122f0*/  BRA `(.L_x_391) ;  /* 0xffffffc000b87947 */ /* 0x000fea000383ffff */
.L_x_289:
[----:B0-----:R0:W2:Y:S02]  /*12300*/  SYNCS.PHASECHK.TRANS64.TRYWAIT P1, [R3+URZ+0x13270], R0 ;  /* 0x01327000030075a7 */ /* 0x0010a4000802017f */
[----:B--2---:R-:W-:Y:S05]  /*12310*/  @!P1 NANOSLEEP.SYNCS 0x989680 ;  /* 0x009896800000995d */ /* 0x004fea0003900000 */
[----:B------:R-:W2:Y:S02]  /*12320*/  @!P1 SYNCS.PHASECHK.TRANS64 P1, [R3+URZ+0x13270], R0 ;  /* 0x01327000030095a7 */ /* 0x000ea4000802007f */
[----:B--2---:R-:W-:Y:S05]  /*12330*/  @!P1 BRA `(.L_x_289) ;  /* 0xfffffffc00f09947 */ /* 0x004fea000383ffff */
[----:B------:R-:W-:Y:S05]  /*12340*/  BRA `(.L_x_392) ;  /* 0xffffffc800007947 */ /* 0x000fea000383ffff */
.L_x_291:
[----:B0-----:R0:W2:Y:S02]  /*12350*/  SYNCS.PHASECHK.TRANS64.TRYWAIT P1, [R3+URZ+0x13260], R0 ;  /* 0x01326000030075a7 */ /* 0x0010a4000802017f */
[----:B--2---:R-:W-:Y:S05]  /*12360*/  @!P1 NANOSLEEP.SYNCS 0x989680 ;  /* 0x009896800000995d */ /* 0x004fea0003900000 */
[----:B------:R-:W2:Y:S02]  /*12370*/  @!P1 SYNCS.PHASECHK.TRANS64 P1, [R3+URZ+0x13260], R0 ;  /* 0x01326000030095a7 */ /* 0x000ea4000802007f */
[----:B--2---:R-:W-:Y:S05]  /*12380*/  @!P1 BRA `(.L_x_291) ;  /* 0xfffffffc00f09947 */ /* 0x004fea000383ffff */
[----:B------:R-:W-:Y:S05]  /*12390*/  BRA `(.L_x_393) ;  /* 0xffffffc800107947 */ /* 0x000fea000383ffff */
.L_x_305:
[----:B0-----:R0:W1:Y:S02]  /*123a0*/  SYNCS.PHASECHK.TRANS64.TRYWAIT P0, [R5+URZ+0x13220], R0 ;  /* 0x01322000050075a7 */ /* 0x001064000800017f */
[----:B-1----:R-:W-:Y:S05]  /*123b0*/  @!P0 NANOSLEEP.SYNCS 0x989680 ;  /* 0x009896800000895d */ /* 0x002fea0003900000 */
[----:B------:R-:W1:Y:S02]  /*123c0*/  @!P0 SYNCS.PHASECHK.TRANS64 P0, [R5+URZ+0x13220], R0 ;  /* 0x01322000050085a7 */ /* 0x000e64000800007f */
[----:B-1----:R-:W-:Y:S05]  /*123d0*/  @!P0 BRA `(.L_x_305) ;  /* 0xfffffffc00f08947 */ /* 0x002fea000383ffff */
[----:B------:R-:W-:Y:S05]  /*123e0*/  BRA `(.L_x_394) ;  /* 0xffffffd400907947 */ /* 0x000fea000383ffff */
.L_x_306:
[----:B------:R-:W1:Y:S01]  /*123f0*/  S2R R2, SR_TID.X ;  /* 0x0000000000027919 */ /* 0x000e620000002100 */
[----:B------:R-:W-:Y:S01]  /*12400*/  BSSY B0, `(.L_x_395) ;  /* 0x000000a000007945 */ /* 0x000fe20003800000 */
[----:B------:R-:W-:Y:S01]  /*12410*/  MOV R12, RZ ;  /* 0x000000ff000c7202 */ /* 0x000fe20000000f00 */
[----:B------:R-:W-:Y:S02]  /*12420*/  IMAD.MOV.U32 R11, RZ, RZ, 0x1f ;  /* 0x0000001fff0b7424 */ /* 0x000fe400078e00ff */
[----:B------:R-:W-:Y:S01]  /*12430*/  IMAD.MOV.U32 R15, RZ, RZ, -0x1 ;  /* 0xffffffffff0f7424 */ /* 0x000fe200078e00ff */
[----:B-1----:R-:W-:-:S04]  /*12440*/  SHF.R.U32.HI R2, RZ, 0x5, R2 ;  /* 0x00000005ff027819 */ /* 0x002fc80000011602 */
[----:B------:R-:W-:-:S05]  /*12450*/  LOP3.LUT R2, R2, 0x3, RZ, 0xc0, !PT ;  /* 0x0000000302027812 */ /* 0x000fca00078ec0ff */
[----:B------:R-:W-:-:S07]  /*12460*/  IMAD.MOV.U32 R13, RZ, RZ, R2 ;  /* 0x000000ffff0d7224 */ /* 0x000fce00078e0002 */
[----:B0----5:R-:W-:Y:S05]  /*12470*/  WARPSYNC.COLLECTIVE R15, `(.L_x_396) ;  /* 0x000000000f087348 */ /* 0x021fea0003c00000 */
[----:B------:R1:W2:Y:S02]  /*12480*/  SHFL.IDX P6, R14, R13, R12, R11 ;  /* 0x0000000c0d0e7389 */ /* 0x0002a400000c000b */
[----:B012--5:R-:W-:Y:S01]  /*12490*/  ENDCOLLECTIVE ;  /* 0x000000000000791b */ /* 0x027fe20003800000 */
.L_x_396:
[----:B------:R-:W-:Y:S05]  /*124a0*/  BSYNC B0 ;  /* 0x0000000000007941 */ /* 0x000fea0003800000 */
.L_x_395:
[----:B------:R-:W-:Y:S05]  /*124b0*/  BRA `(.L_x_397) ;  /* 0xffffffd400787947 */ /* 0x000fea000383ffff */
.L_x_309:
[----:B------:R-:W-:Y:S01]  /*124c0*/  BSSY B1, `(.L_x_398) ;  /* 0x0000006000017945 */ /* 0x000fe20003800000 */
[----:B------:R-:W-:-:S07]  /*124d0*/  IMAD.MOV.U32 R15, RZ, RZ, -0x1 ;  /* 0xffffffffff0f7424 */ /* 0x000fce00078e00ff */
[----:B0----5:R-:W-:Y:S05]  /*124e0*/  WARPSYNC.COLLECTIVE R15, `(.L_x_399) ;  /* 0x000000000f0c7348 */ /* 0x021fea0003c00000 */
[----:B------:R-:W-:Y:S02]  /*124f0*/  ELECT P6, UR62, PT ;  /* 0x00000000003e782f */ /* 0x000fe400038c0000 */
[----:B------:R-:W-:Y:S01]  /*12500*/  MOV R14, UR62 ;  /* 0x0000003e000e7c02 */ /* 0x000fe20008000f00 */
[----:B0----5:R-:W-:Y:S10]  /*12510*/  ENDCOLLECTIVE ;  /* 0x000000000000791b */ /* 0x021ff40003800000 */
.L_x_399:
[----:B------:R-:W-:Y:S05]  /*12520*/  BSYNC B1 ;  /* 0x0000000000017941 */ /* 0x000fea0003800000 */
.L_x_398:
[----:B------:R-:W-:Y:S05]  /*12530*/  BRA `(.L_x_400) ;  /* 0xffffffd400707947 */ /* 0x000fea000383ffff */
.L_x_311:
[----:B0-----:R0:W1:Y:S02]  /*12540*/  SYNCS.PHASECHK.TRANS64.TRYWAIT P1, [R3+URZ+0x13240], R2 ;  /* 0x01324002030075a7 */ /* 0x001064000802017f */
[----:B-1----:R-:W-:Y:S05]  /*12550*/  @!P1 NANOSLEEP.SYNCS 0x989680 ;  /* 0x009896800000995d */ /* 0x002fea0003900000 */
[----:B------:R-:W1:Y:S02]  /*12560*/  @!P1 SYNCS.PHASECHK.TRANS64 P1, [R3+URZ+0x13240], R2 ;  /* 0x01324002030095a7 */ /* 0x000e64000802007f */
[----:B-1----:R-:W-:Y:S05]  /*12570*/  @!P1 BRA `(.L_x_311) ;  /* 0xfffffffc00f09947 */ /* 0x002fea000383ffff */
[----:B------:R-:W-:Y:S05]  /*12580*/  BRA `(.L_x_401) ;  /* 0xffffffd400947947 */ /* 0x000fea000383ffff */
.L_x_313:
[----:B-1----:R1:W2:Y:S02]  /*12590*/  SYNCS.PHASECHK.TRANS64.TRYWAIT P1, [R5+URZ+0x13240], R0 ;  /* 0x01324000050075a7 */ /* 0x0022a4000802017f */
[----:B--2---:R-:W-:Y:S05]  /*125a0*/  @!P1 NANOSLEEP.SYNCS 0x989680 ;  /* 0x009896800000995d */ /* 0x004fea0003900000 */
[----:B------:R-:W2:Y:S02]  /*125b0*/  @!P1 SYNCS.PHASECHK.TRANS64 P1, [R5+URZ+0x13240], R0 ;  /* 0x01324000050095a7 */ /* 0x000ea4000802007f */
[----:B--2---:R-:W-:Y:S05]  /*125c0*/  @!P1 BRA `(.L_x_313) ;  /* 0xfffffffc00f09947 */ /* 0x004fea000383ffff */
[----:B------:R-:W-:Y:S05]  /*125d0*/  BRA `(.L_x_402) ;  /* 0xffffffd400a47947 */ /* 0x000fea000383ffff */
.L_x_315:
[----:B--2---:R2:W3:Y:S02]  /*125e0*/  SYNCS.PHASECHK.TRANS64.TRYWAIT P1, [R3+URZ+0x13260], R2 ;  /* 0x01326002030075a7 */ /* 0x0044e4000802017f */
[----:B---3--:R-:W-:Y:S05]  /*125f0*/  @!P1 NANOSLEEP.SYNCS 0x989680 ;  /* 0x009896800000995d */ /* 0x008fea0003900000 */
[----:B------:R-:W3:Y:S02]  /*12600*/  @!P1 SYNCS.PHASECHK.TRANS64 P1, [R3+URZ+0x13260], R2 ;  /* 0x01326002030095a7 */ /* 0x000ee4000802007f */
[----:B---3--:R-:W-:Y:S05]  /*12610*/  @!P1 BRA `(.L_x_315) ;  /* 0xfffffffc00f09947 */ /* 0x008fea000383ffff */
[----:B------:R-:W-:Y:S05]  /*12620*/  BRA `(.L_x_403) ;  /* 0xffffffd400a07947 */ /* 0x000fea000383ffff */
.L_x_317:
[----:B---3--:R3:W4:Y:S02]  /*12630*/  SYNCS.PHASECHK.TRANS64.TRYWAIT P1, [R5+URZ+0x13260], R0 ;  /* 0x01326000050075a7 */ /* 0x008724000802017f */
[----:B----4-:R-:W-:Y:S05]  /*12640*/  @!P1 NANOSLEEP.SYNCS 0x989680 ;  /* 0x009896800000995d */ /* 0x010fea0003900000 */
[----:B------:R-:W4:Y:S02]  /*12650*/  @!P1 SYNCS.PHASECHK.TRANS64 P1, [R5+URZ+0x13260], R0 ;  /* 0x01326000050095a7 */ /* 0x000f24000802007f */
[----:B----4-:R-:W-:Y:S05]  /*12660*/  @!P1 BRA `(.L_x_317) ;  /* 0xfffffffc00f09947 */ /* 0x010fea000383ffff */
[----:B------:R-:W-:Y:S05]  /*12670*/  BRA `(.L_x_404) ;  /* 0xffffffd4009c7947 */ /* 0x000fea000383ffff */
.L_x_319:
[----:B----4-:R4:W0:Y:S02]  /*12680*/  SYNCS.PHASECHK.TRANS64.TRYWAIT P1, [R3+URZ+0x13280], R2 ;  /* 0x01328002030075a7 */ /* 0x010824000802017f */
[----:B0-----:R-:W-:Y:S05]  /*12690*/  @!P1 NANOSLEEP.SYNCS 0x989680 ;  /* 0x009896800000995d */ /* 0x001fea0003900000 */
[----:B------:R-:W0:Y:S02]  /*126a0*/  @!P1 SYNCS.PHASECHK.TRANS64 P1, [R3+URZ+0x13280], R2 ;  /* 0x01328002030095a7 */ /* 0x000e24000802007f */
[----:B0-----:R-:W-:Y:S05]  /*126b0*/  @!P1 BRA `(.L_x_319) ;  /* 0xfffffffc00f09947 */ /* 0x001fea000383ffff */
[----:B------:R-:W-:Y:S05]  /*126c0*/  BRA `(.L_x_405) ;  /* 0xffffffd400987947 */ /* 0x000fea000383ffff */
.L_x_406:
        /* <DEDUP_REMOVED lines=11> */
.L_x_2748:


//--------------------- .text._ZN7cutlass13device_kernelIN5flash11enable_sm90INS1_16FlashAttnFwdSm90INS1_25CollectiveMainloopFwdSm90ILi2EN4cute5tupleIJNS5_1CILi1EEES8_S8_EEENS6_IJNS7_ILi192EEENS7_ILi160EEENS7_ILi64EEEEEELi64ENS_12float_e4m3_tEfNS_4arch4Sm90ELb0ELb0ELb1ELb1ELb1ELb1ELb0ELb1ELb1ELb1ELb0ELb0EEENS1_21CollectiveEpilogueFwdINS6_IJSA_SC_SB_EEES9_NS_10bfloat16_tESG_Li384ELb1ELb1ELb0ELb1EEENS1_36VarlenDynamicPersistentTileSchedulerILi192ELi160ELi384ELi128ELb0ELb1ELb1ELb0ELb1ELb1EEEEEEEEEvNT_6ParamsE --------------------------
	.section	.text._ZN7cutlass13device_kernelIN5flash11enable_sm90INS1_16FlashAttnFwdSm90INS1_25CollectiveMainloopFwdSm90ILi2EN4cute5tupleIJNS5_1CILi1EEES8_S8_EEENS6_IJNS7_ILi192EEENS7_ILi160EEENS7_ILi64EEEEEELi64ENS_12float_e4m3_tEfNS_4arch4Sm90ELb0ELb0ELb1ELb1ELb1ELb1ELb0ELb1ELb1ELb1ELb0ELb0EEENS1_21CollectiveEpilogueFwdINS6_IJSA_SC_SB_EEES9_NS_10bfloat16_tESG_Li384ELb1ELb1ELb0ELb1EEENS1_36VarlenDynamicPersistentTileSchedulerILi192ELi160ELi384ELi128ELb0ELb1ELb1ELb0ELb1ELb1EEEEEEEEEvNT_6ParamsE,"ax",@progbits
	.align	128
.text._ZN7cutlass13device_kernelIN5flash11enable_sm90INS1_16FlashAttnFwdSm90INS1_25CollectiveMainloopFwdSm90ILi2EN4cute5tupleIJNS5_1CILi1EEES8_S8_EEENS6_IJNS7_ILi192EEENS7_ILi160EEENS7_ILi64EEEEEELi64ENS_12float_e4m3_tEfNS_4arch4Sm90ELb0ELb0ELb1ELb1ELb1ELb1ELb0ELb1ELb1ELb1ELb0ELb0EEENS1_21CollectiveEpilogueFwdINS6_IJSA_SC_SB_EEES9_NS_10bfloat16_tESG_Li384ELb1ELb1ELb0ELb1EEENS1_36VarlenDynamicPersistentTileSchedulerILi192ELi160ELi384ELi128ELb0ELb1ELb1ELb0ELb1ELb1EEEEEEEEEvNT_6ParamsE:
        .type           _ZN7cutlass13device_kernelIN5flash11enable_sm90INS1_16FlashAttnFwdSm90INS1_25CollectiveMainloopFwdSm90ILi2EN4cute5tupleIJNS5_1CILi1EEES8_S8_EEENS6_IJNS7_ILi192EEENS7_ILi160EEENS7_ILi64EEEEEELi64ENS_12float_e4m3_tEfNS_4arch4Sm90ELb0ELb0ELb1ELb1ELb1ELb1ELb0ELb1ELb1ELb1ELb0ELb0EEENS1_21CollectiveEpilogueFwdINS6_IJSA_SC_SB_EEES9_NS_10bfloat16_tESG_Li384ELb1ELb1ELb0ELb1EEENS1_36VarlenDynamicPersistentTileSchedulerILi192ELi160ELi384ELi128ELb0ELb1ELb1ELb0ELb1ELb1EEEEEEEEEvNT_6ParamsE,@function
        .size           _ZN7cutlass13device_kernelIN5flash11enable_sm90INS1_16FlashAttnFwdSm90INS1_25CollectiveMainloopFwdSm90ILi2EN4cute5tupleIJNS5_1CILi1EEES8_S8_EEENS6_IJNS7_ILi192EEENS7_ILi160EEENS7_ILi64EEEEEELi64ENS_12float_e4m3_tEfNS_4arch4Sm90ELb0ELb0ELb1ELb1ELb1ELb1ELb0ELb1ELb1ELb1ELb0ELb0EEENS1_21CollectiveEpilogueFwdINS6_IJSA_SC_SB_EEES9_NS_10bfloat16_tESG_Li384ELb1ELb1ELb0ELb1EEENS1_36VarlenDynamicPersistentTileSchedulerILi192ELi160ELi384ELi128ELb0ELb1ELb1ELb0ELb1ELb1EEEEEEEEEvNT_6ParamsE,(.L_x_2749 - _ZN7cutlass13device_kernelIN5flash11enable_sm90INS1_16FlashAttnFwdSm90INS1_25CollectiveMainloopFwdSm90ILi2EN4cute5tupleIJNS5_1CILi1EEES8_S8_EEENS6_IJNS7_ILi192EEENS7_ILi160EEENS7_ILi64EEEEEELi64ENS_12float_e4m3_tEfNS_4arch4Sm90ELb0ELb0ELb1ELb1ELb1ELb1ELb0ELb1ELb1ELb1ELb0ELb0EEENS1_21CollectiveEpilogueFwdINS6_IJSA_SC_SB_EEES9_NS_10bfloat16_tESG_Li384ELb1ELb1ELb0ELb1EEENS1_36VarlenDynamicPersistentTileSchedulerILi192ELi160ELi384ELi128ELb0ELb1ELb1ELb0ELb1ELb1EEEEEEEEEvNT_6ParamsE)
        .other          _ZN7cutlass13device_kernelIN5flash11enable_sm90INS1_16FlashAttnFwdSm90INS1_25CollectiveMainloopFwdSm90ILi2EN4cute5tupleIJNS5_1CILi1EEES8_S8_EEENS6_IJNS7_ILi192EEENS7_ILi160EEENS7_ILi64EEEEEELi64ENS_12float_e4m3_tEfNS_4arch4Sm90ELb0ELb0ELb1ELb1ELb1ELb1ELb0ELb1ELb1ELb1ELb0ELb0EEENS1_21CollectiveEpilogueFwdINS6_IJSA_SC_SB_EEES9_NS_10bfloat16_tESG_Li384ELb1ELb1ELb0ELb1EEENS1_36VarlenDynamicPersistentTileSchedulerILi192ELi160ELi384ELi128ELb0ELb1ELb1ELb0ELb1ELb1EEEEEEEEEvNT_6ParamsE,@"STO_CUDA_ENTRY STV_DEFAULT"
_ZN7cutlass13device_kernelIN5flash11enable_sm90INS1_16FlashAttnFwdSm90INS1_25CollectiveMainloopFwdSm90ILi2EN4cute5tupleIJNS5_1CILi1EEES8_S8_EEENS6_IJNS7_ILi192EEENS7_ILi160EEENS7_ILi64EEEEEELi64ENS_12float_e4m3_tEfNS_4arch4Sm90ELb0ELb0ELb1ELb1ELb1ELb1ELb0ELb1ELb1ELb1ELb0ELb0EEENS1_21CollectiveEpilogueFwdINS6_IJSA_SC_SB_EEES9_NS_10bfloat16_tESG_Li384ELb1ELb1ELb0ELb1EEENS1_36VarlenDynamicPersistentTileSchedulerILi192ELi160ELi384ELi128ELb0ELb1ELb1ELb0ELb1ELb1EEEEEEEEEvNT_6ParamsE:
[----:B------:R-:W0:Y:S02]  /*0000*/  LDC R1, c[0x0][0x28] ;  /* 0x00000a00ff017b82 */ /* 0x000e240000000800 */
[----:B0-----:R-:W-:Y:S01]  /*0010*/  VIADD R1, R1, 0xffffff70 ;  /* 0xffffff7001017836 */ /* 0x001fe20000000000 */
[----:B------:R-:W0:Y:S01]  /*0020*/  S2R R3, SR_TID.X ;  /* 0x0000000000037919 */ /* 0x000e220000002100 */
[----:B------:R-:W-:Y:S01]  /*0030*/  ELECT P0, URZ, PT ;  /* 0x00000000003f782f */ /* 0x000fe20003800000 */
[----:B------:R-:W-:Y:S01]  /*0040*/  BSSY B0, `(.L_x_407) ;  /* 0x000000d000007945 */ /* 0x000fe20003800000 */
[----:B0-----:R-:W-:-:S05]  /*0050*/  SHF.R.U32.HI R0, RZ, 0x5, R3 ;  /* 0x00000005ff007819 */ /* 0x001fca0000011603 */
[----:B------:R-:W0:Y:S02]  /*0060*/  SHFL.IDX PT, R2, R0, RZ, 0x1f ;  /* 0x00001fff00027589 */ /* 0x000e2400000e0000 */
[----:B0-----:R-:W-:-:S13]  /*0070*/  ISETP.EQ.AND P0, PT, R2, RZ, P0 ;  /* 0x000000ff0200720c */ /* 0x001fda0000702270 */
[----:B------:R-:W-:Y:S05]  /*0080*/  @!P0 BRA `(.L_x_408) ;  /* 0x0000000000208947 */ /* 0x000fea0003800000 */
[----:B------:R-:W-:Y:S02]  /*0090*/  ULDC.64 UR4, c[0x0][0x198] ;  /* 0x0000660000047ab9 */ /* 0x000fe40000000a00 */
[----:B------:R-:W-:Y:S02]  /*00a0*/  UIADD3 UR6, UP0, UR4, 0x570, URZ ;  /* 0x0000057004067890 */ /* 0x000fe4000ff1e03f */
[----:B------:R-:W-:Y:S02]  /*00b0*/  UIADD3 UR4, UP1, UR4, 0x670, URZ ;  /* 0x0000067004047890 */ /* 0x000fe4000ff3e03f */
[----:B------:R-:W-:Y:S02]  /*00c0*/  UIADD3.X UR7, URZ, UR5, URZ, UP0, !UPT ;  /* 0x000000053f077290 */ /* 0x000fe400087fe43f */
[----:B------:R-:W-:-:S07]  /*00d0*/  UIADD3.X UR5, URZ, UR5, URZ, UP1, !UPT ;  /* 0x000000053f057290 */ /* 0x000fce0008ffe43f */
[----:B------:R0:W-:Y:S02]  /*00e0*/  UTMACCTL.PF [UR6] ;  /* 0x00000000060079b9 */ /* 0x0001e40008040000 */
[----:B------:R0:W-:Y:S02]  /*00f0*/  UTMACCTL.PF [UR4] ;  /* 0x00000000040079b9 */ /* 0x0001e40008040000 */
[----:B0-----:R-:W-:Y:S01]  /*0100*/  NOP ;  /* 0x0000000000007918 */ /* 0x001fe20000000000 */
.L_x_408:
[----:B------:R-:W-:Y:S05]  /*0110*/  BSYNC B0 ;  /* 0x0000000000007941 */ /* 0x000fea0003800000 */
.L_x_407:
[----:B------:R-:W-:Y:S01]  /*0120*/  VOTEU.ANY UP0, P0 ;  /* 0x00000000003f7886 */ /* 0x000fe20000000100 */
[----:B------:R-:W0:Y:S01]  /*0130*/  SHFL.IDX PT, R2, R0, RZ, 0x1f ;  /* 0x00001fff00027589 */ /* 0x000e2200000e0000 */
[----:B------:R-:W-:Y:S01]  /*0140*/  UMOV UR4, 0x80 ;  /* 0x0000008000047882 */ /* 0x000fe20000000000 */
[----:B------:R-:W-:Y:S01]  /*0150*/  UMOV UR7, 0x180 ;  /* 0x0000018000077882 */ /* 0x000fe20000000000 */
[----:B------:R-:W-:Y:S01]  /*0160*/  SHF.R.U32.HI R3, RZ, 0x7, R3 ;  /* 0x00000007ff037819 */ /* 0x000fe20000011603 */
[----:B------:R-:W1:Y:S01]  /*0170*/  @UP0 S2UR UR8, SR_CgaCtaId ;  /* 0x00000000000809c3 */ /* 0x000e620000008800 */
[----:B------:R-:W-:Y:S01]  /*0180*/  @UP0 UMOV UR6, 0x400 ;  /* 0x0000040000060882 */ /* 0x000fe20000000000 */
[----:B------:R-:W-:-:S04]  /*0190*/  @UP0 UIADD3 UR4, -UR4, 0x100000, URZ ;  /* 0x0010000004040890 */ /* 0x000fc8000fffe13f */
[----:B------:R-:W-:Y:S02]  /*01a0*/  @UP0 USHF.L.U32 UR5, UR4, 0xb, URZ ;  /* 0x0000000b04050899 */ /* 0x000fe4000800063f */
[----:B------:R-:W-:Y:S01]  /*01b0*/  @UP0 USHF.L.U32 UR4, UR4, 0x1, URZ ;  /* 0x0000000104040899 */ /* 0x000fe2000800063f */
[----:B------:R-:W-:Y:S01]  /*01c0*/  VOTEU.ANY UP1, P0 ;  /* 0x00000000003f7886 */ /* 0x000fe20000020100 */
[----:B0-----:R-:W-:Y:S02]  /*01d0*/  ISETP.NE.AND P1, PT, R2, RZ, PT ;  /* 0x000000ff0200720c */ /* 0x001fe40003f25270 */
[----:B------:R0:W2:Y:S01]  /*01e0*/  SHFL.IDX PT, R2, R3, RZ, 0x1f ;  /* 0x00001fff03027589 */ /* 0x0000a200000e0000 */
[----:B-1----:R-:W-:Y:S02]  /*01f0*/  @UP0 ULEA UR8, UR8, UR6, 0x18 ;  /* 0x0000000608080291 */ /* 0x002fe4000f8ec03f */
[----:B------:R-:W-:-:S04]  /*0200*/  @UP0 UIADD3 UR6, -UR7, 0x100000, URZ ;  /* 0x0010000007060890 */ /* 0x000fc8000fffe13f */
[----:B------:R-:W-:Y:S02]  /*0210*/  @UP0 USHF.L.U32 UR7, UR6, 0xb, URZ ;  /* 0x0000000b06070899 */ /* 0x000fe4000800063f */
[----:B------:R-:W-:Y:S01]  /*0220*/  @UP0 USHF.L.U32 UR6, UR6, 0x1, URZ ;  /* 0x0000000106060899 */ /* 0x000fe2000800063f */
[----:B------:R-:W-:Y:S01]  /*0230*/  VOTEU.ANY UP0, P0 ;  /* 0x00000000003f7886 */ /* 0x000fe20000000100 */
[----:B------:R-:W1:Y:S04]  /*0240*/  FENCE.VIEW.ASYNC.S ;  /* 0x00000000000073c6 */ /* 0x000e680000000000 */
[----:B-1----:R0:W1:Y:S06]  /*0250*/  @UP0 SYNCS.EXCH.64 URZ, [UR8+0x13200], UR4 ;  /* 0x01320004083f05b2 */ /* 0x00206c0008000100 */
[----:B------:R0:W3:Y:S02]  /*0260*/  @UP1 SYNCS.EXCH.64 URZ, [UR8+0x13220], UR6 ;  /* 0x01322006083f15b2 */ /* 0x0000e40008000100 */
        /* <DEDUP_REMOVED lines=14> */
[----:B0-----:R0:W4:Y:S08]  /*0350*/  SYNCS.EXCH.64 URZ, [UR8+0x13230], UR4 ;  /* 0x01323004083f75b2 */ /* 0x0011300008000100 */
[----:B------:R0:W0:Y:S01]  /*0360*/  SYNCS.EXCH.64 URZ, [UR8+0x13240], UR6 ;  /* 0x01324006083f75b2 */ /* 0x0000220008000100 */
[----:B------:R0:W0:Y:S01]  /*0370*/  SYNCS.EXCH.64 URZ, [UR8+0x13238], UR4 ;  /* 0x01323804083f75b2 */ /* 0x0000220008000100 */
[----:B------:R0:W0:Y:S01]  /*0380*/  SYNCS.EXCH.64 URZ, [UR8+0x13248], UR6 ;  /* 0x01324806083f75b2 */ /* 0x0000220008000100 */
[----:B------:R-:W-:Y:S01]  /*0390*/  NOP ;  /* 0x0000000000007918 */ /* 0x000fe20000000000 */
.L_x_409:
        /* <DEDUP_REMOVED lines=22> */
.L_x_410:
        /* <DEDUP_REMOVED lines=18> */
.L_x_411:
        /* <DEDUP_REMOVED lines=22> */
.L_x_412:
[----:B------:R-:W5:Y:S01]  /*0780*/  SHFL.IDX PT, R4, R0, RZ, 0x1f ;  /* 0x00001fff00047589 */ /* 0x000f6200000e0000 */
        /* <DEDUP_REMOVED lines=22> */
.L_x_413:
[----:B--2---:R-:W-:Y:S01]  /*08f0*/  ISETP.NE.AND P0, PT, R2, RZ, PT ;  /* 0x000000ff0200720c */ /* 0x004fe20003f05270 */
[----:B------:R-:W-:Y:S01]  /*0900*/  IMAD.MOV.U32 R2, RZ, RZ, 0x1 ;  /* 0x00000001ff027424 */ /* 0x000fe200078e00ff */
[----:B------:R-:W-:Y:S01]  /*0910*/  NOP ;  /* 0x0000000000007918 */ /* 0x000fe20000000000 */
[----:B------:R-:W-:Y:S01]  /*0920*/  ULDC.64 UR40, c[0x0][0x208] ;  /* 0x0000820000287ab9 */ /* 0x000fe20000000a00 */
[----:B------:R-:W-:Y:S02]  /*0930*/  BSSY B8, `(.L_x_414) ;  /* 0x0001716000087945 */ /* 0x000fe40003800000 */
[----:B------:R-:W-:-:S05]  /*0940*/  SEL R2, R2, 0x2, !P0 ;  /* 0x0000000202027807 */ /* 0x000fca0004000000 */
[----:B------:R2:W-:Y:S01]  /*0950*/  STL [R1+0x34], R2 ;  /* 0x0000340201007387 */ /* 0x0005e20000100800 */
[----:B01-34-:R-:W-:Y:S06]  /*0960*/  BAR.SYNC.DEFER_BLOCKING 0x0 ;  /* 0x0000000000007b1d */ /* 0x01bfec0000010000 */
[----:B------:R-:W-:Y:S05]  /*0970*/  @!P0 BRA `(.L_x_415) ;  /* 0x0000010000308947 */ /* 0x000fea0003800000 */
.L_x_416:
[----:B------:R-:W-:-:S08]  /*0980*/  NOP ;  /* 0x0000000000007918 */ /* 0x000fd00000000000 */
[----:B------:R-:W0:Y:S02]  /*0990*/  USETMAXREG.TRY_ALLOC.CTAPOOL UP0, 0xa0 ;  /* 0x000000a0000079c8 */ /* 0x000e240008000600 */
[----:B0-----:R-:W-:-:S13]  /*09a0*/  PLOP3.LUT P0, PT, PT, PT, UP0, 0x80, 0x0 ;  /* 0x000000000000781c */ /* 0x001fda0003f0f008 */
[----:B------:R-:W-:Y:S05]  /*09b0*/  @!P0 BRA `(.L_x_416) ;  /* 0xfffffffc00f08947 */ /* 0x000fea000383ffff */
[----:B------:R-:W0:Y:S08]  /*09c0*/  S2UR UR4, SR_CgaCtaId ;  /* 0x00000000000479c3 */ /* 0x000e300000008800 */
[----:B------:R-:W-:Y:S06]  /*09d0*/  BAR.ARV 0x8, 0x200 ;  /* 0x0208000000007b1d */ /* 0x000fec0000002000 */
[----:B------:R-:W-:-:S02]  /*09e0*/  MOV R18, 0x400 ;  /* 0x0000040000127802 */ /* 0x000fc40000000f00 */
[----:B------:R-:W-:Y:S01]  /*09f0*/  BAR.SYNC.DEFER_BLOCKING 0x5, 0x200 ;  /* 0x0148000000007b1d */ /* 0x000fe20000010000 */
[----:B0-----:R-:W-:-:S05]  /*0a00*/  IMAD.U32 R0, RZ, RZ, UR4 ;  /* 0x00000004ff007e24 */ /* 0x001fca000f8e00ff */
[----:B------:R-:W-:Y:S01]  /*0a10*/  ULDC UR4, c[0x0][0xc3c] ;  /* 0x00030f0000047ab9 */ /* 0x000fe20000000800 */
[----:B------:R-:W-:Y:S01]  /*0a20*/  LEA R18, R0, R18, 0x18 ;  /* 0x0000001200127211 */ /* 0x000fe200078ec0ff */
[----:B------:R-:W-:Y:S04]  /*0a30*/  STL [R1+0x2c], R0 ;  /* 0x00002c0001007387 */ /* 0x000fe80000100800 */
[----:B------:R-:W0:Y:S01]  /*0a40*/  LDS.128 R12, [R18+0x132d0] ;  /* 0x0132d000120c7984 */ /* 0x000e220000000c00 */
[----:B------:R-:W-:Y:S06]  /*0a50*/  BAR.ARV 0x4, 0x200 ;  /* 0x0108000000007b1d */ /* 0x000fec0000002000 */
[----:B0-----:R-:W-:-:S13]  /*0a60*/  ISETP.GE.AND P0, PT, R15, UR4, PT ;  /* 0x000000040f007c0c */ /* 0x001fda000bf06270 */
[----:B------:R-:W-:Y:S05]  /*0a70*/  @P0 BRA `(.L_x_417) ;  /* 0x0000017000040947 */ /* 0x000fea0003800000 */
[----:B------:R-:W3:Y:S01]  /*0a80*/  LDL.LU R19, [R1+0x34] ;  /* 0x0000340001137983 */ /* 0x000ee20000300800 */
[----:B------:R-:W0:Y:S02]  /*0a90*/  S2R R0, SR_TID.X ;  /* 0x0000000000007919 */ /* 0x000e240000002100 */
[----:B0-----:R-:W-:-:S05]  /*0aa0*/  VIADD R21, R0, 0xffffff80 ;  /* 0xffffff8000157836 */ /* 0x001fca0000000000 */
[----:B------:R-:W-:-:S04]  /*0ab0*/  SHF.R.S32.HI R0, RZ, 0x1f, R21 ;  /* 0x0000001fff007819 */ /* 0x000fc80000011415 */
[----:B--2---:R-:W-:-:S04]  /*0ac0*/  LEA.HI R2, R0, R21, RZ, 0x5 ;  /* 0x0000001500027211 */ /* 0x004fc800078f28ff */
[----:B------:R-:W-:Y:S02]  /*0ad0*/  SHF.L.U32 R4, R2, 0x5, RZ ;  /* 0x0000000502047819 */ /* 0x000fe400000006ff */
[CC--:B------:R-:W-:Y:S02]  /*0ae0*/  LEA.HI R2, R0.reuse, R21.reuse, RZ, 0x7 ;  /* 0x0000001500027211 */ /* 0x0c0fe400078f38ff */
[----:B------:R-:W-:Y:S02]  /*0af0*/  LEA.HI R7, R0, R21, RZ, 0x4 ;  /* 0x0000001500077211 */ /* 0x000fe400078f20ff */
[----:B------:R-:W-:Y:S02]  /*0b00*/  LOP3.LUT R6, R2, 0xffffff80, RZ, 0xc0, !PT ;  /* 0xffffff8002067812 */ /* 0x000fe400078ec0ff */
[----:B------:R-:W-:Y:S02]  /*0b10*/  LOP3.LUT R3, R7, 0x3fffff0, RZ, 0xc0, !PT ;  /* 0x03fffff007037812 */ /* 0x000fe400078ec0ff */
[----:B------:R-:W-:Y:S01]  /*0b20*/  LOP3.LUT R5, R4, 0xfffffc00, RZ, 0xc0, !PT ;  /* 0xfffffc0004057812 */ /* 0x000fe200078ec0ff */
[----:B------:R-:W-:-:S02]  /*0b30*/  IMAD.IADD R24, R21, 0x1, -R6 ;  /* 0x0000000115187824 */ /* 0x000fc400078e0a06 */
[C---:B------:R-:W-:Y:S01]  /*0b40*/  IMAD.IADD R4, R21.reuse, 0x1, -R3 ;  /* 0x0000000115047824 */ /* 0x040fe200078e0a03 */
[-C--:B------:R-:W-:Y:S02]  /*0b50*/  LEA.HI R3, R21, R21.reuse, RZ, 0x1 ;  /* 0x0000001515037211 */ /* 0x080fe400078f08ff */
[----:B------:R-:W-:Y:S01]  /*0b60*/  SHF.R.S32.HI R9, RZ, 0x1f, R24 ;  /* 0x0000001fff097819 */ /* 0x000fe20000011418 */
[----:B------:R-:W-:Y:S01]  /*0b70*/  IMAD R10, R4, 0x40, R5 ;  /* 0x00000040040a7824 */ /* 0x000fe200078e0205 */
[----:B------:R-:W-:Y:S02]  /*0b80*/  SHF.R.S32.HI R20, RZ, 0x1, R3 ;  /* 0x00000001ff147819 */ /* 0x000fe40000011403 */
[----:B------:R-:W-:Y:S02]  /*0b90*/  LEA.HI R4, R0, R21, RZ, 0x2 ;  /* 0x0000001500047211 */ /* 0x000fe400078f10ff */
[----:B------:R-:W-:Y:S02]  /*0ba0*/  LEA.HI R11, R9, R24, RZ, 0x2 ;  /* 0x00000018090b7211 */ /* 0x000fe400078f10ff */
[----:B------:R-:W-:-:S02]  /*0bb0*/  SHF.R.S32.HI R22, RZ, 0x7, R2 ;  /* 0x00000007ff167819 */ /* 0x000fc40000011402 */
[----:B------:R-:W-:Y:S02]  /*0bc0*/  LEA.HI R6, R3, R20, RZ, 0x1 ;  /* 0x0000001403067211 */ /* 0x000fe400078f08ff */
[----:B------:R-:W-:Y:S02]  /*0bd0*/  SHF.R.S32.HI R8, RZ, 0x4, R7 ;  /* 0x00000004ff087819 */ /* 0x000fe40000011407 */
[--C-:B------:R-:W-:Y:S02]  /*0be0*/  SHF.R.S32.HI R2, RZ, 0x2, R4.reuse ;  /* 0x00000002ff027819 */ /* 0x100fe40000011404 */
[----:B------:R-:W-:Y:S02]  /*0bf0*/  SHF.R.S32.HI R5, RZ, 0x1f, R4 ;  /* 0x0000001fff057819 */ /* 0x000fe40000011404 */
[--C-:B------:R-:W-:Y:S02]  /*0c00*/  SHF.R.S32.HI R12, RZ, 0x2, R11.reuse ;  /* 0x00000002ff0c7819 */ /* 0x100fe4000001140b */
[----:B------:R-:W-:-:S02]  /*0c10*/  SHF.R.S32.HI R17, RZ, 0x1f, R11 ;  /* 0x0000001fff117819 */ /* 0x000fc4000001140b */
[----:B------:R-:W-:Y:S02]  /*0c20*/  LOP3.LUT R6, R6, 0x3fffffe, RZ, 0xc0, !PT ;  /* 0x03fffffe06067812 */ /* 0x000fe400078ec0ff */
[----:B------:R-:W-:Y:S02]  /*0c30*/  LOP3.LUT R16, R4, 0xfffffffc, RZ, 0xc0, !PT ;  /* 0xfffffffc04107812 */ /* 0x000fe400078ec0ff */
[----:B------:R-:W-:Y:S02]  /*0c40*/  LEA.HI R7, R7, R8, RZ, 0x1 ;  /* 0x0000000807077211 */ /* 0x000fe400078f08ff */
[----:B------:R-:W-:Y:S02]  /*0c50*/  LEA.HI R5, R5, R2, RZ, 0x2 ;  /* 0x0000000205057211 */ /* 0x000fe400078f10ff */
[----:B------:R-:W-:Y:S01]  /*0c60*/  LEA.HI R17, R17, R12, RZ, 0x3 ;  /* 0x0000000c11117211 */ /* 0x000fe200078f18ff */
[----:B------:R-:W-:Y:S01]  /*0c70*/  IMAD.HI R4, R22, 0x55555556, RZ ;  /* 0x5555555616047827 */ /* 0x000fe200078e02ff */
[----:B------:R-:W-:-:S02]  /*0c80*/  LOP3.LUT R7, R7, 0x1ffffffe, RZ, 0xc0, !PT ;  /* 0x1ffffffe07077812 */ /* 0x000fc400078ec0ff */
[----:B------:R-:W-:Y:S01]  /*0c90*/  LOP3.LUT R5, R5, 0xfffffffc, RZ, 0xc0, !PT ;  /* 0xfffffffc05057812 */ /* 0x000fe200078ec0ff */
[----:B------:R-:W-:Y:S01]  /*0ca0*/  IMAD.IADD R6, R20, 0x1, -R6 ;  /* 0x0000000114067824 */ /* 0x000fe200078e0a06 */
[----:B------:R-:W-:Y:S01]  /*0cb0*/  LOP3.LUT R17, R17, 0xfffffff8, RZ, 0xc0, !PT ;  /* 0xfffffff811117812 */ /* 0x000fe200078ec0ff */
[----:B------:R-:W-:Y:S01]  /*0cc0*/  IMAD.IADD R16, R21, 0x1, -R16 ;  /* 0x0000000115107824 */ /* 0x000fe200078e0a10 */
[----:B------:R-:W-:Y:S02]  /*0cd0*/  LEA.HI R9, R9, R24, RZ, 0x5 ;  /* 0x0000001809097211 */ /* 0x000fe400078f28ff */
[----:B------:R-:W-:Y:S01]  /*0ce0*/  LOP3.LUT R11, R11, 0x7ffffffc, RZ, 0xc0, !PT ;  /* 0x7ffffffc0b0b7812 */ /* 0x000fe200078ec0ff */
[C---:B------:R-:W-:Y:S01]  /*0cf0*/  IMAD.IADD R7, R8.reuse, 0x1, -R7 ;  /* 0x0000000108077824 */ /* 0x040fe200078e0a07 */
[----:B------:R-:W-:Y:S01]  /*0d00*/  LEA R6, R8, R6, 0x3 ;  /* 0x0000000608067211 */ /* 0x000fe200078e18ff */
[----:B------:R-:W-:Y:S01]  /*0d10*/  IMAD.IADD R20, R2, 0x1, -R5 ;  /* 0x0000000102147824 */ /* 0x000fe200078e0a05 */
[----:B------:R-:W-:Y:S01]  /*0d20*/  LEA.HI R4, R4, R4, RZ, 0x1 ;  /* 0x0000000404047211 */ /* 0x000fe200078f08ff */
[----:B------:R-:W-:Y:S01]  /*0d30*/  IMAD.IADD R12, R12, 0x1, -R17 ;  /* 0x000000010c0c7824 */ /* 0x000fe200078e0a11 */
[----:B------:R-:W-:Y:S01]  /*0d40*/  SHF.R.S32.HI R9, RZ, 0x5, R9 ;  /* 0x00000005ff097819 */ /* 0x000fe20000011409 */
[----:B------:R-:W-:Y:S01]  /*0d50*/  IMAD.IADD R11, R24, 0x1, -R11 ;  /* 0x00000001180b7824 */ /* 0x000fe200078e0a0b */
[----:B------:R-:W-:-:S02]  /*0d60*/  LEA.HI R2, R16, R16, RZ, 0x1 ;  /* 0x0000001010027211 */ /* 0x000fc400078f08ff */
[----:B------:R-:W-:Y:S01]  /*0d70*/  MOV R8, 0xfffffffe ;  /* 0xfffffffe00087802 */ /* 0x000fe20000000f00 */
[----:B------:R-:W-:Y:S01]  /*0d80*/  IMAD R4, R4, -0x3, R22 ;  /* 0xfffffffd04047824 */ /* 0x000fe200078e0216 */
[----:B------:R-:W-:Y:S01]  /*0d90*/  LOP3.LUT R5, R2, 0x1ffffffe, RZ, 0xc0, !PT ;  /* 0x1ffffffe02057812 */ /* 0x000fe200078ec0ff */
[----:B------:R-:W-:Y:S02]  /*0da0*/  IMAD R9, R9, 0x10, R12 ;  /* 0x0000001009097824 */ /* 0x000fe400078e020c */
[----:B------:R-:W-:Y:S02]  /*0db0*/  IMAD R7, R7, 0x8, R10 ;  /* 0x0000000807077824 */ /* 0x000fe400078e020a */
[----:B------:R-:W-:Y:S01]  /*0dc0*/  IMAD R2, R11, R8, 0xa0 ;  /* 0x000000a00b027424 */ /* 0x000fe200078e0208 */
[----:B------:R-:W-:Y:S01]  /*0dd0*/  STL [R1+0x68], R20 ;  /* 0x0000681401007387 */ /* 0x000fe20000100800 */
[----:B------:R-:W-:-:S03]  /*0de0*/  LEA R4, R4, R9, 0x6 ;  /* 0x0000000904047211 */ /* 0x000fc600078e30ff */
[----:B------:R0:W-:Y:S01]  /*0df0*/  STL [R1+0x84], R7 ;  /* 0x0000840701007387 */ /* 0x0001e20000100800 */
[----:B------:R-:W-:-:S03]  /*0e00*/  LEA.HI R0, R0, R21, RZ, 0x3 ;  /* 0x0000001500007211 */ /* 0x000fc600078f18ff */
[----:B------:R3:W-:Y:S04]  /*0e10*/  STL [R1+0x80], R2 ;  /* 0x0000800201007387 */ /* 0x0007e80000100800 */
[----:B------:R-:W-:Y:S04]  /*0e20*/  STL [R1+0x4], R13 ;  /* 0x0000040d01007387 */ /* 0x000fe80000100800 */
[----:B------:R-:W-:Y:S01]  /*0e30*/  STL [R1+0x8], R14 ;  /* 0x0000080e01007387 */ /* 0x000fe20000100800 */
[----:B------:R-:W-:-:S03]  /*0e40*/  LOP3.LUT R3, R3, 0xfffffffe, RZ, 0xc0, !PT ;  /* 0xfffffffe03037812 */ /* 0x000fc600078ec0ff */
[----:B------:R-:W-:Y:S04]  /*0e50*/  STL [R1+0xc], R15 ;  /* 0x00000c0f01007387 */ /* 0x000fe80000100800 */
[----:B------:R-:W-:Y:S04]  /*0e60*/  STL [R1+0x78], R4 ;  /* 0x0000780401007387 */ /* 0x000fe80000100800 */
[----:B------:R-:W-:Y:S01]  /*0e70*/  STL [R1+0x54], RZ ;  /* 0x000054ff01007387 */ /* 0x000fe20000100800 */
[----:B0-----:R-:W-:Y:S01]  /*0e80*/  IMAD.IADD R7, R21, 0x1, -R3 ;  /* 0x0000000115077824 */ /* 0x001fe200078e0a03 */
[----:B------:R-:W-:Y:S01]  /*0e90*/  SHF.R.S32.HI R3, RZ, 0x3, R0 ;  /* 0x00000003ff037819 */ /* 0x000fe20000011400 */
[----:B------:R-:W-:-:S02]  /*0ea0*/  IMAD.IADD R5, R16, 0x1, -R5 ;  /* 0x0000000110057824 */ /* 0x000fc400078e0a05 */
[C---:B------:R-:W-:Y:S02]  /*0eb0*/  IMAD.SHL.U32 R22, R7.reuse, 0x8, RZ ;  /* 0x0000000807167824 */ /* 0x040fe400078e00ff */
[----:B------:R-:W-:-:S03]  /*0ec0*/  IMAD.SHL.U32 R16, R7, 0x10, RZ ;  /* 0x0000001007107824 */ /* 0x000fc600078e00ff */
[----:B------:R-:W-:Y:S01]  /*0ed0*/  IADD3 R7, R22, 0x10, RZ ;  /* 0x0000001016077810 */ /* 0x000fe20007ffe0ff */
[----:B------:R-:W-:Y:S02]  /*0ee0*/  VIADD R156, R16, 0x20 ;  /* 0x00000020109c7836 */ /* 0x000fe40000000000 */
[----:B------:R-:W-:Y:S01]  /*0ef0*/  IMAD.SHL.U32 R6, R6, 0x40, RZ ;  /* 0x0000004006067824 */ /* 0x000fe200078e00ff */
[----:B------:R-:W-:Y:S01]  /*0f00*/  SHF.R.S32.HI R17, RZ, 0x1f, R16 ;  /* 0x0000001fff117819 */ /* 0x000fe20000011410 */
[----:B------:R-:W-:Y:S01]  /*0f10*/  IMAD.MOV.U32 R157, RZ, RZ, RZ ;  /* 0x000000ffff9d7224 */ /* 0x000fe200078e00ff */
[----:B---3--:R-:W-:-:S05]  /*0f20*/  LOP3.LUT R2, R19, 0x1, RZ, 0xfc, !PT ;  /* 0x0000000113027812 */ /* 0x008fca00078efcff */
[----:B------:R0:W-:Y:S02]  /*0f30*/  STL [R1+0x18], R2 ;  /* 0x0000180201007387 */ /* 0x0001e40000100800 */
[----:B0-----:R-:W-:Y:S02]  /*0f40*/  LOP3.LUT R2, R0, 0xfffffff8, RZ, 0xc0, !PT ;  /* 0xfffffff800027812 */ /* 0x001fe400078ec0ff */
[----:B------:R-:W-:-:S03]  /*0f50*/  SHF.L.U32 R0, R20, 0x7, RZ ;  /* 0x0000000714007819 */ /* 0x000fc600000006ff */
[----:B------:R-:W-:Y:S01]  /*0f60*/  IMAD.IADD R2, R21, 0x1, -R2 ;  /* 0x0000000115027824 */ /* 0x000fe200078e0a02 */
[----:B------:R-:W-:Y:S03]  /*0f70*/  STL [R1+0x1c], RZ ;  /* 0x00001cff01007387 */ /* 0x000fe60000100800 */
[----:B------:R-:W-:Y:S01]  /*0f80*/  IMAD.SHL.U32 R8, R2, 0x8, RZ ;  /* 0x0000000802087824 */ /* 0x000fe200078e00ff */
[----:B------:R-:W-:Y:S01]  /*0f90*/  LOP3.LUT R2, R0, 0x180, RZ, 0xc0, !PT ;  /* 0x0000018000027812 */ /* 0x000fe200078ec0ff */
[----:B------:R-:W-:Y:S03]  /*0fa0*/  STL [R1+0x14], RZ ;  /* 0x000014ff01007387 */ /* 0x000fe60000100800 */
[----:B------:R-:W-:Y:S01]  /*0fb0*/  SHF.R.U32.HI R3, RZ, 0x3, R2 ;  /* 0x00000003ff037819 */ /* 0x000fe20000011602 */
[----:B------:R0:W-:Y:S01]  /*0fc0*/  STL [R1+0x60], R8 ;  /* 0x0000600801007387 */ /* 0x0001e20000100800 */
[----:B------:R-:W-:-:S03]  /*0fd0*/  LOP3.LUT R0, R2, 0x10, R16, 0xf8, !PT ;  /* 0x0000001002007812 */ /* 0x000fc600078ef810 */
[----:B------:R1:W-:Y:S01]  /*0fe0*/  STL [R1+0x34], R2 ;  /* 0x0000340201007387 */ /* 0x0003e20000100800 */
[----:B------:R-:W-:-:S03]  /*0ff0*/  LOP3.LUT R0, R0, R3, RZ, 0x3c, !PT ;  /* 0x0000000300007212 */ /* 0x000fc600078e3cff */
[----:B------:R-:W-:Y:S01]  /*1000*/  STL [R1+0x24], R7 ;  /* 0x0000240701007387 */ /* 0x000fe20000100800 */
[----:B0-----:R-:W-:Y:S02]  /*1010*/  SHF.R.S32.HI R8, RZ, 0x1f, R8 ;  /* 0x0000001fff087819 */ /* 0x001fe40000011408 */
[----:B-1----:R-:W-:Y:S01]  /*1020*/  LOP3.LUT R2, R2, 0x30, R16, 0xf8, !PT ;  /* 0x0000003002027812 */ /* 0x002fe200078ef810 */
[----:B------:R0:W-:Y:S04]  /*1030*/  STL [R1+0x38], R3 ;  /* 0x0000380301007387 */ /* 0x0001e80000100800 */
[----:B------:R1:W-:Y:S01]  /*1040*/  STL [R1+0x88], R8 ;  /* 0x0000880801007387 */ /* 0x0003e20000100800 */
[----:B0-----:R-:W-:Y:S02]  /*1050*/  LOP3.LUT R3, R2, R3, RZ, 0x3c, !PT ;  /* 0x0000000302037212 */ /* 0x001fe400078e3cff */
[----:B------:R-:W-:Y:S01]  /*1060*/  SHF.R.S32.HI R2, RZ, 0x1f, R156 ;  /* 0x0000001fff027819 */ /* 0x000fe2000001149c */
[----:B------:R-:W-:Y:S01]  /*1070*/  STL [R1+0x3c], R6 ;  /* 0x00003c0601007387 */ /* 0x000fe20000100800 */
[----:B-1----:R-:W-:Y:S01]  /*1080*/  SHF.R.S32.HI R8, RZ, 0x1f, R7 ;  /* 0x0000001fff087819 */ /* 0x002fe20000011407 */
[----:B------:R-:W-:-:S02]  /*1090*/  IMAD.IADD R7, R6, 0x1, R0 ;  /* 0x0000000106077824 */ /* 0x000fc400078e0200 */
[----:B------:R0:W-:Y:S01]  /*10a0*/  STL [R1+0x20], R2 ;  /* 0x0000200201007387 */ /* 0x0001e20000100800 */
[----:B------:R-:W-:-:S03]  /*10b0*/  IMAD R0, R5, 0x8, R4 ;  /* 0x0000000805007824 */ /* 0x000fc600078e0204 */
[----:B------:R1:W-:Y:S01]  /*10c0*/  STL [R1+0x6c], R8 ;  /* 0x00006c0801007387 */ /* 0x0003e20000100800 */
[----:B0-----:R-:W-:-:S03]  /*10d0*/  IADD3 R2, R18, R6, R3 ;  /* 0x0000000612027210 */ /* 0x001fc60007ffe003 */
[----:B------:R1:W-:Y:S04]  /*10e0*/  STL [R1+0x28], R7 ;  /* 0x0000280701007387 */ /* 0x0003e80000100800 */
[----:B------:R1:W-:Y:S04]  /*10f0*/  STL [R1+0x7c], R0 ;  /* 0x00007c0001007387 */ /* 0x0003e80000100800 */
[----:B------:R1:W-:Y:S01]  /*1100*/  STL [R1+0x70], R2 ;  /* 0x0000700201007387 */ /* 0x0003e20000100800 */
[----:B------:R-:W-:-:S07]  /*1110*/  IMAD.MOV.U32 R19, RZ, RZ, RZ ;  /* 0x000000ffff137224 */ /* 0x000fce00078e00ff */
.L_x_519:
[----:B-12---:R-:W2:Y:S01]  /*1120*/  LDL.LU R0, [R1+0xc] ;  /* 0x00000c0001007983 */ /* 0x006ea20000300800 */
[----:B0-----:R-:W2:Y:S01]  /*1130*/  LDC.64 R2, c[0x0][0xc88] ;  /* 0x00032200ff027b82 */ /* 0x001ea20000000a00 */
[----:B------:R-:W-:Y:S01]  /*1140*/  ULDC.64 UR4, c[0x0][0xa28] ;  /* 0x00028a0000047ab9 */ /* 0x000fe20000000a00 */
[----:B------:R-:W-:Y:S01]  /*1150*/  ULDC.64 UR8, c[0x0][0xa18] ;  /* 0x0002860000087ab9 */ /* 0x000fe20000000a00 */
[----:B------:R-:W-:Y:S01]  /*1160*/  ISETP.NE.U32.AND P2, PT, RZ, UR4, PT ;  /* 0x00000004ff007c0c */ /* 0x000fe2000bf45070 */
[----:B------:R-:W3:Y:S01]  /*1170*/  LDL R44, [R1+0x8] ;  /* 0x00000800012c7983 */ /* 0x000ee20000100800 */
[----:B------:R-:W-:Y:S02]  /*1180*/  ULDC.64 UR6, c[0x0][0xa08] ;  /* 0x0002820000067ab9 */ /* 0x000fe40000000a00 */
[----:B------:R-:W-:Y:S01]  /*1190*/  ISETP.NE.AND.EX P2, PT, RZ, UR5, PT, P2 ;  /* 0x00000005ff007c0c */ /* 0x000fe2000bf45320 */
[----:B--2---:R-:W-:-:S05]  /*11a0*/  IMAD.WIDE R2, R0, 0x4, R2 ;  /* 0x0000000400027825 */ /* 0x004fca00078e0202 */
[----:B------:R-:W2:Y:S01]  /*11b0*/  LDG.E R0, desc[UR40][R2.64] ;  /* 0x0000002802007981 */ /* 0x000ea2000c1e1900 */
[----:B------:R-:W-:Y:S01]  /*11c0*/  MOV R9, RZ ;  /* 0x000000ff00097202 */ /* 0x000fe20000000f00 */
[----:B------:R-:W-:Y:S01]  /*11d0*/  IMAD.MOV.U32 R25, RZ, RZ, RZ ;  /* 0x000000ffff197224 */ /* 0x000fe200078e00ff */
[----:B------:R-:W-:Y:S02]  /*11e0*/  ISETP.NE.U32.AND P1, PT, RZ, UR8, PT ;  /* 0x00000008ff007c0c */ /* 0x000fe4000bf25070 */
[----:B------:R-:W-:Y:S02]  /*11f0*/  ISETP.NE.U32.AND P0, PT, RZ, UR6, PT ;  /* 0x00000006ff007c0c */ /* 0x000fe4000bf05070 */
[----:B------:R-:W-:Y:S02]  /*1200*/  ISETP.NE.AND.EX P1, PT, RZ, UR9, PT, P1 ;  /* 0x00000009ff007c0c */ /* 0x000fe4000bf25310 */
[----:B------:R-:W-:Y:S02]  /*1210*/  ISETP.NE.AND.EX P0, PT, RZ, UR7, PT, P0 ;  /* 0x00000007ff007c0c */ /* 0x000fe4000bf05300 */
[----:B--2--5:R-:W-:Y:S01]  /*1220*/  SHF.R.S32.HI R4, RZ, 0x1f, R0 ;  /* 0x0000001fff047819 */ /* 0x024fe20000011400 */
[C---:B------:R-:W-:Y:S01]  /*1230*/  IMAD.SHL.U32 R27, R0.reuse, 0x4, RZ ;  /* 0x00000004001b7824 */ /* 0x040fe200078e00ff */
[C---:B------:R-:W-:Y:S01]  /*1240*/  @P2 LEA R2, P3, R0.reuse, UR4, 0x2 ;  /* 0x0000000400022c11 */ /* 0x040fe2000f8610ff */
[----:B------:R-:W-:Y:S01]  /*1250*/  STL [R1+0x40], R0 ;  /* 0x0000400001007387 */ /* 0x000fe20000100800 */
[----:B------:R-:W-:-:S02]  /*1260*/  SHF.L.U64.HI R26, R0, 0x2, R4 ;  /* 0x00000002001a7819 */ /* 0x000fc40000010204 */
[----:B------:R-:W-:Y:S01]  /*1270*/  @P2 LEA.HI.X R3, R0, UR5, R4, 0x2, P3 ;  /* 0x0000000500032c11 */ /* 0x000fe200098f1404 */
[----:B------:R0:W-:Y:S01]  /*1280*/  STL [R1+0x5c], R4 ;  /* 0x00005c0401007387 */ /* 0x0001e20000100800 */
[----:B------:R-:W-:-:S03]  /*1290*/  IADD3 R6, P4, R27, UR6, RZ ;  /* 0x000000061b067c10 */ /* 0x000fc6000ff9e0ff */
[----:B------:R1:W-:Y:S01]  /*12a0*/  STL [R1+0x48], R27 ;  /* 0x0000481b01007387 */ /* 0x0003e20000100800 */
[----:B------:R-:W-:Y:S01]  /*12b0*/  ULDC UR4, c[0x0][0x288] ;  /* 0x0000a20000047ab9 */ /* 0x000fe20000000800 */
[C---:B------:R-:W-:Y:S02]  /*12c0*/  IADD3.X R7, R26.reuse, UR7, RZ, P4, !PT ;  /* 0x000000071a077c10 */ /* 0x040fe4000a7fe4ff */
[----:B------:R1:W-:Y:S04]  /*12d0*/  STL [R1+0x4c], R26 ;  /* 0x00004c1a01007387 */ /* 0x0003e80000100800 */
[----:B------:R1:W5:Y:S01]  /*12e0*/  @P2 LDG.E R9, desc[UR40][R2.64] ;  /* 0x0000002802092981 */ /* 0x000362000c1e1900 */
[----:B0-----:R-:W-:Y:S01]  /*12f0*/  @P1 IADD3 R4, P2, R27, UR8, RZ ;  /* 0x000000081b041c10 */ /* 0x001fe2000ff5e0ff */
[----:B------:R-:W-:Y:S01]  /*1300*/  IMAD.U32 R29, RZ, RZ, UR4 ;  /* 0x00000004ff1d7e24 */ /* 0x000fe2000f8e00ff */
[----:B------:R-:W-:Y:S01]  /*1310*/  ULDC.64 UR4, c[0x0][0x418] ;  /* 0x0001060000047ab9 */ /* 0x000fe20000000a00 */
[----:B------:R1:W5:Y:S01]  /*1320*/  @P0 LDG.E R25, desc[UR40][R6.64] ;  /* 0x0000002806190981 */ /* 0x000362000c1e1900 */
[----:B------:R-:W-:-:S03]  /*1330*/  @P1 IADD3.X R5, R26, UR9, RZ, P2, !PT ;  /* 0x000000091a051c10 */ /* 0x000fc600097fe4ff */
[----:B------:R-:W2:Y:S01]  /*1340*/  LDL R2, [R1+0x4] ;  /* 0x0000040001027983 */ /* 0x000ea20000100800 */
[----:B------:R-:W-:Y:S01]  /*1350*/  UISETP.NE.U32.AND UP0, UPT, UR4, URZ, UPT ;  /* 0x0000003f0400728c */ /* 0x000fe2000bf05070 */
[----:B------:R-:W-:Y:S02]  /*1360*/  ULDC.64 UR8, c[0x0][0xa20] ;  /* 0x0002880000087ab9 */ /* 0x000fe40000000a00 */
[----:B------:R1:W5:Y:S01]  /*1370*/  @P1 LDG.E R29, desc[UR40][R4.64] ;  /* 0x00000028041d1981 */ /* 0x000362000c1e1900 */
[----:B------:R-:W-:Y:S01]  /*1380*/  UISETP.NE.AND.EX UP0, UPT, UR5, URZ, UPT, UP0 ;  /* 0x0000003f0500728c */ /* 0x000fe2000bf05300 */
[----:B------:R-:W-:Y:S01]  /*1390*/  ISETP.NE.U32.AND P2, PT, RZ, UR8, PT ;  /* 0x00000008ff007c0c */ /* 0x000fe2000bf45070 */
[----:B------:R-:W-:Y:S01]  /*13a0*/  ULDC UR4, c[0x0][0x424] ;  /* 0x0001090000047ab9 */ /* 0x000fe20000000800 */
[----:B---3--:R1:W-:Y:S01]  /*13b0*/  STL [R1+0x44], R44 ;  /* 0x0000442c01007387 */ /* 0x0083e20000100800 */
[----:B------:R-:W-:Y:S01]  /*13c0*/  USEL UR4, UR4, 0x1, UP0 ;  /* 0x0000000104047887 */ /* 0x000fe20008000000 */
[----:B------:R-:W-:Y:S01]  /*13d0*/  ISETP.NE.AND.EX P2, PT, RZ, UR9, PT, P2 ;  /* 0x00000009ff007c0c */ /* 0x000fe2000bf45320 */
[----:B------:R-:W-:-:S02]  /*13e0*/  ULDC UR5, c[0x0][0x2f0] ;  /* 0x0000bc0000057ab9 */ /* 0x000fc40000000800 */
[----:B------:R-:W-:-:S03]  /*13f0*/  UIMAD UR4, UR4, UR5, URZ ;  /* 0x00000005040472a4 */ /* 0x000fc6000f8e023f */
[----:B------:R-:W-:Y:S01]  /*1400*/  ULDC UR5, c[0x0][0x348] ;  /* 0x0000d20000057ab9 */ /* 0x000fe20000000800 */
[----:B------:R-:W-:Y:S01]  /*1410*/  IMAD.MOV.U32 R41, RZ, RZ, R0 ;  /* 0x000000ffff297224 */ /* 0x000fe200078e0000 */
[----:B--2---:R1:W-:Y:S01]  /*1420*/  STL [R1+0x58], R2 ;  /* 0x0000580201007387 */ /* 0x0043e20000100800 */
[----:B------:R-:W-:Y:S06]  /*1430*/  @P1 BRA `(.L_x_418) ;  /* 0x0000000000241947 */ /* 0x000fec0003800000 */
[----:B------:R-:W-:Y:S02]  /*1440*/  ULDC.64 UR6, c[0x0][0xa00] ;  /* 0x0002800000067ab9 */ /* 0x000fe40000000a00 */
[----:B------:R-:W-:-:S04]  /*1450*/  ISETP.NE.U32.AND P1, PT, RZ, UR6, PT ;  /* 0x00000006ff007c0c */ /* 0x000fc8000bf25070 */
[----:B------:R-:W-:-:S13]  /*1460*/  ISETP.NE.AND.EX P1, PT, RZ, UR7, PT, P1 ;  /* 0x00000007ff007c0c */ /* 0x000fda000bf25310 */
[----:B------:R-:W-:Y:S05]  /*1470*/  @!P1 BRA `(.L_x_418) ;  /* 0x0000000000149947 */ /* 0x000fea0003800000 */
[----:B-1----:R-:W0:Y:S02]  /*1480*/  LDC.64 R2, c[0x0][0xa00] ;  /* 0x00028000ff027b82 */ /* 0x002e240000000a00 */
[----:B0-----:R-:W-:-:S05]  /*1490*/  IMAD.WIDE R2, R41, 0x4, R2 ;  /* 0x0000000429027825 */ /* 0x001fca00078e0202 */
[----:B-----5:R-:W2:Y:S04]  /*14a0*/  LDG.E R29, desc[UR40][R2.64] ;  /* 0x00000028021d7981 */ /* 0x020ea8000c1e1900 */
[----:B------:R-:W2:Y:S02]  /*14b0*/  LDG.E R0, desc[UR40][R2.64+0x4] ;  /* 0x0000042802007981 */ /* 0x000ea4000c1e1900 */
[----:B--2---:R-:W-:-:S07]  /*14c0*/  IMAD.IADD R29, R0, 0x1, -R29 ;  /* 0x00000001001d7824 */ /* 0x004fce00078e0a1d */
.L_x_418:
[----:B------:R-:W-:Y:S01]  /*14d0*/  MOV R31, UR5 ;  /* 0x00000005001f7c02 */ /* 0x000fe20008000f00 */
[----:B------:R-:W-:Y:S01]  /*14e0*/  IMAD.U32 R24, RZ, RZ, UR4 ;  /* 0x00000004ff187e24 */ /* 0x000fe2000f8e00ff */
[----:B------:R-:W-:Y:S06]  /*14f0*/  @!P2 BRA `(.L_x_419) ;  /* 0x000000000010a947 */ /* 0x000fec0003800000 */
[----:B-1----:R-:W-:-:S04]  /*1500*/  IADD3 R2, P0, R27, UR8, RZ ;  /* 0x000000081b027c10 */ /* 0x002fc8000ff1e0ff */
[----:B------:R-:W-:-:S05]  /*1510*/  IADD3.X R3, R26, UR9, RZ, P0, !PT ;  /* 0x000000091a037c10 */ /* 0x000fca00087fe4ff */
[----:B------:R0:W5:Y:S01]  /*1520*/  LDG.E R24, desc[UR40][R2.64] ;  /* 0x0000002802187981 */ /* 0x000162000c1e1900 */
[----:B------:R-:W-:Y:S05]  /*1530*/  BRA `(.L_x_420) ;  /* 0x0000000000107947 */ /* 0x000fea0003800000 */
.L_x_419:
[----:B------:R-:W-:Y:S05]  /*1540*/  @!P0 BRA `(.L_x_420) ;  /* 0x00000000000c8947 */ /* 0x000fea0003800000 */
[----:B-1----:R-:W2:Y:S04]  /*1550*/  LDG.E R3, desc[UR40][R6.64] ;  /* 0x0000002806037981 */ /* 0x002ea8000c1e1900 */
[----:B------:R-:W2:Y:S02]  /*1560*/  LDG.E R24, desc[UR40][R6.64+0x4] ;  /* 0x0000042806187981 */ /* 0x000ea4000c1e1900 */
[----:B--2---:R-:W-:-:S07]  /*1570*/  IMAD.IADD R24, R24, 0x1, -R3 ;  /* 0x0000000118187824 */ /* 0x004fce00078e0a03 */
.L_x_420:
[----:B------:R-:W-:Y:S02]  /*1580*/  ULDC.64 UR4, c[0x0][0xa10] ;  /* 0x0002840000047ab9 */ /* 0x000fe40000000a00 */
[----:B------:R-:W-:-:S04]  /*1590*/  ISETP.NE.U32.AND P0, PT, RZ, UR4, PT ;  /* 0x00000004ff007c0c */ /* 0x000fc8000bf05070 */
[----:B------:R-:W-:Y:S01]  /*15a0*/  ISETP.NE.AND.EX P0, PT, RZ, UR5, PT, P0 ;  /* 0x00000005ff007c0c */ /* 0x000fe2000bf05300 */
[----:B-----5:R-:W-:Y:S01]  /*15b0*/  IMAD.IADD R9, R24, 0x1, -R9 ;  /* 0x0000000118097824 */ /* 0x020fe200078e0a09 */
[----:B------:R-:W-:-:S11]  /*15c0*/  ULDC.64 UR4, c[0x0][0xa30] ;  /* 0x00028c0000047ab9 */ /* 0x000fd60000000a00 */
[----:B01----:R-:W0:Y:S02]  /*15d0*/  @P0 LDC.64 R2, c[0x0][0xa10] ;  /* 0x00028400ff020b82 */ /* 0x003e240000000a00 */
[----:B0-----:R-:W-:-:S05]  /*15e0*/  @P0 IMAD.WIDE R2, R41, 0x4, R2 ;  /* 0x0000000429020825 */ /* 0x001fca00078e0202 */
[----:B------:R-:W2:Y:S04]  /*15f0*/  @P0 LDG.E R0, desc[UR40][R2.64] ;  /* 0x0000002802000981 */ /* 0x000ea8000c1e1900 */
[----:B------:R0:W2:Y:S01]  /*1600*/  @P0 LDG.E R7, desc[UR40][R2.64+0x4] ;  /* 0x0000042802070981 */ /* 0x0000a2000c1e1900 */
[----:B------:R-:W-:Y:S01]  /*1610*/  ISETP.NE.U32.AND P1, PT, RZ, UR4, PT ;  /* 0x00000004ff007c0c */ /* 0x000fe2000bf25070 */
[----:B------:R-:W-:-:S03]  /*1620*/  IMAD.MOV.U32 R28, RZ, RZ, R24 ;  /* 0x000000ffff1c7224 */ /* 0x000fc600078e0018 */
[----:B------:R-:W-:Y:S01]  /*1630*/  ISETP.NE.AND.EX P1, PT, RZ, UR5, PT, P1 ;  /* 0x00000005ff007c0c */ /* 0x000fe2000bf25310 */
[----:B0-----:R-:W-:-:S12]  /*1640*/  IMAD.MOV R2, RZ, RZ, -R9 ;  /* 0x000000ffff027224 */ /* 0x001fd800078e0a09 */
[----:B------:R-:W-:-:S04]  /*1650*/  @P1 IADD3 R4, P2, R27, UR4, RZ ;  /* 0x000000041b041c10 */ /* 0x000fc8000ff5e0ff */
[----:B------:R-:W-:Y:S02]  /*1660*/  @P1 IADD3.X R5, R26, UR5, RZ, P2, !PT ;  /* 0x000000051a051c10 */ /* 0x000fe400097fe4ff */
[----:B------:R-:W-:-:S03]  /*1670*/  VIMNMX R2, RZ, R2, !PT ;  /* 0x00000002ff027248 */ /* 0x000fc60007fe0100 */
[----:B------:R0:W5:Y:S01]  /*1680*/  @P1 LDG.E R28, desc[UR40][R4.64] ;  /* 0x00000028041c1981 */ /* 0x000162000c1e1900 */
[----:B------:R-:W-:Y:S02]  /*1690*/  PLOP3.LUT P3, PT, PT, PT, PT, 0x80, 0x0 ;  /* 0x000000000000781c */ /* 0x000fe40003f6f070 */
[----:B--2---:R-:W-:-:S05]  /*16a0*/  @P0 IADD3 R31, -R0, R7, RZ ;  /* 0x00000007001f0210 */ /* 0x004fca0007ffe1ff */
[----:B------:R-:W-:-:S04]  /*16b0*/  IMAD.IADD R40, R9, 0x1, R31 ;  /* 0x0000000109287824 */ /* 0x000fc800078e021f */
[----:B------:R-:W-:-:S04]  /*16c0*/  VIADD R0, R40, 0x9f ;  /* 0x0000009f28007836 */ /* 0x000fc80000000000 */
[----:B------:R-:W-:-:S05]  /*16d0*/  IMAD.HI R0, R0, 0x66666667, RZ ;  /* 0x6666666700007827 */ /* 0x000fca00078e02ff */
[----:B------:R-:W-:-:S04]  /*16e0*/  SHF.R.U32.HI R3, RZ, 0x1f, R0 ;  /* 0x0000001fff037819 */ /* 0x000fc80000011600 */
[----:B------:R-:W-:-:S05]  /*16f0*/  LEA.HI.SX32 R120, R0, R3, 0x1a ;  /* 0x0000000300787211 */ /* 0x000fca00078fd2ff */
[----:B------:R-:W-:-:S05]  /*1700*/  IMAD R0, R120, 0xa0, -R9 ;  /* 0x000000a078007824 */ /* 0x000fca00078e0a09 */
[----:B0-----:R-:W-:-:S04]  /*1710*/  VIMNMX R5, R0, R31, PT ;  /* 0x0000001f00057248 */ /* 0x001fc80003fe0100 */
[----:B------:R-:W-:Y:S01]  /*1720*/  ISETP.GT.AND P0, PT, R5, R2, PT ;  /* 0x000000020500720c */ /* 0x000fe20003f04270 */
[----:B------:R-:W-:-:S05]  /*1730*/  IMAD.WIDE.U32 R2, R2, -0x33333333, RZ ;  /* 0xcccccccd02027825 */ /* 0x000fca00078e00ff */
[----:B------:R-:W-:-:S04]  /*1740*/  SHF.R.U32.HI R30, RZ, 0x7, R3 ;  /* 0x00000007ff1e7819 */ /* 0x000fc80000011603 */
[----:B------:R-:W-:-:S03]  /*1750*/  MOV R2, R30 ;  /* 0x0000001e00027202 */ /* 0x000fc60000000f00 */
[----:B------:R-:W-:-:S04]  /*1760*/  @P0 VIADD R0, R5, 0x9f ;  /* 0x0000009f05000836 */ /* 0x000fc80000000000 */
[----:B------:R-:W-:-:S05]  /*1770*/  @P0 IMAD.HI R0, R0, 0x66666667, RZ ;  /* 0x6666666700000827 */ /* 0x000fca00078e02ff */
[----:B------:R-:W-:-:S04]  /*1780*/  @P0 SHF.R.U32.HI R3, RZ, 0x1f, R0 ;  /* 0x0000001fff030819 */ /* 0x000fc80000011600 */
[----:B------:R-:W-:-:S04]  /*1790*/  @P0 LEA.HI.SX32 R2, R0, R3, 0x1a ;  /* 0x0000000300020211 */ /* 0x000fc800078fd2ff */
[----:B------:R-:W-:-:S13]  /*17a0*/  ISETP.GT.AND P0, PT, R2, R30, PT ;  /* 0x0000001e0200720c */ /* 0x000fda0003f04270 */
[----:B------:R-:W-:Y:S05]  /*17b0*/  @!P0 BRA `(.L_x_421) ;  /* 0x0000003400e08947 */ /* 0x000fea0003800000 */
[----:B------:R-:W-:Y:S01]  /*17c0*/  VIADD R0, R18, 0xe000 ;  /* 0x0000e00012007836 */ /* 0x000fe20000000000 */
[----:B------:R-:W-:Y:S04]  /*17d0*/  BSSY B6, `(.L_x_422) ;  /* 0x0000013000067945 */ /* 0x000fe80003800000 */
[----:B------:R-:W-:-:S13]  /*17e0*/  LOP3.LUT P0, RZ, R0, 0x1bf, RZ, 0xc0, !PT ;  /* 0x000001bf00ff7812 */ /* 0x000fda000780c0ff */
        /* <DEDUP_REMOVED lines=10> */
[----:B------:R-:W-:Y:S01]  /*1890*/  IMAD.U32 R6, RZ, RZ, UR4 ;  /* 0x00000004ff067e24 */ /* 0x000fe2000f8e00ff */
[----:B------:R-:W-:Y:S01]  /*18a0*/  MOV R13, RZ ;  /* 0x000000ff000d7202 */ /* 0x000fe20000000f00 */
[----:B------:R-:W-:-:S02]  /*18b0*/  IMAD.U32 R11, RZ, RZ, UR7 ;  /* 0x00000007ff0b7e24 */ /* 0x000fc4000f8e00ff */
[----:B------:R-:W-:Y:S02]  /*18c0*/  IMAD.MOV.U32 R8, RZ, RZ, 0x70 ;  /* 0x00000070ff087424 */ /* 0x000fe400078e00ff */
[----:B0-----:R-:W-:-:S07]  /*18d0*/  IMAD.MOV.U32 R12, RZ, RZ, 0x1 ;  /* 0x00000001ff0c7424 */ /* 0x001fce00078e00ff */
[----:B------:R-:W-:-:S07]  /*18e0*/  LEPC R20, `(.L_x_423) ;  /* 0x000000001014794e */ /* 0x000fce0000000000 */
[----:B-1---5:R-:W-:Y:S05]  /*18f0*/  CALL.ABS.NOINC R14 ;  /* 0x000000000e007343 */ /* 0x022fea0003c00000 */
.L_x_423:
[----:B------:R-:W-:Y:S05]  /*1900*/  BSYNC B6 ;  /* 0x0000000000067941 */ /* 0x000fea0003800000 */
.L_x_422:
        /* <DEDUP_REMOVED lines=20> */
.L_x_425:
[----:B------:R-:W-:Y:S05]  /*1a50*/  BSYNC B6 ;  /* 0x0000000000067941 */ /* 0x000fea0003800000 */
.L_x_424:
[----:B------:R-:W-:Y:S01]  /*1a60*/  ULDC.64 UR4, c[0x0][0x9f8] ;  /* 0x00027e0000047ab9 */ /* 0x000fe20000000a00 */
[----:B------:R-:W2:Y:S01]  /*1a70*/  LDL R53, [R1+0x68] ;  /* 0x0000680001357983 */ /* 0x000ea20000100800 */
[----:B------:R-:W-:Y:S01]  /*1a80*/  ISETP.NE.U32.AND P0, PT, RZ, UR4, PT ;  /* 0x00000004ff007c0c */ /* 0x000fe2000bf05070 */
[----:B------:R-:W0:Y:S02]  /*1a90*/  LDC R47, c[0x0][0x3f4] ;  /* 0x0000fd00ff2f7b82 */ /* 0x000e240000000800 */
[----:B------:R-:W3:Y:S01]  /*1aa0*/  LDL.LU R52, [R1+0x30] ;  /* 0x0000300001347983 */ /* 0x000ee20000300800 */
[----:B------:R-:W-:-:S03]  /*1ab0*/  ISETP.NE.AND.EX P0, PT, RZ, UR5, PT, P0 ;  /* 0x00000005ff007c0c */ /* 0x000fc6000bf05300 */
[----:B------:R-:W4:Y:S02]  /*1ac0*/  LDL R50, [R1+0x34] ;  /* 0x0000340001327983 */ /* 0x000f240000100800 */
[----:B------:R-:W1:Y:S01]  /*1ad0*/  LDC.64 R34, c[0x0][0x3f8] ;  /* 0x0000fe00ff227b82 */ /* 0x000e620000000a00 */
[----:B------:R-:W0:Y:S07]  /*1ae0*/  S2R R45, SR_TID.X ;  /* 0x00000000002d7919 */ /* 0x000e2e0000002100 */
[----:B------:R-:W-:Y:S01]  /*1af0*/  @P0 IADD3 R4, P1, R27, UR4, RZ ;  /* 0x000000041b040c10 */ /* 0x000fe2000ff3e0ff */
[----:B------:R-:W1:Y:S01]  /*1b00*/  LDC.64 R42, c[0x0][0x408] ;  /* 0x00010200ff2a7b82 */ /* 0x000e620000000a00 */
[----:B------:R-:W2:Y:S01]  /*1b10*/  LDL R27, [R1+0x38] ;  /* 0x00003800011b7983 */ /* 0x000ea20000100800 */
[----:B------:R-:W-:Y:S01]  /*1b20*/  ULDC UR4, c[0x0][0x2f4] ;  /* 0x0000bd0000047ab9 */ /* 0x000fe20000000800 */
[----:B------:R-:W-:-:S02]  /*1b30*/  @P0 IADD3.X R5, R26, UR5, RZ, P1, !PT ;  /* 0x000000051a050c10 */ /* 0x000fc40008ffe4ff */
[----:B------:R-:W2:Y:S04]  /*1b40*/  LDL R26, [R1+0x3c] ;  /* 0x00003c00011a7983 */ /* 0x000ea80000100800 */
[----:B------:R1:W2:Y:S01]  /*1b50*/  @P0 LDG.E R41, desc[UR40][R4.64] ;  /* 0x0000002804290981 */ /* 0x0002a2000c1e1900 */
[----:B0-----:R-:W-:Y:S01]  /*1b60*/  ISETP.GE.AND P0, PT, R16, R47, PT ;  /* 0x0000002f1000720c */ /* 0x001fe20003f06270 */
[----:B------:R-:W-:-:S05]  /*1b70*/  VIADD R54, R45, 0xffffff80 ;  /* 0xffffff802d367836 */ /* 0x000fca0000000000 */
[----:B------:R-:W-:-:S04]  /*1b80*/  LEA.HI R48, R54, R54, RZ, 0x1 ;  /* 0x0000003636307211 */ /* 0x000fc800078f08ff */
[----:B------:R-:W-:-:S04]  /*1b90*/  SHF.R.S32.HI R48, RZ, 0x1, R48 ;  /* 0x00000001ff307819 */ /* 0x000fc80000011430 */
[----:B------:R-:W-:Y:S02]  /*1ba0*/  SHF.R.S32.HI R3, RZ, 0x1f, R48 ;  /* 0x0000001fff037819 */ /* 0x000fe40000011430 */
[----:B------:R-:W-:Y:S02]  /*1bb0*/  ISETP.GE.AND P3, PT, R16, UR4, PT ;  /* 0x0000000410007c0c */ /* 0x000fe4000bf66270 */
[----:B------:R-:W-:Y:S01]  /*1bc0*/  SHF.R.S32.HI R23, RZ, 0x1f, R22 ;  /* 0x0000001fff177819 */ /* 0x000fe20000011416 */
[C---:B-1----:R-:W-:Y:S02]  /*1bd0*/  IMAD R0, R3.reuse, R34, RZ ;  /* 0x0000002203007224 */ /* 0x042fe400078e02ff */
[----:B------:R-:W-:Y:S01]  /*1be0*/  IMAD R4, R3, R42, RZ ;  /* 0x0000002a03047224 */ /* 0x000fe200078e02ff */
[----:B------:R-:W-:Y:S01]  /*1bf0*/  SEL R3, R47, RZ, P0 ;  /* 0x000000ff2f037207 */ /* 0x000fe20000000000 */
[----:B------:R-:W-:Y:S01]  /*1c00*/  IMAD R13, R48, R35, R0 ;  /* 0x00000023300d7224 */ /* 0x000fe200078e0200 */
[----:B------:R-:W-:Y:S01]  /*1c10*/  ISETP.GE.AND P2, PT, R156, UR4, PT ;  /* 0x000000049c007c0c */ /* 0x000fe2000bf46270 */
[----:B------:R-:W-:Y:S01]  /*1c20*/  IMAD.WIDE.U32 R6, R48, R34, R22 ;  /* 0x0000002230067225 */ /* 0x000fe200078e0016 */
[----:B------:R-:W-:-:S03]  /*1c30*/  IADD3 R3, R16, R3, RZ ;  /* 0x0000000310037210 */ /* 0x000fc60007ffe0ff */
[----:B------:R-:W-:Y:S01]  /*1c40*/  IMAD.WIDE.U32 R8, R48, R34, R16 ;  /* 0x0000002230087225 */ /* 0x000fe200078e0010 */
[----:B------:R-:W-:-:S03]  /*1c50*/  SHF.R.S32.HI R12, RZ, 0x1f, R3 ;  /* 0x0000001fff0c7819 */ /* 0x000fc60000011403 */
[C---:B------:R-:W-:Y:S02]  /*1c60*/  IMAD R15, R48.reuse, R43, R4 ;  /* 0x0000002b300f7224 */ /* 0x040fe400078e0204 */
[----:B------:R-:W-:Y:S01]  /*1c70*/  IMAD.WIDE.U32 R4, R48, R42, R22 ;  /* 0x0000002a30047225 */ /* 0x000fe200078e0016 */
[----:B------:R-:W-:-:S03]  /*1c80*/  LEA.HI R46, R54, R54, RZ, 0x1 ;  /* 0x00000036362e7211 */ /* 0x000fc600078f08ff */
[----:B------:R-:W-:Y:S02]  /*1c90*/  IMAD.IADD R7, R7, 0x1, R13 ;  /* 0x0000000107077824 */ /* 0x000fe400078e020d */
[----:B------:R-:W-:Y:S01]  /*1ca0*/  IMAD.IADD R9, R13, 0x1, R9 ;  /* 0x000000010d097824 */ /* 0x000fe200078e0209 */
[----:B-----5:R-:W-:Y:S01]  /*1cb0*/  SHF.R.S32.HI R13, RZ, 0x1f, R28 ;  /* 0x0000001fff0d7819 */ /* 0x020fe2000001141c */
[----:B------:R-:W-:Y:S01]  /*1cc0*/  IMAD.IADD R5, R5, 0x1, R15 ;  /* 0x0000000105057824 */ /* 0x000fe200078e020f */
[----:B------:R-:W-:Y:S01]  /*1cd0*/  LEA.HI R3, R12, R3, RZ, 0x4 ;  /* 0x000000030c037211 */ /* 0x000fe200078f20ff */
[----:B------:R-:W-:Y:S01]  /*1ce0*/  IMAD.WIDE.U32 R10, R48, R42, R16 ;  /* 0x0000002a300a7225 */ /* 0x000fe200078e0010 */
[----:B------:R-:W-:-:S03]  /*1cf0*/  LOP3.LUT R46, R46, 0xfffffffe, RZ, 0xc0, !PT ;  /* 0xfffffffe2e2e7812 */ /* 0x000fc600078ec0ff */
[----:B------:R-:W-:Y:S02]  /*1d00*/  IMAD R14, R13, R34, RZ ;  /* 0x000000220d0e7224 */ /* 0x000fe400078e02ff */
[----:B------:R-:W-:-:S04]  /*1d10*/  IMAD.WIDE.U32 R36, R28, R42, R4 ;  /* 0x0000002a1c247225 */ /* 0x000fc800078e0004 */
[----:B------:R-:W-:Y:S02]  /*1d20*/  IMAD.IADD R11, R15, 0x1, R11 ;  /* 0x000000010f0b7824 */ /* 0x000fe400078e020b */
[----:B------:R-:W-:Y:S01]  /*1d30*/  IMAD R13, R13, R42, RZ ;  /* 0x0000002a0d0d7224 */ /* 0x000fe200078e02ff */
[----:B------:R-:W-:Y:S01]  /*1d40*/  SHF.R.U32.HI R45, RZ, 0x7, R45 ;  /* 0x00000007ff2d7819 */ /* 0x000fe2000001162d */
[C---:B------:R-:W-:Y:S02]  /*1d50*/  IMAD R51, R28.reuse, R35, R14 ;  /* 0x000000231c337224 */ /* 0x040fe400078e020e */
[----:B------:R-:W-:Y:S02]  /*1d60*/  IMAD R15, R35, 0xa0, RZ ;  /* 0x000000a0230f7824 */ /* 0x000fe400078e02ff */
[----:B------:R-:W-:-:S04]  /*1d70*/  IMAD.WIDE.U32 R20, R28, R34, R6 ;  /* 0x000000221c147225 */ /* 0x000fc800078e0006 */
[----:B------:R-:W-:-:S04]  /*1d80*/  IMAD.WIDE.U32 R32, R28, R34, R8 ;  /* 0x000000221c207225 */ /* 0x000fc800078e0008 */
[C---:B------:R-:W-:Y:S02]  /*1d90*/  IMAD R13, R28.reuse, R43, R13 ;  /* 0x0000002b1c0d7224 */ /* 0x040fe400078e020d */
[----:B------:R-:W-:Y:S02]  /*1da0*/  IMAD R49, R43, 0xa0, RZ ;  /* 0x000000a02b317824 */ /* 0x000fe400078e02ff */
[----:B------:R-:W-:-:S04]  /*1db0*/  IMAD.WIDE.U32 R38, R28, R42, R10 ;  /* 0x0000002a1c267225 */ /* 0x000fc800078e000a */
[----:B------:R-:W-:Y:S02]  /*1dc0*/  IMAD.IADD R46, R54, 0x1, -R46 ;  /* 0x00000001362e7824 */ /* 0x000fe400078e0a2e */
[----:B------:R-:W-:-:S04]  /*1dd0*/  IMAD.WIDE.U32 R34, R34, 0xa0, RZ ;  /* 0x000000a022227825 */ /* 0x000fc800078e00ff */
[----:B------:R-:W-:Y:S01]  /*1de0*/  IMAD.WIDE.U32 R42, R42, 0xa0, RZ ;  /* 0x000000a02a2a7825 */ /* 0x000fe200078e00ff */
[----:B------:R-:W-:Y:S02]  /*1df0*/  SHF.R.S32.HI R44, RZ, 0x1f, R44 ;  /* 0x0000001fff2c7819 */ /* 0x000fe4000001142c */
[----:B------:R-:W-:Y:S01]  /*1e00*/  SHF.L.U32 R47, R47, 0x1, RZ ;  /* 0x000000012f2f7819 */ /* 0x000fe200000006ff */
[----:B------:R-:W-:Y:S01]  /*1e10*/  IMAD R46, R46, 0xc0, R48 ;  /* 0x000000c02e2e7824 */ /* 0x000fe200078e0230 */
[----:B------:R-:W-:Y:S01]  /*1e20*/  LOP3.LUT R54, R3, 0xfffffff0, RZ, 0xc0, !PT ;  /* 0xfffffff003367812 */ /* 0x000fe200078ec0ff */
[----:B------:R-:W-:Y:S02]  /*1e30*/  IMAD.IADD R0, R25, 0x1, R24 ;  /* 0x0000000119007824 */ /* 0x000fe400078e0218 */
[----:B------:R-:W-:Y:S02]  /*1e40*/  VIADD R45, R45, 0x8 ;  /* 0x000000082d2d7836 */ /* 0x000fe40000000000 */
[----:B------:R-:W-:-:S02]  /*1e50*/  IMAD.IADD R48, R35, 0x1, R15 ;  /* 0x0000000123307824 */ /* 0x000fc400078e020f */
[----:B------:R-:W-:Y:S01]  /*1e60*/  IMAD.IADD R49, R43, 0x1, R49 ;  /* 0x000000012b317824 */ /* 0x000fe200078e0231 */
[----:B---3--:R-:W-:-:S04]  /*1e70*/  LOP3.LUT R52, R52, 0xfffffffd, RZ, 0xc0, !PT ;  /* 0xfffffffd34347812 */ /* 0x008fc800078ec0ff */
[----:B------:R-:W-:Y:S02]  /*1e80*/  @P3 LOP3.LUT R52, R52, 0x2, RZ, 0xfc, !PT ;  /* 0x0000000234343812 */ /* 0x000fe400078efcff */
[----:B----4-:R-:W-:Y:S02]  /*1e90*/  LOP3.LUT R4, R50, 0x30, R3, 0xf8, !PT ;  /* 0x0000003032047812 */ /* 0x010fe400078ef803 */
[----:B------:R-:W-:-:S04]  /*1ea0*/  LOP3.LUT R52, R52, 0xfffffffe, RZ, 0xc0, !PT ;  /* 0xfffffffe34347812 */ /* 0x000fc800078ec0ff */
[----:B------:R-:W-:Y:S02]  /*1eb0*/  @P2 LOP3.LUT R52, R52, 0x1, RZ, 0xfc, !PT ;  /* 0x0000000134342812 */ /* 0x000fe400078efcff */
[----:B--2---:R-:W-:Y:S01]  /*1ec0*/  LOP3.LUT R4, R4, R27, RZ, 0x3c, !PT ;  /* 0x0000001b04047212 */ /* 0x004fe200078e3cff */
[----:B------:R-:W-:Y:S01]  /*1ed0*/  IMAD.IADD R50, R21, 0x1, R51 ;  /* 0x0000000115327824 */ /* 0x000fe200078e0233 */
[----:B------:R-:W-:Y:S01]  /*1ee0*/  LOP3.LUT P1, RZ, R53, 0x2, RZ, 0xc0, !PT ;  /* 0x0000000235ff7812 */ /* 0x000fe2000782c0ff */
[----:B------:R0:W-:Y:S01]  /*1ef0*/  STL [R1+0x30], R52 ;  /* 0x0000303401007387 */ /* 0x0001e20000100800 */
[----:B------:R-:W-:Y:S02]  /*1f00*/  IMAD.IADD R51, R51, 0x1, R33 ;  /* 0x0000000133337824 */ /* 0x000fe400078e0221 */
[----:B------:R-:W-:Y:S01]  /*1f10*/  IMAD.IADD R53, R13, 0x1, R39 ;  /* 0x000000010d357824 */ /* 0x000fe200078e0227 */
[----:B------:R-:W-:Y:S01]  /*1f20*/  SHF.R.S32.HI R55, RZ, 0x1f, R41 ;  /* 0x0000001fff377819 */ /* 0x000fe20000011429 */
[----:B------:R-:W-:Y:S01]  /*1f30*/  IMAD.IADD R58, R26, 0x1, R4 ;  /* 0x000000011a3a7824 */ /* 0x000fe200078e0204 */
[----:B0-----:R-:W-:-:S07]  /*1f40*/  IADD3 R52, R37, R13, RZ ;  /* 0x0000000d25347210 */ /* 0x001fce0007ffe0ff */
.L_x_458:
[----:B------:R-:W2:Y:S01]  /*1f50*/  LDL R13, [R1+0x28] ;  /* 0x00002800010d7983 */ /* 0x000ea20000100800 */
[----:B0-----:R-:W0:Y:S01]  /*1f60*/  LDC R61, c[0x0][0x430] ;  /* 0x00010c00ff3d7b82 */ /* 0x001e220000000800 */
[----:B------:R-:W-:Y:S02]  /*1f70*/  VIADD R2, R2, 0xffffffff ;  /* 0xffffffff02027836 */ /* 0x000fe40000000000 */
[----:B------:R-:W-:Y:S02]  /*1f80*/  IMAD.MOV.U32 R60, RZ, RZ, RZ ;  /* 0x000000ffff3c7224 */ /* 0x000fe400078e00ff */
[----:B------:R-:W-:-:S03]  /*1f90*/  IMAD R4, R2, 0xa0, R46 ;  /* 0x000000a002047824 */ /* 0x000fc600078e022e */
[----:B------:R-:W1:Y:S01]  /*1fa0*/  LDC R73, c[0x0][0x3f4] ;  /* 0x0000fd00ff497b82 */ /* 0x000e620000000800 */
[----:B------:R-:W-:Y:S01]  /*1fb0*/  IMAD.IADD R12, R0, 0x1, R4 ;  /* 0x00000001000c7824 */ /* 0x000fe200078e0204 */
[----:B------:R-:W-:-:S04]  /*1fc0*/  ISETP.GE.AND P2, PT, R4, R31, PT ;  /* 0x0000001f0400720c */ /* 0x000fc80003f46270 */
[----:B------:R-:W-:Y:S02]  /*1fd0*/  ISETP.GT.OR P2, PT, R46, 0x9f, P2 ;  /* 0x0000009f2e00780c */ /* 0x000fe40001744670 */
[----:B------:R-:W-:Y:S02]  /*1fe0*/  MOV R8, R12 ;  /* 0x0000000c00087202 */ /* 0x000fe40000000f00 */
[----:B0-----:R-:W-:-:S09]  /*1ff0*/  ISETP.NE.AND P3, PT, R61, 0x1, PT ;  /* 0x000000013d00780c */ /* 0x001fd20003f65270 */
[----:B------:R-:W0:Y:S08]  /*2000*/  @!P2 LDC.64 R6, c[0x0][0x428] ;  /* 0x00010a00ff06ab82 */ /* 0x000e300000000a00 */
[----:B---3--:R-:W3:Y:S08]  /*2010*/  @!P2 LDC.64 R4, c[0x0][0x418] ;  /* 0x00010600ff04ab82 */ /* 0x008ef00000000a00 */
[----:B----4-:R-:W4:Y:S08]  /*2020*/  @P3 LDC R9, c[0x0][0x434] ;  /* 0x00010d00ff093b82 */ /* 0x010f300000000800 */
[----:B------:R-:W1:Y:S01]  /*2030*/  @P3 LDC R10, c[0x0][0x438] ;  /* 0x00010e00ff0a3b82 */ /* 0x000e620000000800 */
[----:B----4-:R-:W-:-:S05]  /*2040*/  @P3 IMAD.HI.U32 R9, R12, R9, RZ ;  /* 0x000000090c093227 */ /* 0x010fca00078e00ff */
[----:B-1----:R-:W-:Y:S01]  /*2050*/  @P3 SHF.R.U32.HI R8, RZ, R10, R9 ;  /* 0x0000000aff083219 */ /* 0x002fe20000011609 */
[----:B0-----:R-:W-:-:S03]  /*2060*/  @!P2 IMAD R10, R55, R6, RZ ;  /* 0x00000006370aa224 */ /* 0x001fc600078e02ff */
[----:B------:R-:W-:Y:S01]  /*2070*/  @!P2 SHF.R.S32.HI R9, RZ, 0x1f, R8 ;  /* 0x0000001fff09a819 */ /* 0x000fe20000011408 */
[C---:B------:R-:W-:Y:S02]  /*2080*/  @!P2 IMAD R11, R41.reuse, R7, R10 ;  /* 0x00000007290ba224 */ /* 0x040fe400078e020a */
[----:B------:R-:W-:-:S04]  /*2090*/  @!P2 IMAD.WIDE.U32 R6, R41, R6, R8 ;  /* 0x000000062906a225 */ /* 0x000fc800078e0008 */
[----:B------:R-:W-:Y:S01]  /*20a0*/  @!P2 IMAD.IADD R7, R7, 0x1, R11 ;  /* 0x000000010707a824 */ /* 0x000fe200078e020b */
[----:B---3--:R-:W-:-:S04]  /*20b0*/  @!P2 LEA R4, P3, R6, R4, 0x2 ;  /* 0x000000040604a211 */ /* 0x008fc800078610ff */
[----:B------:R-:W-:Y:S02]  /*20c0*/  @!P2 LEA.HI.X R5, R6, R5, R7, 0x2, P3 ;  /* 0x000000050605a211 */ /* 0x000fe400018f1407 */
[----:B------:R-:W-:Y:S01]  /*20d0*/  ISETP.GE.AND P3, PT, R73, 0x1, PT ;  /* 0x000000014900780c */ /* 0x000fe20003f66270 */
[----:B------:R-:W-:Y:S01]  /*20e0*/  IMAD.MOV R6, RZ, RZ, -R8 ;  /* 0x000000ffff067224 */ /* 0x000fe200078e0a08 */
[----:B------:R-:W-:Y:S05]  /*20f0*/  YIELD ;  /* 0x0000000000007946 */ /* 0x000fea0003800000 */
[----:B------:R-:W-:Y:S01]  /*2100*/  BSSY B0, `(.L_x_426) ;  /* 0x0000295000007945 */ /* 0x000fe20003800000 */
[----:B------:R0:W5:Y:S01]  /*2110*/  @!P2 LDG.E R60, desc[UR40][R4.64] ;  /* 0x00000028043ca981 */ /* 0x000162000c1e1900 */
[----:B------:R-:W-:Y:S01]  /*2120*/  IMAD R61, R61, R6, R12 ;  /* 0x000000063d3d7224 */ /* 0x000fe200078e020c */
[----:B------:R-:W-:Y:S01]  /*2130*/  ISETP.GT.AND P2, PT, R2, R30, PT ;  /* 0x0000001e0200720c */ /* 0x000fe20003f44270 */
[----:B--2---:R-:W-:-:S04]  /*2140*/  IMAD R7, R19, 0x2800, R13 ;  /* 0x0000280013077824 */ /* 0x004fc800078e020d */
[C---:B------:R-:W-:Y:S01]  /*2150*/  VIADD R59, R7.reuse, 0x20 ;  /* 0x00000020073b7836 */ /* 0x040fe20000000000 */
[----:B------:R-:W-:Y:S01]  /*2160*/  @P1 IADD3 R59, R7, -0x20, RZ ;  /* 0xffffffe0073b1810 */ /* 0x000fe20007ffe0ff */
[----:B------:R-:W-:-:S04]  /*2170*/  IMAD.IADD R62, R18, 0x1, R7 ;  /* 0x00000001123e7824 */ /* 0x000fc800078e0207 */
[----:B------:R-:W-:Y:S01]  /*2180*/  IMAD.IADD R59, R18, 0x1, R59 ;  /* 0x00000001123b7824 */ /* 0x000fe200078e023b */
[----:B0-----:R-:W-:Y:S06]  /*2190*/  @!P3 BRA `(.L_x_427) ;  /* 0x000000240054b947 */ /* 0x001fec0003800000 */
[----:B------:R-:W2:Y:S01]  /*21a0*/  LDL R14, [R1+0x8] ;  /* 0x00000800010e7983 */ /* 0x000ea20000100800 */
[----:B------:R-:W-:Y:S01]  /*21b0*/  SHF.R.S32.HI R63, RZ, 0x1f, R61 ;  /* 0x0000001fff3f7819 */ /* 0x000fe2000001143d */
[----:B------:R-:W-:Y:S01]  /*21c0*/  ULDC.64 UR4, c[0x0][0x300] ;  /* 0x0000c00000047ab9 */ /* 0x000fe20000000a00 */
[----:B-----5:R-:W-:Y:S01]  /*21d0*/  SHF.R.S32.HI R64, RZ, 0x1f, R60 ;  /* 0x0000001fff407819 */ /* 0x020fe2000001143c */
[----:B------:R-:W-:Y:S01]  /*21e0*/  IMAD.WIDE.U32 R4, R61, UR4, RZ ;  /* 0x000000043d047c25 */ /* 0x000fe2000f8e00ff */
[----:B------:R-:W-:Y:S02]  /*21f0*/  ULDC.U8 UR6, c[0x0][0x410] ;  /* 0x0001040000067ab9 */ /* 0x000fe40000000000 */
[----:B------:R-:W-:Y:S01]  /*2200*/  ISETP.NE.AND P3, PT, RZ, UR6, PT ;  /* 0x00000006ff007c0c */ /* 0x000fe2000bf65270 */
[----:B------:R-:W-:Y:S02]  /*2210*/  IMAD R6, R63, UR4, RZ ;  /* 0x000000043f067c24 */ /* 0x000fe4000f8e02ff */
[----:B------:R-:W-:-:S02]  /*2220*/  IMAD R8, R48, R2, RZ ;  /* 0x0000000230087224 */ /* 0x000fc400078e02ff */
[----:B------:R-:W-:Y:S01]  /*2230*/  IMAD R7, R61, UR5, R6 ;  /* 0x000000053d077c24 */ /* 0x000fe2000f8e0206 */
[----:B------:R-:W-:Y:S01]  /*2240*/  ULDC.64 UR4, c[0x0][0x310] ;  /* 0x0000c40000047ab9 */ /* 0x000fe20000000a00 */
[----:B------:R-:W-:Y:S02]  /*2250*/  IMAD R10, R49, R2, RZ ;  /* 0x00000002310a7224 */ /* 0x000fe400078e02ff */
[----:B------:R-:W-:Y:S02]  /*2260*/  IMAD R9, R64, UR4, RZ ;  /* 0x0000000440097c24 */ /* 0x000fe4000f8e02ff */
[----:B------:R-:W-:Y:S01]  /*2270*/  IMAD.IADD R5, R5, 0x1, R7 ;  /* 0x0000000105057824 */ /* 0x000fe200078e0207 */
[----:B------:R-:W-:Y:S01]  /*2280*/  SHF.R.S32.HI R7, RZ, 0x1f, R2 ;  /* 0x0000001fff077819 */ /* 0x000fe20000011402 */
[C---:B------:R-:W-:Y:S02]  /*2290*/  IMAD R9, R60.reuse, UR5, R9 ;  /* 0x000000053c097c24 */ /* 0x040fe4000f8e0209 */
[----:B------:R-:W-:Y:S01]  /*22a0*/  IMAD.WIDE.U32 R4, R60, UR4, R4 ;  /* 0x000000043c047c25 */ /* 0x000fe2000f8e0004 */
[----:B------:R-:W-:-:S03]  /*22b0*/  ULDC.64 UR4, c[0x0][0x308] ;  /* 0x0000c20000047ab9 */ /* 0x000fc60000000a00 */
[----:B------:R-:W-:Y:S02]  /*22c0*/  IMAD.IADD R5, R5, 0x1, R9 ;  /* 0x0000000105057824 */ /* 0x000fe400078e0209 */
[----:B------:R-:W-:Y:S02]  /*22d0*/  IMAD R6, R44, UR4, RZ ;  /* 0x000000042c067c24 */ /* 0x000fe4000f8e02ff */
[C---:B------:R-:W-:Y:S02]  /*22e0*/  IMAD R11, R7.reuse, R34, R8 ;  /* 0x00000022070b7224 */ /* 0x040fe400078e0208 */
[----:B------:R-:W-:Y:S02]  /*22f0*/  IMAD R15, R7, R42, R10 ;  /* 0x0000002a070f7224 */ /* 0x000fe400078e020a */
[----:B--2---:R-:W-:-:S04]  /*2300*/  IMAD.WIDE.U32 R8, R14, UR4, R4 ;  /* 0x000000040e087c25 */ /* 0x004fc8000f8e0004 */
[----:B------:R-:W-:Y:S01]  /*2310*/  IMAD R13, R14, UR5, R6 ;  /* 0x000000050e0d7c24 */ /* 0x000fe2000f8e0206 */
[----:B------:R-:W-:Y:S01]  /*2320*/  ULDC.64 UR4, c[0x0][0x2e8] ;  /* 0x0000ba0000047ab9 */ /* 0x000fe20000000a00 */
[----:B------:R-:W-:Y:S01]  /*2330*/  IMAD.WIDE.U32 R6, R34, R2, RZ ;  /* 0x0000000222067225 */ /* 0x000fe200078e00ff */
[----:B------:R-:W-:-:S03]  /*2340*/  IADD3 R71, P4, R8, UR4, RZ ;  /* 0x0000000408477c10 */ /* 0x000fc6000ff9e0ff */
[----:B------:R-:W-:Y:S01]  /*2350*/  IMAD.WIDE.U32 R4, R42, R2, RZ ;  /* 0x000000022a047225 */ /* 0x000fe200078e00ff */
[----:B------:R-:W-:Y:S02]  /*2360*/  IADD3.X R13, R9, UR5, R13, P4, !PT ;  /* 0x00000005090d7c10 */ /* 0x000fe4000a7fe40d */
[----:B------:R-:W-:Y:S01]  /*2370*/  IADD3 R10, R7, R11, RZ ;  /* 0x0000000b070a7210 */ /* 0x000fe20007ffe0ff */
[----:B------:R-:W-:Y:S01]  /*2380*/  IMAD.IADD R12, R5, 0x1, R15 ;  /* 0x00000001050c7824 */ /* 0x000fe200078e020f */
[----:B------:R-:W-:Y:S06]  /*2390*/  @!P3 BRA `(.L_x_428) ;  /* 0x000000100078b947 */ /* 0x000fec0003800000 */
[----:B------:R-:W0:Y:S01]  /*23a0*/  S2R R14, SR_TID.X ;  /* 0x00000000000e7919 */ /* 0x000e220000002100 */
[----:B------:R-:W-:Y:S01]  /*23b0*/  IMAD R65, R2, -0xa0, R31 ;  /* 0xffffff6002417824 */ /* 0x000fe200078e021f */
[----:B------:R-:W-:Y:S01]  /*23c0*/  BSSY B1, `(.L_x_429) ;  /* 0x000001a000017945 */ /* 0x000fe20003800000 */
[----:B------:R-:W-:Y:S02]  /*23d0*/  CS2R R8, SRZ ;  /* 0x0000000000087805 */ /* 0x000fe4000001ff00 */
[----:B------:R-:W-:Y:S02]  /*23e0*/  CS2R R26, SRZ ;  /* 0x00000000001a7805 */ /* 0x000fe4000001ff00 */
[----:B------:R-:W-:Y:S02]  /*23f0*/  CS2R R24, SRZ ;  /* 0x0000000000187805 */ /* 0x000fe4000001ff00 */
[----:B------:R-:W-:Y:S02]  /*2400*/  VIMNMX R65, R65, 0xa0, PT ;  /* 0x000000a041417848 */ /* 0x000fe40003fe0100 */
[----:B------:R-:W-:Y:S01]  /*2410*/  CS2R R56, SRZ ;  /* 0x0000000000387805 */ /* 0x000fe2000001ff00 */
[----:B0-----:R-:W-:-:S05]  /*2420*/  VIADD R14, R14, 0xffffff80 ;  /* 0xffffff800e0e7836 */ /* 0x001fca0000000000 */
[----:B------:R-:W-:-:S04]  /*2430*/  LEA.HI R14, R14, R14, RZ, 0x1 ;  /* 0x0000000e0e0e7211 */ /* 0x000fc800078f08ff */
[----:B------:R-:W-:-:S04]  /*2440*/  SHF.R.S32.HI R14, RZ, 0x1, R14 ;  /* 0x00000001ff0e7819 */ /* 0x000fc8000001140e */
[----:B------:R-:W-:-:S13]  /*2450*/  ISETP.GE.AND P3, PT, R14, R65, PT ;  /* 0x000000410e00720c */ /* 0x000fda0003f66270 */
[----:B------:R-:W-:Y:S05]  /*2460*/  @P3 BRA `(.L_x_430) ;  /* 0x00000000003c3947 */ /* 0x000fea0003800000 */
[----:B------:R-:W2:Y:S01]  /*2470*/  LDL R14, [R1+0x24] ;  /* 0x00002400010e7983 */ /* 0x000ea20000100800 */
[----:B------:R-:W-:Y:S02]  /*2480*/  ULDC.64 UR4, c[0x0][0x3e8] ;  /* 0x0000fa0000047ab9 */ /* 0x000fe40000000a00 */
[----:B------:R-:W-:-:S04]  /*2490*/  IADD3 R6, P4, P5, R20, UR4, R6 ;  /* 0x0000000414067c10 */ /* 0x000fc8000fd9e006 */
[----:B------:R-:W-:Y:S01]  /*24a0*/  IADD3.X R7, R50, UR5, R10, P4, P5 ;  /* 0x0000000532077c10 */ /* 0x000fe2000a7ea40a */
[----:B------:R-:W-:Y:S02]  /*24b0*/  ULDC.64 UR4, c[0x0][0x400] ;  /* 0x0001000000047ab9 */ /* 0x000fe40000000a00 */
[----:B------:R-:W-:-:S04]  /*24c0*/  IADD3 R4, P4, P5, R36, UR4, R4 ;  /* 0x0000000424047c10 */ /* 0x000fc8000fd9e004 */
[----:B------:R-:W-:Y:S02]  /*24d0*/  IADD3.X R5, R52, UR5, R12, P4, P5 ;  /* 0x0000000534057c10 */ /* 0x000fe4000a7ea40c */
[----:B------:R-:W-:Y:S02]  /*24e0*/  ISETP.GE.AND P4, PT, R22, R73, PT ;  /* 0x000000491600720c */ /* 0x000fe40003f86270 */
[----:B------:R-:W-:Y:S02]  /*24f0*/  CS2R R8, SRZ ;  /* 0x0000000000087805 */ /* 0x000fe4000001ff00 */
[----:B------:R-:W-:-:S09]  /*2500*/  CS2R R24, SRZ ;  /* 0x0000000000187805 */ /* 0x000fd2000001ff00 */
[----:B------:R0:W5:Y:S04]  /*2510*/  @!P4 LDG.E.64 R26, desc[UR40][R6.64] ;  /* 0x00000028061ac981 */ /* 0x000168000c1e1b00 */
[----:B------:R0:W5:Y:S01]  /*2520*/  @!P4 LDG.E.64 R56, desc[UR40][R4.64] ;  /* 0x000000280438c981 */ /* 0x000162000c1e1b00 */
[----:B--2---:R-:W-:-:S13]  /*2530*/  ISETP.GE.AND P4, PT, R14, R73, PT ;  /* 0x000000490e00720c */ /* 0x004fda0003f86270 */
[----:B------:R0:W5:Y:S04]  /*2540*/  @!P4 LDG.E.64 R8, desc[UR40][R6.64+0x10] ;  /* 0x000010280608c981 */ /* 0x000168000c1e1b00 */
[----:B------:R0:W5:Y:S02]  /*2550*/  @!P4 LDG.E.64 R24, desc[UR40][R4.64+0x10] ;  /* 0x000010280418c981 */ /* 0x000164000c1e1b00 */
.L_x_430:
[----:B------:R-:W-:Y:S05]  /*2560*/  BSYNC B1 ;  /* 0x0000000000017941 */ /* 0x000fea0003800000 */
.L_x_429:
[----:B0-----:R-:W2:Y:S01]  /*2570*/  LDL R4, [R1+0x18] ;  /* 0x0000180001047983 */ /* 0x001ea20000100800 */
[----:B-----5:R-:W-:Y:S01]  /*2580*/  IMAD.MOV.U32 R68, RZ, RZ, R8 ;  /* 0x000000ffff447224 */ /* 0x020fe200078e0008 */
[----:B------:R-:W-:Y:S01]  /*2590*/  MOV R70, R24 ;  /* 0x0000001800467202 */ /* 0x000fe20000000f00 */
[----:B------:R-:W-:Y:S02]  /*25a0*/  IMAD.MOV.U32 R72, RZ, RZ, R26 ;  /* 0x000000ffff487224 */ /* 0x000fe400078e001a */
[----:B------:R-:W-:Y:S01]  /*25b0*/  IMAD.MOV.U32 R78, RZ, RZ, R56 ;  /* 0x000000ffff4e7224 */ /* 0x000fe200078e0038 */
[----:B--2---:R-:W-:-:S13]  /*25c0*/  ISETP.NE.AND P4, PT, R4, 0x3, PT ;  /* 0x000000030400780c */ /* 0x004fda0003f85270 */
[----:B------:R-:W-:Y:S05]  /*25d0*/  @!P4 BRA `(.L_x_431) ;  /* 0x000000000004c947 */ /* 0x000fea0003800000 */
[----:B------:R-:W-:Y:S01]  /*25e0*/  BPT.TRAP 0x1 ;  /* 0x000000040000795c */ /* 0x000fe20000300000 */
.L_x_431:
[----:B------:R-:W-:Y:S01]  /*25f0*/  IMAD R66, R19, 0x8, R18 ;  /* 0x0000000813427824 */ /* 0x000fe200078e0212 */
[----:B------:R-:W-:Y:S01]  /*2600*/  SHF.L.U32 R67, R157, 0x1f, RZ ;  /* 0x0000001f9d437819 */ /* 0x000fe200000006ff */
[----:B------:R-:W-:Y:S03]  /*2610*/  BSSY B1, `(.L_x_432) ;  /* 0x0000003000017945 */ /* 0x000fe60003800000 */
[----:B------:R-:W0:Y:S02]  /*2620*/  SYNCS.PHASECHK.TRANS64.TRYWAIT P5, [R66+URZ+0x13290], R67 ;  /* 0x01329043420075a7 */ /* 0x000e2400080a017f */
[----:B0-----:R-:W-:Y:S05]  /*2630*/  @!P5 BRA `(.L_x_433) ;  /* 0x00000154001cd947 */ /* 0x001fea0003800000 */
.L_x_654:
[----:B------:R-:W-:Y:S05]  /*2640*/  BSYNC B1 ;  /* 0x0000000000017941 */ /* 0x000fea0003800000 */
.L_x_432:
[----:B------:R-:W-:-:S03]  /*2650*/  UMOV UR4, 0xffffffff ;  /* 0xffffffff00047882 */ /* 0x000fc60000000000 */
[----:B------:R-:W-:Y:S05]  /*2660*/  BRA.DIV UR4, `(.L_x_434) ;  /* 0x0000015604247947 */ /* 0x000fea000b800000 */
[----:B------:R1:W2:Y:S04]  /*2670*/  SHFL.IDX PT, R69, R13, RZ, 0x1e1f ;  /* 0x001e1fff0d457589 */ /* 0x0002a800000e0000 */
[----:B------:R1:W3:Y:S02]  /*2680*/  SHFL.IDX PT, R14, R71, RZ, 0x1e1f ;  /* 0x001e1fff470e7589 */ /* 0x0002e400000e0000 */
.L_x_658:
[----:B------:R-:W-:Y:S05]  /*2690*/  @P3 BRA `(.L_x_435) ;  /* 0x0000002000ec3947 */ /* 0x000fea0003800000 */
[----:B------:R-:W4:Y:S01]  /*26a0*/  LDL R83, [R1+0x30] ;  /* 0x0000300001537983 */ /* 0x000f220000100800 */
[----:B------:R-:W-:Y:S01]  /*26b0*/  BSSY B1, `(.L_x_436) ;  /* 0x0000072000017945 */ /* 0x000fe20003800000 */
[----:B----4-:R-:W-:-:S13]  /*26c0*/  LOP3.LUT P5, RZ, R83, 0x2, RZ, 0xc0, !PT ;  /* 0x0000000253ff7812 */ /* 0x010fda00078ac0ff */
[----:B------:R-:W-:Y:S05]  /*26d0*/  @P5 BRA `(.L_x_437) ;  /* 0x0000000400bc5947 */ /* 0x000fea0003800000 */
[----:B------:R4:W0:Y:S01]  /*26e0*/  LDS.128 R4, [R62+0xe000] ;  /* 0x00e000003e047984 */ /* 0x0008220000000c00 */
[----:B---3--:R-:W-:Y:S01]  /*26f0*/  IADD3 R10, P3, R16, R14, RZ ;  /* 0x0000000e100a7210 */ /* 0x008fe20007f7e0ff */
[----:B------:R-:W-:Y:S04]  /*2700*/  BSSY B2, `(.L_x_438) ;  /* 0x000006b000027945 */ /* 0x000fe80003800000 */
[----:B--2---:R-:W-:Y:S01]  /*2710*/  IMAD.X R11, R69, 0x1, R17, P3 ;  /* 0x00000001450b7824 */ /* 0x004fe200018e0611 */
[----:B------:R-:W-:-:S13]  /*2720*/  ISETP.GE.AND P3, PT, R22, R73, PT ;  /* 0x000000491600720c */ /* 0x000fda0003f66270 */
[----:B----4-:R-:W-:Y:S05]  /*2730*/  @P3 BRA `(.L_x_439) ;  /* 0x00000004009c3947 */ /* 0x010fea0003800000 */
[----:B------:R-:W-:Y:S01]  /*2740*/  SHF.R.U32.HI R12, RZ, 0x8, R27 ;  /* 0x00000008ff0c7819 */ /* 0x000fe2000001161b */
[----:B01----:R-:W-:Y:S01]  /*2750*/  IMAD.MOV.U32 R13, RZ, RZ, R4 ;  /* 0x000000ffff0d7224 */ /* 0x003fe200078e0004 */
[----:B------:R-:W-:Y:S02]  /*2760*/  SHF.R.U32.HI R26, RZ, 0x8, R57 ;  /* 0x00000008ff1a7819 */ /* 0x000fe40000011639 */
[----:B------:R-:W-:Y:S01]  /*2770*/  SHF.R.U32.HI R71, RZ, 0x10, R27 ;  /* 0x00000010ff477819 */ /* 0x000fe2000001161b */
[----:B------:R-:W-:Y:S01]  /*2780*/  IMAD.SHL.U32 R12, R12, 0x100, RZ ;  /* 0x000001000c0c7824 */ /* 0x000fe200078e00ff */
[----:B------:R-:W-:Y:S02]  /*2790*/  LOP3.LUT R15, R27, 0xff0000ff, RZ, 0xc0, !PT ;  /* 0xff0000ff1b0f7812 */ /* 0x000fe400078ec0ff */
[----:B------:R-:W-:Y:S02]  /*27a0*/  SHF.R.U32.HI R56, RZ, 0x10, R57 ;  /* 0x00000010ff387819 */ /* 0x000fe40000011639 */
[----:B------:R-:W-:-:S02]  /*27b0*/  LOP3.LUT R27, R57, 0xff0000ff, RZ, 0xc0, !PT ;  /* 0xff0000ff391b7812 */ /* 0x000fc400078ec0ff */
[----:B------:R-:W-:Y:S02]  /*27c0*/  SHF.L.U32 R26, R26, 0x8, RZ ;  /* 0x000000081a1a7819 */ /* 0x000fe400000006ff */
[----:B------:R-:W-:Y:S01]  /*27d0*/  LOP3.LUT R15, R15, 0xff00, R12, 0xf8, !PT ;  /* 0x0000ff000f0f7812 */ /* 0x000fe200078ef80c */
[----:B------:R-:W-:Y:S01]  /*27e0*/  IMAD.U32 R12, R71, 0x10000, RZ ;  /* 0x00010000470c7824 */ /* 0x000fe200078e00ff */
[----:B------:R-:W-:Y:S01]  /*27f0*/  LOP3.LUT R57, R27, 0xff00, R26, 0xf8, !PT ;  /* 0x0000ff001b397812 */ /* 0x000fe200078ef81a */
[----:B------:R-:W-:Y:S01]  /*2800*/  IMAD.U32 R26, R56, 0x10000, RZ ;  /* 0x00010000381a7824 */ /* 0x000fe200078e00ff */
[----:B------:R-:W-:Y:S02]  /*2810*/  F2FP.F16.E4M3.UNPACK_B R4, R5 ;  /* 0x00000005ff04723e */ /* 0x000fe400020006ff */
[----:B------:R-:W-:Y:S02]  /*2820*/  F2FP.F16.E4M3.UNPACK_B R27, R78.H1 ;  /* 0x0000004eff1b723e */ /* 0x000fe400030006ff */
[----:B------:R-:W-:-:S02]  /*2830*/  LOP3.LUT R12, R15, 0xff0000, R12, 0xf8, !PT ;  /* 0x00ff00000f0c7812 */ /* 0x000fc400078ef80c */
[----:B------:R-:W-:Y:S01]  /*2840*/  LOP3.LUT R15, R57, 0xff0000, R26, 0xf8, !PT ;  /* 0x00ff0000390f7812 */ /* 0x000fe200078ef81a */
[--C-:B------:R-:W-:Y:S01]  /*2850*/  HADD2.F32 R26, -RZ, R4.reuse.H1_H1 ;  /* 0x30000004ff1a7230 */ /* 0x100fe20000004100 */
[-C--:B------:R-:W-:Y:S01]  /*2860*/  F2FP.F16.E4M3.UNPACK_B R57, R72.reuse.H1 ;  /* 0x00000048ff39723e */ /* 0x080fe200030006ff */
[--C-:B------:R-:W-:Y:S01]  /*2870*/  HADD2.F32 R75, -RZ, R27.reuse.H0_H0 ;  /* 0x2000001bff4b7230 */ /* 0x100fe20000004100 */
[----:B------:R-:W-:Y:S01]  /*2880*/  F2FP.F16.E4M3.UNPACK_B R5, R5.H1 ;  /* 0x00000005ff05723e */ /* 0x000fe200030006ff */
[----:B------:R-:W-:Y:S01]  /*2890*/  HADD2.F32 R4, -RZ, R4.H0_H0 ;  /* 0x20000004ff047230 */ /* 0x000fe20000004100 */
[----:B------:R-:W-:Y:S01]  /*28a0*/  F2FP.F16.E4M3.UNPACK_B R72, R72 ;  /* 0x00000048ff48723e */ /* 0x000fe200020006ff */
[----:B------:R-:W-:Y:S02]  /*28b0*/  HADD2.F32 R74, -RZ, R27.H1_H1 ;  /* 0x3000001bff4a7230 */ /* 0x000fe40000004100 */
[----:B------:R-:W-:Y:S01]  /*28c0*/  FMUL.FTZ R77, R26, R75 ;  /* 0x0000004b1a4d7220 */ /* 0x000fe20000410000 */
[----:B------:R-:W-:-:S02]  /*28d0*/  HADD2.F32 R71, -RZ, R57.H0_H0 ;  /* 0x20000039ff477230 */ /* 0x000fc40000004100 */
[--C-:B------:R-:W-:Y:S02]  /*28e0*/  HADD2.F32 R56, -RZ, R5.reuse.H1_H1 ;  /* 0x30000005ff387230 */ /* 0x100fe40000004100 */
[----:B------:R-:W-:Y:S02]  /*28f0*/  HADD2.F32 R27, -RZ, R5.H0_H0 ;  /* 0x20000005ff1b7230 */ /* 0x000fe40000004100 */
[----:B------:R-:W-:Y:S01]  /*2900*/  FMUL.FTZ R5, R4, R75 ;  /* 0x0000004b04057220 */ /* 0x000fe20000410000 */
[----:B------:R-:W-:Y:S02]  /*2910*/  HADD2.F32 R57, -RZ, R57.H1_H1 ;  /* 0x30000039ff397230 */ /* 0x000fe40000004100 */
[-C--:B------:R-:W-:Y:S01]  /*2920*/  FMUL.FTZ R76, R56, R74.reuse ;  /* 0x0000004a384c7220 */ /* 0x080fe20000410000 */
[-C--:B------:R-:W-:Y:S01]  /*2930*/  FFMA.FTZ R4, R4, R71.reuse, -R77 ;  /* 0x0000004704047223 */ /* 0x080fe2000001084d */
[C---:B------:R-:W-:Y:S01]  /*2940*/  FMUL.FTZ R75, R27.reuse, R74 ;  /* 0x0000004a1b4b7220 */ /* 0x040fe20000410000 */
[----:B------:R-:W-:Y:S01]  /*2950*/  FFMA.FTZ R5, R26, R71, R5 ;  /* 0x000000471a057223 */ /* 0x000fe20000010005 */
[----:B------:R-:W-:Y:S01]  /*2960*/  F2FP.F16.E4M3.UNPACK_B R74, R78 ;  /* 0x0000004eff4a723e */ /* 0x000fe200020006ff */
[----:B------:R-:W-:Y:S01]  /*2970*/  FFMA.FTZ R77, R27, R57, -R76 ;  /* 0x000000391b4d7223 */ /* 0x000fe2000001084c */
[----:B------:R-:W-:Y:S01]  /*2980*/  F2FP.F16.E4M3.UNPACK_B R26, R13.H1 ;  /* 0x0000000dff1a723e */ /* 0x000fe200030006ff */
[----:B------:R-:W-:Y:S01]  /*2990*/  FFMA.FTZ R78, R56, R57, R75 ;  /* 0x00000039384e7223 */ /* 0x000fe2000001004b */
[----:B------:R-:W-:Y:S01]  /*29a0*/  F2FP.F16.E4M3.UNPACK_B R13, R13 ;  /* 0x0000000dff0d723e */ /* 0x000fe200020006ff */
[----:B------:R-:W-:-:S02]  /*29b0*/  HADD2.F32 R71, -RZ, R74.H1_H1 ;  /* 0x3000004aff477230 */ /* 0x000fc40000004100 */
[--C-:B------:R-:W-:Y:S01]  /*29c0*/  HADD2.F32 R56, -RZ, R26.reuse.H0_H0 ;  /* 0x2000001aff387230 */ /* 0x100fe20000004100 */
[----:B------:R-:W-:Y:S01]  /*29d0*/  F2FP.SATFINITE.E4M3.F32.PACK_AB_MERGE_C R82, R78, R77, RZ ;  /* 0x0000004d4e52723e */ /* 0x000fe200048070ff */
[----:B------:R-:W-:Y:S02]  /*29e0*/  HADD2.F32 R57, -RZ, R26.H1_H1 ;  /* 0x3000001aff397230 */ /* 0x000fe40000004100 */
[--C-:B------:R-:W-:Y:S02]  /*29f0*/  HADD2.F32 R26, -RZ, R13.reuse.H0_H0 ;  /* 0x2000000dff1a7230 */ /* 0x100fe40000004100 */
[-C--:B------:R-:W-:Y:S01]  /*2a00*/  FMUL.FTZ R76, R56, R71.reuse ;  /* 0x00000047384c7220 */ /* 0x080fe20000410000 */
[----:B------:R-:W-:Y:S02]  /*2a10*/  HADD2.F32 R27, -RZ, R13.H1_H1 ;  /* 0x3000000dff1b7230 */ /* 0x000fe40000004100 */
[----:B------:R-:W-:Y:S01]  /*2a20*/  FMUL.FTZ R75, R57, R71 ;  /* 0x00000047394b7220 */ /* 0x000fe20000410000 */
[----:B------:R-:W-:Y:S01]  /*2a30*/  HADD2.F32 R13, -RZ, R72.H1_H1 ;  /* 0x30000048ff0d7230 */ /* 0x000fe20000004100 */
[----:B------:R-:W-:Y:S01]  /*2a40*/  F2FP.SATFINITE.E4M3.F32.PACK_AB_MERGE_C R5, R5, R4, R82 ;  /* 0x000000040505723e */ /* 0x000fe20004807052 */
[----:B------:R-:W-:-:S02]  /*2a50*/  HADD2.F32 R74, -RZ, R74.H0_H0 ;  /* 0x2000004aff4a7230 */ /* 0x000fc40000004100 */
[----:B------:R-:W-:Y:S02]  /*2a60*/  HADD2.F32 R72, -RZ, R72.H0_H0 ;  /* 0x20000048ff487230 */ /* 0x000fe40000004100 */
[-C--:B------:R-:W-:Y:S01]  /*2a70*/  FFMA.FTZ R75, R56, R13.reuse, -R75 ;  /* 0x0000000d384b7223 */ /* 0x080fe2000001084b */
[----:B------:R-:W-:Y:S01]  /*2a80*/  FFMA.FTZ R76, R57, R13, R76 ;  /* 0x0000000d394c7223 */ /* 0x000fe2000001004c */
[CC--:B------:R-:W-:Y:S01]  /*2a90*/  FMUL.FTZ R71, R27.reuse, R74.reuse ;  /* 0x0000004a1b477220 */ /* 0x0c0fe20000410000 */
[----:B------:R-:W-:Y:S01]  /*2aa0*/  FMUL.FTZ R74, R26, R74 ;  /* 0x0000004a1a4a7220 */ /* 0x000fe20000410000 */
[----:B------:R-:W-:Y:S02]  /*2ab0*/  F2FP.F16.E4M3.UNPACK_B R56, R7.H1 ;  /* 0x00000007ff38723e */ /* 0x000fe400030006ff */
[----:B------:R-:W-:Y:S01]  /*2ac0*/  F2FP.SATFINITE.E4M3.F32.PACK_AB_MERGE_C R81, R76, R75, RZ ;  /* 0x0000004b4c51723e */ /* 0x000fe200048070ff */
[-C--:B------:R-:W-:Y:S01]  /*2ad0*/  FFMA.FTZ R13, R26, R72.reuse, -R71 ;  /* 0x000000481a0d7223 */ /* 0x080fe20000010847 */
[-C--:B------:R-:W-:Y:S01]  /*2ae0*/  F2FP.F16.E4M3.UNPACK_B R76, R15.reuse.H1 ;  /* 0x0000000fff4c723e */ /* 0x080fe200030006ff */
[----:B------:R-:W-:Y:S01]  /*2af0*/  FFMA.FTZ R26, R27, R72, R74 ;  /* 0x000000481b1a7223 */ /* 0x000fe2000001004a */
[--C-:B------:R-:W-:Y:S01]  /*2b00*/  HADD2.F32 R57, -RZ, R56.reuse.H0_H0 ;  /* 0x20000038ff397230 */ /* 0x100fe20000004100 */
[----:B------:R-:W-:Y:S01]  /*2b10*/  F2FP.F16.E4M3.UNPACK_B R72, R12.H1 ;  /* 0x0000000cff48723e */ /* 0x000fe200030006ff */
[----:B------:R-:W-:Y:S01]  /*2b20*/  HADD2.F32 R56, -RZ, R56.H1_H1 ;  /* 0x30000038ff387230 */ /* 0x000fe20000004100 */
[----:B------:R-:W-:Y:S01]  /*2b30*/  F2FP.F16.E4M3.UNPACK_B R27, R6.H1 ;  /* 0x00000006ff1b723e */ /* 0x000fe200030006ff */
[----:B------:R-:W-:Y:S01]  /*2b40*/  HADD2.F32 R77, -RZ, R76.H1_H1 ;  /* 0x3000004cff4d7230 */ /* 0x000fe20000004100 */
[----:B------:R-:W-:Y:S01]  /*2b50*/  F2FP.F16.E4M3.UNPACK_B R75, R15 ;  /* 0x0000000fff4b723e */ /* 0x000fe200020006ff */
[----:B------:R-:W-:Y:S01]  /*2b60*/  HADD2.F32 R74, -RZ, R72.H1_H1 ;  /* 0x30000048ff4a7230 */ /* 0x000fe20000004100 */
[----:B------:R-:W-:Y:S01]  /*2b70*/  F2FP.F16.E4M3.UNPACK_B R71, R12 ;  /* 0x0000000cff47723e */ /* 0x000fe200020006ff */
[----:B------:R-:W-:-:S02]  /*2b80*/  HADD2.F32 R15, -RZ, R27.H1_H1 ;  /* 0x3000001bff0f7230 */ /* 0x000fc40000004100 */
[-C--:B------:R-:W-:Y:S01]  /*2b90*/  FMUL.FTZ R12, R56, R77.reuse ;  /* 0x0000004d380c7220 */ /* 0x080fe20000410000 */
[----:B------:R-:W-:Y:S02]  /*2ba0*/  HADD2.F32 R78, -RZ, R75.H1_H1 ;  /* 0x3000004bff4e7230 */ /* 0x000fe40000004100 */
[C---:B------:R-:W-:Y:S01]  /*2bb0*/  FMUL.FTZ R79, R57.reuse, R77 ;  /* 0x0000004d394f7220 */ /* 0x040fe20000410000 */
[----:B------:R-:W-:Y:S02]  /*2bc0*/  HADD2.F32 R27, -RZ, R27.H0_H0 ;  /* 0x2000001bff1b7230 */ /* 0x000fe40000004100 */
[----:B------:R-:W-:Y:S01]  /*2bd0*/  FFMA.FTZ R77, R57, R74, -R12 ;  /* 0x0000004a394d7223 */ /* 0x000fe2000001080c */
[----:B------:R-:W-:Y:S02]  /*2be0*/  HADD2.F32 R12, -RZ, R71.H1_H1 ;  /* 0x30000047ff0c7230 */ /* 0x000fe40000004100 */
[-C--:B------:R-:W-:Y:S01]  /*2bf0*/  FMUL.FTZ R80, R15, R78.reuse ;  /* 0x0000004e0f507220 */ /* 0x080fe20000410000 */
[----:B------:R-:W-:Y:S01]  /*2c00*/  F2FP.F16.E4M3.UNPACK_B R7, R7 ;  /* 0x00000007ff07723e */ /* 0x000fe200020006ff */
[C---:B------:R-:W-:Y:S01]  /*2c10*/  FMUL.FTZ R78, R27.reuse, R78 ;  /* 0x0000004e1b4e7220 */ /* 0x040fe20000410000 */
[----:B------:R-:W-:Y:S01]  /*2c20*/  F2FP.F16.E4M3.UNPACK_B R6, R6 ;  /* 0x00000006ff06723e */ /* 0x000fe200020006ff */
[----:B------:R-:W-:Y:S01]  /*2c30*/  FFMA.FTZ R80, R27, R12, -R80 ;  /* 0x0000000c1b507223 */ /* 0x000fe20000010850 */
[----:B------:R-:W-:-:S02]  /*2c40*/  HADD2.F32 R76, -RZ, R76.H0_H0 ;  /* 0x2000004cff4c7230 */ /* 0x000fc40000004100 */
[----:B------:R-:W-:Y:S01]  /*2c50*/  FFMA.FTZ R27, R15, R12, R78 ;  /* 0x0000000c0f1b7223 */ /* 0x000fe2000001004e */
[--C-:B------:R-:W-:Y:S02]  /*2c60*/  HADD2.F32 R12, -RZ, R7.reuse.H0_H0 ;  /* 0x20000007ff0c7230 */ /* 0x100fe40000004100 */
[----:B------:R-:W-:Y:S01]  /*2c70*/  FFMA.FTZ R74, R56, R74, R79 ;  /* 0x0000004a384a7223 */ /* 0x000fe2000001004f */
[----:B------:R-:W-:Y:S01]  /*2c80*/  HADD2.F32 R15, -RZ, R7.H1_H1 ;  /* 0x30000007ff0f7230 */ /* 0x000fe20000004100 */
[----:B------:R-:W-:Y:S01]  /*2c90*/  F2FP.SATFINITE.E4M3.F32.PACK_AB_MERGE_C R4, R26, R13, R81 ;  /* 0x0000000d1a04723e */ /* 0x000fe20004807051 */
[--C-:B------:R-:W-:Y:S01]  /*2ca0*/  HADD2.F32 R7, -RZ, R6.reuse.H0_H0 ;  /* 0x20000006ff077230 */ /* 0x100fe20000004100 */
[----:B------:R-:W-:Y:S01]  /*2cb0*/  F2FP.SATFINITE.E4M3.F32.PACK_AB_MERGE_C R27, R27, R80, RZ ;  /* 0x000000501b1b723e */ /* 0x000fe200048070ff */
[----:B------:R-:W-:Y:S02]  /*2cc0*/  HADD2.F32 R6, -RZ, R6.H1_H1 ;  /* 0x30000006ff067230 */ /* 0x000fe40000004100 */
[----:B------:R-:W-:Y:S01]  /*2cd0*/  FMUL.FTZ R57, R15, R76 ;  /* 0x0000004c0f397220 */ /* 0x000fe20000410000 */
[----:B------:R-:W-:-:S02]  /*2ce0*/  HADD2.F32 R75, -RZ, R75.H0_H0 ;  /* 0x2000004bff4b7230 */ /* 0x000fc40000004100 */
[----:B------:R-:W-:Y:S01]  /*2cf0*/  FMUL.FTZ R76, R12, R76 ;  /* 0x0000004c0c4c7220 */ /* 0x000fe20000410000 */
[----:B------:R-:W-:Y:S01]  /*2d00*/  HADD2.F32 R72, -RZ, R72.H0_H0 ;  /* 0x20000048ff487230 */ /* 0x000fe20000004100 */
[----:B------:R-:W-:Y:S01]  /*2d10*/  F2FP.SATFINITE.E4M3.F32.PACK_AB_MERGE_C R74, R74, R77, RZ ;  /* 0x0000004d4a4a723e */ /* 0x000fe200048070ff */
[----:B------:R-:W-:Y:S02]  /*2d20*/  HADD2.F32 R71, -RZ, R71.H0_H0 ;  /* 0x20000047ff477230 */ /* 0x000fe40000004100 */
[-C--:B------:R-:W-:Y:S01]  /*2d30*/  FMUL.FTZ R56, R6, R75.reuse ;  /* 0x0000004b06387220 */ /* 0x080fe20000410000 */
[----:B------:R-:W-:Y:S01]  /*2d40*/  FMUL.FTZ R75, R7, R75 ;  /* 0x0000004b074b7220 */ /* 0x000fe20000410000 */
[-C--:B------:R-:W-:Y:S01]  /*2d50*/  FFMA.FTZ R57, R12, R72.reuse, -R57 ;  /* 0x000000480c397223 */ /* 0x080fe20000010839 */
[----:B------:R-:W-:Y:S01]  /*2d60*/  FFMA.FTZ R76, R15, R72, R76 ;  /* 0x000000480f4c7223 */ /* 0x000fe2000001004c */
[-C--:B------:R-:W-:Y:S01]  /*2d70*/  FFMA.FTZ R56, R7, R71.reuse, -R56 ;  /* 0x0000004707387223 */ /* 0x080fe20000010838 */
[----:B------:R-:W-:-:S03]  /*2d80*/  FFMA.FTZ R75, R6, R71, R75 ;  /* 0x00000047064b7223 */ /* 0x000fc6000001004b */
[----:B------:R-:W-:Y:S02]  /*2d90*/  F2FP.SATFINITE.E4M3.F32.PACK_AB_MERGE_C R7, R76, R57, R74 ;  /* 0x000000394c07723e */ /* 0x000fe4000480704a */
[----:B------:R-:W-:-:S07]  /*2da0*/  F2FP.SATFINITE.E4M3.F32.PACK_AB_MERGE_C R6, R75, R56, R27 ;  /* 0x000000384b06723e */ /* 0x000fce000480701b */
.L_x_439:
[----:B------:R-:W-:Y:S05]  /*2db0*/  BSYNC B2 ;  /* 0x0000000000027941 */ /* 0x000fea0003800000 */
.L_x_438:
[----:B0-----:R4:W-:Y:S02]  /*2dc0*/  ST.E.128 desc[UR40][R10.64], R4 ;  /* 0x000000040a007985 */ /* 0x0019e4000c101d28 */
.L_x_437:
[----:B------:R-:W-:Y:S05]  /*2dd0*/  BSYNC B1 ;  /* 0x0000000000017941 */ /* 0x000fea0003800000 */
.L_x_436:
[----:B------:R-:W-:-:S13]  /*2de0*/  LOP3.LUT P3, RZ, R83, 0x1, RZ, 0xc0, !PT ;  /* 0x0000000153ff7812 */ /* 0x000fda000786c0ff */
[----:B------:R-:W-:Y:S05]  /*2df0*/  @P3 BRA `(.L_x_435) ;  /* 0x0000001c00143947 */ /* 0x000fea0003800000 */
[----:B----4-:R-:W4:Y:S04]  /*2e00*/  LDL R7, [R1+0x28] ;  /* 0x0000280001077983 */ /* 0x010f280000100800 */
[----:B------:R-:W2:Y:S04]  /*2e10*/  LDL R6, [R1+0x20] ;  /* 0x0000200001067983 */ /* 0x000ea80000100800 */
[----:B------:R-:W5:Y:S01]  /*2e20*/  LDL R12, [R1+0x24] ;  /* 0x00002400010c7983 */ /* 0x000f620000100800 */
[----:B------:R-:W-:Y:S01]  /*2e30*/  IMAD.MOV.U32 R5, RZ, RZ, 0x20 ;  /* 0x00000020ff057424 */ /* 0x000fe200078e00ff */
[----:B---3--:R-:W-:Y:S01]  /*2e40*/  IADD3 R10, P3, R156, R14, RZ ;  /* 0x0000000e9c0a7210 */ /* 0x008fe20007f7e0ff */
[----:B------:R-:W-:Y:S01]  /*2e50*/  IMAD R4, R19, 0x2800, RZ ;  /* 0x0000280013047824 */ /* 0x000fe200078e02ff */
[----:B------:R-:W-:Y:S02]  /*2e60*/  BSSY B1, `(.L_x_440) ;  /* 0x000006f000017945 */ /* 0x000fe40003800000 */
[----:B------:R-:W-:-:S04]  /*2e70*/  SEL R5, R5, 0xffffffe0, !P1 ;  /* 0xffffffe005057807 */ /* 0x000fc80004800000 */
[----:B----4-:R-:W-:-:S04]  /*2e80*/  IADD3 R5, R5, R7, R4 ;  /* 0x0000000705057210 */ /* 0x010fc80007ffe004 */
[----:B------:R-:W-:Y:S01]  /*2e90*/  IADD3 R4, R18, R5, RZ ;  /* 0x0000000512047210 */ /* 0x000fe20007ffe0ff */
[----:B--2---:R-:W-:Y:S01]  /*2ea0*/  IMAD.X R11, R69, 0x1, R6, P3 ;  /* 0x00000001450b7824 */ /* 0x004fe200018e0606 */
[----:B-----5:R-:W-:-:S04]  /*2eb0*/  ISETP.GE.AND P3, PT, R12, R73, PT ;  /* 0x000000490c00720c */ /* 0x020fc80003f66270 */
[----:B------:R-:W2:Y:S09]  /*2ec0*/  LDS.128 R4, [R4+0xe000] ;  /* 0x00e0000004047984 */ /* 0x000eb20000000c00 */
[----:B------:R-:W-:Y:S05]  /*2ed0*/  @P3 BRA `(.L_x_441) ;  /* 0x00000004009c3947 */ /* 0x000fea0003800000 */
[----:B------:R-:W-:Y:S02]  /*2ee0*/  SHF.R.U32.HI R8, RZ, 0x8, R9 ;  /* 0x00000008ff087819 */ /* 0x000fe40000011609 */
[----:B------:R-:W-:Y:S02]  /*2ef0*/  SHF.R.U32.HI R14, RZ, 0x8, R25 ;  /* 0x00000008ff0e7819 */ /* 0x000fe40000011619 */
[----:B------:R-:W-:Y:S02]  /*2f00*/  LOP3.LUT R12, R9, 0xff0000ff, RZ, 0xc0, !PT ;  /* 0xff0000ff090c7812 */ /* 0x000fe400078ec0ff */
[----:B------:R-:W-:Y:S01]  /*2f10*/  SHF.R.U32.HI R24, RZ, 0x10, R9 ;  /* 0x00000010ff187819 */ /* 0x000fe20000011609 */
[----:B------:R-:W-:Y:S01]  /*2f20*/  IMAD.SHL.U32 R9, R8, 0x100, RZ ;  /* 0x0000010008097824 */ /* 0x000fe200078e00ff */
[----:B------:R-:W-:Y:S01]  /*2f30*/  SHF.R.U32.HI R15, RZ, 0x10, R25 ;  /* 0x00000010ff0f7819 */ /* 0x000fe20000011619 */
[----:B------:R-:W-:Y:S01]  /*2f40*/  IMAD.SHL.U32 R14, R14, 0x100, RZ ;  /* 0x000001000e0e7824 */ /* 0x000fe200078e00ff */
[----:B-1----:R-:W-:Y:S01]  /*2f50*/  LOP3.LUT R13, R25, 0xff0000ff, RZ, 0xc0, !PT ;  /* 0xff0000ff190d7812 */ /* 0x002fe200078ec0ff */
[----:B--2---:R-:W-:Y:S01]  /*2f60*/  IMAD.MOV.U32 R8, RZ, RZ, R4 ;  /* 0x000000ffff087224 */ /* 0x004fe200078e0004 */
[----:B------:R-:W-:Y:S01]  /*2f70*/  LOP3.LUT R9, R12, 0xff00, R9, 0xf8, !PT ;  /* 0x0000ff000c097812 */ /* 0x000fe200078ef809 */
[----:B------:R-:W-:Y:S01]  /*2f80*/  IMAD.U32 R15, R15, 0x10000, RZ ;  /* 0x000100000f0f7824 */ /* 0x000fe200078e00ff */
[----:B------:R-:W-:-:S02]  /*2f90*/  LOP3.LUT R14, R13, 0xff00, R14, 0xf8, !PT ;  /* 0x0000ff000d0e7812 */ /* 0x000fc400078ef80e */
[----:B------:R-:W-:Y:S02]  /*2fa0*/  SHF.L.U32 R12, R24, 0x10, RZ ;  /* 0x00000010180c7819 */ /* 0x000fe400000006ff */
[-C--:B------:R-:W-:Y:S02]  /*2fb0*/  F2FP.F16.E4M3.UNPACK_B R4, R5.reuse ;  /* 0x00000005ff04723e */ /* 0x080fe400020006ff */
[----:B------:R-:W-:Y:S02]  /*2fc0*/  F2FP.F16.E4M3.UNPACK_B R13, R70.H1 ;  /* 0x00000046ff0d723e */ /* 0x000fe400030006ff */
[----:B------:R-:W-:Y:S01]  /*2fd0*/  LOP3.LUT R24, R9, 0xff0000, R12, 0xf8, !PT ;  /* 0x00ff000009187812 */ /* 0x000fe200078ef80c */
[--C-:B------:R-:W-:Y:S01]  /*2fe0*/  HADD2.F32 R9, -RZ, R4.reuse.H1_H1 ;  /* 0x30000004ff097230 */ /* 0x100fe20000004100 */
[----:B------:R-:W-:Y:S01]  /*2ff0*/  LOP3.LUT R27, R14, 0xff0000, R15, 0xf8, !PT ;  /* 0x00ff00000e1b7812 */ /* 0x000fe200078ef80f */
[--C-:B------:R-:W-:Y:S01]  /*3000*/  HADD2.F32 R25, -RZ, R13.reuse.H0_H0 ;  /* 0x2000000dff197230 */ /* 0x100fe20000004100 */
[----:B------:R-:W-:Y:S01]  /*3010*/  F2FP.F16.E4M3.UNPACK_B R14, R68.H1 ;  /* 0x00000044ff0e723e */ /* 0x000fe200030006ff */
[----:B------:R-:W-:Y:S01]  /*3020*/  HADD2.F32 R4, -RZ, R4.H0_H0 ;  /* 0x20000004ff047230 */ /* 0x000fe20000004100 */
[----:B------:R-:W-:Y:S01]  /*3030*/  F2FP.F16.E4M3.UNPACK_B R5, R5.H1 ;  /* 0x00000005ff05723e */ /* 0x000fe200030006ff */
[----:B------:R-:W-:-:S02]  /*3040*/  HADD2.F32 R26, -RZ, R13.H1_H1 ;  /* 0x3000000dff1a7230 */ /* 0x000fc40000004100 */
[CC--:B------:R-:W-:Y:S01]  /*3050*/  FMUL.FTZ R57, R9.reuse, R25.reuse ;  /* 0x0000001909397220 */ /* 0x0c0fe20000410000 */
[--C-:B------:R-:W-:Y:S02]  /*3060*/  HADD2.F32 R15, -RZ, R14.reuse.H0_H0 ;  /* 0x2000000eff0f7230 */ /* 0x100fe40000004100 */
[----:B------:R-:W-:Y:S01]  /*3070*/  FMUL.FTZ R56, R4, R25 ;  /* 0x0000001904387220 */ /* 0x000fe20000410000 */
[--C-:B------:R-:W-:Y:S01]  /*3080*/  HADD2.F32 R13, -RZ, R5.reuse.H1_H1 ;  /* 0x30000005ff0d7230 */ /* 0x100fe20000004100 */
[----:B------:R-:W-:Y:S01]  /*3090*/  F2FP.F16.E4M3.UNPACK_B R70, R70 ;  /* 0x00000046ff46723e */ /* 0x000fe200020006ff */
[----:B------:R-:W-:Y:S02]  /*30a0*/  HADD2.F32 R12, -RZ, R5.H0_H0 ;  /* 0x20000005ff0c7230 */ /* 0x000fe40000004100 */
[-C--:B------:R-:W-:Y:S01]  /*30b0*/  FFMA.FTZ R5, R9, R15.reuse, R56 ;  /* 0x0000000f09057223 */ /* 0x080fe20000010038 */
[----:B------:R-:W-:Y:S02]  /*30c0*/  HADD2.F32 R14, -RZ, R14.H1_H1 ;  /* 0x3000000eff0e7230 */ /* 0x000fe40000004100 */
[C---:B------:R-:W-:Y:S01]  /*30d0*/  FMUL.FTZ R25, R13.reuse, R26 ;  /* 0x0000001a0d197220 */ /* 0x040fe20000410000 */
[----:B------:R-:W-:Y:S01]  /*30e0*/  F2FP.F16.E4M3.UNPACK_B R9, R8.H1 ;  /* 0x00000008ff09723e */ /* 0x000fe200030006ff */
[----:B------:R-:W-:Y:S01]  /*30f0*/  FMUL.FTZ R26, R12, R26 ;  /* 0x0000001a0c1a7220 */ /* 0x000fe20000410000 */
[----:B------:R-:W-:Y:S01]  /*3100*/  FFMA.FTZ R4, R4, R15, -R57 ;  /* 0x0000000f04047223 */ /* 0x000fe20000010839 */
[----:B------:R-:W-:Y:S01]  /*3110*/  FFMA.FTZ R69, R12, R14, -R25 ;  /* 0x0000000e0c457223 */ /* 0x000fe20000010819 */
[----:B------:R-:W-:Y:S01]  /*3120*/  F2FP.F16.E4M3.UNPACK_B R8, R8 ;  /* 0x00000008ff08723e */ /* 0x000fe200020006ff */
[----:B------:R-:W-:Y:S01]  /*3130*/  FFMA.FTZ R72, R13, R14, R26 ;  /* 0x0000000e0d487223 */ /* 0x000fe2000001001a */
[----:B------:R-:W-:Y:S01]  /*3140*/  F2FP.F16.E4M3.UNPACK_B R68, R68 ;  /* 0x00000044ff44723e */ /* 0x000fe200020006ff */
[----:B------:R-:W-:-:S02]  /*3150*/  HADD2.F32 R15, -RZ, R70.H1_H1 ;  /* 0x30000046ff0f7230 */ /* 0x000fc40000004100 */
[--C-:B------:R-:W-:Y:S01]  /*3160*/  HADD2.F32 R12, -RZ, R9.reuse.H0_H0 ;  /* 0x20000009ff0c7230 */ /* 0x100fe20000004100 */
[----:B------:R-:W-:Y:S01]  /*3170*/  F2FP.SATFINITE.E4M3.F32.PACK_AB_MERGE_C R72, R72, R69, RZ ;  /* 0x000000454848723e */ /* 0x000fe200048070ff */
[----:B------:R-:W-:Y:S02]  /*3180*/  HADD2.F32 R13, -RZ, R9.H1_H1 ;  /* 0x30000009ff0d7230 */ /* 0x000fe40000004100 */
[----:B------:R-:W-:Y:S02]  /*3190*/  HADD2.F32 R9, -RZ, R8.H0_H0 ;  /* 0x20000008ff097230 */ /* 0x000fe40000004100 */
[-C--:B------:R-:W-:Y:S01]  /*31a0*/  FMUL.FTZ R56, R12, R15.reuse ;  /* 0x0000000f0c387220 */ /* 0x080fe20000410000 */
[----:B------:R-:W-:Y:S02]  /*31b0*/  HADD2.F32 R14, -RZ, R68.H1_H1 ;  /* 0x30000044ff0e7230 */ /* 0x000fe40000004100 */
[----:B------:R-:W-:Y:S01]  /*31c0*/  FMUL.FTZ R25, R13, R15 ;  /* 0x0000000f0d197220 */ /* 0x000fe20000410000 */
[----:B------:R-:W-:Y:S01]  /*31d0*/  HADD2.F32 R70, -RZ, R70.H0_H0 ;  /* 0x20000046ff467230 */ /* 0x000fe20000004100 */
[----:B------:R-:W-:Y:S01]  /*31e0*/  F2FP.SATFINITE.E4M3.F32.PACK_AB_MERGE_C R5, R5, R4, R72 ;  /* 0x000000040505723e */ /* 0x000fe20004807048 */
[----:B------:R-:W-:-:S02]  /*31f0*/  HADD2.F32 R8, -RZ, R8.H1_H1 ;  /* 0x30000008ff087230 */ /* 0x000fc40000004100 */
[-C--:B------:R-:W-:Y:S01]  /*3200*/  FFMA.FTZ R25, R12, R14.reuse, -R25 ;  /* 0x0000000e0c197223 */ /* 0x080fe20000010819 */
[----:B------:R-:W-:Y:S02]  /*3210*/  HADD2.F32 R68, -RZ, R68.H0_H0 ;  /* 0x20000044ff447230 */ /* 0x000fe40000004100 */
[----:B------:R-:W-:Y:S01]  /*3220*/  FFMA.FTZ R56, R13, R14, R56 ;  /* 0x0000000e0d387223 */ /* 0x000fe20000010038 */
[CC--:B------:R-:W-:Y:S01]  /*3230*/  FMUL.FTZ R15, R9.reuse, R70.reuse ;  /* 0x00000046090f7220 */ /* 0x0c0fe20000410000 */
[----:B------:R-:W-:Y:S01]  /*3240*/  FMUL.FTZ R26, R8, R70 ;  /* 0x00000046081a7220 */ /* 0x000fe20000410000 */
[----:B------:R-:W-:Y:S02]  /*3250*/  F2FP.F16.E4M3.UNPACK_B R14, R24.H1 ;  /* 0x00000018ff0e723e */ /* 0x000fe400030006ff */
[----:B------:R-:W-:Y:S01]  /*3260*/  F2FP.SATFINITE.E4M3.F32.PACK_AB_MERGE_C R71, R56, R25, RZ ;  /* 0x000000193847723e */ /* 0x000fe200048070ff */
[-C--:B------:R-:W-:Y:S01]  /*3270*/  FFMA.FTZ R57, R9, R68.reuse, -R26 ;  /* 0x0000004409397223 */ /* 0x080fe2000001081a */
[----:B------:R-:W-:Y:S01]  /*3280*/  F2FP.F16.E4M3.UNPACK_B R9, R7.H1 ;  /* 0x00000007ff09723e */ /* 0x000fe200030006ff */
[----:B------:R-:W-:Y:S01]  /*3290*/  FFMA.FTZ R68, R8, R68, R15 ;  /* 0x0000004408447223 */ /* 0x000fe2000001000f */
[-C--:B------:R-:W-:Y:S01]  /*32a0*/  F2FP.F16.E4M3.UNPACK_B R25, R27.reuse.H1 ;  /* 0x0000001bff19723e */ /* 0x080fe200030006ff */
[----:B------:R-:W-:Y:S01]  /*32b0*/  HADD2.F32 R15, -RZ, R14.H1_H1 ;  /* 0x3000000eff0f7230 */ /* 0x000fe20000004100 */
[----:B------:R-:W-:Y:S01]  /*32c0*/  F2FP.F16.E4M3.UNPACK_B R8, R6.H1 ;  /* 0x00000006ff08723e */ /* 0x000fe200030006ff */
[----:B------:R-:W-:Y:S01]  /*32d0*/  HADD2.F32 R13, -RZ, R9.H1_H1 ;  /* 0x30000009ff0d7230 */ /* 0x000fe20000004100 */
[----:B------:R-:W-:Y:S01]  /*32e0*/  F2FP.F16.E4M3.UNPACK_B R27, R27 ;  /* 0x0000001bff1b723e */ /* 0x000fe200020006ff */
[----:B------:R-:W-:Y:S01]  /*32f0*/  HADD2.F32 R56, -RZ, R25.H1_H1 ;  /* 0x30000019ff387230 */ /* 0x000fe20000004100 */
[----:B------:R-:W-:Y:S01]  /*3300*/  F2FP.F16.E4M3.UNPACK_B R24, R24 ;  /* 0x00000018ff18723e */ /* 0x000fe200020006ff */
[----:B------:R-:W-:Y:S01]  /*3310*/  HADD2.F32 R12, -RZ, R9.H0_H0 ;  /* 0x20000009ff0c7230 */ /* 0x000fe20000004100 */
[----:B------:R-:W-:Y:S01]  /*3320*/  F2FP.F16.E4M3.UNPACK_B R7, R7 ;  /* 0x00000007ff07723e */ /* 0x000fe200020006ff */
[----:B------:R-:W-:-:S02]  /*3330*/  HADD2.F32 R9, -RZ, R8.H1_H1 ;  /* 0x30000008ff097230 */ /* 0x000fc40000004100 */
[-C--:B------:R-:W-:Y:S01]  /*3340*/  FMUL.FTZ R69, R13, R56.reuse ;  /* 0x000000380d457220 */ /* 0x080fe20000410000 */
[--C-:B------:R-:W-:Y:S02]  /*3350*/  HADD2.F32 R26, -RZ, R27.reuse.H1_H1 ;  /* 0x3000001bff1a7230 */ /* 0x100fe40000004100 */
[C---:B------:R-:W-:Y:S01]  /*3360*/  FMUL.FTZ R56, R12.reuse, R56 ;  /* 0x000000380c387220 */ /* 0x040fe20000410000 */
[----:B------:R-:W-:Y:S02]  /*3370*/  HADD2.F32 R8, -RZ, R8.H0_H0 ;  /* 0x20000008ff087230 */ /* 0x000fe40000004100 */
[----:B------:R-:W-:Y:S01]  /*3380*/  FFMA.FTZ R70, R12, R15, -R69 ;  /* 0x0000000f0c467223 */ /* 0x000fe20000010845 */
[----:B------:R-:W-:Y:S02]  /*3390*/  HADD2.F32 R12, -RZ, R24.H1_H1 ;  /* 0x30000018ff0c7230 */ /* 0x000fe40000004100 */
[----:B------:R-:W-:Y:S01]  /*33a0*/  FMUL.FTZ R69, R9, R26 ;  /* 0x0000001a09457220 */ /* 0x000fe20000410000 */
[----:B------:R-:W-:Y:S01]  /*33b0*/  F2FP.F16.E4M3.UNPACK_B R6, R6 ;  /* 0x00000006ff06723e */ /* 0x000fe200020006ff */
[----:B------:R-:W-:Y:S01]  /*33c0*/  FMUL.FTZ R26, R8, R26 ;  /* 0x0000001a081a7220 */ /* 0x000fe20000410000 */
[----:B------:R-:W-:-:S02]  /*33d0*/  HADD2.F32 R27, -RZ, R27.H0_H0 ;  /* 0x2000001bff1b7230 */ /* 0x000fc40000004100 */
[-C--:B------:R-:W-:Y:S01]  /*33e0*/  FFMA.FTZ R69, R8, R12.reuse, -R69 ;  /* 0x0000000c08457223 */ /* 0x080fe20000010845 */
[--C-:B------:R-:W-:Y:S02]  /*33f0*/  HADD2.F32 R8, -RZ, R7.reuse.H0_H0 ;  /* 0x20000007ff087230 */ /* 0x100fe40000004100 */
[----:B------:R-:W-:Y:S01]  /*3400*/  FFMA.FTZ R26, R9, R12, R26 ;  /* 0x0000000c091a7223 */ /* 0x000fe2000001001a */
[----:B------:R-:W-:Y:S02]  /*3410*/  HADD2.F32 R9, -RZ, R7.H1_H1 ;  /* 0x30000007ff097230 */ /* 0x000fe40000004100 */
[----:B------:R-:W-:Y:S01]  /*3420*/  FFMA.FTZ R15, R13, R15, R56 ;  /* 0x0000000f0d0f7223 */ /* 0x000fe20000010038 */
[--C-:B------:R-:W-:Y:S01]  /*3430*/  HADD2.F32 R7, -RZ, R6.reuse.H0_H0 ;  /* 0x20000006ff077230 */ /* 0x100fe20000004100 */
[----:B------:R-:W-:Y:S01]  /*3440*/  F2FP.SATFINITE.E4M3.F32.PACK_AB_MERGE_C R4, R68, R57, R71 ;  /* 0x000000394404723e */ /* 0x000fe20004807047 */
[----:B------:R-:W-:Y:S01]  /*3450*/  HADD2.F32 R6, -RZ, R6.H1_H1 ;  /* 0x30000006ff067230 */ /* 0x000fe20000004100 */
[----:B------:R-:W-:Y:S01]  /*3460*/  F2FP.SATFINITE.E4M3.F32.PACK_AB_MERGE_C R26, R26, R69, RZ ;  /* 0x000000451a1a723e */ /* 0x000fe200048070ff */
[----:B------:R-:W-:Y:S01]  /*3470*/  HADD2.F32 R25, -RZ, R25.H0_H0 ;  /* 0x20000019ff197230 */ /* 0x000fe20000004100 */
[----:B------:R-:W-:Y:S01]  /*3480*/  F2FP.SATFINITE.E4M3.F32.PACK_AB_MERGE_C R15, R15, R70, RZ ;  /* 0x000000460f0f723e */ /* 0x000fe200048070ff */
[----:B------:R-:W-:-:S02]  /*3490*/  HADD2.F32 R14, -RZ, R14.H0_H0 ;  /* 0x2000000eff0e7230 */ /* 0x000fc40000004100 */
[----:B------:R-:W-:Y:S01]  /*34a0*/  FMUL.FTZ R12, R6, R27 ;  /* 0x0000001b060c7220 */ /* 0x000fe20000410000 */
[----:B------:R-:W-:Y:S02]  /*34b0*/  HADD2.F32 R24, -RZ, R24.H0_H0 ;  /* 0x20000018ff187230 */ /* 0x000fe40000004100 */
[-C--:B------:R-:W-:Y:S01]  /*34c0*/  FMUL.FTZ R13, R9, R25.reuse ;  /* 0x00000019090d7220 */ /* 0x080fe20000410000 */
[C---:B------:R-:W-:Y:S01]  /*34d0*/  FMUL.FTZ R56, R8.reuse, R25 ;  /* 0x0000001908387220 */ /* 0x040fe20000410000 */
[----:B------:R-:W-:Y:S02]  /*34e0*/  FMUL.FTZ R27, R7, R27 ;  /* 0x0000001b071b7220 */ /* 0x000fe40000410000 */
[-C--:B------:R-:W-:Y:S01]  /*34f0*/  FFMA.FTZ R13, R8, R14.reuse, -R13 ;  /* 0x0000000e080d7223 */ /* 0x080fe2000001080d */
[----:B------:R-:W-:Y:S01]  /*3500*/  FFMA.FTZ R56, R9, R14, R56 ;  /* 0x0000000e09387223 */ /* 0x000fe20000010038 */
[-C--:B------:R-:W-:Y:S01]  /*3510*/  FFMA.FTZ R12, R7, R24.reuse, -R12 ;  /* 0x00000018070c7223 */ /* 0x080fe2000001080c */
[----:B------:R-:W-:-:S03]  /*3520*/  FFMA.FTZ R27, R6, R24, R27 ;  /* 0x00000018061b7223 */ /* 0x000fc6000001001b */
[----:B------:R-:W-:Y:S02]  /*3530*/  F2FP.SATFINITE.E4M3.F32.PACK_AB_MERGE_C R7, R56, R13, R15 ;  /* 0x0000000d3807723e */ /* 0x000fe4000480700f */
[----:B------:R-:W-:-:S07]  /*3540*/  F2FP.SATFINITE.E4M3.F32.PACK_AB_MERGE_C R6, R27, R12, R26 ;  /* 0x0000000c1b06723e */ /* 0x000fce000480701a */
.L_x_441:
[----:B------:R-:W-:Y:S05]  /*3550*/  BSYNC B1 ;  /* 0x0000000000017941 */ /* 0x000fea0003800000 */
.L_x_440:
[----:B--2---:R2:W-:Y:S01]  /*3560*/  ST.E.128 desc[UR40][R10.64], R4 ;  /* 0x000000040a007985 */ /* 0x0045e2000c101d28 */
[----:B------:R-:W-:Y:S05]  /*3570*/  BRA `(.L_x_435) ;  /* 0x0000001400347947 */ /* 0x000fea0003800000 */
.L_x_428:
[----:B------:R-:W0:Y:S01]  /*3580*/  S2R R8, SR_TID.X ;  /* 0x0000000000087919 */ /* 0x000e220000002100 */
[----:B------:R-:W-:Y:S01]  /*3590*/  IMAD R65, R2, -0xa0, R31 ;  /* 0xffffff6002417824 */ /* 0x000fe200078e021f */
[----:B------:R-:W2:Y:S04]  /*35a0*/  LDL R14, [R1+0x18] ;  /* 0x00001800010e7983 */ /* 0x000ea80000100800 */
[----:B------:R-:W-:Y:S01]  /*35b0*/  VIMNMX R65, R65, 0xa0, PT ;  /* 0x000000a041417848 */ /* 0x000fe20003fe0100 */
[----:B0-----:R-:W-:-:S05]  /*35c0*/  VIADD R8, R8, 0xffffff80 ;  /* 0xffffff8008087836 */ /* 0x001fca0000000000 */
[----:B------:R-:W-:-:S04]  /*35d0*/  LEA.HI R8, R8, R8, RZ, 0x1 ;  /* 0x0000000808087211 */ /* 0x000fc800078f08ff */
[----:B------:R-:W-:-:S04]  /*35e0*/  SHF.R.S32.HI R8, RZ, 0x1, R8 ;  /* 0x00000001ff087819 */ /* 0x000fc80000011408 */
[----:B------:R-:W-:-:S04]  /*35f0*/  ISETP.GE.AND P3, PT, R8, R65, PT ;  /* 0x000000410800720c */ /* 0x000fc80003f66270 */
[----:B------:R-:W-:-:S13]  /*3600*/  ISETP.GE.OR P4, PT, R16, R73, P3 ;  /* 0x000000491000720c */ /* 0x000fda0001f86670 */
[----:B------:R-:W0:Y:S02]  /*3610*/  @!P4 LDC.64 R8, c[0x0][0x3e8] ;  /* 0x0000fa00ff08cb82 */ /* 0x000e240000000a00 */
[----:B0-----:R-:W-:-:S04]  /*3620*/  @!P4 IADD3 R8, P5, P6, R32, R8, R6 ;  /* 0x000000082008c210 */ /* 0x001fc80007ebe006 */
[----:B------:R-:W-:Y:S02]  /*3630*/  @!P4 IADD3.X R9, R51, R9, R10, P5, P6 ;  /* 0x000000093309c210 */ /* 0x000fe40002fec40a */
[----:B------:R-:W0:Y:S01]  /*3640*/  @!P4 LDC.64 R10, c[0x0][0x400] ;  /* 0x00010000ff0acb82 */ /* 0x000e220000000a00 */
[----:B------:R-:W-:Y:S02]  /*3650*/  CS2R R6, SRZ ;  /* 0x0000000000067805 */ /* 0x000fe4000001ff00 */
[----:B------:R-:W-:Y:S02]  /*3660*/  CS2R R26, SRZ ;  /* 0x00000000001a7805 */ /* 0x000fe4000001ff00 */
[----:B------:R-:W-:Y:S02]  /*3670*/  CS2R R24, SRZ ;  /* 0x0000000000187805 */ /* 0x000fe4000001ff00 */
[----:B0-----:R-:W-:Y:S02]  /*3680*/  @!P4 IADD3 R10, P5, P6, R38, R10, R4 ;  /* 0x0000000a260ac210 */ /* 0x001fe40007ebe004 */
[----:B------:R-:W-:-:S02]  /*3690*/  CS2R R4, SRZ ;  /* 0x0000000000047805 */ /* 0x000fc4000001ff00 */
[----:B------:R-:W-:-:S04]  /*36a0*/  @!P4 IADD3.X R11, R53, R11, R12, P5, P6 ;  /* 0x0000000b350bc210 */ /* 0x000fc80002fec40c */
[----:B------:R-:W3:Y:S04]  /*36b0*/  @!P4 LDG.E.128 R4, desc[UR40][R8.64] ;  /* 0x000000280804c981 */ /* 0x000ee8000c1e1d00 */
[----:B------:R-:W4:Y:S01]  /*36c0*/  @!P4 LDG.E.128 R24, desc[UR40][R10.64] ;  /* 0x000000280a18c981 */ /* 0x000f22000c1e1d00 */
[----:B------:R-:W-:Y:S02]  /*36d0*/  ISETP.GE.AND P5, PT, R16, R73, PT ;  /* 0x000000491000720c */ /* 0x000fe40003fa6270 */
[----:B--2---:R-:W-:Y:S01]  /*36e0*/  ISETP.NE.AND P4, PT, R14, 0x3, PT ;  /* 0x000000030e00780c */ /* 0x004fe20003f85270 */
[----:B---3--:R-:W-:Y:S02]  /*36f0*/  IMAD.MOV.U32 R72, RZ, RZ, R6 ;  /* 0x000000ffff487224 */ /* 0x008fe400078e0006 */
[----:B------:R-:W-:Y:S01]  /*3700*/  IMAD.MOV.U32 R73, RZ, RZ, R4 ;  /* 0x000000ffff497224 */ /* 0x000fe200078e0004 */
[----:B----4-:R-:W-:Y:S01]  /*3710*/  MOV R70, R26 ;  /* 0x0000001a00467202 */ /* 0x010fe20000000f00 */
[----:B------:R-:W-:-:S08]  /*3720*/  IMAD.MOV.U32 R75, RZ, RZ, R24 ;  /* 0x000000ffff4b7224 */ /* 0x000fd000078e0018 */
[----:B------:R-:W-:Y:S05]  /*3730*/  @!P4 BRA `(.L_x_442) ;  /* 0x000000000004c947 */ /* 0x000fea0003800000 */
[----:B------:R-:W-:Y:S01]  /*3740*/  BPT.TRAP 0x1 ;  /* 0x000000040000795c */ /* 0x000fe20000300000 */
.L_x_442:
[----:B------:R-:W-:Y:S01]  /*3750*/  IMAD R66, R19, 0x8, R18 ;  /* 0x0000000813427824 */ /* 0x000fe200078e0212 */
[----:B------:R-:W-:Y:S01]  /*3760*/  SHF.L.U32 R67, R157, 0x1f, RZ ;  /* 0x0000001f9d437819 */ /* 0x000fe200000006ff */
[----:B------:R-:W-:Y:S03]  /*3770*/  BSSY B1, `(.L_x_443) ;  /* 0x0000003000017945 */ /* 0x000fe60003800000 */
[----:B------:R-:W0:Y:S02]  /*3780*/  SYNCS.PHASECHK.TRANS64.TRYWAIT P6, [R66+URZ+0x13290], R67 ;  /* 0x01329043420075a7 */ /* 0x000e2400080c017f */
[----:B0-----:R-:W-:Y:S05]  /*3790*/  @!P6 BRA `(.L_x_444) ;  /* 0x00000144001ce947 */ /* 0x001fea0003800000 */
.L_x_659:
[----:B------:R-:W-:Y:S05]  /*37a0*/  BSYNC B1 ;  /* 0x0000000000017941 */ /* 0x000fea0003800000 */
.L_x_443:
[----:B------:R-:W-:-:S03]  /*37b0*/  UMOV UR4, 0xffffffff ;  /* 0xffffffff00047882 */ /* 0x000fc60000000000 */
[----:B------:R-:W-:Y:S05]  /*37c0*/  BRA.DIV UR4, `(.L_x_445) ;  /* 0x0000014604247947 */ /* 0x000fea000b800000 */
[----:B------:R1:W2:Y:S04]  /*37d0*/  SHFL.IDX PT, R69, R13, RZ, 0x1e1f ;  /* 0x001e1fff0d457589 */ /* 0x0002a800000e0000 */
[----:B------:R-:W3:Y:S02]  /*37e0*/  SHFL.IDX PT, R71, R71, RZ, 0x1e1f ;  /* 0x001e1fff47477589 */ /* 0x000ee400000e0000 */
.L_x_663:
[----:B------:R-:W4:Y:S02]  /*37f0*/  LDC R68, c[0x0][0x2f4] ;  /* 0x0000bd00ff447b82 */ /* 0x000f240000000800 */
[----:B----4-:R-:W-:-:S13]  /*3800*/  ISETP.GE.OR P3, PT, R16, R68, P3 ;  /* 0x000000441000720c */ /* 0x010fda0001f66670 */
[----:B------:R-:W-:Y:S05]  /*3810*/  @P3 BRA `(.L_x_435) ;  /* 0x00000010008c3947 */ /* 0x000fea0003800000 */
[----:B------:R-:W4:Y:S04]  /*3820*/  LDL R12, [R1+0x34] ;  /* 0x00003400010c7983 */ /* 0x000f280000100800 */
[----:B------:R-:W5:Y:S04]  /*3830*/  LDL R11, [R1+0x38] ;  /* 0x00003800010b7983 */ /* 0x000f680000100800 */
[----:B------:R-:W5:Y:S01]  /*3840*/  LDL R10, [R1+0x3c] ;  /* 0x00003c00010a7983 */ /* 0x000f620000100800 */
[----:B------:R-:W-:Y:S01]  /*3850*/  IMAD.IADD R8, R68, 0x1, -R47 ;  /* 0x0000000144087824 */ /* 0x000fe200078e0a2f */
[----:B---3--:R-:W-:Y:S01]  /*3860*/  IADD3 R56, P3, R54, R71, RZ ;  /* 0x0000004736387210 */ /* 0x008fe20007f7e0ff */
[----:B------:R-:W-:Y:S03]  /*3870*/  BSSY B1, `(.L_x_446) ;  /* 0x00000e0000017945 */ /* 0x000fe60003800000 */
[----:B------:R-:W-:-:S02]  /*3880*/  SEL R8, R47, R8, !P0 ;  /* 0x000000082f087207 */ /* 0x000fc40004000000 */
[----:B--2---:R-:W-:Y:S02]  /*3890*/  LEA.HI.X.SX32 R57, R54, R69, 0x1, P3 ;  /* 0x0000004536397211 */ /* 0x004fe400018f0eff */
[----:B------:R-:W-:-:S04]  /*38a0*/  SHF.R.S32.HI R9, RZ, 0x1f, R8 ;  /* 0x0000001fff097819 */ /* 0x000fc80000011408 */
[----:B------:R-:W-:-:S04]  /*38b0*/  LEA.HI R9, R9, R8, RZ, 0x5 ;  /* 0x0000000809097211 */ /* 0x000fc800078f28ff */
[----:B------:R-:W-:Y:S01]  /*38c0*/  SHF.R.S32.HI R8, RZ, 0x5, R9 ;  /* 0x00000005ff087819 */ /* 0x000fe20000011409 */
[----:B------:R-:W-:-:S03]  /*38d0*/  IMAD R9, R19, 0x2800, R58 ;  /* 0x0000280013097824 */ /* 0x000fc600078e023a */
[----:B------:R-:W-:Y:S01]  /*38e0*/  LEA.HI.SX32 R8, R3, R8, 0x1c ;  /* 0x0000000803087211 */ /* 0x000fe200078fe2ff */
[----:B------:R-:W-:-:S04]  /*38f0*/  IMAD.IADD R9, R18, 0x1, R9 ;  /* 0x0000000112097824 */ /* 0x000fc800078e0209 */
[----:B------:R-:W-:-:S05]  /*3900*/  IMAD.SHL.U32 R74, R8, 0x10, RZ ;  /* 0x00000010084a7824 */ /* 0x000fca00078e00ff */
[----:B----4-:R-:W-:-:S04]  /*3910*/  LOP3.LUT R8, R12, 0x30, R74, 0xf8, !PT ;  /* 0x000000300c087812 */ /* 0x010fc800078ef84a */
[----:B-----5:R-:W-:-:S04]  /*3920*/  LOP3.LUT R8, R8, R11, RZ, 0x3c, !PT ;  /* 0x0000000b08087212 */ /* 0x020fc800078e3cff */
[----:B------:R-:W-:-:S05]  /*3930*/  IADD3 R8, R10, R8, RZ ;  /* 0x000000080a087210 */ /* 0x000fca0007ffe0ff */
[----:B------:R-:W-:-:S04]  /*3940*/  IMAD R11, R19, 0x2800, R8 ;  /* 0x00002800130b7824 */ /* 0x000fc800078e0208 */
[----:B------:R-:W-:Y:S02]  /*3950*/  IMAD.IADD R12, R18, 0x1, R11 ;  /* 0x00000001120c7824 */ /* 0x000fe400078e020b */
[----:B------:R-:W2:Y:S04]  /*3960*/  LDS.128 R8, [R9+0xe000] ;  /* 0x00e0000009087984 */ /* 0x000ea80000000c00 */
[----:B-1----:R-:W1:Y:S01]  /*3970*/  LDS.128 R12, [R12+0xe000] ;  /* 0x00e000000c0c7984 */ /* 0x002e620000000c00 */
[----:B------:R-:W-:Y:S05]  /*3980*/  @P5 BRA `(.L_x_447) ;  /* 0x0000000c00385947 */ /* 0x000fea0003800000 */
[--C-:B------:R-:W-:Y:S01]  /*3990*/  SHF.R.U32.HI R84, RZ, 0x8, R5.reuse ;  /* 0x00000008ff547819 */ /* 0x100fe20000011605 */
[----:B--2---:R-:W-:Y:S01]  /*39a0*/  IMAD.MOV.U32 R24, RZ, RZ, R8 ;  /* 0x000000ffff187224 */ /* 0x004fe200078e0008 */
[----:B------:R-:W-:Y:S02]  /*39b0*/  LOP3.LUT R4, R5, 0xff0000ff, RZ, 0xc0, !PT ;  /* 0xff0000ff05047812 */ /* 0x000fe400078ec0ff */
[----:B------:R-:W-:Y:S02]  /*39c0*/  SHF.R.U32.HI R83, RZ, 0x10, R5 ;  /* 0x00000010ff537819 */ /* 0x000fe40000011605 */
[----:B------:R-:W-:Y:S02]  /*39d0*/  SHF.R.U32.HI R80, RZ, 0x8, R7 ;  /* 0x00000008ff507819 */ /* 0x000fe40000011607 */
[----:B------:R-:W-:Y:S02]  /*39e0*/  SHF.L.U32 R5, R84, 0x8, RZ ;  /* 0x0000000854057819 */ /* 0x000fe400000006ff */
[----:B------:R-:W-:-:S02]  /*39f0*/  SHF.R.U32.HI R78, RZ, 0x8, R25 ;  /* 0x00000008ff4e7819 */ /* 0x000fc40000011619 */
[----:B------:R-:W-:Y:S02]  /*3a00*/  LOP3.LUT R6, R7, 0xff0000ff, RZ, 0xc0, !PT ;  /* 0xff0000ff07067812 */ /* 0x000fe400078ec0ff */
[----:B------:R-:W-:Y:S01]  /*3a10*/  SHF.R.U32.HI R79, RZ, 0x10, R7 ;  /* 0x00000010ff4f7819 */ /* 0x000fe20000011607 */
[----:B------:R-:W-:Y:S01]  /*3a20*/  IMAD.SHL.U32 R7, R80, 0x100, RZ ;  /* 0x0000010050077824 */ /* 0x000fe200078e00ff */
[----:B------:R-:W-:Y:S01]  /*3a30*/  LOP3.LUT R4, R4, 0xff00, R5, 0xf8, !PT ;  /* 0x0000ff0004047812 */ /* 0x000fe200078ef805 */
[----:B------:R-:W-:Y:S01]  /*3a40*/  IMAD.U32 R5, R83, 0x10000, RZ ;  /* 0x0001000053057824 */ /* 0x000fe200078e00ff */
[--C-:B------:R-:W-:Y:S02]  /*3a50*/  SHF.R.U32.HI R77, RZ, 0x8, R27.reuse ;  /* 0x00000008ff4d7819 */ /* 0x100fe4000001161b */
[----:B------:R-:W-:Y:S02]  /*3a60*/  LOP3.LUT R76, R27, 0xff0000ff, RZ, 0xc0, !PT ;  /* 0xff0000ff1b4c7812 */ /* 0x000fe400078ec0ff */
[----:B------:R-:W-:Y:S01]  /*3a70*/  SHF.R.U32.HI R81, RZ, 0x10, R27 ;  /* 0x00000010ff517819 */ /* 0x000fe2000001161b */
[----:B------:R-:W-:Y:S01]  /*3a80*/  IMAD.SHL.U32 R27, R78, 0x100, RZ ;  /* 0x000001004e1b7824 */ /* 0x000fe200078e00ff */
[----:B------:R-:W-:Y:S01]  /*3a90*/  LOP3.LUT R26, R25, 0xff0000ff, RZ, 0xc0, !PT ;  /* 0xff0000ff191a7812 */ /* 0x000fe200078ec0ff */
[----:B------:R-:W-:Y:S01]  /*3aa0*/  IMAD.SHL.U32 R77, R77, 0x100, RZ ;  /* 0x000001004d4d7824 */ /* 0x000fe200078e00ff */
[----:B------:R-:W-:Y:S01]  /*3ab0*/  SHF.R.U32.HI R82, RZ, 0x10, R25 ;  /* 0x00000010ff527819 */ /* 0x000fe20000011619 */
[----:B-1----:R-:W-:Y:S01]  /*3ac0*/  IMAD.MOV.U32 R25, RZ, RZ, R12 ;  /* 0x000000ffff197224 */ /* 0x002fe200078e000c */
[----:B------:R-:W-:Y:S01]  /*3ad0*/  LOP3.LUT R7, R6, 0xff00, R7, 0xf8, !PT ;  /* 0x0000ff0006077812 */ /* 0x000fe200078ef807 */
[----:B------:R-:W-:Y:S01]  /*3ae0*/  IMAD.U32 R81, R81, 0x10000, RZ ;  /* 0x0001000051517824 */ /* 0x000fe200078e00ff */
[----:B------:R-:W-:-:S02]  /*3af0*/  LOP3.LUT R6, R4, 0xff0000, R5, 0xf8, !PT ;  /* 0x00ff000004067812 */ /* 0x000fc400078ef805 */
[----:B------:R-:W-:Y:S02]  /*3b00*/  LOP3.LUT R78, R26, 0xff00, R27, 0xf8, !PT ;  /* 0x0000ff001a4e7812 */ /* 0x000fe400078ef81b */
[----:B------:R-:W-:Y:S02]  /*3b10*/  SHF.L.U32 R4, R79, 0x10, RZ ;  /* 0x000000104f047819 */ /* 0x000fe400000006ff */
[----:B------:R-:W-:Y:S02]  /*3b20*/  F2FP.F16.E4M3.UNPACK_B R79, R75.H1 ;  /* 0x0000004bff4f723e */ /* 0x000fe400030006ff */
[----:B------:R-:W-:Y:S02]  /*3b30*/  F2FP.F16.E4M3.UNPACK_B R27, R25.H1 ;  /* 0x00000019ff1b723e */ /* 0x000fe400030006ff */
[----:B------:R-:W-:Y:S01]  /*3b40*/  F2FP.F16.E4M3.UNPACK_B R26, R24.H1 ;  /* 0x00000018ff1a723e */ /* 0x000fe200030006ff */
[----:B------:R-:W-:Y:S01]  /*3b50*/  HADD2.F32 R5, -RZ, R79.H0_H0 ;  /* 0x2000004fff057230 */ /* 0x000fe20000004100 */
[----:B------:R-:W-:Y:S01]  /*3b60*/  LOP3.LUT R80, R76, 0xff00, R77, 0xf8, !PT ;  /* 0x0000ff004c507812 */ /* 0x000fe200078ef84d */
[----:B------:R-:W-:Y:S01]  /*3b70*/  HADD2.F32 R12, -RZ, R27.H0_H0 ;  /* 0x2000001bff0c7230 */ /* 0x000fe20000004100 */
[----:B------:R-:W-:Y:S01]  /*3b80*/  F2FP.F16.E4M3.UNPACK_B R76, R73.H1 ;  /* 0x00000049ff4c723e */ /* 0x000fe200030006ff */
[----:B------:R-:W-:Y:S01]  /*3b90*/  HADD2.F32 R8, -RZ, R26.H0_H0 ;  /* 0x2000001aff087230 */ /* 0x000fe20000004100 */
[----:B------:R-:W-:Y:S01]  /*3ba0*/  LOP3.LUT R4, R7, 0xff0000, R4, 0xf8, !PT ;  /* 0x00ff000007047812 */ /* 0x000fe200078ef804 */
[----:B------:R-:W-:-:S02]  /*3bb0*/  IMAD.U32 R7, R82, 0x10000, RZ ;  /* 0x0001000052077824 */ /* 0x000fc400078e00ff */
[-C--:B------:R-:W-:Y:S01]  /*3bc0*/  FMUL.FTZ R83, R12, R5.reuse ;  /* 0x000000050c537220 */ /* 0x080fe20000410000 */
[----:B------:R-:W-:Y:S02]  /*3bd0*/  HADD2.F32 R77, -RZ, R76.H0_H0 ;  /* 0x2000004cff4d7230 */ /* 0x000fe40000004100 */
[----:B------:R-:W-:Y:S01]  /*3be0*/  FMUL.FTZ R85, R8, R5 ;  /* 0x0000000508557220 */ /* 0x000fe20000410000 */
[----:B------:R-:W-:Y:S01]  /*3bf0*/  LOP3.LUT R5, R80, 0xff0000, R81, 0xf8, !PT ;  /* 0x00ff000050057812 */ /* 0x000fe200078ef851 */
[----:B------:R-:W-:Y:S01]  /*3c00*/  HADD2.F32 R79, -RZ, R79.H1_H1 ;  /* 0x3000004fff4f7230 */ /* 0x000fe20000004100 */
[----:B------:R-:W-:Y:S01]  /*3c10*/  F2FP.F16.E4M3.UNPACK_B R80, R75 ;  /* 0x0000004bff50723e */ /* 0x000fe200020006ff */
[-C--:B------:R-:W-:Y:S01]  /*3c20*/  FFMA.FTZ R8, R8, R77.reuse, -R83 ;  /* 0x0000004d08087223 */ /* 0x080fe20000010853 */
[----:B------:R-:W-:Y:S01]  /*3c30*/  FFMA.FTZ R12, R12, R77, R85 ;  /* 0x0000004d0c0c7223 */ /* 0x000fe20000010055 */
[----:B------:R-:W-:Y:S01]  /*3c40*/  F2FP.F16.E4M3.UNPACK_B R77, R73 ;  /* 0x00000049ff4d723e */ /* 0x000fe200020006ff */
[----:B------:R-:W-:Y:S01]  /*3c50*/  HADD2.F32 R26, -RZ, R26.H1_H1 ;  /* 0x3000001aff1a7230 */ /* 0x000fe20000004100 */
[----:B------:R-:W-:Y:S01]  /*3c60*/  F2FP.F16.E4M3.UNPACK_B R75, R25 ;  /* 0x00000019ff4b723e */ /* 0x000fe200020006ff */
[----:B------:R-:W-:Y:S01]  /*3c70*/  HADD2.F32 R27, -RZ, R27.H1_H1 ;  /* 0x3000001bff1b7230 */ /* 0x000fe20000004100 */
[----:B------:R-:W-:Y:S01]  /*3c80*/  F2FP.F16.E4M3.UNPACK_B R73, R24 ;  /* 0x00000018ff49723e */ /* 0x000fe200020006ff */
[----:B------:R-:W-:Y:S01]  /*3c90*/  HADD2.F32 R81, -RZ, R80.H0_H0 ;  /* 0x20000050ff517230 */ /* 0x000fe20000004100 */
[----:B------:R-:W-:Y:S01]  /*3ca0*/  LOP3.LUT R7, R78, 0xff0000, R7, 0xf8, !PT ;  /* 0x00ff00004e077812 */ /* 0x000fe200078ef807 */
[----:B------:R-:W-:-:S02]  /*3cb0*/  HADD2.F32 R78, -RZ, R76.H1_H1 ;  /* 0x3000004cff4e7230 */ /* 0x000fc40000004100 */
[-C--:B------:R-:W-:Y:S01]  /*3cc0*/  FMUL.FTZ R82, R26, R79.reuse ;  /* 0x0000004f1a527220 */ /* 0x080fe20000410000 */
[----:B------:R-:W-:Y:S02]  /*3cd0*/  HADD2.F32 R76, -RZ, R75.H0_H0 ;  /* 0x2000004bff4c7230 */ /* 0x000fe40000004100 */
[C---:B------:R-:W-:Y:S01]  /*3ce0*/  FMUL.FTZ R25, R27.reuse, R79 ;  /* 0x0000004f1b197220 */ /* 0x040fe20000410000 */
[----:B------:R-:W-:Y:S02]  /*3cf0*/  HADD2.F32 R24, -RZ, R73.H0_H0 ;  /* 0x20000049ff187230 */ /* 0x000fe40000004100 */
[----:B------:R-:W-:Y:S01]  /*3d00*/  FFMA.FTZ R27, R27, R78, R82 ;  /* 0x0000004e1b1b7223 */ /* 0x000fe20000010052 */
[----:B------:R-:W-:Y:S02]  /*3d10*/  HADD2.F32 R79, -RZ, R77.H0_H0 ;  /* 0x2000004dff4f7230 */ /* 0x000fe40000004100 */
[----:B------:R-:W-:Y:S01]  /*3d20*/  FMUL.FTZ R83, R76, R81 ;  /* 0x000000514c537220 */ /* 0x000fe20000410000 */
[----:B------:R-:W-:-:S02]  /*3d30*/  HADD2.F32 R82, -RZ, R80.H1_H1 ;  /* 0x30000050ff527230 */ /* 0x000fc40000004100 */
[----:B------:R-:W-:Y:S01]  /*3d40*/  FMUL.FTZ R81, R24, R81 ;  /* 0x0000005118517220 */ /* 0x000fe20000410000 */
[----:B------:R-:W-:Y:S02]  /*3d50*/  HADD2.F32 R75, -RZ, R75.H1_H1 ;  /* 0x3000004bff4b7230 */ /* 0x000fe40000004100 */
[----:B------:R-:W-:Y:S01]  /*3d60*/  FFMA.FTZ R25, R26, R78, -R25 ;  /* 0x0000004e1a197223 */ /* 0x000fe20000010819 */
[----:B------:R-:W-:Y:S02]  /*3d70*/  HADD2.F32 R73, -RZ, R73.H1_H1 ;  /* 0x30000049ff497230 */ /* 0x000fe40000004100 */
[-C--:B------:R-:W-:Y:S01]  /*3d80*/  FFMA.FTZ R26, R76, R79.reuse, R81 ;  /* 0x0000004f4c1a7223 */ /* 0x080fe20000010051 */
[----:B------:R-:W-:Y:S02]  /*3d90*/  HADD2.F32 R80, -RZ, R77.H1_H1 ;  /* 0x3000004dff507230 */ /* 0x000fe40000004100 */
[----:B------:R-:W-:Y:S01]  /*3da0*/  FMUL.FTZ R76, R75, R82 ;  /* 0x000000524b4c7220 */ /* 0x000fe20000410000 */
[----:B------:R-:W-:Y:S01]  /*3db0*/  F2FP.F16.E4M3.UNPACK_B R77, R70.H1 ;  /* 0x00000046ff4d723e */ /* 0x000fe200030006ff */
[C---:B------:R-:W-:Y:S01]  /*3dc0*/  FMUL.FTZ R84, R73.reuse, R82 ;  /* 0x0000005249547220 */ /* 0x040fe20000410000 */
[----:B------:R-:W-:Y:S01]  /*3dd0*/  F2FP.F16.E4M3.UNPACK_B R78, R14.H1 ;  /* 0x0000000eff4e723e */ /* 0x000fe200030006ff */
[----:B------:R-:W-:Y:S01]  /*3de0*/  FFMA.FTZ R73, R73, R80, -R76 ;  /* 0x0000005049497223 */ /* 0x000fe2000001084c */
[----:B------:R-:W-:Y:S01]  /*3df0*/  FFMA.FTZ R24, R24, R79, -R83 ;  /* 0x0000004f18187223 */ /* 0x000fe20000010853 */
[----:B------:R-:W-:Y:S01]  /*3e00*/  F2FP.F16.E4M3.UNPACK_B R81, R72.H1 ;  /* 0x00000048ff51723e */ /* 0x000fe200030006ff */
[----:B------:R-:W-:Y:S01]  /*3e10*/  HADD2.F32 R82, -RZ, R77.H0_H0 ;  /* 0x2000004dff527230 */ /* 0x000fe20000004100 */
[----:B------:R-:W-:Y:S01]  /*3e20*/  F2FP.F16.E4M3.UNPACK_B R76, R10.H1 ;  /* 0x0000000aff4c723e */ /* 0x000fe200030006ff */
[----:B------:R-:W-:-:S02]  /*3e30*/  HADD2.F32 R79, -RZ, R78.H0_H0 ;  /* 0x2000004eff4f7230 */ /* 0x000fc40000004100 */
[----:B------:R-:W-:Y:S01]  /*3e40*/  FFMA.FTZ R75, R75, R80, R84 ;  /* 0x000000504b4b7223 */ /* 0x000fe20000010054 */
[----:B------:R-:W-:Y:S01]  /*3e50*/  HADD2.F32 R83, -RZ, R77.H1_H1 ;  /* 0x3000004dff537230 */ /* 0x000fe20000004100 */
[----:B------:R-:W-:Y:S01]  /*3e60*/  F2FP.F16.E4M3.UNPACK_B R10, R10 ;  /* 0x0000000aff0a723e */ /* 0x000fe200020006ff */
[----:B------:R-:W-:Y:S02]  /*3e70*/  HADD2.F32 R77, -RZ, R76.H0_H0 ;  /* 0x2000004cff4d7230 */ /* 0x000fe40000004100 */
[----:B------:R-:W-:Y:S01]  /*3e80*/  FMUL.FTZ R84, R79, R82 ;  /* 0x000000524f547220 */ /* 0x000fe20000410000 */
[----:B------:R-:W-:Y:S01]  /*3e90*/  HADD2.F32 R80, -RZ, R81.H0_H0 ;  /* 0x20000051ff507230 */ /* 0x000fe20000004100 */
[----:B------:R-:W-:Y:S01]  /*3ea0*/  F2FP.SATFINITE.E4M3.F32.PACK_AB_MERGE_C R8, R25, R8, RZ ;  /* 0x000000081908723e */ /* 0x000fe200048070ff */
[----:B------:R-:W-:Y:S02]  /*3eb0*/  HADD2.F32 R78, -RZ, R78.H1_H1 ;  /* 0x3000004eff4e7230 */ /* 0x000fe40000004100 */
[----:B------:R-:W-:Y:S01]  /*3ec0*/  FMUL.FTZ R82, R77, R82 ;  /* 0x000000524d527220 */ /* 0x000fe20000410000 */
[----:B------:R-:W-:-:S02]  /*3ed0*/  HADD2.F32 R76, -RZ, R76.H1_H1 ;  /* 0x3000004cff4c7230 */ /* 0x000fc40000004100 */
[----:B------:R-:W-:Y:S01]  /*3ee0*/  FFMA.FTZ R84, R77, R80, -R84 ;  /* 0x000000504d547223 */ /* 0x000fe20000010854 */
[----:B------:R-:W-:Y:S02]  /*3ef0*/  HADD2.F32 R81, -RZ, R81.H1_H1 ;  /* 0x30000051ff517230 */ /* 0x000fe40000004100 */
[-C--:B------:R-:W-:Y:S01]  /*3f00*/  FMUL.FTZ R85, R78, R83.reuse ;  /* 0x000000534e557220 */ /* 0x080fe20000410000 */
[----:B------:R-:W-:Y:S01]  /*3f10*/  F2FP.F16.E4M3.UNPACK_B R77, R70 ;  /* 0x00000046ff4d723e */ /* 0x000fe200020006ff */
[C---:B------:R-:W-:Y:S01]  /*3f20*/  FMUL.FTZ R83, R76.reuse, R83 ;  /* 0x000000534c537220 */ /* 0x040fe20000410000 */
[----:B------:R-:W-:Y:S01]  /*3f30*/  F2FP.F16.E4M3.UNPACK_B R70, R14 ;  /* 0x0000000eff46723e */ /* 0x000fe200020006ff */
[-C--:B------:R-:W-:Y:S01]  /*3f40*/  FFMA.FTZ R89, R76, R81.reuse, -R85 ;  /* 0x000000514c597223 */ /* 0x080fe20000010855 */
[----:B------:R-:W-:Y:S01]  /*3f50*/  F2FP.F16.E4M3.UNPACK_B R76, R72 ;  /* 0x00000048ff4c723e */ /* 0x000fe200020006ff */
[----:B------:R-:W-:Y:S01]  /*3f60*/  FFMA.FTZ R91, R78, R81, R83 ;  /* 0x000000514e5b7223 */ /* 0x000fe20000010053 */
[----:B------:R-:W-:-:S02]  /*3f70*/  HADD2.F32 R81, -RZ, R77.H0_H0 ;  /* 0x2000004dff517230 */ /* 0x000fc40000004100 */
[----:B------:R-:W-:Y:S01]  /*3f80*/  FFMA.FTZ R82, R79, R80, R82 ;  /* 0x000000504f527223 */ /* 0x000fe20000010052 */
[----:B------:R-:W-:Y:S01]  /*3f90*/  HADD2.F32 R72, -RZ, R70.H0_H0 ;  /* 0x20000046ff487230 */ /* 0x000fe20000004100 */
[----:B------:R-:W-:Y:S01]  /*3fa0*/  F2FP.SATFINITE.E4M3.F32.PACK_AB_MERGE_C R12, R27, R12, RZ ;  /* 0x0000000c1b0c723e */ /* 0x000fe200048070ff */
[----:B------:R-:W-:Y:S01]  /*3fb0*/  HADD2.F32 R83, -RZ, R77.H1_H1 ;  /* 0x3000004dff537230 */ /* 0x000fe20000004100 */
[----:B------:R-:W-:Y:S01]  /*3fc0*/  F2FP.F16.E4M3.UNPACK_B R27, R13 ;  /* 0x0000000dff1b723e */ /* 0x000fe200020006ff */
[----:B------:R-:W-:Y:S02]  /*3fd0*/  HADD2.F32 R14, -RZ, R10.H0_H0 ;  /* 0x2000000aff0e7230 */ /* 0x000fe40000004100 */
[----:B------:R-:W-:Y:S01]  /*3fe0*/  FMUL.FTZ R85, R72, R81 ;  /* 0x0000005148557220 */ /* 0x000fe20000410000 */
[----:B------:R-:W-:Y:S01]  /*3ff0*/  HADD2.F32 R70, -RZ, R70.H1_H1 ;  /* 0x30000046ff467230 */ /* 0x000fe20000004100 */
[----:B------:R-:W-:Y:S01]  /*4000*/  F2FP.F16.E4M3.UNPACK_B R25, R9 ;  /* 0x00000009ff19723e */ /* 0x000fe200020006ff */
[----:B------:R-:W-:-:S02]  /*4010*/  HADD2.F32 R10, -RZ, R10.H1_H1 ;  /* 0x3000000aff0a7230 */ /* 0x000fc40000004100 */
[----:B------:R-:W-:Y:S01]  /*4020*/  FMUL.FTZ R81, R14, R81 ;  /* 0x000000510e517220 */ /* 0x000fe20000410000 */
[--C-:B------:R-:W-:Y:S02]  /*4030*/  HADD2.F32 R77, -RZ, R76.reuse.H0_H0 ;  /* 0x2000004cff4d7230 */ /* 0x100fe40000004100 */
[-C--:B------:R-:W-:Y:S01]  /*4040*/  FMUL.FTZ R87, R70, R83.reuse ;  /* 0x0000005346577220 */ /* 0x080fe20000410000 */
[----:B------:R-:W-:Y:S02]  /*4050*/  HADD2.F32 R79, -RZ, R76.H1_H1 ;  /* 0x3000004cff4f7230 */ /* 0x000fe40000004100 */
[----:B------:R-:W-:Y:S01]  /*4060*/  FMUL.FTZ R83, R10, R83 ;  /* 0x000000530a537220 */ /* 0x000fe20000410000 */
[----:B------:R-:W-:Y:S01]  /*4070*/  F2FP.F16.E4M3.UNPACK_B R76, R7 ;  /* 0x00000007ff4c723e */ /* 0x000fe200020006ff */
[-C--:B------:R-:W-:Y:S01]  /*4080*/  FFMA.FTZ R85, R14, R77.reuse, -R85 ;  /* 0x0000004d0e557223 */ /* 0x080fe20000010855 */
[----:B------:R-:W-:Y:S01]  /*4090*/  FFMA.FTZ R14, R72, R77, R81 ;  /* 0x0000004d480e7223 */ /* 0x000fe20000010051 */
[----:B------:R-:W-:Y:S01]  /*40a0*/  FFMA.FTZ R83, R70, R79, R83 ;  /* 0x0000004f46537223 */ /* 0x000fe20000010053 */
[----:B------:R-:W-:Y:S01]  /*40b0*/  F2FP.SATFINITE.E4M3.F32.PACK_AB_MERGE_C R8, R73, R24, R8 ;  /* 0x000000184908723e */ /* 0x000fe20004807008 */
[----:B------:R-:W-:Y:S01]  /*40c0*/  HADD2.F32 R70, -RZ, R27.H0_H0 ;  /* 0x2000001bff467230 */ /* 0x000fe20000004100 */
[----:B------:R-:W-:Y:S01]  /*40d0*/  F2FP.F16.E4M3.UNPACK_B R73, R6 ;  /* 0x00000006ff49723e */ /* 0x000fe200020006ff */
[----:B------:R-:W-:-:S02]  /*40e0*/  HADD2.F32 R77, -RZ, R76.H0_H0 ;  /* 0x2000004cff4d7230 */ /* 0x000fc40000004100 */
[----:B------:R-:W-:Y:S01]  /*40f0*/  FFMA.FTZ R10, R10, R79, -R87 ;  /* 0x0000004f0a0a7223 */ /* 0x000fe20000010857 */
[----:B------:R-:W-:Y:S01]  /*4100*/  HADD2.F32 R24, -RZ, R25.H0_H0 ;  /* 0x20000019ff187230 */ /* 0x000fe20000004100 */
[----:B------:R-:W-:Y:S01]  /*4110*/  F2FP.SATFINITE.E4M3.F32.PACK_AB_MERGE_C R12, R75, R26, R12 ;  /* 0x0000001a4b0c723e */ /* 0x000fe2000480700c */
[----:B------:R-:W-:Y:S02]  /*4120*/  HADD2.F32 R72, -RZ, R27.H1_H1 ;  /* 0x3000001bff487230 */ /* 0x000fe40000004100 */
[-C--:B------:R-:W-:Y:S01]  /*4130*/  FMUL.FTZ R79, R70, R77.reuse ;  /* 0x0000004d464f7220 */ /* 0x080fe20000410000 */
[----:B------:R-:W-:Y:S02]  /*4140*/  HADD2.F32 R75, -RZ, R73.H0_H0 ;  /* 0x20000049ff4b7230 */ /* 0x000fe40000004100 */
[----:B------:R-:W-:Y:S01]  /*4150*/  FMUL.FTZ R27, R24, R77 ;  /* 0x0000004d181b7220 */ /* 0x000fe20000410000 */
[----:B------:R-:W-:Y:S01]  /*4160*/  HADD2.F32 R77, -RZ, R76.H1_H1 ;  /* 0x3000004cff4d7230 */ /* 0x000fe20000004100 */
[----:B------:R-:W-:Y:S01]  /*4170*/  F2FP.F16.E4M3.UNPACK_B R13, R13.H1 ;  /* 0x0000000dff0d723e */ /* 0x000fe200030006ff */
[----:B------:R-:W-:-:S02]  /*4180*/  HADD2.F32 R26, -RZ, R25.H1_H1 ;  /* 0x30000019ff1a7230 */ /* 0x000fc40000004100 */
[-C--:B------:R-:W-:Y:S01]  /*4190*/  FFMA.FTZ R24, R24, R75.reuse, -R79 ;  /* 0x0000004b18187223 */ /* 0x080fe2000001084f */
[----:B------:R-:W-:Y:S01]  /*41a0*/  FFMA.FTZ R25, R70, R75, R27 ;  /* 0x0000004b46197223 */ /* 0x000fe2000001001b */
[----:B------:R-:W-:Y:S02]  /*41b0*/  HADD2.F32 R73, -RZ, R73.H1_H1 ;  /* 0x30000049ff497230 */ /* 0x000fe40000004100 */
[----:B------:R-:W-:Y:S01]  /*41c0*/  FMUL.FTZ R75, R72, R77 ;  /* 0x0000004d484b7220 */ /* 0x000fe20000410000 */
[----:B------:R-:W-:Y:S01]  /*41d0*/  F2FP.F16.E4M3.UNPACK_B R27, R9.H1 ;  /* 0x00000009ff1b723e */ /* 0x000fe200030006ff */
[C---:B------:R-:W-:Y:S01]  /*41e0*/  FMUL.FTZ R77, R26.reuse, R77 ;  /* 0x0000004d1a4d7220 */ /* 0x040fe20000410000 */
[----:B------:R-:W-:Y:S02]  /*41f0*/  HADD2.F32 R70, -RZ, R13.H0_H0 ;  /* 0x2000000dff467230 */ /* 0x000fe40000004100 */
[----:B------:R-:W-:Y:S01]  /*4200*/  FFMA.FTZ R9, R26, R73, -R75 ;  /* 0x000000491a097223 */ /* 0x000fe2000001084b */
[----:B------:R-:W-:Y:S01]  /*4210*/  F2FP.F16.E4M3.UNPACK_B R75, R7.H1 ;  /* 0x00000007ff4b723e */ /* 0x000fe200030006ff */
[----:B------:R-:W-:Y:S01]  /*4220*/  FFMA.FTZ R26, R72, R73, R77 ;  /* 0x00000049481a7223 */ /* 0x000fe2000001004d */
[----:B------:R-:W-:Y:S01]  /*4230*/  HADD2.F32 R7, -RZ, R27.H0_H0 ;  /* 0x2000001bff077230 */ /* 0x000fe20000004100 */
[----:B------:R-:W-:Y:S01]  /*4240*/  F2FP.F16.E4M3.UNPACK_B R6, R6.H1 ;  /* 0x00000006ff06723e */ /* 0x000fe200030006ff */
[----:B------:R-:W-:Y:S01]  /*4250*/  HADD2.F32 R72, -RZ, R13.H1_H1 ;  /* 0x3000000dff487230 */ /* 0x000fe20000004100 */
[----:B------:R-:W-:Y:S01]  /*4260*/  F2FP.SATFINITE.E4M3.F32.PACK_AB_MERGE_C R82, R91, R82, RZ ;  /* 0x000000525b52723e */ /* 0x000fe200048070ff */
[--C-:B------:R-:W-:Y:S01]  /*4270*/  HADD2.F32 R73, -RZ, R75.reuse.H0_H0 ;  /* 0x2000004bff497230 */ /* 0x100fe20000004100 */
[----:B------:R-:W-:Y:S01]  /*4280*/  F2FP.F16.E4M3.UNPACK_B R79, R5.H1 ;  /* 0x00000005ff4f723e */ /* 0x000fe200030006ff */
[----:B------:R-:W-:Y:S01]  /*4290*/  HADD2.F32 R75, -RZ, R75.H1_H1 ;  /* 0x3000004bff4b7230 */ /* 0x000fe20000004100 */
[----:B------:R-:W-:Y:S01]  /*42a0*/  F2FP.SATFINITE.E4M3.F32.PACK_AB_MERGE_C R14, R83, R14, R82 ;  /* 0x0000000e530e723e */ /* 0x000fe20004807052 */
[----:B------:R-:W-:-:S02]  /*42b0*/  HADD2.F32 R13, -RZ, R6.H0_H0 ;  /* 0x20000006ff0d7230 */ /* 0x000fc40000004100 */
[-C--:B------:R-:W-:Y:S01]  /*42c0*/  FMUL.FTZ R76, R70, R73.reuse ;  /* 0x00000049464c7220 */ /* 0x080fe20000410000 */
[C---:B------:R-:W-:Y:S01]  /*42d0*/  FMUL.FTZ R77, R7.reuse, R73 ;  /* 0x00000049074d7220 */ /* 0x040fe20000410000 */
[----:B------:R-:W-:Y:S02]  /*42e0*/  HADD2.F32 R27, -RZ, R27.H1_H1 ;  /* 0x3000001bff1b7230 */ /* 0x000fe40000004100 */
[----:B------:R-:W-:Y:S01]  /*42f0*/  FMUL.FTZ R78, R72, R75 ;  /* 0x0000004b484e7220 */ /* 0x000fe20000410000 */
[----:B------:R-:W-:Y:S02]  /*4300*/  HADD2.F32 R73, -RZ, R6.H1_H1 ;  /* 0x30000006ff497230 */ /* 0x000fe40000004100 */
[-C--:B------:R-:W-:Y:S01]  /*4310*/  FFMA.FTZ R6, R7, R13.reuse, -R76 ;  /* 0x0000000d07067223 */ /* 0x080fe2000001084c */
[----:B------:R-:W-:Y:S01]  /*4320*/  FFMA.FTZ R7, R70, R13, R77 ;  /* 0x0000000d46077223 */ /* 0x000fe2000001004d */
[C---:B------:R-:W-:Y:S01]  /*4330*/  FMUL.FTZ R75, R27.reuse, R75 ;  /* 0x0000004b1b4b7220 */ /* 0x040fe20000410000 */
[----:B------:R-:W-:Y:S01]  /*4340*/  F2FP.F16.E4M3.UNPACK_B R70, R15 ;  /* 0x0000000fff46723e */ /* 0x000fe200020006ff */
[----:B------:R-:W-:Y:S01]  /*4350*/  FFMA.FTZ R83, R27, R73, -R78 ;  /* 0x000000491b537223 */ /* 0x000fe2000001084e */
[----:B------:R-:W-:Y:S01]  /*4360*/  F2FP.F16.E4M3.UNPACK_B R78, R5 ;  /* 0x00000005ff4e723e */ /* 0x000fe200020006ff */
[----:B------:R-:W-:Y:S01]  /*4370*/  FFMA.FTZ R82, R72, R73, R75 ;  /* 0x0000004948527223 */ /* 0x000fe2000001004b */
[----:B------:R-:W-:Y:S01]  /*4380*/  F2FP.F16.E4M3.UNPACK_B R13, R11 ;  /* 0x0000000bff0d723e */ /* 0x000fe200020006ff */
[----:B------:R-:W-:Y:S01]  /*4390*/  HADD2.F32 R73, -RZ, R70.H0_H0 ;  /* 0x20000046ff497230 */ /* 0x000fe20000004100 */
[----:B------:R-:W-:Y:S01]  /*43a0*/  F2FP.F16.E4M3.UNPACK_B R72, R15.H1 ;  /* 0x0000000fff48723e */ /* 0x000fe200030006ff */
[----:B------:R-:W-:Y:S01]  /*43b0*/  HADD2.F32 R80, -RZ, R78.H0_H0 ;  /* 0x2000004eff507230 */ /* 0x000fe20000004100 */
[----:B------:R-:W-:Y:S01]  /*43c0*/  F2FP.SATFINITE.E4M3.F32.PACK_AB_MERGE_C R84, R89, R84, RZ ;  /* 0x000000545954723e */ /* 0x000fe200048070ff */
[----:B------:R-:W-:Y:S01]  /*43d0*/  HADD2.F32 R15, -RZ, R13.H0_H0 ;  /* 0x2000000dff0f7230 */ /* 0x000fe20000004100 */
[----:B------:R-:W-:Y:S01]  /*43e0*/  F2FP.F16.E4M3.UNPACK_B R11, R11.H1 ;  /* 0x0000000bff0b723e */ /* 0x000fe200030006ff */
[--C-:B------:R-:W-:Y:S01]  /*43f0*/  HADD2.F32 R81, -RZ, R79.reuse.H0_H0 ;  /* 0x2000004fff517230 */ /* 0x100fe20000004100 */
[-C--:B------:R-:W-:Y:S01]  /*4400*/  F2FP.F16.E4M3.UNPACK_B R5, R4.reuse ;  /* 0x00000004ff05723e */ /* 0x080fe200020006ff */
[----:B------:R-:W-:Y:S01]  /*4410*/  HADD2.F32 R79, -RZ, R79.H1_H1 ;  /* 0x3000004fff4f7230 */ /* 0x000fe20000004100 */
[----:B------:R-:W-:Y:S01]  /*4420*/  F2FP.F16.E4M3.UNPACK_B R75, R4.H1 ;  /* 0x00000004ff4b723e */ /* 0x000fe200030006ff */
[----:B------:R-:W-:Y:S01]  /*4430*/  HADD2.F32 R4, -RZ, R72.H0_H0 ;  /* 0x20000048ff047230 */ /* 0x000fe20000004100 */
[----:B------:R-:W-:Y:S01]  /*4440*/  F2FP.SATFINITE.E4M3.F32.PACK_AB_MERGE_C R10, R10, R85, R84 ;  /* 0x000000550a0a723e */ /* 0x000fe20004807054 */
[----:B------:R-:W-:-:S02]  /*4450*/  HADD2.F32 R27, -RZ, R11.H0_H0 ;  /* 0x2000000bff1b7230 */ /* 0x000fc40000004100 */
[-C--:B------:R-:W-:Y:S01]  /*4460*/  FMUL.FTZ R84, R73, R80.reuse ;  /* 0x0000005049547220 */ /* 0x080fe20000410000 */
[----:B------:R-:W-:Y:S02]  /*4470*/  HADD2.F32 R76, -RZ, R5.H0_H0 ;  /* 0x20000005ff4c7230 */ /* 0x000fe40000004100 */
[----:B------:R-:W-:Y:S01]  /*4480*/  FMUL.FTZ R80, R15, R80 ;  /* 0x000000500f507220 */ /* 0x000fe20000410000 */
[----:B------:R-:W-:Y:S02]  /*4490*/  HADD2.F32 R72, -RZ, R72.H1_H1 ;  /* 0x30000048ff487230 */ /* 0x000fe40000004100 */
[-C--:B------:R-:W-:Y:S01]  /*44a0*/  FMUL.FTZ R86, R4, R81.reuse ;  /* 0x0000005104567220 */ /* 0x080fe20000410000 */
[----:B------:R-:W-:Y:S02]  /*44b0*/  HADD2.F32 R11, -RZ, R11.H1_H1 ;  /* 0x3000000bff0b7230 */ /* 0x000fe40000004100 */
[----:B------:R-:W-:Y:S01]  /*44c0*/  FMUL.FTZ R81, R27, R81 ;  /* 0x000000511b517220 */ /* 0x000fe20000410000 */
[----:B------:R-:W-:-:S02]  /*44d0*/  HADD2.F32 R77, -RZ, R75.H0_H0 ;  /* 0x2000004bff4d7230 */ /* 0x000fc40000004100 */
[-C--:B------:R-:W-:Y:S01]  /*44e0*/  FFMA.FTZ R84, R15, R76.reuse, -R84 ;  /* 0x0000004c0f547223 */ /* 0x080fe20000010854 */
[----:B------:R-:W-:Y:S01]  /*44f0*/  FFMA.FTZ R80, R73, R76, R80 ;  /* 0x0000004c49507223 */ /* 0x000fe20000010050 */
[----:B------:R-:W-:Y:S02]  /*4500*/  HADD2.F32 R70, -RZ, R70.H1_H1 ;  /* 0x30000046ff467230 */ /* 0x000fe40000004100 */
[-C--:B------:R-:W-:Y:S01]  /*4510*/  FMUL.FTZ R76, R72, R79.reuse ;  /* 0x0000004f484c7220 */ /* 0x080fe20000410000 */
[----:B------:R-:W-:Y:S02]  /*4520*/  HADD2.F32 R78, -RZ, R78.H1_H1 ;  /* 0x3000004eff4e7230 */ /* 0x000fe40000004100 */
[----:B------:R-:W-:Y:S01]  /*4530*/  FMUL.FTZ R79, R11, R79 ;  /* 0x0000004f0b4f7220 */ /* 0x000fe20000410000 */
[----:B------:R-:W-:Y:S02]  /*4540*/  HADD2.F32 R75, -RZ, R75.H1_H1 ;  /* 0x3000004bff4b7230 */ /* 0x000fe40000004100 */
[----:B------:R-:W-:Y:S01]  /*4550*/  FFMA.FTZ R81, R4, R77, R81 ;  /* 0x0000004d04517223 */ /* 0x000fe20000010051 */
[----:B------:R-:W-:-:S02]  /*4560*/  HADD2.F32 R13, -RZ, R13.H1_H1 ;  /* 0x3000000dff0d7230 */ /* 0x000fc40000004100 */
[----:B------:R-:W-:Y:S01]  /*4570*/  FFMA.FTZ R86, R27, R77, -R86 ;  /* 0x0000004d1b567223 */ /* 0x000fe20000010856 */
[----:B------:R-:W-:Y:S02]  /*4580*/  HADD2.F32 R5, -RZ, R5.H1_H1 ;  /* 0x30000005ff057230 */ /* 0x000fe40000004100 */
[-C--:B------:R-:W-:Y:S01]  /*4590*/  FMUL.FTZ R4, R70, R78.reuse ;  /* 0x0000004e46047220 */ /* 0x080fe20000410000 */
[-C--:B------:R-:W-:Y:S01]  /*45a0*/  FFMA.FTZ R11, R11, R75.reuse, -R76 ;  /* 0x0000004b0b0b7223 */ /* 0x080fe2000001084c */
[C---:B------:R-:W-:Y:S01]  /*45b0*/  FMUL.FTZ R15, R13.reuse, R78 ;  /* 0x0000004e0d0f7220 */ /* 0x040fe20000410000 */
[----:B------:R-:W-:Y:S01]  /*45c0*/  FFMA.FTZ R72, R72, R75, R79 ;  /* 0x0000004b48487223 */ /* 0x000fe2000001004f */
[-C--:B------:R-:W-:Y:S01]  /*45d0*/  FFMA.FTZ R13, R13, R5.reuse, -R4 ;  /* 0x000000050d0d7223 */ /* 0x080fe20000010804 */
[----:B------:R-:W-:Y:S01]  /*45e0*/  F2FP.SATFINITE.E4M3.F32.PACK_AB_MERGE_C R6, R83, R6, RZ ;  /* 0x000000065306723e */ /* 0x000fe200048070ff */
[----:B------:R-:W-:Y:S01]  /*45f0*/  FFMA.FTZ R15, R70, R5, R15 ;  /* 0x00000005460f7223 */ /* 0x000fe2000001000f */
[----:B------:R-:W-:-:S02]  /*4600*/  F2FP.SATFINITE.E4M3.F32.PACK_AB_MERGE_C R11, R11, R86, RZ ;  /* 0x000000560b0b723e */ /* 0x000fc400048070ff */
[----:B------:R-:W-:Y:S02]  /*4610*/  F2FP.SATFINITE.E4M3.F32.PACK_AB_MERGE_C R7, R82, R7, RZ ;  /* 0x000000075207723e */ /* 0x000fe400048070ff */
[----:B------:R-:W-:Y:S02]  /*4620*/  F2FP.SATFINITE.E4M3.F32.PACK_AB_MERGE_C R72, R72, R81, RZ ;  /* 0x000000514848723e */ /* 0x000fe400048070ff */
[----:B------:R-:W-:Y:S02]  /*4630*/  F2FP.SATFINITE.E4M3.F32.PACK_AB_MERGE_C R11, R13, R84, R11 ;  /* 0x000000540d0b723e */ /* 0x000fe4000480700b */
[----:B------:R-:W-:Y:S02]  /*4640*/  F2FP.SATFINITE.E4M3.F32.PACK_AB_MERGE_C R9, R9, R24, R6 ;  /* 0x000000180909723e */ /* 0x000fe40004807006 */
[----:B------:R-:W-:Y:S02]  /*4650*/  F2FP.SATFINITE.E4M3.F32.PACK_AB_MERGE_C R13, R26, R25, R7 ;  /* 0x000000191a0d723e */ /* 0x000fe40004807007 */
[----:B------:R-:W-:-:S07]  /*4660*/  F2FP.SATFINITE.E4M3.F32.PACK_AB_MERGE_C R15, R15, R80, R72 ;  /* 0x000000500f0f723e */ /* 0x000fce0004807048 */
.L_x_447:
[----:B------:R-:W-:Y:S05]  /*4670*/  BSYNC B1 ;  /* 0x0000000000017941 */ /* 0x000fea0003800000 */
.L_x_446:
[----:B--2---:R2:W-:Y:S01]  /*4680*/  ST.E.128 desc[UR40][R56.64], R8 ;  /* 0x0000000838007985 */ /* 0x0045e2000c101d28 */
[----:B------:R-:W-:-:S13]  /*4690*/  ISETP.GE.AND P3, PT, R74, R68, PT ;  /* 0x000000444a00720c */ /* 0x000fda0003f66270 */
[----:B------:R-:W-:Y:S05]  /*46a0*/  @P3 BRA `(.L_x_435) ;  /* 0x0000000000e83947 */ /* 0x000fea0003800000 */
[----:B------:R-:W-:-:S04]  /*46b0*/  IADD3 R4, P3, R71, R74, RZ ;  /* 0x0000004a47047210 */ /* 0x000fc80007f7e0ff */
[----:B------:R-:W-:-:S05]  /*46c0*/  LEA.HI.X.SX32 R5, R74, R69, 0x1, P3 ;  /* 0x000000454a057211 */ /* 0x000fca00018f0eff */
[----:B-1----:R1:W-:Y:S01]  /*46d0*/  ST.E.128 desc[UR40][R4.64], R12 ;  /* 0x0000000c04007985 */ /* 0x0023e2000c101d28 */
[----:B------:R-:W-:Y:S05]  /*46e0*/  BRA `(.L_x_435) ;  /* 0x0000000000d87947 */ /* 0x000fea0003800000 */
.L_x_427:
[----:B------:R-:W2:Y:S02]  /*46f0*/  LDL R4, [R1+0x18] ;  /* 0x0000180001047983 */ /* 0x000ea40000100800 */
[----:B--2---:R-:W-:-:S13]  /*4700*/  ISETP.NE.AND P4, PT, R4, 0x3, PT ;  /* 0x000000030400780c */ /* 0x004fda0003f85270 */
[----:B------:R-:W-:Y:S05]  /*4710*/  @!P4 BRA `(.L_x_448) ;  /* 0x000000000004c947 */ /* 0x000fea0003800000 */
[----:B------:R-:W-:Y:S01]  /*4720*/  BPT.TRAP 0x1 ;  /* 0x000000040000795c */ /* 0x000fe20000300000 */
.L_x_448:
[----:B------:R-:W-:Y:S01]  /*4730*/  IMAD R66, R19, 0x8, R18 ;  /* 0x0000000813427824 */ /* 0x000fe200078e0212 */
[----:B------:R-:W-:Y:S01]  /*4740*/  SHF.L.U32 R67, R157, 0x1f, RZ ;  /* 0x0000001f9d437819 */ /* 0x000fe200000006ff */
[----:B------:R-:W-:Y:S01]  /*4750*/  BSSY B1, `(.L_x_449) ;  /* 0x0000004000017945 */ /* 0x000fe20003800000 */
[----:B------:R-:W-:Y:S02]  /*4760*/  SHF.R.S32.HI R63, RZ, 0x1f, R61 ;  /* 0x0000001fff3f7819 */ /* 0x000fe4000001143d */
[----:B------:R-:W0:Y:S02]  /*4770*/  SYNCS.PHASECHK.TRANS64.TRYWAIT P3, [R66+URZ+0x13290], R67 ;  /* 0x01329043420075a7 */ /* 0x000e24000806017f */
[----:B0-----:R-:W-:Y:S05]  /*4780*/  @!P3 BRA `(.L_x_450) ;  /* 0x00000134007cb947 */ /* 0x001fea0003800000 */
.L_x_664:
[----:B------:R-:W-:Y:S05]  /*4790*/  BSYNC B1 ;  /* 0x0000000000017941 */ /* 0x000fea0003800000 */
.L_x_449:
[----:B------:R-:W2:Y:S01]  /*47a0*/  LDL R10, [R1+0x8] ;  /* 0x00000800010a7983 */ /* 0x000ea20000100800 */
[----:B------:R-:W-:Y:S01]  /*47b0*/  ULDC.64 UR4, c[0x0][0x300] ;  /* 0x0000c00000047ab9 */ /* 0x000fe20000000a00 */
[----:B-----5:R-:W-:Y:S01]  /*47c0*/  SHF.R.S32.HI R64, RZ, 0x1f, R60 ;  /* 0x0000001fff407819 */ /* 0x020fe2000001143c */
[----:B------:R-:W-:Y:S01]  /*47d0*/  IMAD R6, R63, UR4, RZ ;  /* 0x000000043f067c24 */ /* 0x000fe2000f8e02ff */
[----:B------:R-:W1:Y:S01]  /*47e0*/  S2R R8, SR_TID.X ;  /* 0x0000000000087919 */ /* 0x000e620000002100 */
[----:B------:R-:W-:Y:S01]  /*47f0*/  IMAD.WIDE.U32 R4, R61, UR4, RZ ;  /* 0x000000043d047c25 */ /* 0x000fe2000f8e00ff */
[----:B------:R-:W-:-:S03]  /*4800*/  ULDC.64 UR6, c[0x0][0x2e8] ;  /* 0x0000ba0000067ab9 */ /* 0x000fc60000000a00 */
[----:B------:R-:W-:Y:S01]  /*4810*/  IMAD R7, R61, UR5, R6 ;  /* 0x000000053d077c24 */ /* 0x000fe2000f8e0206 */
[----:B------:R-:W-:Y:S01]  /*4820*/  ULDC.64 UR4, c[0x0][0x310] ;  /* 0x0000c40000047ab9 */ /* 0x000fe20000000a00 */
[----:B------:R-:W-:Y:S02]  /*4830*/  IMAD R65, R2, -0xa0, R31 ;  /* 0xffffff6002417824 */ /* 0x000fe400078e021f */
[----:B------:R-:W-:Y:S02]  /*4840*/  IMAD R9, R64, UR4, RZ ;  /* 0x0000000440097c24 */ /* 0x000fe4000f8e02ff */
[----:B------:R-:W-:Y:S01]  /*4850*/  IMAD.IADD R5, R5, 0x1, R7 ;  /* 0x0000000105057824 */ /* 0x000fe200078e0207 */
[----:B------:R-:W-:Y:S01]  /*4860*/  VIMNMX R65, R65, 0xa0, PT ;  /* 0x000000a041417848 */ /* 0x000fe20003fe0100 */
[C---:B------:R-:W-:Y:S02]  /*4870*/  IMAD R9, R60.reuse, UR5, R9 ;  /* 0x000000053c097c24 */ /* 0x040fe4000f8e0209 */
[----:B------:R-:W-:Y:S01]  /*4880*/  IMAD.WIDE.U32 R4, R60, UR4, R4 ;  /* 0x000000043c047c25 */ /* 0x000fe2000f8e0004 */
[----:B------:R-:W-:-:S03]  /*4890*/  ULDC.64 UR4, c[0x0][0x308] ;  /* 0x0000c20000047ab9 */ /* 0x000fc60000000a00 */
[----:B------:R-:W-:Y:S01]  /*48a0*/  IMAD R6, R44, UR4, RZ ;  /* 0x000000042c067c24 */ /* 0x000fe2000f8e02ff */
[----:B------:R-:W-:Y:S01]  /*48b0*/  IADD3 R5, R5, R9, RZ ;  /* 0x0000000905057210 */ /* 0x000fe20007ffe0ff */
[----:B-1----:R-:W-:-:S05]  /*48c0*/  VIADD R8, R8, 0xffffff80 ;  /* 0xffffff8008087836 */ /* 0x002fca0000000000 */
[----:B------:R-:W-:-:S04]  /*48d0*/  LEA.HI R8, R8, R8, RZ, 0x1 ;  /* 0x0000000808087211 */ /* 0x000fc800078f08ff */
[----:B------:R-:W-:Y:S01]  /*48e0*/  SHF.R.S32.HI R8, RZ, 0x1, R8 ;  /* 0x00000001ff087819 */ /* 0x000fe20000011408 */
[----:B--2---:R-:W-:Y:S01]  /*48f0*/  IMAD.WIDE.U32 R4, R10, UR4, R4 ;  /* 0x000000040a047c25 */ /* 0x004fe2000f8e0004 */
[----:B------:R-:W-:-:S03]  /*4900*/  UMOV UR4, 0xffffffff ;  /* 0xffffffff00047882 */ /* 0x000fc60000000000 */
[----:B------:R-:W-:Y:S01]  /*4910*/  IMAD R13, R10, UR5, R6 ;  /* 0x000000050a0d7c24 */ /* 0x000fe2000f8e0206 */
[----:B------:R-:W-:-:S04]  /*4920*/  IADD3 R4, P3, R4, UR6, RZ ;  /* 0x0000000604047c10 */ /* 0x000fc8000ff7e0ff */
[----:B------:R-:W-:Y:S02]  /*4930*/  IADD3.X R13, R5, UR7, R13, P3, !PT ;  /* 0x00000007050d7c10 */ /* 0x000fe40009ffe40d */
[----:B------:R-:W-:Y:S01]  /*4940*/  ISETP.GT.AND P3, PT, R65, R8, PT ;  /* 0x000000084100720c */ /* 0x000fe20003f64270 */
[----:B------:R-:W-:-:S12]  /*4950*/  BRA.DIV UR4, `(.L_x_451) ;  /* 0x00000136041c7947 */ /* 0x000fd8000b800000 */
[----:B------:R1:W2:Y:S04]  /*4960*/  SHFL.IDX PT, R5, R13, RZ, 0x1e1f ;  /* 0x001e1fff0d057589 */ /* 0x0002a800000e0000 */
[----:B------:R1:W3:Y:S02]  /*4970*/  SHFL.IDX PT, R14, R4, RZ, 0x1e1f ;  /* 0x001e1fff040e7589 */ /* 0x0002e400000e0000 */
.L_x_668:
[----:B------:R-:W-:Y:S05]  /*4980*/  @!P3 BRA `(.L_x_435) ;  /* 0x000000000030b947 */ /* 0x000fea0003800000 */
[----:B-1----:R-:W4:Y:S01]  /*4990*/  LDL R4, [R1+0x20] ;  /* 0x0000200001047983 */ /* 0x002f220000100800 */
[----:B------:R-:W-:Y:S02]  /*49a0*/  ULDC UR4, c[0x0][0x2f4] ;  /* 0x0000bd0000047ab9 */ /* 0x000fe40000000800 */
[----:B------:R-:W-:-:S13]  /*49b0*/  ISETP.GE.AND P3, PT, R16, UR4, PT ;  /* 0x0000000410007c0c */ /* 0x000fda000bf66270 */
[----:B---3--:R-:W-:-:S05]  /*49c0*/  @!P3 IADD3 R10, P5, R16, R14, RZ ;  /* 0x0000000e100ab210 */ /* 0x008fca0007fbe0ff */
[----:B--2---:R-:W-:Y:S01]  /*49d0*/  @!P3 IMAD.X R11, R5, 0x1, R17, P5 ;  /* 0x00000001050bb824 */ /* 0x004fe200028e0611 */
[----:B------:R-:W-:-:S13]  /*49e0*/  ISETP.GE.AND P5, PT, R156, UR4, PT ;  /* 0x000000049c007c0c */ /* 0x000fda000bfa6270 */
[----:B------:R-:W-:-:S05]  /*49f0*/  @!P5 IADD3 R8, P6, R156, R14, RZ ;  /* 0x0000000e9c08d210 */ /* 0x000fca0007fde0ff */
[----:B----4-:R-:W-:Y:S02]  /*4a00*/  @!P5 IMAD.X R9, R5, 0x1, R4, P6 ;  /* 0x000000010509d824 */ /* 0x010fe400030e0604 */
[----:B------:R-:W1:Y:S04]  /*4a10*/  @!P3 LDS.128 R4, [R62+0xe000] ;  /* 0x00e000003e04b984 */ /* 0x000e680000000c00 */
[----:B-1----:R-:W-:Y:S04]  /*4a20*/  @!P3 ST.E.128 desc[UR40][R10.64], R4 ;  /* 0x000000040a00b985 */ /* 0x002fe8000c101d28 */
[----:B------:R-:W1:Y:S04]  /*4a30*/  @!P5 LDS.128 R4, [R59+0xe000] ;  /* 0x00e000003b04d984 */ /* 0x000e680000000c00 */
[----:B-1----:R4:W-:Y:S02]  /*4a40*/  @!P5 ST.E.128 desc[UR40][R8.64], R4 ;  /* 0x000000040800d985 */ /* 0x0029e4000c101d28 */
.L_x_435:
[----:B------:R-:W-:Y:S05]  /*4a50*/  BSYNC B0 ;  /* 0x0000000000007941 */ /* 0x000fea0003800000 */
.L_x_426:
[----:B-12-4-:R-:W1:Y:S01]  /*4a60*/  S2R R4, SR_TID.X ;  /* 0x0000000000047919 */ /* 0x016e620000002100 */
[----:B------:R-:W-:Y:S01]  /*4a70*/  @!PT LDS RZ, [RZ] ;  /* 0x00000000fffff984 */ /* 0x000fe20000000800 */
[----:B------:R-:W-:Y:S01]  /*4a80*/  @!PT LDS RZ, [RZ] ;  /* 0x00000000fffff984 */ /* 0x000fe20000000800 */
[----:B------:R-:W-:Y:S01]  /*4a90*/  @!PT LDS RZ, [RZ] ;  /* 0x00000000fffff984 */ /* 0x000fe20000000800 */
[----:B------:R-:W-:Y:S01]  /*4aa0*/  @!PT LDS RZ, [RZ] ;  /* 0x00000000fffff984 */ /* 0x000fe20000000800 */
[----:B------:R2:W-:Y:S06]  /*4ab0*/  MEMBAR.ALL.CTA ;  /* 0x0000000000007992 */ /* 0x0005ec0000008000 */
[----:B--2---:R-:W2:Y:S01]  /*4ac0*/  FENCE.VIEW.ASYNC.S ;  /* 0x00000000000073c6 */ /* 0x004ea20000000000 */
[----:B------:R-:W-:Y:S05]  /*4ad0*/  WARPSYNC.ALL ;  /* 0x0000000000007948 */ /* 0x000fea0003800000 */
[----:B------:R-:W-:Y:S01]  /*4ae0*/  BSSY B0, `(.L_x_452) ;  /* 0x0000008000007945 */ /* 0x000fe20003800000 */
[----:B--2---:R2:W-:Y:S01]  /*4af0*/  BAR.SYNC.DEFER_BLOCKING R45, 0x80 ;  /* 0x0002002d0000751d */ /* 0x0045e20000010000 */
[----:B-1----:R-:W-:-:S13]  /*4b00*/  LOP3.LUT P3, RZ, R4, 0x7f, RZ, 0xc0, !PT ;  /* 0x0000007f04ff7812 */ /* 0x002fda000786c0ff */
[----:B------:R-:W-:-:S05]  /*4b10*/  @!P3 VIADD R4, R66, 0x132a0 ;  /* 0x000132a04204b836 */ /* 0x000fca0000000000 */
[----:B------:R-:W-:-:S04]  /*4b20*/  @!P3 PRMT R4, RZ, 0x654, R4 ;  /* 0x00000654ff04b816 */ /* 0x000fc80000000004 */
[----:B------:R2:W-:Y:S01]  /*4b30*/  @!P3 SYNCS.ARRIVE.TRANS64.RED.A1T0 RZ, [R4+URZ], RZ ;  /* 0x000000ff04ffb9a7 */ /* 0x0005e2000810043f */
[----:B------:R-:W-:Y:S05]  /*4b40*/  @!P4 BRA `(.L_x_453) ;  /* 0x000000000004c947 */ /* 0x000fea0003800000 */
[----:B------:R-:W-:Y:S01]  /*4b50*/  BPT.TRAP 0x1 ;  /* 0x000000040000795c */ /* 0x000fe20000300000 */
.L_x_453:
[----:B------:R-:W-:Y:S05]  /*4b60*/  BSYNC B0 ;  /* 0x0000000000007941 */ /* 0x000fea0003800000 */
.L_x_452:
[----:B------:R-:W1:Y:S01]  /*4b70*/  SYNCS.PHASECHK.TRANS64.TRYWAIT P4, [R66+URZ+0x132b0], R67 ;  /* 0x0132b043420075a7 */ /* 0x000e62000808017f */
[----:B------:R-:W-:Y:S04]  /*4b80*/  BSSY B0, `(.L_x_454) ;  /* 0x0000002000007945 */ /* 0x000fe80003800000 */
[----:B-1----:R-:W-:Y:S05]  /*4b90*/  @!P4 BRA `(.L_x_455) ;  /* 0x0000013000d0c947 */ /* 0x002fea0003800000 */
.L_x_669:
[----:B------:R-:W-:Y:S05]  /*4ba0*/  BSYNC B0 ;  /* 0x0000000000007941 */ /* 0x000fea0003800000 */
.L_x_454:
[----:B------:R-:W4:Y:S01]  /*4bb0*/  LDL R9, [R1+0x8] ;  /* 0x0000080001097983 */ /* 0x000f220000100800 */
[----:B------:R-:W-:Y:S01]  /*4bc0*/  ULDC.64 UR4, c[0x0][0x328] ;  /* 0x0000ca0000047ab9 */ /* 0x000fe20000000a00 */
[----:B------:R-:W-:Y:S01]  /*4bd0*/  ULDC.64 UR6, c[0x0][0x318] ;  /* 0x0000c60000067ab9 */ /* 0x000fe20000000a00 */
[----:B------:R-:W-:Y:S01]  /*4be0*/  IMAD R6, R63, UR4, RZ ;  /* 0x000000043f067c24 */ /* 0x000fe2000f8e02ff */
[----:B------:R-:W5:Y:S01]  /*4bf0*/  S2R R8, SR_TID.X ;  /* 0x0000000000087919 */ /* 0x000f620000002100 */
[C---:B--2---:R-:W-:Y:S01]  /*4c00*/  IMAD.WIDE.U32 R4, R61.reuse, UR4, RZ ;  /* 0x000000043d047c25 */ /* 0x044fe2000f8e00ff */
[----:B------:R-:W-:Y:S03]  /*4c10*/  BSSY B0, `(.L_x_456) ;  /* 0x0000021000007945 */ /* 0x000fe60003800000 */
[----:B------:R-:W-:Y:S01]  /*4c20*/  IMAD R61, R61, UR5, R6 ;  /* 0x000000053d3d7c24 */ /* 0x000fe2000f8e0206 */
[----:B------:R-:W-:-:S02]  /*4c30*/  ULDC.64 UR4, c[0x0][0x338] ;  /* 0x0000ce0000047ab9 */ /* 0x000fc40000000a00 */
[----:B------:R-:W-:Y:S02]  /*4c40*/  IMAD R7, R64, UR4, RZ ;  /* 0x0000000440077c24 */ /* 0x000fe4000f8e02ff */
[----:B------:R-:W-:Y:S02]  /*4c50*/  IADD3 R5, R5, R61, RZ ;  /* 0x0000003d05057210 */ /* 0x000fe40007ffe0ff */
[C---:B------:R-:W-:Y:S02]  /*4c60*/  IMAD R7, R60.reuse, UR5, R7 ;  /* 0x000000053c077c24 */ /* 0x040fe4000f8e0207 */
[----:B------:R-:W-:Y:S01]  /*4c70*/  IMAD.WIDE.U32 R4, R60, UR4, R4 ;  /* 0x000000043c047c25 */ /* 0x000fe2000f8e0004 */
[----:B------:R-:W-:-:S03]  /*4c80*/  ULDC.64 UR4, c[0x0][0x330] ;  /* 0x0000cc0000047ab9 */ /* 0x000fc60000000a00 */
[----:B------:R-:W-:Y:S02]  /*4c90*/  IMAD.IADD R5, R5, 0x1, R7 ;  /* 0x0000000105057824 */ /* 0x000fe400078e0207 */
[----:B------:R-:W-:Y:S02]  /*4ca0*/  IMAD R6, R44, UR4, RZ ;  /* 0x000000042c067c24 */ /* 0x000fe4000f8e02ff */
[----:B-----5:R-:W-:-:S05]  /*4cb0*/  VIADD R8, R8, 0xffffff80 ;  /* 0xffffff8008087836 */ /* 0x020fca0000000000 */
[----:B------:R-:W-:-:S04]  /*4cc0*/  LEA.HI R8, R8, R8, RZ, 0x1 ;  /* 0x0000000808087211 */ /* 0x000fc800078f08ff */
[----:B------:R-:W-:Y:S01]  /*4cd0*/  SHF.R.S32.HI R8, RZ, 0x1, R8 ;  /* 0x00000001ff087819 */ /* 0x000fe20000011408 */
[----:B----4-:R-:W-:-:S04]  /*4ce0*/  IMAD.WIDE.U32 R4, R9, UR4, R4 ;  /* 0x0000000409047c25 */ /* 0x010fc8000f8e0004 */
[----:B------:R-:W-:Y:S01]  /*4cf0*/  IMAD R7, R9, UR5, R6 ;  /* 0x0000000509077c24 */ /* 0x000fe2000f8e0206 */
[----:B------:R-:W-:-:S04]  /*4d00*/  IADD3 R4, P4, R4, UR6, RZ ;  /* 0x0000000604047c10 */ /* 0x000fc8000ff9e0ff */
[----:B------:R-:W-:Y:S01]  /*4d10*/  IADD3.X R5, R5, UR7, R7, P4, !PT ;  /* 0x0000000705057c10 */ /* 0x000fe2000a7fe407 */
[----:B------:R2:W4:Y:S01]  /*4d20*/  SHFL.IDX PT, R9, R4, RZ, 0x1e1f ;  /* 0x001e1fff04097589 */ /* 0x00052200000e0000 */
[----:B------:R-:W-:-:S04]  /*4d30*/  ISETP.GT.AND P4, PT, R65, R8, PT ;  /* 0x000000084100720c */ /* 0x000fc80003f84270 */
[----:B------:R-:W0:Y:S09]  /*4d40*/  SHFL.IDX PT, R5, R5, RZ, 0x1e1f ;  /* 0x001e1fff05057589 */ /* 0x000e3200000e0000 */
[----:B--2---:R-:W-:Y:S05]  /*4d50*/  @!P4 BRA `(.L_x_457) ;  /* 0x000000000030c947 */ /* 0x004fea0003800000 */
[----:B------:R-:W2:Y:S01]  /*4d60*/  LDL R12, [R1+0x20] ;  /* 0x00002000010c7983 */ /* 0x000ea20000100800 */
[----:B------:R-:W-:Y:S02]  /*4d70*/  ULDC UR4, c[0x0][0x2f4] ;  /* 0x0000bd0000047ab9 */ /* 0x000fe40000000800 */
[----:B------:R-:W-:-:S13]  /*4d80*/  ISETP.GE.AND P4, PT, R16, UR4, PT ;  /* 0x0000000410007c0c */ /* 0x000fda000bf86270 */
[----:B----4-:R-:W-:-:S05]  /*4d90*/  @!P4 IADD3 R10, P5, R16, R9, RZ ;  /* 0x00000009100ac210 */ /* 0x010fca0007fbe0ff */
[----:B0-----:R-:W-:Y:S01]  /*4da0*/  @!P4 IMAD.X R11, R5, 0x1, R17, P5 ;  /* 0x00000001050bc824 */ /* 0x001fe200028e0611 */
[----:B------:R-:W-:-:S13]  /*4db0*/  ISETP.GE.AND P5, PT, R156, UR4, PT ;  /* 0x000000049c007c0c */ /* 0x000fda000bfa6270 */
[----:B------:R-:W-:-:S05]  /*4dc0*/  @!P5 IADD3 R8, P6, R156, R9, RZ ;  /* 0x000000099c08d210 */ /* 0x000fca0007fde0ff */
[----:B--2---:R-:W-:Y:S02]  /*4dd0*/  @!P5 IMAD.X R9, R5, 0x1, R12, P6 ;  /* 0x000000010509d824 */ /* 0x004fe400030e060c */
[----:B------:R-:W0:Y:S04]  /*4de0*/  @!P4 LDS.128 R4, [R62+0x6000] ;  /* 0x006000003e04c984 */ /* 0x000e280000000c00 */
[----:B0-----:R-:W-:Y:S04]  /*4df0*/  @!P4 ST.E.128 desc[UR40][R10.64], R4 ;  /* 0x000000040a00c985 */ /* 0x001fe8000c101d28 */
[----:B------:R-:W0:Y:S04]  /*4e00*/  @!P5 LDS.128 R4, [R59+0x6000] ;  /* 0x006000003b04d984 */ /* 0x000e280000000c00 */
[----:B0-----:R2:W-:Y:S02]  /*4e10*/  @!P5 ST.E.128 desc[UR40][R8.64], R4 ;  /* 0x000000040800d985 */ /* 0x0015e4000c101d28 */
.L_x_457:
[----:B------:R-:W-:Y:S05]  /*4e20*/  BSYNC B0 ;  /* 0x0000000000007941 */ /* 0x000fea0003800000 */
.L_x_456:
[----:B------:R-:W-:Y:S01]  /*4e30*/  @!PT LDS RZ, [RZ] ;  /* 0x00000000fffff984 */ /* 0x000fe20000000800 */
[----:B------:R-:W-:Y:S01]  /*4e40*/  @!PT LDS RZ, [RZ] ;  /* 0x00000000fffff984 */ /* 0x000fe20000000800 */
[----:B------:R-:W-:Y:S01]  /*4e50*/  @!PT LDS RZ, [RZ] ;  /* 0x00000000fffff984 */ /* 0x000fe20000000800 */
[----:B------:R-:W-:Y:S01]  /*4e60*/  @!PT LDS RZ, [RZ] ;  /* 0x00000000fffff984 */ /* 0x000fe20000000800 */
[----:B------:R5:W-:Y:S06]  /*4e70*/  MEMBAR.ALL.CTA ;  /* 0x0000000000007992 */ /* 0x000bec0000008000 */
[----:B-----5:R-:W5:Y:S01]  /*4e80*/  FENCE.VIEW.ASYNC.S ;  /* 0x00000000000073c6 */ /* 0x020f620000000000 */
[----:B------:R-:W-:Y:S01]  /*4e90*/  VIADD R19, R19, 0x1 ;  /* 0x0000000113137836 */ /* 0x000fe20000000000 */
[----:B01----:R-:W-:Y:S01]  /*4ea0*/  @!P3 IADD3 R66, R66, 0x132c0, RZ ;  /* 0x000132c04242b810 */ /* 0x003fe20007ffe0ff */
[----:B-----5:R0:W-:Y:S03]  /*4eb0*/  BAR.SYNC.DEFER_BLOCKING R45, 0x80 ;  /* 0x0002002d0000751d */ /* 0x0201e60000010000 */
[----:B------:R-:W-:-:S02]  /*4ec0*/  ISETP.NE.AND P4, PT, R19, 0x2, PT ;  /* 0x000000021300780c */ /* 0x000fc40003f85270 */
[----:B------:R-:W-:Y:S02]  /*4ed0*/  @!P3 PRMT R66, RZ, 0x654, R66 ;  /* 0x00000654ff42b816 */ /* 0x000fe40000000042 */
[----:B--2---:R-:W-:Y:S02]  /*4ee0*/  SEL R4, RZ, 0x1, P4 ;  /* 0x00000001ff047807 */ /* 0x004fe40002000000 */
[----:B------:R-:W-:Y:S02]  /*4ef0*/  SEL R19, R19, RZ, P4 ;  /* 0x000000ff13137207 */ /* 0x000fe40002000000 */
[----:B------:R-:W-:Y:S01]  /*4f00*/  LOP3.LUT R157, R157, R4, RZ, 0x3c, !PT ;  /* 0x000000049d9d7212 */ /* 0x000fe200078e3cff */
[----:B------:R0:W-:Y:S01]  /*4f10*/  @!P3 SYNCS.ARRIVE.TRANS64.RED.A1T0 RZ, [R66+URZ], RZ ;  /* 0x000000ff42ffb9a7 */ /* 0x0001e2000810043f */
[----:B------:R-:W-:Y:S01]  /*4f20*/  PLOP3.LUT P3, PT, PT, PT, PT, 0x8, 0x0 ;  /* 0x000000000000781c */ /* 0x000fe20003f6e170 */
[----:B------:R-:W-:-:S12]  /*4f30*/  @P2 BRA `(.L_x_458) ;  /* 0xffffffd000042947 */ /* 0x000fd8000383ffff */
.L_x_421:
[----:B------:R-:W-:Y:S01]  /*4f40*/  BSSY B0, `(.L_x_459) ;  /* 0x0000018000007945 */ /* 0x000fe20003800000 */
[----:B------:R-:W-:Y:S01]  /*4f50*/  ISETP.GE.AND P1, PT, R40, 0x1, PT ;  /* 0x000000012800780c */ /* 0x000fe20003f26270 */
[----:B------:R-:W-:Y:S01]  /*4f60*/  IMAD.MOV.U32 R0, RZ, RZ, RZ ;  /* 0x000000ffff007224 */ /* 0x000fe200078e00ff */
[----:B------:R-:W-:Y:S02]  /*4f70*/  PLOP3.LUT P0, PT, PT, PT, PT, 0x80, 0x0 ;  /* 0x000000000000781c */ /* 0x000fe40003f0f070 */
[----:B------:R-:W-:Y:S01]  /*4f80*/  CS2R R2, SRZ ;  /* 0x0000000000027805 */ /* 0x000fe2000001ff00 */
[----:B------:R-:W-:Y:S01]  /*4f90*/  IMAD.MOV.U32 R55, RZ, RZ, RZ ;  /* 0x000000ffff377224 */ /* 0x000fe200078e00ff */
[----:B------:R-:W-:Y:S02]  /*4fa0*/  CS2R R6, SRZ ;  /* 0x0000000000067805 */ /* 0x000fe4000001ff00 */
[----:B----4-:R-:W-:Y:S02]  /*4fb0*/  CS2R R8, SRZ ;  /* 0x0000000000087805 */ /* 0x010fe4000001ff00 */
[----:B------:R-:W-:-:S02]  /*4fc0*/  CS2R R10, SRZ ;  /* 0x00000000000a7805 */ /* 0x000fc4000001ff00 */
[----:B------:R-:W-:Y:S02]  /*4fd0*/  CS2R R12, SRZ ;  /* 0x00000000000c7805 */ /* 0x000fe4000001ff00 */
[----:B---3--:R-:W-:Y:S02]  /*4fe0*/  CS2R R14, SRZ ;  /* 0x00000000000e7805 */ /* 0x008fe4000001ff00 */
[----:B------:R-:W-:Y:S02]  /*4ff0*/  CS2R R20, SRZ ;  /* 0x0000000000147805 */ /* 0x000fe4000001ff00 */
[----:B------:R-:W-:Y:S02]  /*5000*/  CS2R R24, SRZ ;  /* 0x0000000000187805 */ /* 0x000fe4000001ff00 */
[----:B------:R-:W-:Y:S02]  /*5010*/  CS2R R32, SRZ ;  /* 0x0000000000207805 */ /* 0x000fe4000001ff00 */
[----:B------:R-:W-:-:S02]  /*5020*/  CS2R R26, SRZ ;  /* 0x00000000001a7805 */ /* 0x000fc4000001ff00 */
[----:B------:R-:W-:Y:S02]  /*5030*/  CS2R R56, SRZ ;  /* 0x0000000000387805 */ /* 0x000fe4000001ff00 */
[----:B------:R-:W-:Y:S02]  /*5040*/  CS2R R30, SRZ ;  /* 0x00000000001e7805 */ /* 0x000fe4000001ff00 */
[----:B------:R-:W-:Y:S01]  /*5050*/  CS2R R36, SRZ ;  /* 0x0000000000247805 */ /* 0x000fe2000001ff00 */
[----:B------:R-:W-:Y:S01]  /*5060*/  IMAD.MOV.U32 R44, RZ, RZ, RZ ;  /* 0x000000ffff2c7224 */ /* 0x000fe200078e00ff */
[----:B------:R-:W-:Y:S02]  /*5070*/  CS2R R58, SRZ ;  /* 0x00000000003a7805 */ /* 0x000fe4000001ff00 */
[----:B------:R-:W-:Y:S01]  /*5080*/  MOV R48, RZ ;  /* 0x000000ff00307202 */ /* 0x000fe20000000f00 */
[----:B------:R-:W-:Y:S06]  /*5090*/  @P3 BRA `(.L_x_460) ;  /* 0x0000000000083947 */ /* 0x000fec0003800000 */
[----:B------:R-:W1:Y:S02]  /*50a0*/  FENCE.VIEW.ASYNC.G ;  /* 0x00000000000073c6 */ /* 0x000e640000000100 */
[----:B-1----:R-:W-:Y:S06]  /*50b0*/  BAR.ARV 0xc, 0x200 ;  /* 0x0308000000007b1d */ /* 0x002fec0000002000 */
.L_x_460:
[----:B------:R-:W-:Y:S05]  /*50c0*/  BSYNC B0 ;  /* 0x0000000000007941 */ /* 0x000fea0003800000 */
.L_x_459:
[----:B------:R-:W-:Y:S01]  /*50d0*/  CS2R R60, SRZ ;  /* 0x00000000003c7805 */ /* 0x000fe2000001ff00 */
[----:B------:R-:W-:Y:S06]  /*50e0*/  @!P1 BRA `(.L_x_461) ;  /* 0x0000009800d09947 */ /* 0x000fec0003800000 */
[----:B------:R-:W1:Y:S01]  /*50f0*/  S2R R4, SR_TID.X ;  /* 0x0000000000047919 */ /* 0x000e620000002100 */
[----:B------:R-:W-:Y:S01]  /*5100*/  VIADD R30, R18, 0xb000 ;  /* 0x0000b000121e7836 */ /* 0x000fe20000000000 */
[----:B------:R-:W-:Y:S04]  /*5110*/  BSSY B6, `(.L_x_462) ;  /* 0x000001e000067945 */ /* 0x000fe80003800000 */
[----:B------:R-:W-:Y:S01]  /*5120*/  LOP3.LUT P0, RZ, R30, 0x9f, RZ, 0xc0, !PT ;  /* 0x0000009f1eff7812 */ /* 0x000fe2000780c0ff */
[----:B-1----:R-:W-:-:S05]  /*5130*/  VIADD R5, R4, 0xffffff80 ;  /* 0xffffff8004057836 */ /* 0x002fca0000000000 */
[----:B------:R-:W-:-:S04]  /*5140*/  SHF.R.S32.HI R4, RZ, 0x1f, R5 ;  /* 0x0000001fff047819 */ /* 0x000fc80000011405 */
[----:B------:R-:W-:-:S04]  /*5150*/  LEA.HI R4, R4, R5, RZ, 0x7 ;  /* 0x0000000504047211 */ /* 0x000fc800078f38ff */
[----:B------:R-:W-:-:S05]  /*5160*/  SHF.R.S32.HI R4, RZ, 0x7, R4 ;  /* 0x00000007ff047819 */ /* 0x000fca0000011404 */
[----:B------:R-:W1:Y:S02]  /*5170*/  SHFL.IDX PT, R0, R4, RZ, 0x1f ;  /* 0x00001fff04007589 */ /* 0x000e6400000e0000 */
[----:B-1----:R-:W-:-:S05]  /*5180*/  IMAD.HI R2, R0, 0x55555556, RZ ;  /* 0x5555555600027827 */ /* 0x002fca00078e02ff */
[----:B------:R-:W-:-:S05]  /*5190*/  LEA.HI R3, R2, R2, RZ, 0x1 ;  /* 0x0000000202037211 */ /* 0x000fca00078f08ff */
[----:B------:R-:W-:-:S04]  /*51a0*/  IMAD R3, R3, -0x3, R0 ;  /* 0xfffffffd03037824 */ /* 0x000fc800078e0200 */
[----:B------:R-:W-:-:S05]  /*51b0*/  IMAD R3, R3, 0x1000, R30 ;  /* 0x0000100003037824 */ /* 0x000fca00078e021e */
[----:B------:R-:W-:-:S04]  /*51c0*/  SHF.R.U32.HI R3, RZ, 0x4, R3 ;  /* 0x00000004ff037819 */ /* 0x000fc80000011603 */
[----:B------:R-:W-:Y:S01]  /*51d0*/  LOP3.LUT R31, R3, 0x3fff, RZ, 0xc0, !PT ;  /* 0x00003fff031f7812 */ /* 0x000fe200078ec0ff */
[----:B------:R-:W-:Y:S06]  /*51e0*/  @!P0 BRA `(.L_x_463) ;  /* 0x0000000000408947 */ /* 0x000fec0003800000 */
[----:B------:R-:W-:Y:S01]  /*51f0*/  MOV R0, 0x0 ;  /* 0x0000000000007802 */ /* 0x000fe20000000f00 */
[----:B------:R-:W-:Y:S01]  /*5200*/  ULDC.64 UR4, c[0x4][0x98] ;  /* 0x0100260000047ab9 */ /* 0x000fe20000000a00 */
[----:B------:R-:W-:Y:S01]  /*5210*/  ULDC.64 UR6, c[0x4][0xa0] ;  /* 0x0100280000067ab9 */ /* 0x000fe20000000a00 */
[----:B------:R-:W-:Y:S01]  /*5220*/  IMAD.U32 R4, RZ, RZ, UR4 ;  /* 0x00000004ff047e24 */ /* 0x000fe2000f8e00ff */
[----:B------:R1:W2:Y:S01]  /*5230*/  LDC.64 R2, c[0x4][R0] ;  /* 0x0100000000027b82 */ /* 0x0002a20000000a00 */
[----:B------:R-:W-:Y:S01]  /*5240*/  MOV R5, UR5 ;  /* 0x0000000500057c02 */ /* 0x000fe20008000f00 */
[----:B------:R-:W-:Y:S01]  /*5250*/  ULDC.64 UR4, c[0x4][0x30] ;  /* 0x01000c0000047ab9 */ /* 0x000fe20000000a00 */
[----:B------:R-:W-:Y:S01]  /*5260*/  IMAD.U32 R6, RZ, RZ, UR6 ;  /* 0x00000006ff067e24 */ /* 0x000fe2000f8e00ff */
[----:B------:R-:W-:Y:S01]  /*5270*/  MOV R8, 0x70 ;  /* 0x0000007000087802 */ /* 0x000fe20000000f00 */
[----:B------:R-:W-:Y:S02]  /*5280*/  IMAD.U32 R7, RZ, RZ, UR7 ;  /* 0x00000007ff077e24 */ /* 0x000fe4000f8e00ff */
[----:B------:R-:W-:-:S02]  /*5290*/  IMAD.U32 R10, RZ, RZ, UR4 ;  /* 0x00000004ff0a7e24 */ /* 0x000fc4000f8e00ff */
[----:B------:R-:W-:Y:S02]  /*52a0*/  IMAD.U32 R11, RZ, RZ, UR5 ;  /* 0x00000005ff0b7e24 */ /* 0x000fe4000f8e00ff */
[----:B------:R-:W-:Y:S02]  /*52b0*/  IMAD.MOV.U32 R12, RZ, RZ, 0x1 ;  /* 0x00000001ff0c7424 */ /* 0x000fe400078e00ff */
[----:B-1----:R-:W-:-:S07]  /*52c0*/  IMAD.MOV.U32 R13, RZ, RZ, RZ ;  /* 0x000000ffff0d7224 */ /* 0x002fce00078e00ff */
[----:B------:R-:W-:-:S07]  /*52d0*/  LEPC R20, `(.L_x_463) ;  /* 0x000000001014794e */ /* 0x000fce0000000000 */
[----:B0-2--5:R-:W-:Y:S05]  /*52e0*/  CALL.ABS.NOINC R2 ;  /* 0x0000000002007343 */ /* 0x025fea0003c00000 */
.L_x_463:
[----:B------:R-:W-:Y:S05]  /*52f0*/  BSYNC B6 ;  /* 0x0000000000067941 */ /* 0x000fea0003800000 */
.L_x_462:
[----:B------:R-:W2:Y:S01]  /*5300*/  LDL R2, [R1+0x5c] ;  /* 0x00005c0001027983 */ /* 0x000ea20000100800 */
[----:B------:R-:W-:Y:S01]  /*5310*/  ULDC.64 UR4, c[0x0][0x990] ;  /* 0x0002640000047ab9 */ /* 0x000fe20000000a00 */
[----:B------:R-:W-:Y:S02]  /*5320*/  ULDC.64 UR6, c[0x0][0x998] ;  /* 0x0002660000067ab9 */ /* 0x000fe40000000a00 */
[----:B------:R-:W3:Y:S04]  /*5330*/  LDL R21, [R1+0x40] ;  /* 0x0000400001157983 */ /* 0x000ee80000100800 */
[----:B------:R-:W4:Y:S01]  /*5340*/  LDL R20, [R1+0x8] ;  /* 0x0000080001147983 */ /* 0x000f220000100800 */
[----:B------:R-:W-:Y:S02]  /*5350*/  ISETP.NE.U32.AND P0, PT, RZ, UR4, PT ;  /* 0x00000004ff007c0c */ /* 0x000fe4000bf05070 */
[----:B------:R-:W-:-:S02]  /*5360*/  ISETP.NE.U32.AND P1, PT, RZ, UR6, PT ;  /* 0x00000006ff007c0c */ /* 0x000fc4000bf25070 */
[----:B------:R-:W-:Y:S02]  /*5370*/  ISETP.NE.AND.EX P0, PT, RZ, UR5, PT, P0 ;  /* 0x00000005ff007c0c */ /* 0x000fe4000bf05300 */
[----:B------:R-:W-:-:S11]  /*5380*/  ISETP.NE.AND.EX P1, PT, RZ, UR7, PT, P1 ;  /* 0x00000007ff007c0c */ /* 0x000fd6000bf25310 */
[----:B------:R-:W2:Y:S08]  /*5390*/  @P0 LDC.64 R6, c[0x0][0x9a8] ;  /* 0x00026a00ff060b82 */ /* 0x000eb00000000a00 */
[----:B------:R-:W1:Y:S08]  /*53a0*/  @P1 LDC.64 R8, c[0x0][0x9b8] ;  /* 0x00026e00ff081b82 */ /* 0x000e700000000a00 */
[----:B------:R-:W0:Y:S08]  /*53b0*/  @P0 LDC.64 R10, c[0x0][0x9b0] ;  /* 0x00026c00ff0a0b82 */ /* 0x000e300000000a00 */
[----:B------:R-:W0:Y:S01]  /*53c0*/  @P1 LDC.64 R12, c[0x0][0x9c0] ;  /* 0x00027000ff0c1b82 */ /* 0x000e220000000a00 */
[----:B--2---:R-:W-:-:S02]  /*53d0*/  @P0 IMAD R0, R2, R6, RZ ;  /* 0x0000000602000224 */ /* 0x004fc400078e02ff */
[----:B-1----:R-:W-:Y:S02]  /*53e0*/  @P1 IMAD R4, R2, R8, RZ ;  /* 0x0000000802041224 */ /* 0x002fe400078e02ff */
[C---:B---3--:R-:W-:Y:S02]  /*53f0*/  @P0 IMAD R7, R21.reuse, R7, R0 ;  /* 0x0000000715070224 */ /* 0x048fe400078e0200 */
[----:B------:R-:W-:Y:S01]  /*5400*/  @P0 IMAD.WIDE.U32 R2, R21, R6, RZ ;  /* 0x0000000615020225 */ /* 0x000fe200078e00ff */
[----:B----4-:R-:W-:-:S03]  /*5410*/  @P0 SHF.R.S32.HI R15, RZ, 0x1f, R20 ;  /* 0x0000001fff0f0819 */ /* 0x010fc60000011414 */
[----:B------:R-:W-:Y:S01]  /*5420*/  @P0 IMAD.IADD R3, R3, 0x1, R7 ;  /* 0x0000000103030824 */ /* 0x000fe200078e0207 */
[----:B------:R-:W-:Y:S01]  /*5430*/  @P1 SHF.R.S32.HI R7, RZ, 0x1f, R20 ;  /* 0x0000001fff071819 */ /* 0x000fe20000011414 */
[C---:B------:R-:W-:Y:S02]  /*5440*/  @P1 IMAD R9, R21.reuse, R9, R4 ;  /* 0x0000000915091224 */ /* 0x040fe400078e0204 */
[----:B------:R-:W-:-:S04]  /*5450*/  @P1 IMAD.WIDE.U32 R4, R21, R8, RZ ;  /* 0x0000000815041225 */ /* 0x000fc800078e00ff */
[----:B0-----:R-:W-:Y:S02]  /*5460*/  @P0 IMAD R0, R15, R10, RZ ;  /* 0x0000000a0f000224 */ /* 0x001fe400078e02ff */
[----:B------:R-:W-:Y:S02]  /*5470*/  @P1 IMAD R6, R7, R12, RZ ;  /* 0x0000000c07061224 */ /* 0x000fe400078e02ff */
[----:B------:R-:W-:Y:S02]  /*5480*/  @P1 IMAD.IADD R5, R5, 0x1, R9 ;  /* 0x0000000105051824 */ /* 0x000fe400078e0209 */
[C---:B------:R-:W-:Y:S02]  /*5490*/  @P0 IMAD R9, R20.reuse, R11, R0 ;  /* 0x0000000b14090224 */ /* 0x040fe400078e0200 */
[----:B------:R-:W-:-:S04]  /*54a0*/  @P0 IMAD.WIDE.U32 R2, R20, R10, R2 ;  /* 0x0000000a14020225 */ /* 0x000fc800078e0002 */
[C---:B------:R-:W-:Y:S02]  /*54b0*/  @P1 IMAD R11, R20.reuse, R13, R6 ;  /* 0x0000000d140b1224 */ /* 0x040fe400078e0206 */
[----:B------:R-:W-:Y:S01]  /*54c0*/  @P1 IMAD.WIDE.U32 R6, R20, R12, R4 ;  /* 0x0000000c14061225 */ /* 0x000fe200078e0004 */
[----:B------:R-:W-:-:S03]  /*54d0*/  @P0 IADD3 R5, R3, R9, RZ ;  /* 0x0000000903050210 */ /* 0x000fc60007ffe0ff */
[----:B------:R-:W-:Y:S01]  /*54e0*/  @P1 IMAD.IADD R3, R7, 0x1, R11 ;  /* 0x0000000107031824 */ /* 0x000fe200078e020b */
[----:B------:R-:W-:Y:S02]  /*54f0*/  @P1 LEA R8, P3, R6, UR6, 0x2 ;  /* 0x0000000606081c11 */ /* 0x000fe4000f8610ff */
[----:B------:R-:W-:Y:S01]  /*5500*/  @P0 LEA R4, P2, R2, UR4, 0x2 ;  /* 0x0000000402040c11 */ /* 0x000fe2000f8410ff */
[----:B------:R-:W-:Y:S01]  /*5510*/  IMAD.MOV.U32 R0, RZ, RZ, 0x3f800000 ;  /* 0x3f800000ff007424 */ /* 0x000fe200078e00ff */
[----:B------:R-:W-:Y:S01]  /*5520*/  @P1 LEA.HI.X R9, R6, UR7, R3, 0x2, P3 ;  /* 0x0000000706091c11 */ /* 0x000fe200098f1403 */
[----:B------:R-:W-:Y:S01]  /*5530*/  IMAD.MOV.U32 R3, RZ, RZ, 0x3f800000 ;  /* 0x3f800000ff037424 */ /* 0x000fe200078e00ff */
[----:B------:R-:W-:Y:S01]  /*5540*/  @P0 LEA.HI.X R5, R2, UR5, R5, 0x2, P2 ;  /* 0x0000000502050c11 */ /* 0x000fe200090f1405 */
[----:B------:R-:W-:Y:S02]  /*5550*/  ULDC UR4, c[0x0][0x3f4] ;  /* 0x0000fd0000047ab9 */ /* 0x000fe40000000800 */
[----:B------:R-:W2:Y:S04]  /*5560*/  @P1 LDG.E R0, desc[UR40][R8.64] ;  /* 0x0000002808001981 */ /* 0x000ea8000c1e1900 */
[----:B------:R-:W2:Y:S01]  /*5570*/  @P0 LDG.E R3, desc[UR40][R4.64] ;  /* 0x0000002804030981 */ /* 0x000ea2000c1e1900 */
[----:B------:R-:W-:Y:S01]  /*5580*/  ISETP.LT.AND P0, PT, RZ, UR4, PT ;  /* 0x00000004ff007c0c */ /* 0x000fe2000bf01270 */
[----:B------:R-:W-:Y:S01]  /*5590*/  ULDC UR4, c[0x0][0x9d8] ;  /* 0x0002760000047ab9 */ /* 0x000fe20000000800 */
[----:B--2---:R-:W-:-:S04]  /*55a0*/  FMUL.FTZ R0, R3, R0 ;  /* 0x0000000003007220 */ /* 0x004fc80000410000 */
[----:B------:R-:W-:-:S07]  /*55b0*/  FMUL.FTZ R2, R0, UR4 ;  /* 0x0000000400027c20 */ /* 0x000fce0008410000 */
[----:B------:R-:W-:Y:S05]  /*55c0*/  @P0 BRA `(.L_x_464) ;  /* 0x0000000000400947 */ /* 0x000fea0003800000 */
[----:B------:R-:W2:Y:S02]  /*55d0*/  LDL R14, [R1+0x54] ;  /* 0x00005400010e7983 */ /* 0x000ea40000100800 */
[----:B--2---:R-:W-:-:S04]  /*55e0*/  LEA.HI R0, R14, R14, RZ, 0x1 ;  /* 0x0000000e0e007211 */ /* 0x004fc800078f08ff */
[----:B------:R-:W-:-:S05]  /*55f0*/  LOP3.LUT R0, R0, 0xfffffffe, RZ, 0xc0, !PT ;  /* 0xfffffffe00007812 */ /* 0x000fca00078ec0ff */
[----:B------:R-:W-:-:S05]  /*5600*/  IMAD.IADD R0, R14, 0x1, -R0 ;  /* 0x000000010e007824 */ /* 0x000fca00078e0a00 */
[----:B------:R-:W-:-:S04]  /*5610*/  SHF.L.U32 R3, R0, 0x1f, RZ ;  /* 0x0000001f00037819 */ /* 0x000fc800000006ff */
[----:B------:R0:W1:Y:S03]  /*5620*/  SYNCS.PHASECHK.TRANS64.TRYWAIT P0, [R18+URZ+0x13200], R3 ;  /* 0x01320003120075a7 */ /* 0x000066000800017f */
[----:B-1----:R-:W-:Y:S05]  /*5630*/  @!P0 NANOSLEEP.SYNCS 0x989680 ;  /* 0x009896800000895d */ /* 0x002fea0003900000 */
[----:B------:R-:W1:Y:S01]  /*5640*/  @!P0 SYNCS.PHASECHK.TRANS64 P0, [R18+URZ+0x13200], R3 ;  /* 0x01320003120085a7 */ /* 0x000e62000800007f */
[----:B------:R-:W-:Y:S04]  /*5650*/  BSSY B0, `(.L_x_465) ;  /* 0x0000006000007945 */ /* 0x000fe80003800000 */
[----:B-1----:R-:W-:Y:S05]  /*5660*/  @P0 BRA `(.L_x_466) ;  /* 0x0000000000100947 */ /* 0x002fea0003800000 */
.L_x_467:
[----:B-1----:R1:W2:Y:S02]  /*5670*/  SYNCS.PHASECHK.TRANS64.TRYWAIT P0, [R18+URZ+0x13200], R3 ;  /* 0x01320003120075a7 */ /* 0x0022a4000800017f */
[----:B--2---:R-:W-:Y:S05]  /*5680*/  @!P0 NANOSLEEP.SYNCS 0x989680 ;  /* 0x009896800000895d */ /* 0x004fea0003900000 */
[----:B------:R-:W2:Y:S02]  /*5690*/  @!P0 SYNCS.PHASECHK.TRANS64 P0, [R18+URZ+0x13200], R3 ;  /* 0x01320003120085a7 */ /* 0x000ea4000800007f */
[----:B--2---:R-:W-:Y:S05]  /*56a0*/  @!P0 BRA `(.L_x_467) ;  /* 0xfffffffc00f08947 */ /* 0x004fea000383ffff */
.L_x_466:
[----:B------:R-:W-:Y:S05]  /*56b0*/  BSYNC B0 ;  /* 0x0000000000007941 */ /* 0x000fea0003800000 */
.L_x_465:
[----:B------:R-:W-:Y:S05]  /*56c0*/  BRA `(.L_x_468) ;  /* 0x00000028003c7947 */ /* 0x000fea0003800000 */
.L_x_464:
[----:B------:R-:W0:Y:S01]  /*56d0*/  LDC.64 R26, c[0x0][0x3e8] ;  /* 0x0000fa00ff1a7b82 */ /* 0x000e220000000a00 */
[----:B------:R-:W-:Y:S01]  /*56e0*/  LOP3.LUT P0, RZ, R30, 0x1bf, RZ, 0xc0, !PT ;  /* 0x000001bf1eff7812 */ /* 0x000fe2000780c0ff */
[----:B------:R-:W-:Y:S01]  /*56f0*/  ULDC.64 UR4, c[0x0][0x3f8] ;  /* 0x0000fe0000047ab9 */ /* 0x000fe20000000a00 */
[----:B-----5:R-:W-:Y:S01]  /*5700*/  SHF.R.S32.HI R0, RZ, 0x1f, R28 ;  /* 0x0000001fff007819 */ /* 0x020fe2000001141c */
[----:B------:R-:W-:Y:S01]  /*5710*/  ULDC.64 UR6, c[0x0][0x408] ;  /* 0x0001020000067ab9 */ /* 0x000fe20000000a00 */
[----:B------:R-:W-:Y:S03]  /*5720*/  BSSY B6, `(.L_x_469) ;  /* 0x000001b000067945 */ /* 0x000fe60003800000 */
[----:B------:R-:W1:Y:S01]  /*5730*/  LDC.64 R24, c[0x0][0x400] ;  /* 0x00010000ff187b82 */ /* 0x000e620000000a00 */
[C---:B------:R-:W-:Y:S02]  /*5740*/  IMAD R3, R0.reuse, UR4, RZ ;  /* 0x0000000400037c24 */ /* 0x040fe4000f8e02ff */
[----:B------:R-:W-:-:S02]  /*5750*/  IMAD R5, R0, UR6, RZ ;  /* 0x0000000600057c24 */ /* 0x000fc4000f8e02ff */
[C---:B------:R-:W-:Y:S02]  /*5760*/  IMAD R3, R28.reuse, UR5, R3 ;  /* 0x000000051c037c24 */ /* 0x040fe4000f8e0203 */
[C---:B------:R-:W-:Y:S02]  /*5770*/  IMAD R5, R28.reuse, UR7, R5 ;  /* 0x000000071c057c24 */ /* 0x040fe4000f8e0205 */
[----:B0-----:R-:W-:-:S04]  /*5780*/  IMAD.WIDE.U32 R26, R28, UR4, R26 ;  /* 0x000000041c1a7c25 */ /* 0x001fc8000f8e001a */
[----:B-1----:R-:W-:Y:S01]  /*5790*/  IMAD.WIDE.U32 R24, R28, UR6, R24 ;  /* 0x000000061c187c25 */ /* 0x002fe2000f8e0018 */
[----:B------:R-:W-:-:S03]  /*57a0*/  IADD3 R28, R3, R27, RZ ;  /* 0x0000001b031c7210 */ /* 0x000fc60007ffe0ff */
[----:B------:R-:W-:Y:S01]  /*57b0*/  IMAD.IADD R30, R5, 0x1, R25 ;  /* 0x00000001051e7824 */ /* 0x000fe200078e0219 */
[----:B------:R-:W-:Y:S06]  /*57c0*/  @!P0 BRA `(.L_x_470) ;  /* 0x0000000000408947 */ /* 0x000fec0003800000 */
        /* <DEDUP_REMOVED lines=15> */
[----:B-1----:R-:W-:Y:S05]  /*58c0*/  CALL.ABS.NOINC R14 ;  /* 0x000000000e007343 */ /* 0x002fea0003c00000 */
.L_x_470:
[----:B------:R-:W-:Y:S05]  /*58d0*/  BSYNC B6 ;  /* 0x0000000000067941 */ /* 0x000fea0003800000 */
.L_x_469:
[----:B------:R-:W2:Y:S01]  /*58e0*/  LDL R34, [R1+0x4] ;  /* 0x0000040001227983 */ /* 0x000ea20000100800 */
[----:B------:R-:W-:Y:S01]  /*58f0*/  ULDC.U8 UR4, c[0x0][0x410] ;  /* 0x0001040000047ab9 */ /* 0x000fe20000000000 */
[----:B------:R-:W0:Y:S01]  /*5900*/  S2R R20, SR_TID.X ;  /* 0x0000000000147919 */ /* 0x000e220000002100 */
[----:B------:R-:W-:Y:S01]  /*5910*/  ISETP.NE.AND P0, PT, RZ, UR4, PT ;  /* 0x00000004ff007c0c */ /* 0x000fe2000bf05270 */
[----:B------:R-:W-:Y:S01]  /*5920*/  BSSY B0, `(.L_x_471) ;  /* 0x0000261000007945 */ /* 0x000fe20003800000 */
[----:B0-----:R-:W-:-:S05]  /*5930*/  VIADD R20, R20, 0xffffff80 ;  /* 0xffffff8014147836 */ /* 0x001fca0000000000 */
[----:B------:R-:W-:-:S04]  /*5940*/  LEA.HI R32, R20, R20, RZ, 0x1 ;  /* 0x0000001414207211 */ /* 0x000fc800078f08ff */
[----:B------:R-:W-:-:S05]  /*5950*/  SHF.R.S32.HI R32, RZ, 0x1, R32 ;  /* 0x00000001ff207819 */ /* 0x000fca0000011420 */
[----:B--2---:R-:W-:Y:S01]  /*5960*/  IMAD R4, R34, 0xc0, R32 ;  /* 0x000000c022047824 */ /* 0x004fe200078e0220 */
[----:B------:R-:W-:Y:S06]  /*5970*/  @!P0 BRA `(.L_x_472) ;  /* 0x0000001000c48947 */ /* 0x000fec0003800000 */
[----:B------:R-:W-:-:S03]  /*5980*/  UMOV UR4, 0xffffffff ;  /* 0xffffffff00047882 */ /* 0x000fc60000000000 */
[----:B------:R-:W-:Y:S05]  /*5990*/  BRA.DIV UR4, `(.L_x_473) ;  /* 0x0000012604647947 */ /* 0x000fea000b800000 */
[----:B------:R0:W1:Y:S04]  /*59a0*/  SHFL.IDX PT, R27, R26, RZ, 0x1e1f ;  /* 0x001e1fff1a1b7589 */ /* 0x00006800000e0000 */
[----:B------:R0:W2:Y:S04]  /*59b0*/  SHFL.IDX PT, R14, R24, RZ, 0x1e1f ;  /* 0x001e1fff180e7589 */ /* 0x0000a800000e0000 */
[----:B------:R0:W3:Y:S04]  /*59c0*/  SHFL.IDX PT, R0, R28, RZ, 0x1e1f ;  /* 0x001e1fff1c007589 */ /* 0x0000e800000e0000 */
[----:B------:R0:W4:Y:S02]  /*59d0*/  SHFL.IDX PT, R3, R30, RZ, 0x1e1f ;  /* 0x001e1fff1e037589 */ /* 0x00012400000e0000 */
.L_x_675:
[----:B------:R-:W5:Y:S01]  /*59e0*/  LDL R6, [R1+0x54] ;  /* 0x0000540001067983 */ /* 0x000f620000100800 */
[----:B------:R-:W-:Y:S01]  /*59f0*/  ULDC UR4, c[0x0][0x448] ;  /* 0x0001120000047ab9 */ /* 0x000fe20000000800 */
[----:B------:R-:W-:Y:S01]  /*5a00*/  BSSY B1, `(.L_x_474) ;  /* 0x0000020000017945 */ /* 0x000fe20003800000 */
[----:B------:R-:W-:Y:S01]  /*5a10*/  IMAD R33, R29, UR4, RZ ;  /* 0x000000041d217c24 */ /* 0x000fe2000f8e02ff */
[----:B------:R-:W-:Y:S02]  /*5a20*/  CS2R R8, SRZ ;  /* 0x0000000000087805 */ /* 0x000fe4000001ff00 */
[----:B------:R-:W-:Y:S02]  /*5a30*/  CS2R R20, SRZ ;  /* 0x0000000000147805 */ /* 0x000fe4000001ff00 */
[----:B------:R-:W-:Y:S02]  /*5a40*/  CS2R R10, SRZ ;  /* 0x00000000000a7805 */ /* 0x000fe4000001ff00 */
[----:B------:R-:W-:-:S02]  /*5a50*/  CS2R R12, SRZ ;  /* 0x00000000000c7805 */ /* 0x000fc4000001ff00 */
[----:B------:R-:W-:Y:S02]  /*5a60*/  ISETP.GE.AND P0, PT, R4, R33, PT ;  /* 0x000000210400720c */ /* 0x000fe40003f06270 */
[----:B-----5:R-:W-:-:S04]  /*5a70*/  LEA.HI R5, R6, R6, RZ, 0x1 ;  /* 0x0000000606057211 */ /* 0x020fc800078f08ff */
[----:B------:R-:W-:-:S05]  /*5a80*/  LOP3.LUT R5, R5, 0xfffffffe, RZ, 0xc0, !PT ;  /* 0xfffffffe05057812 */ /* 0x000fca00078ec0ff */
[----:B------:R-:W-:-:S05]  /*5a90*/  IMAD.IADD R5, R6, 0x1, -R5 ;  /* 0x0000000106057824 */ /* 0x000fca00078e0a05 */
[----:B------:R-:W-:Y:S01]  /*5aa0*/  SHF.L.U32 R29, R5, 0x1f, RZ ;  /* 0x0000001f051d7819 */ /* 0x000fe200000006ff */
[----:B------:R-:W-:Y:S06]  /*5ab0*/  @P0 BRA `(.L_x_475) ;  /* 0x0000000000500947 */ /* 0x000fec0003800000 */
[----:B------:R-:W4:Y:S01]  /*5ac0*/  LDL R15, [R1+0x24] ;  /* 0x00002400010f7983 */ /* 0x000f220000100800 */
[----:B------:R-:W-:-:S03]  /*5ad0*/  ULDC UR4, c[0x0][0x3f4] ;  /* 0x0000fd0000047ab9 */ /* 0x000fc60000000800 */
[----:B0-----:R-:W4:Y:S01]  /*5ae0*/  LDL R26, [R1+0x6c] ;  /* 0x00006c00011a7983 */ /* 0x001f220000100800 */
[----:B------:R-:W-:Y:S02]  /*5af0*/  ISETP.GE.AND P3, PT, R22, UR4, PT ;  /* 0x0000000416007c0c */ /* 0x000fe4000bf66270 */
[----:B------:R-:W-:Y:S02]  /*5b00*/  CS2R R8, SRZ ;  /* 0x0000000000087805 */ /* 0x000fe4000001ff00 */
[----:B------:R-:W-:-:S09]  /*5b10*/  CS2R R10, SRZ ;  /* 0x00000000000a7805 */ /* 0x000fd2000001ff00 */
[----:B------:R-:W-:Y:S02]  /*5b20*/  @!P3 SHF.R.S32.HI R7, RZ, 0x1f, R22 ;  /* 0x0000001fff07b819 */ /* 0x000fe40000011416 */
[----:B-1----:R-:W-:-:S05]  /*5b30*/  @!P3 IADD3 R4, P0, R22, R27, RZ ;  /* 0x0000001b1604b210 */ /* 0x002fca0007f1e0ff */
[----:B---3--:R-:W-:Y:S01]  /*5b40*/  @!P3 IMAD.X R5, R0, 0x1, R7, P0 ;  /* 0x000000010005b824 */ /* 0x008fe200000e0607 */
[----:B--2---:R-:W-:-:S04]  /*5b50*/  @!P3 IADD3 R6, P0, R22, R14, RZ ;  /* 0x0000000e1606b210 */ /* 0x004fc80007f1e0ff */
[----:B------:R0:W5:Y:S01]  /*5b60*/  @!P3 LD.E.64 R20, desc[UR40][R4.64] ;  /* 0x000000280414b980 */ /* 0x000162000c101b00 */
[----:B----4-:R-:W-:-:S05]  /*5b70*/  @!P3 IMAD.X R7, R3, 0x1, R7, P0 ;  /* 0x000000010307b824 */ /* 0x010fca00000e0607 */
[----:B------:R0:W5:Y:S01]  /*5b80*/  @!P3 LD.E.64 R12, desc[UR40][R6.64] ;  /* 0x00000028060cb980 */ /* 0x000162000c101b00 */
[----:B------:R-:W-:-:S13]  /*5b90*/  ISETP.GE.AND P4, PT, R15, UR4, PT ;  /* 0x000000040f007c0c */ /* 0x000fda000bf86270 */
[C---:B------:R-:W-:Y:S02]  /*5ba0*/  @!P4 IADD3 R14, P2, R15.reuse, R14, RZ ;  /* 0x0000000e0f0ec210 */ /* 0x040fe40007f5e0ff */
[----:B------:R-:W-:-:S03]  /*5bb0*/  @!P4 IADD3 R24, P1, R15, R27, RZ ;  /* 0x0000001b0f18c210 */ /* 0x000fc60007f3e0ff */
[----:B------:R-:W-:Y:S01]  /*5bc0*/  @!P4 IMAD.X R15, R3, 0x1, R26, P2 ;  /* 0x00000001030fc824 */ /* 0x000fe200010e061a */
[----:B------:R-:W-:-:S04]  /*5bd0*/  @!P4 IADD3.X R25, R0, R26, RZ, P1, !PT ;  /* 0x0000001a0019c210 */ /* 0x000fc80000ffe4ff */
[----:B------:R0:W5:Y:S04]  /*5be0*/  @!P4 LD.E.64 R10, desc[UR40][R14.64] ;  /* 0x000000280e0ac980 */ /* 0x000168000c101b00 */
[----:B------:R0:W5:Y:S02]  /*5bf0*/  @!P4 LD.E.64 R8, desc[UR40][R24.64] ;  /* 0x000000281808c980 */ /* 0x000164000c101b00 */
.L_x_475:
[----:B------:R-:W-:Y:S05]  /*5c00*/  BSYNC B1 ;  /* 0x0000000000017941 */ /* 0x000fea0003800000 */
.L_x_474:
[----:B------:R-:W1:Y:S01]  /*5c10*/  SYNCS.PHASECHK.TRANS64.TRYWAIT P0, [R18+URZ+0x13200], R29 ;  /* 0x0132001d120075a7 */ /* 0x000e62000800017f */
[----:B---3--:R-:W-:Y:S01]  /*5c20*/  IMAD R0, R34, -0xc0, R33 ;  /* 0xffffff4022007824 */ /* 0x008fe200078e0221 */
[----:B------:R-:W-:Y:S04]  /*5c30*/  BSSY B1, `(.L_x_476) ;  /* 0x0000004000017945 */ /* 0x000fe80003800000 */
[----:B------:R-:W-:-:S04]  /*5c40*/  VIMNMX R0, R0, 0xc0, PT ;  /* 0x000000c000007848 */ /* 0x000fc80003fe0100 */
[----:B------:R-:W-:Y:S01]  /*5c50*/  ISETP.GE.AND P1, PT, R32, R0, PT ;  /* 0x000000002000720c */ /* 0x000fe20003f26270 */
[----:B-1----:R-:W-:-:S12]  /*5c60*/  @!P0 BRA `(.L_x_477) ;  /* 0x0000012400208947 */ /* 0x002fd80003800000 */
.L_x_676:
[----:B------:R-:W-:Y:S05]  /*5c70*/  BSYNC B1 ;  /* 0x0000000000017941 */ /* 0x000fea0003800000 */
.L_x_476:
[----:B------:R-:W-:Y:S05]  /*5c80*/  @P1 BRA `(.L_x_478) ;  /* 0x0000002000a81947 */ /* 0x000fea0003800000 */
[----:B------:R-:W3:Y:S01]  /*5c90*/  LDL R0, [R1+0x24] ;  /* 0x0000240001007983 */ /* 0x000ee20000100800 */
[----:B----4-:R-:W4:Y:S03]  /*5ca0*/  LDC R3, c[0x0][0x3f4] ;  /* 0x0000fd00ff037b82 */ /* 0x010f260000000800 */
[----:B------:R0:W5:Y:S01]  /*5cb0*/  LDL R36, [R1+0x28] ;  /* 0x0000280001247983 */ /* 0x0001620000100800 */
[----:B------:R-:W-:Y:S01]  /*5cc0*/  BSSY B1, `(.L_x_479) ;  /* 0x000007b000017945 */ /* 0x000fe20003800000 */
[-C--:B----4-:R-:W-:Y:S02]  /*5cd0*/  ISETP.GE.AND P0, PT, R22, R3.reuse, PT ;  /* 0x000000031600720c */ /* 0x090fe40003f06270 */
[----:B---3--:R-:W-:-:S11]  /*5ce0*/  ISETP.GE.AND P1, PT, R0, R3, PT ;  /* 0x000000030000720c */ /* 0x008fd60003f26270 */
[----:B0-----:R-:W-:Y:S05]  /*5cf0*/  @P0 BRA `(.L_x_480) ;  /* 0x0000000400dc0947 */ /* 0x001fea0003800000 */
[----:B-----5:R-:W-:Y:S01]  /*5d00*/  IMAD.IADD R0, R18, 0x1, R36 ;  /* 0x0000000112007824 */ /* 0x020fe200078e0224 */
[----:B--2---:R-:W-:Y:S02]  /*5d10*/  SHF.R.U32.HI R14, RZ, 0x8, R20 ;  /* 0x00000008ff0e7819 */ /* 0x004fe40000011614 */
[----:B------:R-:W-:Y:S02]  /*5d20*/  LOP3.LUT R3, R20, 0xff, RZ, 0xc0, !PT ;  /* 0x000000ff14037812 */ /* 0x000fe400078ec0ff */
[----:B------:R-:W0:Y:S01]  /*5d30*/  LDS.128 R4, [R0+0xb000] ;  /* 0x00b0000000047984 */ /* 0x000e220000000c00 */
[----:B------:R-:W-:Y:S02]  /*5d40*/  LOP3.LUT R14, R14, 0xff, RZ, 0xc0, !PT ;  /* 0x000000ff0e0e7812 */ /* 0x000fe400078ec0ff */
[----:B------:R-:W-:Y:S02]  /*5d50*/  SHF.R.U32.HI R24, RZ, 0x8, R21 ;  /* 0x00000008ff187819 */ /* 0x000fe40000011615 */
[----:B------:R-:W-:-:S02]  /*5d60*/  SHF.R.U32.HI R27, RZ, 0x8, R13 ;  /* 0x00000008ff1b7819 */ /* 0x000fc4000001160d */
[----:B------:R-:W-:Y:S02]  /*5d70*/  PRMT R3, R14, 0x7604, R3 ;  /* 0x000076040e037816 */ /* 0x000fe40000000003 */
[----:B------:R-:W-:Y:S02]  /*5d80*/  LOP3.LUT R15, R21, 0xff, RZ, 0xc0, !PT ;  /* 0x000000ff150f7812 */ /* 0x000fe400078ec0ff */
[----:B------:R-:W-:Y:S02]  /*5d90*/  LOP3.LUT R24, R24, 0xff, RZ, 0xc0, !PT ;  /* 0x000000ff18187812 */ /* 0x000fe400078ec0ff */
[----:B------:R-:W-:Y:S02]  /*5da0*/  SHF.R.U32.HI R28, RZ, 0x10, R21 ;  /* 0x00000010ff1c7819 */ /* 0x000fe40000011615 */
[----:B------:R-:W-:Y:S02]  /*5db0*/  SHF.R.U32.HI R14, RZ, 0x8, R12 ;  /* 0x00000008ff0e7819 */ /* 0x000fe4000001160c */
[----:B-1----:R-:W-:-:S02]  /*5dc0*/  SHF.R.U32.HI R29, RZ, 0x10, R13 ;  /* 0x00000010ff1d7819 */ /* 0x002fc4000001160d */
[----:B------:R-:W-:Y:S02]  /*5dd0*/  LOP3.LUT R26, R13, 0xff, RZ, 0xc0, !PT ;  /* 0x000000ff0d1a7812 */ /* 0x000fe400078ec0ff */
[----:B------:R-:W-:Y:S01]  /*5de0*/  LOP3.LUT R27, R27, 0xff, RZ, 0xc0, !PT ;  /* 0x000000ff1b1b7812 */ /* 0x000fe200078ec0ff */
[----:B------:R-:W-:Y:S01]  /*5df0*/  IMAD.U32 R29, R29, 0x10000, RZ ;  /* 0x000100001d1d7824 */ /* 0x000fe200078e00ff */
[----:B------:R-:W-:Y:S02]  /*5e00*/  PRMT R15, R24, 0x7604, R15 ;  /* 0x00007604180f7816 */ /* 0x000fe4000000000f */
[----:B------:R-:W-:Y:S01]  /*5e10*/  LOP3.LUT R25, R14, 0xff, RZ, 0xc0, !PT ;  /* 0x000000ff0e197812 */ /* 0x000fe200078ec0ff */
[----:B------:R-:W-:Y:S01]  /*5e20*/  IMAD.U32 R14, R28, 0x10000, RZ ;  /* 0x000100001c0e7824 */ /* 0x000fe200078e00ff */
[----:B------:R-:W-:Y:S02]  /*5e30*/  LOP3.LUT R24, R12, 0xff, RZ, 0xc0, !PT ;  /* 0x000000ff0c187812 */ /* 0x000fe400078ec0ff */
[----:B------:R-:W-:-:S02]  /*5e40*/  PRMT R26, R27, 0x7604, R26 ;  /* 0x000076041b1a7816 */ /* 0x000fc4000000001a */
[----:B------:R-:W-:Y:S02]  /*5e50*/  PRMT R27, R25, 0x7604, R24 ;  /* 0x00007604191b7816 */ /* 0x000fe40000000018 */
[----:B------:R-:W-:Y:S02]  /*5e60*/  LOP3.LUT R25, R15, 0xff0000, R14, 0xf8, !PT ;  /* 0x00ff00000f197812 */ /* 0x000fe400078ef80e */
[----:B------:R-:W-:Y:S02]  /*5e70*/  LOP3.LUT R29, R26, 0xff0000, R29, 0xf8, !PT ;  /* 0x00ff00001a1d7812 */ /* 0x000fe400078ef81d */
[----:B------:R-:W-:Y:S02]  /*5e80*/  LOP3.LUT R25, R25, 0xff000000, R21, 0xf8, !PT ;  /* 0xff00000019197812 */ /* 0x000fe400078ef815 */
[----:B------:R-:W-:Y:S02]  /*5e90*/  LOP3.LUT R29, R29, 0xff000000, R13, 0xf8, !PT ;  /* 0xff0000001d1d7812 */ /* 0x000fe400078ef80d */
[----:B------:R-:W-:-:S02]  /*5ea0*/  LOP3.LUT R15, R3, 0xff0000, R20, 0xf8, !PT ;  /* 0x00ff0000030f7812 */ /* 0x000fc400078ef814 */
[-C--:B0-----:R-:W-:Y:S02]  /*5eb0*/  F2FP.F16.E4M3.UNPACK_B R3, R6.reuse.H1 ;  /* 0x00000006ff03723e */ /* 0x081fe400030006ff */
[--C-:B------:R-:W-:Y:S02]  /*5ec0*/  LOP3.LUT R27, R27, 0xff0000, R12.reuse, 0xf8, !PT ;  /* 0x00ff00001b1b7812 */ /* 0x100fe400078ef80c */
[----:B------:R-:W-:Y:S01]  /*5ed0*/  F2FP.F16.E4M3.UNPACK_B R26, R29 ;  /* 0x0000001dff1a723e */ /* 0x000fe200020006ff */
[--C-:B------:R-:W-:Y:S01]  /*5ee0*/  HADD2.F32 R13, -RZ, R3.reuse.H0_H0 ;  /* 0x20000003ff0d7230 */ /* 0x100fe20000004100 */
[----:B------:R-:W-:Y:S02]  /*5ef0*/  F2FP.F16.E4M3.UNPACK_B R21, R25 ;  /* 0x00000019ff15723e */ /* 0x000fe400020006ff */
[----:B------:R-:W-:Y:S01]  /*5f00*/  LOP3.LUT R27, R27, 0xff000000, R12, 0xf8, !PT ;  /* 0xff0000001b1b7812 */ /* 0x000fe200078ef80c */
[----:B------:R-:W-:Y:S01]  /*5f10*/  HADD2.F32 R12, -RZ, R3.H1_H1 ;  /* 0x30000003ff0c7230 */ /* 0x000fe20000004100 */
[----:B------:R-:W-:Y:S01]  /*5f20*/  F2FP.F16.E4M3.UNPACK_B R6, R6 ;  /* 0x00000006ff06723e */ /* 0x000fe200020006ff */
[--C-:B------:R-:W-:Y:S01]  /*5f30*/  HADD2.F32 R28, -RZ, R26.reuse.H1_H1 ;  /* 0x3000001aff1c7230 */ /* 0x100fe20000004100 */
[----:B------:R-:W-:Y:S01]  /*5f40*/  LOP3.LUT R20, R15, 0xff000000, R20, 0xf8, !PT ;  /* 0xff0000000f147812 */ /* 0x000fe200078ef814 */
[--C-:B------:R-:W-:Y:S01]  /*5f50*/  HADD2.F32 R24, -RZ, R21.reuse.H1_H1 ;  /* 0x30000015ff187230 */ /* 0x100fe20000004100 */
[-C--:B------:R-:W-:Y:S01]  /*5f60*/  F2FP.F16.E4M3.UNPACK_B R14, R7.reuse ;  /* 0x00000007ff0e723e */ /* 0x080fe200020006ff */
[----:B------:R-:W-:Y:S01]  /*5f70*/  HADD2.F32 R26, -RZ, R26.H0_H0 ;  /* 0x2000001aff1a7230 */ /* 0x000fe20000004100 */
[----:B------:R-:W-:Y:S01]  /*5f80*/  F2FP.F16.E4M3.UNPACK_B R15, R7.H1 ;  /* 0x00000007ff0f723e */ /* 0x000fe200030006ff */
[C---:B------:R-:W-:Y:S01]  /*5f90*/  FMUL.FTZ R30, R12.reuse, R28 ;  /* 0x0000001c0c1e7220 */ /* 0x040fe20000410000 */
[----:B------:R-:W-:Y:S01]  /*5fa0*/  FMUL.FTZ R33, R12, R24 ;  /* 0x000000180c217220 */ /* 0x000fe20000410000 */
[-C--:B------:R-:W-:Y:S01]  /*5fb0*/  F2FP.F16.E4M3.UNPACK_B R7, R5.reuse ;  /* 0x00000005ff07723e */ /* 0x080fe200020006ff */
[----:B------:R-:W-:Y:S01]  /*5fc0*/  HADD2.F32 R21, -RZ, R21.H0_H0 ;  /* 0x20000015ff157230 */ /* 0x000fe20000004100 */
[----:B------:R-:W-:Y:S01]  /*5fd0*/  F2FP.F16.E4M3.UNPACK_B R12, R5.H1 ;  /* 0x00000005ff0c723e */ /* 0x000fe200030006ff */
[----:B------:R-:W-:-:S02]  /*5fe0*/  HADD2.F32 R5, -RZ, R6.H1_H1 ;  /* 0x30000006ff057230 */ /* 0x000fc40000004100 */
[C---:B------:R-:W-:Y:S01]  /*5ff0*/  FFMA.FTZ R30, R13.reuse, R24, -R30 ;  /* 0x000000180d1e7223 */ /* 0x040fe2000001081e */
[----:B------:R-:W-:Y:S01]  /*6000*/  FFMA.FTZ R35, R13, R28, R33 ;  /* 0x0000001c0d237223 */ /* 0x000fe20000010021 */
[----:B------:R-:W-:Y:S01]  /*6010*/  HADD2.F32 R6, -RZ, R6.H0_H0 ;  /* 0x20000006ff067230 */ /* 0x000fe20000004100 */
[----:B------:R-:W-:Y:S01]  /*6020*/  F2FP.F16.E4M3.UNPACK_B R29, R29.H1 ;  /* 0x0000001dff1d723e */ /* 0x000fe200030006ff */
[C---:B------:R-:W-:Y:S01]  /*6030*/  FMUL.FTZ R13, R5.reuse, R26 ;  /* 0x0000001a050d7220 */ /* 0x040fe20000410000 */
[----:B------:R-:W-:Y:S01]  /*6040*/  F2FP.F16.E4M3.UNPACK_B R25, R25.H1 ;  /* 0x00000019ff19723e */ /* 0x000fe200030006ff */
[-C--:B------:R-:W-:Y:S01]  /*6050*/  FMUL.FTZ R33, R5, R21.reuse ;  /* 0x0000001505217220 */ /* 0x080fe20000410000 */
[----:B------:R-:W-:Y:S02]  /*6060*/  HADD2.F32 R5, -RZ, R14.H1_H1 ;  /* 0x3000000eff057230 */ /* 0x000fe40000004100 */
[----:B------:R-:W-:Y:S01]  /*6070*/  FFMA.FTZ R28, R6, R21, -R13 ;  /* 0x00000015061c7223 */ /* 0x000fe2000001080d */
[----:B------:R-:W-:-:S02]  /*6080*/  HADD2.F32 R24, -RZ, R29.H0_H0 ;  /* 0x2000001dff187230 */ /* 0x000fc40000004100 */
[----:B------:R-:W-:Y:S01]  /*6090*/  FFMA.FTZ R33, R6, R26, R33 ;  /* 0x0000001a06217223 */ /* 0x000fe20000010021 */
[----:B------:R-:W-:Y:S01]  /*60a0*/  HADD2.F32 R13, -RZ, R25.H0_H0 ;  /* 0x20000019ff0d7230 */ /* 0x000fe20000004100 */
[----:B------:R-:W-:Y:S01]  /*60b0*/  F2FP.F16.E4M3.UNPACK_B R3, R4 ;  /* 0x00000004ff03723e */ /* 0x000fe200020006ff */
[----:B------:R-:W-:Y:S02]  /*60c0*/  HADD2.F32 R14, -RZ, R14.H0_H0 ;  /* 0x2000000eff0e7230 */ /* 0x000fe40000004100 */
[C---:B------:R-:W-:Y:S01]  /*60d0*/  FMUL.FTZ R21, R5.reuse, R24 ;  /* 0x0000001805157220 */ /* 0x040fe20000410000 */
[----:B------:R-:W-:Y:S02]  /*60e0*/  HADD2.F32 R29, -RZ, R29.H1_H1 ;  /* 0x3000001dff1d7230 */ /* 0x000fe40000004100 */
[-C--:B------:R-:W-:Y:S01]  /*60f0*/  FMUL.FTZ R5, R5, R13.reuse ;  /* 0x0000000d05057220 */ /* 0x080fe20000410000 */
[----:B------:R-:W-:Y:S02]  /*6100*/  HADD2.F32 R6, -RZ, R15.H1_H1 ;  /* 0x3000000fff067230 */ /* 0x000fe40000004100 */
[----:B------:R-:W-:Y:S01]  /*6110*/  FFMA.FTZ R32, R14, R13, -R21 ;  /* 0x0000000d0e207223 */ /* 0x000fe20000010815 */
[----:B------:R-:W-:-:S02]  /*6120*/  HADD2.F32 R25, -RZ, R25.H1_H1 ;  /* 0x30000019ff197230 */ /* 0x000fc40000004100 */
[----:B------:R-:W-:Y:S01]  /*6130*/  FFMA.FTZ R37, R14, R24, R5 ;  /* 0x000000180e257223 */ /* 0x000fe20000010005 */
[----:B------:R-:W-:Y:S02]  /*6140*/  HADD2.F32 R15, -RZ, R15.H0_H0 ;  /* 0x2000000fff0f7230 */ /* 0x000fe40000004100 */
[C---:B------:R-:W-:Y:S01]  /*6150*/  FMUL.FTZ R26, R6.reuse, R29 ;  /* 0x0000001d061a7220 */ /* 0x040fe20000410000 */
[----:B------:R-:W-:Y:S01]  /*6160*/  F2FP.F16.E4M3.UNPACK_B R5, R27 ;  /* 0x0000001bff05723e */ /* 0x000fe200020006ff */
[-C--:B------:R-:W-:Y:S01]  /*6170*/  FMUL.FTZ R14, R6, R25.reuse ;  /* 0x00000019060e7220 */ /* 0x080fe20000410000 */
[----:B------:R-:W-:Y:S01]  /*6180*/  F2FP.F16.E4M3.UNPACK_B R4, R4.H1 ;  /* 0x00000004ff04723e */ /* 0x000fe200030006ff */
[C---:B------:R-:W-:Y:S01]  /*6190*/  FFMA.FTZ R34, R15.reuse, R25, -R26 ;  /* 0x000000190f227223 */ /* 0x040fe2000001081a */
[-C--:B------:R-:W-:Y:S01]  /*61a0*/  F2FP.F16.E4M3.UNPACK_B R13, R20.reuse ;  /* 0x00000014ff0d723e */ /* 0x080fe200020006ff */
[----:B------:R-:W-:Y:S01]  /*61b0*/  FFMA.FTZ R29, R15, R29, R14 ;  /* 0x0000001d0f1d7223 */ /* 0x000fe2000001000e */
[--C-:B------:R-:W-:Y:S01]  /*61c0*/  HADD2.F32 R21, -RZ, R5.reuse.H1_H1 ;  /* 0x30000005ff157230 */ /* 0x100fe20000004100 */
[----:B------:R-:W-:Y:S01]  /*61d0*/  F2FP.F16.E4M3.UNPACK_B R20, R20.H1 ;  /* 0x00000014ff14723e */ /* 0x000fe200030006ff */
[----:B------:R-:W-:Y:S01]  /*61e0*/  HADD2.F32 R15, -RZ, R5.H0_H0 ;  /* 0x20000005ff0f7230 */ /* 0x000fe20000004100 */
[----:B------:R-:W-:Y:S01]  /*61f0*/  F2FP.F16.E4M3.UNPACK_B R27, R27.H1 ;  /* 0x0000001bff1b723e */ /* 0x000fe200030006ff */
[----:B------:R-:W-:-:S02]  /*6200*/  HADD2.F32 R6, -RZ, R4.H1_H1 ;  /* 0x30000004ff067230 */ /* 0x000fc40000004100 */
[----:B------:R-:W-:Y:S02]  /*6210*/  HADD2.F32 R14, -RZ, R13.H1_H1 ;  /* 0x3000000dff0e7230 */ /* 0x000fe40000004100 */
[----:B------:R-:W-:Y:S02]  /*6220*/  HADD2.F32 R5, -RZ, R4.H0_H0 ;  /* 0x20000004ff057230 */ /* 0x000fe40000004100 */
[C---:B------:R-:W-:Y:S01]  /*6230*/  FMUL.FTZ R24, R6.reuse, R21 ;  /* 0x0000001506187220 */ /* 0x040fe20000410000 */
[----:B------:R-:W-:Y:S02]  /*6240*/  HADD2.F32 R4, -RZ, R3.H1_H1 ;  /* 0x30000003ff047230 */ /* 0x000fe40000004100 */
[-C--:B------:R-:W-:Y:S01]  /*6250*/  FMUL.FTZ R26, R6, R14.reuse ;  /* 0x0000000e061a7220 */ /* 0x080fe20000410000 */
[----:B------:R-:W-:Y:S02]  /*6260*/  HADD2.F32 R13, -RZ, R13.H0_H0 ;  /* 0x2000000dff0d7230 */ /* 0x000fe40000004100 */
[----:B------:R-:W-:Y:S01]  /*6270*/  FFMA.FTZ R24, R5, R14, -R24 ;  /* 0x0000000e05187223 */ /* 0x000fe20000010818 */
[----:B------:R-:W-:-:S02]  /*6280*/  HADD2.F32 R3, -RZ, R3.H0_H0 ;  /* 0x20000003ff037230 */ /* 0x000fc40000004100 */
[C---:B------:R-:W-:Y:S01]  /*6290*/  FMUL.FTZ R6, R4.reuse, R15 ;  /* 0x0000000f04067220 */ /* 0x040fe20000410000 */
[----:B------:R-:W-:Y:S01]  /*62a0*/  FFMA.FTZ R21, R5, R21, R26 ;  /* 0x0000001505157223 */ /* 0x000fe2000001001a */
[-C--:B------:R-:W-:Y:S01]  /*62b0*/  FMUL.FTZ R4, R4, R13.reuse ;  /* 0x0000000d04047220 */ /* 0x080fe20000410000 */
[----:B------:R-:W-:Y:S02]  /*62c0*/  HADD2.F32 R5, -RZ, R20.H1_H1 ;  /* 0x30000014ff057230 */ /* 0x000fe40000004100 */
[C---:B------:R-:W-:Y:S01]  /*62d0*/  FFMA.FTZ R14, R3.reuse, R13, -R6 ;  /* 0x0000000d030e7223 */ /* 0x040fe20000010806 */
[--C-:B------:R-:W-:Y:S02]  /*62e0*/  HADD2.F32 R13, -RZ, R27.reuse.H1_H1 ;  /* 0x3000001bff0d7230 */ /* 0x100fe40000004100 */
[----:B------:R-:W-:Y:S01]  /*62f0*/  FFMA.FTZ R15, R3, R15, R4 ;  /* 0x0000000f030f7223 */ /* 0x000fe20000010004 */
[----:B------:R-:W-:Y:S02]  /*6300*/  HADD2.F32 R4, -RZ, R12.H1_H1 ;  /* 0x3000000cff047230 */ /* 0x000fe40000004100 */
[----:B------:R-:W-:-:S02]  /*6310*/  HADD2.F32 R6, -RZ, R27.H0_H0 ;  /* 0x2000001bff067230 */ /* 0x000fc40000004100 */
[--C-:B------:R-:W-:Y:S02]  /*6320*/  HADD2.F32 R3, -RZ, R7.reuse.H1_H1 ;  /* 0x30000007ff037230 */ /* 0x100fe40000004100 */
[C---:B------:R-:W-:Y:S01]  /*6330*/  FMUL.FTZ R25, R4.reuse, R13 ;  /* 0x0000000d04197220 */ /* 0x040fe20000410000 */
[----:B------:R-:W-:Y:S02]  /*6340*/  HADD2.F32 R20, -RZ, R20.H0_H0 ;  /* 0x20000014ff147230 */ /* 0x000fe40000004100 */
[-C--:B------:R-:W-:Y:S01]  /*6350*/  FMUL.FTZ R26, R4, R5.reuse ;  /* 0x00000005041a7220 */ /* 0x080fe20000410000 */
[----:B------:R-:W-:Y:S02]  /*6360*/  HADD2.F32 R12, -RZ, R12.H0_H0 ;  /* 0x2000000cff0c7230 */ /* 0x000fe40000004100 */
[C---:B------:R-:W-:Y:S01]  /*6370*/  FMUL.FTZ R4, R3.reuse, R6 ;  /* 0x0000000603047220 */ /* 0x040fe20000410000 */
[----:B------:R-:W-:Y:S02]  /*6380*/  HADD2.F32 R7, -RZ, R7.H0_H0 ;  /* 0x20000007ff077230 */ /* 0x000fe40000004100 */
[-C--:B------:R-:W-:Y:S01]  /*6390*/  FMUL.FTZ R3, R3, R20.reuse ;  /* 0x0000001403037220 */ /* 0x080fe20000410000 */
[C---:B------:R-:W-:Y:S01]  /*63a0*/  FFMA.FTZ R25, R12.reuse, R5, -R25 ;  /* 0x000000050c197223 */ /* 0x040fe20000010819 */
[----:B------:R-:W-:Y:S01]  /*63b0*/  FFMA.FTZ R26, R12, R13, R26 ;  /* 0x0000000d0c1a7223 */ /* 0x000fe2000001001a */
[C---:B------:R-:W-:Y:S01]  /*63c0*/  FFMA.FTZ R5, R7.reuse, R20, -R4 ;  /* 0x0000001407057223 */ /* 0x040fe20000010804 */
[----:B------:R-:W-:Y:S01]  /*63d0*/  FFMA.FTZ R12, R7, R6, R3 ;  /* 0x00000006070c7223 */ /* 0x000fe20000010003 */
[----:B------:R-:W-:-:S02]  /*63e0*/  F2FP.SATFINITE.E4M3.F32.PACK_AB_MERGE_C R6, R35, R30, RZ ;  /* 0x0000001e2306723e */ /* 0x000fc400048070ff */
[----:B------:R-:W-:Y:S02]  /*63f0*/  F2FP.SATFINITE.E4M3.F32.PACK_AB_MERGE_C R7, R29, R34, RZ ;  /* 0x000000221d07723e */ /* 0x000fe400048070ff */
[----:B------:R-:W-:Y:S02]  /*6400*/  F2FP.SATFINITE.E4M3.F32.PACK_AB_MERGE_C R4, R21, R24, RZ ;  /* 0x000000181504723e */ /* 0x000fe400048070ff */
[----:B------:R-:W-:Y:S02]  /*6410*/  F2FP.SATFINITE.E4M3.F32.PACK_AB_MERGE_C R25, R26, R25, RZ ;  /* 0x000000191a19723e */ /* 0x000fe400048070ff */
[----:B------:R-:W-:Y:S02]  /*6420*/  F2FP.SATFINITE.E4M3.F32.PACK_AB_MERGE_C R6, R33, R28, R6 ;  /* 0x0000001c2106723e */ /* 0x000fe40004807006 */
[----:B------:R-:W-:Y:S02]  /*6430*/  F2FP.SATFINITE.E4M3.F32.PACK_AB_MERGE_C R7, R37, R32, R7 ;  /* 0x000000202507723e */ /* 0x000fe40004807007 */
[----:B------:R-:W-:-:S02]  /*6440*/  F2FP.SATFINITE.E4M3.F32.PACK_AB_MERGE_C R4, R15, R14, R4 ;  /* 0x0000000e0f04723e */ /* 0x000fc40004807004 */
[----:B------:R-:W-:-:S05]  /*6450*/  F2FP.SATFINITE.E4M3.F32.PACK_AB_MERGE_C R5, R12, R5, R25 ;  /* 0x000000050c05723e */ /* 0x000fca0004807019 */
[----:B------:R0:W-:Y:S02]  /*6460*/  STS.128 [R0+0xb000], R4 ;  /* 0x00b0000400007388 */ /* 0x0001e40000000c00 */
.L_x_480:
[----:B------:R-:W-:Y:S05]  /*6470*/  BSYNC B1 ;  /* 0x0000000000017941 */ /* 0x000fea0003800000 */
.L_x_479:
[----:B------:R-:W-:Y:S05]  /*6480*/  @P1 BRA `(.L_x_478) ;  /* 0x0000001800a81947 */ /* 0x000fea0003800000 */
[----:B0-----:R-:W3:Y:S01]  /*6490*/  LDL R0, [R1+0x68] ;  /* 0x0000680001007983 */ /* 0x001ee20000100800 */
[----:B-----5:R-:W-:Y:S02]  /*64a0*/  IADD3 R3, R18, R36, RZ ;  /* 0x0000002412037210 */ /* 0x020fe40007ffe0ff */
[----:B------:R-:W-:Y:S02]  /*64b0*/  SHF.R.U32.HI R13, RZ, 0x8, R9 ;  /* 0x00000008ff0d7819 */ /* 0x000fe40000011609 */
[----:B------:R-:W-:Y:S02]  /*64c0*/  SHF.R.U32.HI R24, RZ, 0x8, R11 ;  /* 0x00000008ff187819 */ /* 0x000fe4000001160b */
[----:B------:R-:W-:Y:S02]  /*64d0*/  SHF.R.U32.HI R15, RZ, 0x8, R10 ;  /* 0x00000008ff0f7819 */ /* 0x000fe4000001160a */
[----:B--2---:R-:W-:Y:S02]  /*64e0*/  LOP3.LUT R14, R9, 0xff, RZ, 0xc0, !PT ;  /* 0x000000ff090e7812 */ /* 0x004fe400078ec0ff */
[----:B------:R-:W-:-:S02]  /*64f0*/  LOP3.LUT R25, R11, 0xff, RZ, 0xc0, !PT ;  /* 0x000000ff0b197812 */ /* 0x000fc400078ec0ff */
[----:B------:R-:W-:Y:S02]  /*6500*/  LOP3.LUT R13, R13, 0xff, RZ, 0xc0, !PT ;  /* 0x000000ff0d0d7812 */ /* 0x000fe400078ec0ff */
[----:B------:R-:W-:Y:S02]  /*6510*/  LOP3.LUT R24, R24, 0xff, RZ, 0xc0, !PT ;  /* 0x000000ff18187812 */ /* 0x000fe400078ec0ff */
[----:B------:R-:W-:Y:S02]  /*6520*/  LOP3.LUT R20, R15, 0xff, RZ, 0xc0, !PT ;  /* 0x000000ff0f147812 */ /* 0x000fe400078ec0ff */
[----:B------:R-:W-:Y:S02]  /*6530*/  PRMT R15, R13, 0x7604, R14 ;  /* 0x000076040d0f7816 */ /* 0x000fe4000000000e */
[----:B------:R-:W-:Y:S02]  /*6540*/  PRMT R25, R24, 0x7604, R25 ;  /* 0x0000760418197816 */ /* 0x000fe40000000019 */
[----:B------:R-:W-:-:S02]  /*6550*/  SHF.R.U32.HI R14, RZ, 0x10, R9 ;  /* 0x00000010ff0e7819 */ /* 0x000fc40000011609 */
[----:B------:R-:W-:Y:S02]  /*6560*/  SHF.R.U32.HI R24, RZ, 0x10, R11 ;  /* 0x00000010ff187819 */ /* 0x000fe4000001160b */
[----:B------:R-:W-:Y:S02]  /*6570*/  LOP3.LUT R12, R8, 0xff, RZ, 0xc0, !PT ;  /* 0x000000ff080c7812 */ /* 0x000fe400078ec0ff */
[----:B------:R-:W-:Y:S02]  /*6580*/  LOP3.LUT R14, R14, 0xff, RZ, 0xc0, !PT ;  /* 0x000000ff0e0e7812 */ /* 0x000fe400078ec0ff */
[----:B------:R-:W-:Y:S02]  /*6590*/  LOP3.LUT R24, R24, 0xff, RZ, 0xc0, !PT ;  /* 0x000000ff18187812 */ /* 0x000fe400078ec0ff */
[----:B------:R-:W-:Y:S02]  /*65a0*/  LOP3.LUT R21, R10, 0xff, RZ, 0xc0, !PT ;  /* 0x000000ff0a157812 */ /* 0x000fe400078ec0ff */
[----:B------:R-:W-:-:S02]  /*65b0*/  SHF.R.U32.HI R13, RZ, 0x10, R10 ;  /* 0x00000010ff0d7819 */ /* 0x000fc4000001160a */
[----:B------:R-:W-:Y:S02]  /*65c0*/  PRMT R15, R14, 0x7054, R15 ;  /* 0x000070540e0f7816 */ /* 0x000fe4000000000f */
[----:B------:R-:W-:Y:S02]  /*65d0*/  PRMT R25, R24, 0x7054, R25 ;  /* 0x0000705418197816 */ /* 0x000fe40000000019 */
[----:B------:R-:W-:Y:S02]  /*65e0*/  PRMT R21, R20, 0x7604, R21 ;  /* 0x0000760414157816 */ /* 0x000fe40000000015 */
[----:B------:R-:W-:Y:S02]  /*65f0*/  LOP3.LUT R20, R13, 0xff, RZ, 0xc0, !PT ;  /* 0x000000ff0d147812 */ /* 0x000fe400078ec0ff */
[----:B------:R-:W-:Y:S02]  /*6600*/  LOP3.LUT R25, R25, 0xff000000, R11, 0xf8, !PT ;  /* 0xff00000019197812 */ /* 0x000fe400078ef80b */
[----:B------:R-:W-:-:S02]  /*6610*/  LOP3.LUT R15, R15, 0xff000000, R9, 0xf8, !PT ;  /* 0xff0000000f0f7812 */ /* 0x000fc400078ef809 */
[----:B------:R-:W-:Y:S02]  /*6620*/  PRMT R21, R20, 0x7054, R21 ;  /* 0x0000705414157816 */ /* 0x000fe40000000015 */
[-C--:B------:R-:W-:Y:S02]  /*6630*/  F2FP.F16.E4M3.UNPACK_B R20, R25.reuse ;  /* 0x00000019ff14723e */ /* 0x080fe400020006ff */
[----:B------:R-:W-:Y:S02]  /*6640*/  LOP3.LUT R21, R21, 0xff000000, R10, 0xf8, !PT ;  /* 0xff00000015157812 */ /* 0x000fe400078ef80a */
[----:B------:R-:W-:Y:S01]  /*6650*/  F2FP.F16.E4M3.UNPACK_B R25, R25.H1 ;  /* 0x00000019ff19723e */ /* 0x000fe200030006ff */
[--C-:B------:R-:W-:Y:S02]  /*6660*/  HADD2.F32 R24, -RZ, R20.reuse.H1_H1 ;  /* 0x30000014ff187230 */ /* 0x100fe40000004100 */
[----:B------:R-:W-:Y:S01]  /*6670*/  HADD2.F32 R20, -RZ, R20.H0_H0 ;  /* 0x20000014ff147230 */ /* 0x000fe20000004100 */
[----:B---3--:R-:W-:Y:S01]  /*6680*/  LOP3.LUT P0, RZ, R0, 0x2, RZ, 0xc0, !PT ;  /* 0x0000000200ff7812 */ /* 0x008fe2000780c0ff */
[----:B------:R-:W-:-:S12]  /*6690*/  VIADD R0, R3, 0x20 ;  /* 0x0000002003007836 */ /* 0x000fd80000000000 */
[----:B------:R-:W-:Y:S01]  /*66a0*/  @P0 VIADD R0, R3, 0xffffffe0 ;  /* 0xffffffe003000836 */ /* 0x000fe20000000000 */
[----:B------:R-:W-:-:S04]  /*66b0*/  SHF.R.U32.HI R3, RZ, 0x8, R8 ;  /* 0x00000008ff037819 */ /* 0x000fc80000011608 */
[----:B------:R-:W0:Y:S01]  /*66c0*/  LDS.128 R4, [R0+0xb000] ;  /* 0x00b0000000047984 */ /* 0x000e220000000c00 */
[----:B------:R-:W-:-:S04]  /*66d0*/  LOP3.LUT R3, R3, 0xff, RZ, 0xc0, !PT ;  /* 0x000000ff03037812 */ /* 0x000fc800078ec0ff */
[----:B------:R-:W-:Y:S02]  /*66e0*/  PRMT R12, R3, 0x7604, R12 ;  /* 0x00007604030c7816 */ /* 0x000fe4000000000c */
[----:B------:R-:W-:-:S04]  /*66f0*/  SHF.R.U32.HI R3, RZ, 0x10, R8 ;  /* 0x00000010ff037819 */ /* 0x000fc80000011608 */
[----:B------:R-:W-:-:S04]  /*6700*/  LOP3.LUT R3, R3, 0xff, RZ, 0xc0, !PT ;  /* 0x000000ff03037812 */ /* 0x000fc800078ec0ff */
[----:B------:R-:W-:Y:S02]  /*6710*/  PRMT R13, R3, 0x7054, R12 ;  /* 0x00007054030d7816 */ /* 0x000fe4000000000c */
[-C--:B------:R-:W-:Y:S02]  /*6720*/  F2FP.F16.E4M3.UNPACK_B R12, R15.reuse ;  /* 0x0000000fff0c723e */ /* 0x080fe400020006ff */
[----:B------:R-:W-:Y:S02]  /*6730*/  LOP3.LUT R13, R13, 0xff000000, R8, 0xf8, !PT ;  /* 0xff0000000d0d7812 */ /* 0x000fe400078ef808 */
[----:B------:R-:W-:Y:S01]  /*6740*/  F2FP.F16.E4M3.UNPACK_B R15, R15.H1 ;  /* 0x0000000fff0f723e */ /* 0x000fe200030006ff */
[--C-:B------:R-:W-:Y:S02]  /*6750*/  HADD2.F32 R14, -RZ, R12.reuse.H1_H1 ;  /* 0x3000000cff0e7230 */ /* 0x100fe40000004100 */
[----:B------:R-:W-:Y:S01]  /*6760*/  HADD2.F32 R12, -RZ, R12.H0_H0 ;  /* 0x2000000cff0c7230 */ /* 0x000fe20000004100 */
[----:B0-----:R-:W-:-:S02]  /*6770*/  F2FP.F16.E4M3.UNPACK_B R3, R6.H1 ;  /* 0x00000006ff03723e */ /* 0x001fc400030006ff */
[----:B------:R-:W-:Y:S02]  /*6780*/  F2FP.F16.E4M3.UNPACK_B R6, R6 ;  /* 0x00000006ff06723e */ /* 0x000fe400020006ff */
[-C--:B------:R-:W-:Y:S01]  /*6790*/  F2FP.F16.E4M3.UNPACK_B R10, R7.reuse ;  /* 0x00000007ff0a723e */ /* 0x080fe200020006ff */
[--C-:B------:R-:W-:Y:S01]  /*67a0*/  HADD2.F32 R8, -RZ, R3.reuse.H1_H1 ;  /* 0x30000003ff087230 */ /* 0x100fe20000004100 */
[----:B------:R-:W-:Y:S01]  /*67b0*/  F2FP.F16.E4M3.UNPACK_B R11, R7.H1 ;  /* 0x00000007ff0b723e */ /* 0x000fe200030006ff */
[----:B------:R-:W-:Y:S01]  /*67c0*/  HADD2.F32 R9, -RZ, R3.H0_H0 ;  /* 0x20000003ff097230 */ /* 0x000fe20000004100 */
[-C--:B------:R-:W-:Y:S02]  /*67d0*/  F2FP.F16.E4M3.UNPACK_B R7, R5.reuse ;  /* 0x00000005ff07723e */ /* 0x080fe400020006ff */
[C---:B------:R-:W-:Y:S01]  /*67e0*/  FMUL.FTZ R26, R8.reuse, R24 ;  /* 0x00000018081a7220 */ /* 0x040fe20000410000 */
[----:B------:R-:W-:Y:S01]  /*67f0*/  FMUL.FTZ R27, R8, R14 ;  /* 0x0000000e081b7220 */ /* 0x000fe20000410000 */
[----:B------:R-:W-:Y:S01]  /*6800*/  F2FP.F16.E4M3.UNPACK_B R8, R5.H1 ;  /* 0x00000005ff08723e */ /* 0x000fe200030006ff */
[----:B------:R-:W-:-:S02]  /*6810*/  HADD2.F32 R5, -RZ, R6.H1_H1 ;  /* 0x30000006ff057230 */ /* 0x000fc40000004100 */
[C---:B------:R-:W-:Y:S01]  /*6820*/  FFMA.FTZ R26, R9.reuse, R14, -R26 ;  /* 0x0000000e091a7223 */ /* 0x040fe2000001081a */
[----:B-1----:R-:W-:Y:S01]  /*6830*/  FFMA.FTZ R29, R9, R24, R27 ;  /* 0x00000018091d7223 */ /* 0x002fe2000001001b */
[----:B------:R-:W-:Y:S01]  /*6840*/  HADD2.F32 R6, -RZ, R6.H0_H0 ;  /* 0x20000006ff067230 */ /* 0x000fe20000004100 */
[----:B------:R-:W-:Y:S01]  /*6850*/  F2FP.F16.E4M3.UNPACK_B R3, R4 ;  /* 0x00000004ff03723e */ /* 0x000fe200020006ff */
[C---:B------:R-:W-:Y:S01]  /*6860*/  FMUL.FTZ R9, R5.reuse, R20 ;  /* 0x0000001405097220 */ /* 0x040fe20000410000 */
[----:B------:R-:W-:Y:S01]  /*6870*/  FMUL.FTZ R27, R5, R12 ;  /* 0x0000000c051b7220 */ /* 0x000fe20000410000 */
[----:B------:R-:W-:Y:S01]  /*6880*/  HADD2.F32 R5, -RZ, R10.H1_H1 ;  /* 0x3000000aff057230 */ /* 0x000fe20000004100 */
[----:B------:R-:W-:Y:S01]  /*6890*/  F2FP.F16.E4M3.UNPACK_B R4, R4.H1 ;  /* 0x00000004ff04723e */ /* 0x000fe200030006ff */
[----:B------:R-:W-:Y:S02]  /*68a0*/  HADD2.F32 R14, -RZ, R25.H0_H0 ;  /* 0x20000019ff0e7230 */ /* 0x000fe40000004100 */
[----:B------:R-:W-:Y:S01]  /*68b0*/  FFMA.FTZ R24, R6, R12, -R9 ;  /* 0x0000000c06187223 */ /* 0x000fe20000010809 */
[----:B------:R-:W-:-:S02]  /*68c0*/  HADD2.F32 R9, -RZ, R15.H0_H0 ;  /* 0x2000000fff097230 */ /* 0x000fc40000004100 */
[----:B------:R-:W-:Y:S01]  /*68d0*/  FFMA.FTZ R27, R6, R20, R27 ;  /* 0x00000014061b7223 */ /* 0x000fe2000001001b */
        /* <DEDUP_REMOVED lines=11> */
[----:B------:R-:W-:Y:S01]  /*6990*/  FMUL.FTZ R10, R6, R15 ;  /* 0x0000000f060a7220 */ /* 0x000fe20000410000 */
[----:B------:R-:W-:Y:S01]  /*69a0*/  F2FP.F16.E4M3.UNPACK_B R9, R13 ;  /* 0x0000000dff09723e */ /* 0x000fe200020006ff */
[C---:B------:R-:W-:Y:S01]  /*69b0*/  FFMA.FTZ R30, R11.reuse, R15, -R12 ;  /* 0x0000000f0b1e7223 */ /* 0x040fe2000001080c */
[----:B------:R-:W-:Y:S02]  /*69c0*/  HADD2.F32 R6, -RZ, R4.H1_H1 ;  /* 0x30000004ff067230 */ /* 0x000fe40000004100 */
[----:B------:R-:W-:Y:S01]  /*69d0*/  FFMA.FTZ R25, R11, R25, R10 ;  /* 0x000000190b197223 */ /* 0x000fe2000001000a */
[--C-:B------:R-:W-:Y:S01]  /*69e0*/  HADD2.F32 R12, -RZ, R5.reuse.H1_H1 ;  /* 0x30000005ff0c7230 */ /* 0x100fe20000004100 */
[----:B------:R-:W-:Y:S01]  /*69f0*/  F2FP.F16.E4M3.UNPACK_B R13, R13.H1 ;  /* 0x0000000dff0d723e */ /* 0x000fe200030006ff */
[----:B------:R-:W-:Y:S01]  /*6a00*/  HADD2.F32 R11, -RZ, R5.H0_H0 ;  /* 0x20000005ff0b7230 */ /* 0x000fe20000004100 */
[----:B------:R-:W-:Y:S01]  /*6a10*/  F2FP.F16.E4M3.UNPACK_B R21, R21.H1 ;  /* 0x00000015ff15723e */ /* 0x000fe200030006ff */
[----:B------:R-:W-:-:S02]  /*6a20*/  HADD2.F32 R10, -RZ, R9.H1_H1 ;  /* 0x30000009ff0a7230 */ /* 0x000fc40000004100 */
[C---:B------:R-:W-:Y:S01]  /*6a30*/  FMUL.FTZ R14, R6.reuse, R12 ;  /* 0x0000000c060e7220 */ /* 0x040fe20000410000 */
[----:B------:R-:W-:Y:S02]  /*6a40*/  HADD2.F32 R5, -RZ, R4.H0_H0 ;  /* 0x20000004ff057230 */ /* 0x000fe40000004100 */
[----:B------:R-:W-:Y:S02]  /*6a50*/  HADD2.F32 R4, -RZ, R3.H1_H1 ;  /* 0x30000003ff047230 */ /* 0x000fe40000004100 */
[-C--:B------:R-:W-:Y:S01]  /*6a60*/  FMUL.FTZ R20, R6, R10.reuse ;  /* 0x0000000a06147220 */ /* 0x080fe20000410000 */
[----:B------:R-:W-:Y:S02]  /*6a70*/  HADD2.F32 R9, -RZ, R9.H0_H0 ;  /* 0x20000009ff097230 */ /* 0x000fe40000004100 */
[C---:B------:R-:W-:Y:S01]  /*6a80*/  FFMA.FTZ R14, R5.reuse, R10, -R14 ;  /* 0x0000000a050e7223 */ /* 0x040fe2000001080e */
[----:B------:R-:W-:Y:S02]  /*6a90*/  HADD2.F32 R3, -RZ, R3.H0_H0 ;  /* 0x20000003ff037230 */ /* 0x000fe40000004100 */
[C---:B------:R-:W-:Y:S01]  /*6aa0*/  FMUL.FTZ R6, R4.reuse, R11 ;  /* 0x0000000b04067220 */ /* 0x040fe20000410000 */
[----:B------:R-:W-:Y:S01]  /*6ab0*/  FFMA.FTZ R15, R5, R12, R20 ;  /* 0x0000000c050f7223 */ /* 0x000fe20000010014 */
[----:B------:R-:W-:Y:S01]  /*6ac0*/  FMUL.FTZ R4, R4, R9 ;  /* 0x0000000904047220 */ /* 0x000fe20000410000 */
[----:B------:R-:W-:-:S02]  /*6ad0*/  HADD2.F32 R5, -RZ, R13.H1_H1 ;  /* 0x3000000dff057230 */ /* 0x000fc40000004100 */
[C---:B------:R-:W-:Y:S01]  /*6ae0*/  FFMA.FTZ R12, R3.reuse, R9, -R6 ;  /* 0x00000009030c7223 */ /* 0x040fe20000010806 */
[--C-:B------:R-:W-:Y:S02]  /*6af0*/  HADD2.F32 R9, -RZ, R21.reuse.H1_H1 ;  /* 0x30000015ff097230 */ /* 0x100fe40000004100 */
[----:B------:R-:W-:Y:S01]  /*6b00*/  FFMA.FTZ R11, R3, R11, R4 ;  /* 0x0000000b030b7223 */ /* 0x000fe20000010004 */
[----:B------:R-:W-:Y:S02]  /*6b10*/  HADD2.F32 R4, -RZ, R8.H1_H1 ;  /* 0x30000008ff047230 */ /* 0x000fe40000004100 */
[----:B------:R-:W-:Y:S02]  /*6b20*/  HADD2.F32 R10, -RZ, R21.H0_H0 ;  /* 0x20000015ff0a7230 */ /* 0x000fe40000004100 */
[----:B------:R-:W-:Y:S02]  /*6b30*/  HADD2.F32 R3, -RZ, R7.H1_H1 ;  /* 0x30000007ff037230 */ /* 0x000fe40000004100 */
[----:B------:R-:W-:Y:S01]  /*6b40*/  FMUL.FTZ R20, R4, R5 ;  /* 0x0000000504147220 */ /* 0x000fe20000410000 */
[----:B------:R-:W-:-:S02]  /*6b50*/  HADD2.F32 R6, -RZ, R13.H0_H0 ;  /* 0x2000000dff067230 */ /* 0x000fc40000004100 */
[----:B------:R-:W-:Y:S01]  /*6b60*/  FMUL.FTZ R13, R4, R9 ;  /* 0x00000009040d7220 */ /* 0x000fe20000410000 */
        /* <DEDUP_REMOVED lines=16> */
[----:B------:R3:W-:Y:S01]  /*6c70*/  STS.128 [R0+0xb000], R4 ;  /* 0x00b0000400007388 */ /* 0x0007e20000000c00 */
[----:B------:R-:W-:Y:S05]  /*6c80*/  BRA `(.L_x_478) ;  /* 0x0000001000a87947 */ /* 0x000fea0003800000 */
.L_x_472:
[----:B------:R-:W-:-:S03]  /*6c90*/  UMOV UR4, 0xffffffff ;  /* 0xffffffff00047882 */ /* 0x000fc60000000000 */
[----:B------:R-:W-:Y:S05]  /*6ca0*/  BRA.DIV UR4, `(.L_x_481) ;  /* 0x0000011604247947 */ /* 0x000fea000b800000 */
[----:B------:R0:W1:Y:S04]  /*6cb0*/  SHFL.IDX PT, R27, R26, RZ, 0x1e1f ;  /* 0x001e1fff1a1b7589 */ /* 0x00006800000e0000 */
[----:B------:R0:W2:Y:S04]  /*6cc0*/  SHFL.IDX PT, R14, R24, RZ, 0x1e1f ;  /* 0x001e1fff180e7589 */ /* 0x0000a800000e0000 */
[----:B------:R0:W3:Y:S04]  /*6cd0*/  SHFL.IDX PT, R3, R28, RZ, 0x1e1f ;  /* 0x001e1fff1c037589 */ /* 0x0000e800000e0000 */
[----:B------:R0:W4:Y:S02]  /*6ce0*/  SHFL.IDX PT, R21, R30, RZ, 0x1e1f ;  /* 0x001e1fff1e157589 */ /* 0x00012400000e0000 */
.L_x_682:
[----:B------:R-:W5:Y:S01]  /*6cf0*/  LDL R5, [R1+0x54] ;  /* 0x0000540001057983 */ /* 0x000f620000100800 */
[----:B------:R-:W-:Y:S01]  /*6d00*/  ULDC UR4, c[0x0][0x448] ;  /* 0x0001120000047ab9 */ /* 0x000fe20000000800 */
[----:B------:R-:W0:Y:S01]  /*6d10*/  LDC R37, c[0x0][0x3f4] ;  /* 0x0000fd00ff257b82 */ /* 0x000e220000000800 */
[----:B------:R-:W-:Y:S01]  /*6d20*/  IMAD R29, R29, UR4, RZ ;  /* 0x000000041d1d7c24 */ /* 0x000fe2000f8e02ff */
[----:B------:R-:W-:Y:S01]  /*6d30*/  BSSY B1, `(.L_x_482) ;  /* 0x0000015000017945 */ /* 0x000fe20003800000 */
[----:B------:R-:W-:Y:S02]  /*6d40*/  CS2R R6, SRZ ;  /* 0x0000000000067805 */ /* 0x000fe4000001ff00 */
[----:B------:R-:W-:Y:S02]  /*6d50*/  CS2R R8, SRZ ;  /* 0x0000000000087805 */ /* 0x000fe4000001ff00 */
[----:B------:R-:W-:Y:S02]  /*6d60*/  CS2R R10, SRZ ;  /* 0x00000000000a7805 */ /* 0x000fe4000001ff00 */
[----:B------:R-:W-:-:S02]  /*6d70*/  ISETP.GE.AND P0, PT, R4, R29, PT ;  /* 0x0000001d0400720c */ /* 0x000fc40003f06270 */
[----:B-----5:R-:W-:-:S04]  /*6d80*/  LEA.HI R0, R5, R5, RZ, 0x1 ;  /* 0x0000000505007211 */ /* 0x020fc800078f08ff */
[----:B------:R-:W-:-:S05]  /*6d90*/  LOP3.LUT R0, R0, 0xfffffffe, RZ, 0xc0, !PT ;  /* 0xfffffffe00007812 */ /* 0x000fca00078ec0ff */
[----:B------:R-:W-:Y:S01]  /*6da0*/  IMAD.IADD R0, R5, 0x1, -R0 ;  /* 0x0000000105007824 */ /* 0x000fe200078e0a00 */
[----:B------:R-:W-:-:S04]  /*6db0*/  CS2R R4, SRZ ;  /* 0x0000000000047805 */ /* 0x000fc8000001ff00 */
[----:B------:R-:W-:Y:S01]  /*6dc0*/  SHF.L.U32 R25, R0, 0x1f, RZ ;  /* 0x0000001f00197819 */ /* 0x000fe200000006ff */
[----:B0-----:R-:W-:Y:S06]  /*6dd0*/  @P0 BRA `(.L_x_483) ;  /* 0x0000000000280947 */ /* 0x001fec0003800000 */
[----:B------:R-:W-:Y:S01]  /*6de0*/  ULDC UR4, c[0x0][0x3f4] ;  /* 0x0000fd0000047ab9 */ /* 0x000fe20000000800 */
[C---:B-1----:R-:W-:Y:S02]  /*6df0*/  IADD3 R12, P0, R16.reuse, R27, RZ ;  /* 0x0000001b100c7210 */ /* 0x042fe40007f1e0ff */
[----:B------:R-:W-:Y:S02]  /*6e00*/  CS2R R4, SRZ ;  /* 0x0000000000047805 */ /* 0x000fe4000001ff00 */
[C---:B------:R-:W-:Y:S02]  /*6e10*/  ISETP.GE.AND P2, PT, R16.reuse, UR4, PT ;  /* 0x0000000410007c0c */ /* 0x040fe4000bf46270 */
[----:B--2---:R-:W-:Y:S01]  /*6e20*/  IADD3 R14, P1, R16, R14, RZ ;  /* 0x0000000e100e7210 */ /* 0x004fe20007f3e0ff */
[----:B---3--:R-:W-:-:S03]  /*6e30*/  IMAD.X R13, R3, 0x1, R17, P0 ;  /* 0x00000001030d7824 */ /* 0x008fc600000e0611 */
[----:B----4-:R-:W-:-:S07]  /*6e40*/  IADD3.X R15, R21, R17, RZ, P1, !PT ;  /* 0x00000011150f7210 */ /* 0x010fce0000ffe4ff */
[----:B------:R-:W-:Y:S05]  /*6e50*/  @P2 BRA `(.L_x_483) ;  /* 0x0000000000082947 */ /* 0x000fea0003800000 */
[----:B------:R0:W5:Y:S04]  /*6e60*/  LD.E.128 R4, desc[UR40][R12.64] ;  /* 0x000000280c047980 */ /* 0x000168000c101d00 */
[----:B------:R0:W5:Y:S02]  /*6e70*/  LD.E.128 R8, desc[UR40][R14.64] ;  /* 0x000000280e087980 */ /* 0x000164000c101d00 */
.L_x_483:
[----:B------:R-:W-:Y:S05]  /*6e80*/  BSYNC B1 ;  /* 0x0000000000017941 */ /* 0x000fea0003800000 */
.L_x_482:
[----:B------:R-:W3:Y:S01]  /*6e90*/  S2R R0, SR_TID.X ;  /* 0x0000000000007919 */ /* 0x000ee20000002100 */
[----:B------:R-:W1:Y:S01]  /*6ea0*/  SYNCS.PHASECHK.TRANS64.TRYWAIT P1, [R18+URZ+0x13200], R25 ;  /* 0x01320019120075a7 */ /* 0x000e62000802017f */
[----:B---3--:R-:W-:Y:S02]  /*6eb0*/  VIADD R3, R0, 0xffffff80 ;  /* 0xffffff8000037836 */ /* 0x008fe40000000000 */
[----:B------:R-:W3:Y:S01]  /*6ec0*/  LDL.LU R0, [R1+0x4] ;  /* 0x0000040001007983 */ /* 0x000ee20000300800 */
[----:B------:R-:W-:Y:S01]  /*6ed0*/  ISETP.GE.AND P0, PT, R16, R37, PT ;  /* 0x000000251000720c */ /* 0x000fe20003f06270 */
[----:B------:R-:W-:Y:S01]  /*6ee0*/  BSSY B1, `(.L_x_484) ;  /* 0x0000007000017945 */ /* 0x000fe20003800000 */
[----:B------:R-:W-:-:S04]  /*6ef0*/  LEA.HI R3, R3, R3, RZ, 0x1 ;  /* 0x0000000303037211 */ /* 0x000fc800078f08ff */
[----:B------:R-:W-:Y:S01]  /*6f00*/  SHF.R.S32.HI R3, RZ, 0x1, R3 ;  /* 0x00000001ff037819 */ /* 0x000fe20000011403 */
[----:B---3--:R-:W-:-:S05]  /*6f10*/  IMAD R0, R0, -0xc0, R29 ;  /* 0xffffff4000007824 */ /* 0x008fca00078e021d */
[----:B------:R-:W-:-:S04]  /*6f20*/  VIMNMX R0, R0, 0xc0, PT ;  /* 0x000000c000007848 */ /* 0x000fc80003fe0100 */
[----:B------:R-:W-:Y:S01]  /*6f30*/  ISETP.GE.OR P0, PT, R3, R0, P0 ;  /* 0x000000000300720c */ /* 0x000fe20000706670 */
[----:B-1----:R-:W-:-:S12]  /*6f40*/  @!P1 BRA `(.L_x_485) ;  /* 0x0000011000ec9947 */ /* 0x002fd80003800000 */
.L_x_683:
[----:B------:R-:W-:Y:S05]  /*6f50*/  BSYNC B1 ;  /* 0x0000000000017941 */ /* 0x000fea0003800000 */
.L_x_484:
[----:B------:R-:W-:Y:S05]  /*6f60*/  @P0 BRA `(.L_x_478) ;  /* 0x0000000c00f00947 */ /* 0x000fea0003800000 */
[----:B------:R-:W3:Y:S04]  /*6f70*/  LDL R39, [R1+0x34] ;  /* 0x0000340001277983 */ /* 0x000ee80000100800 */
[----:B------:R-:W3:Y:S04]  /*6f80*/  LDL R34, [R1+0x38] ;  /* 0x0000380001227983 */ /* 0x000ee80000100800 */
[----:B------:R-:W3:Y:S04]  /*6f90*/  LDL R29, [R1+0x3c] ;  /* 0x00003c00011d7983 */ /* 0x000ee80000100800 */
[----:B------:R-:W3:Y:S01]  /*6fa0*/  LDL R50, [R1+0x70] ;  /* 0x0000700001327983 */ /* 0x000ee20000100800 */
[----:B-----5:R-:W-:-:S02]  /*6fb0*/  SHF.R.U32.HI R0, RZ, 0x8, R4 ;  /* 0x00000008ff007819 */ /* 0x020fc40000011604 */
[----:B------:R-:W-:Y:S02]  /*6fc0*/  LOP3.LUT R3, R4, 0xff, RZ, 0xc0, !PT ;  /* 0x000000ff04037812 */ /* 0x000fe400078ec0ff */
[----:B------:R-:W-:Y:S02]  /*6fd0*/  LOP3.LUT R0, R0, 0xff, RZ, 0xc0, !PT ;  /* 0x000000ff00007812 */ /* 0x000fe400078ec0ff */
[----:B-1----:R-:W-:Y:S02]  /*6fe0*/  SHF.R.U32.HI R25, RZ, 0x8, R5 ;  /* 0x00000008ff197819 */ /* 0x002fe40000011605 */
[----:B------:R-:W-:Y:S02]  /*6ff0*/  PRMT R20, R0, 0x7604, R3 ;  /* 0x0000760400147816 */ /* 0x000fe40000000003 */
[----:B0-----:R-:W-:Y:S02]  /*7000*/  LOP3.LUT R13, R5, 0xff, RZ, 0xc0, !PT ;  /* 0x000000ff050d7812 */ /* 0x001fe400078ec0ff */
[----:B------:R-:W-:-:S02]  /*7010*/  SHF.R.U32.HI R3, RZ, 0x8, R6 ;  /* 0x00000008ff037819 */ /* 0x000fc40000011606 */
[----:B------:R-:W-:Y:S02]  /*7020*/  LOP3.LUT R0, R25, 0xff, RZ, 0xc0, !PT ;  /* 0x000000ff19007812 */ /* 0x000fe400078ec0ff */
[----:B------:R-:W-:Y:S02]  /*7030*/  LOP3.LUT R12, R6, 0xff, RZ, 0xc0, !PT ;  /* 0x000000ff060c7812 */ /* 0x000fe400078ec0ff */
[----:B------:R-:W-:Y:S02]  /*7040*/  LOP3.LUT R3, R3, 0xff, RZ, 0xc0, !PT ;  /* 0x000000ff03037812 */ /* 0x000fe400078ec0ff */
[----:B------:R-:W-:Y:S01]  /*7050*/  PRMT R28, R0, 0x7604, R13 ;  /* 0x00007604001c7816 */ /* 0x000fe2000000000d */
[----:B------:R-:W-:Y:S01]  /*7060*/  IMAD.IADD R0, R16, 0x1, R37 ;  /* 0x0000000110007824 */ /* 0x000fe200078e0225 */
[----:B----4-:R-:W-:Y:S02]  /*7070*/  SHF.R.U32.HI R21, RZ, 0x8, R8 ;  /* 0x00000008ff157819 */ /* 0x010fe40000011608 */
[----:B------:R-:W-:-:S02]  /*7080*/  PRMT R30, R3, 0x7604, R12 ;  /* 0x00007604031e7816 */ /* 0x000fc4000000000c */
[----:B------:R-:W-:Y:S02]  /*7090*/  LOP3.LUT R24, R8, 0xff, RZ, 0xc0, !PT ;  /* 0x000000ff08187812 */ /* 0x000fe400078ec0ff */
[----:B------:R-:W-:Y:S02]  /*70a0*/  LOP3.LUT R21, R21, 0xff, RZ, 0xc0, !PT ;  /* 0x000000ff15157812 */ /* 0x000fe400078ec0ff */
[----:B------:R-:W-:Y:S02]  /*70b0*/  SHF.R.U32.HI R3, RZ, 0x8, R10 ;  /* 0x00000008ff037819 */ /* 0x000fe4000001160a */
[----:B------:R-:W-:Y:S02]  /*70c0*/  PRMT R35, R21, 0x7604, R24 ;  /* 0x0000760415237816 */ /* 0x000fe40000000018 */
[----:B------:R-:W-:Y:S02]  /*70d0*/  SHF.R.U32.HI R27, RZ, 0x8, R11 ;  /* 0x00000008ff1b7819 */ /* 0x000fe4000001160b */
[----:B------:R-:W-:-:S02]  /*70e0*/  LOP3.LUT R25, R3, 0xff, RZ, 0xc0, !PT ;  /* 0x000000ff03197812 */ /* 0x000fc400078ec0ff */
[----:B------:R-:W-:Y:S02]  /*70f0*/  SHF.R.U32.HI R21, RZ, 0x8, R9 ;  /* 0x00000008ff157819 */ /* 0x000fe40000011609 */
[----:B--2---:R-:W-:Y:S02]  /*7100*/  SHF.R.U32.HI R14, RZ, 0x8, R7 ;  /* 0x00000008ff0e7819 */ /* 0x004fe40000011607 */
[----:B------:R-:W-:Y:S02]  /*7110*/  LOP3.LUT R24, R9, 0xff, RZ, 0xc0, !PT ;  /* 0x000000ff09187812 */ /* 0x000fe400078ec0ff */
[----:B------:R-:W-:Y:S02]  /*7120*/  LOP3.LUT R26, R10, 0xff, RZ, 0xc0, !PT ;  /* 0x000000ff0a1a7812 */ /* 0x000fe400078ec0ff */
[----:B------:R-:W-:Y:S02]  /*7130*/  LOP3.LUT R27, R27, 0xff, RZ, 0xc0, !PT ;  /* 0x000000ff1b1b7812 */ /* 0x000fe400078ec0ff */
[----:B------:R-:W-:-:S02]  /*7140*/  LOP3.LUT R32, R11, 0xff, RZ, 0xc0, !PT ;  /* 0x000000ff0b207812 */ /* 0x000fc400078ec0ff */
[----:B------:R-:W-:Y:S02]  /*7150*/  LOP3.LUT R21, R21, 0xff, RZ, 0xc0, !PT ;  /* 0x000000ff15157812 */ /* 0x000fe400078ec0ff */
[----:B------:R-:W-:Y:S02]  /*7160*/  LOP3.LUT R15, R7, 0xff, RZ, 0xc0, !PT ;  /* 0x000000ff070f7812 */ /* 0x000fe400078ec0ff */
[----:B------:R-:W-:Y:S02]  /*7170*/  LOP3.LUT R14, R14, 0xff, RZ, 0xc0, !PT ;  /* 0x000000ff0e0e7812 */ /* 0x000fe400078ec0ff */
[----:B------:R-:W-:Y:S02]  /*7180*/  PRMT R37, R21, 0x7604, R24 ;  /* 0x0000760415257816 */ /* 0x000fe40000000018 */
[----:B------:R-:W-:Y:S02]  /*7190*/  PRMT R41, R25, 0x7604, R26 ;  /* 0x0000760419297816 */ /* 0x000fe4000000001a */
[----:B------:R-:W-:-:S02]  /*71a0*/  PRMT R43, R27, 0x7604, R32 ;  /* 0x000076041b2b7816 */ /* 0x000fc40000000020 */
[----:B------:R-:W-:Y:S02]  /*71b0*/  PRMT R33, R14, 0x7604, R15 ;  /* 0x000076040e217816 */ /* 0x000fe4000000000f */
[----:B------:R-:W-:Y:S02]  /*71c0*/  SHF.R.U32.HI R21, RZ, 0x10, R5 ;  /* 0x00000010ff157819 */ /* 0x000fe40000011605 */
[----:B------:R-:W-:Y:S02]  /*71d0*/  SHF.R.U32.HI R32, RZ, 0x10, R7 ;  /* 0x00000010ff207819 */ /* 0x000fe40000011607 */
[----:B------:R-:W-:Y:S02]  /*71e0*/  LOP3.LUT R21, R21, 0xff, RZ, 0xc0, !PT ;  /* 0x000000ff15157812 */ /* 0x000fe400078ec0ff */
[----:B------:R-:W-:Y:S02]  /*71f0*/  LOP3.LUT R32, R32, 0xff, RZ, 0xc0, !PT ;  /* 0x000000ff20207812 */ /* 0x000fe400078ec0ff */
[----:B------:R-:W-:-:S02]  /*7200*/  PRMT R21, R21, 0x7054, R28 ;  /* 0x0000705415157816 */ /* 0x000fc4000000001c */
[----:B------:R-:W-:Y:S02]  /*7210*/  SHF.R.U32.HI R28, RZ, 0x10, R9 ;  /* 0x00000010ff1c7819 */ /* 0x000fe40000011609 */
[----:B------:R-:W-:Y:S02]  /*7220*/  PRMT R33, R32, 0x7054, R33 ;  /* 0x0000705420217816 */ /* 0x000fe40000000021 */
[----:B------:R-:W-:Y:S02]  /*7230*/  SHF.R.U32.HI R32, RZ, 0x10, R11 ;  /* 0x00000010ff207819 */ /* 0x000fe4000001160b */
[----:B------:R-:W-:Y:S02]  /*7240*/  LOP3.LUT R28, R28, 0xff, RZ, 0xc0, !PT ;  /* 0x000000ff1c1c7812 */ /* 0x000fe400078ec0ff */
[----:B------:R-:W-:-:S04]  /*7250*/  LOP3.LUT R32, R32, 0xff, RZ, 0xc0, !PT ;  /* 0x000000ff20207812 */ /* 0x000fc800078ec0ff */
[----:B------:R-:W-:-:S04]  /*7260*/  PRMT R43, R32, 0x7054, R43 ;  /* 0x00007054202b7816 */ /* 0x000fc8000000002b */
[----:B------:R-:W-:-:S04]  /*7270*/  LOP3.LUT R43, R43, 0xff000000, R11, 0xf8, !PT ;  /* 0xff0000002b2b7812 */ /* 0x000fc800078ef80b */
[-C--:B------:R-:W-:Y:S02]  /*7280*/  F2FP.F16.E4M3.UNPACK_B R44, R43.reuse ;  /* 0x0000002bff2c723e */ /* 0x080fe400020006ff */
[----:B------:R-:W-:Y:S02]  /*7290*/  F2FP.F16.E4M3.UNPACK_B R43, R43.H1 ;  /* 0x0000002bff2b723e */ /* 0x000fe400030006ff */
[----:B---3--:R-:W-:Y:S02]  /*72a0*/  LOP3.LUT R0, R39, 0x30, R0, 0xf8, !PT ;  /* 0x0000003027007812 */ /* 0x008fe400078ef800 */
[----:B------:R-:W-:Y:S02]  /*72b0*/  PRMT R39, R28, 0x7054, R37 ;  /* 0x000070541c277816 */ /* 0x000fe40000000025 */
[----:B------:R-:W-:Y:S02]  /*72c0*/  LOP3.LUT R3, R0, R34, RZ, 0x3c, !PT ;  /* 0x0000002200037212 */ /* 0x000fe400078e3cff */
[----:B------:R-:W-:-:S02]  /*72d0*/  LOP3.LUT R39, R39, 0xff000000, R9, 0xf8, !PT ;  /* 0xff00000027277812 */ /* 0x000fc400078ef809 */
[----:B------:R-:W-:Y:S02]  /*72e0*/  IADD3 R0, R18, R29, R3 ;  /* 0x0000001d12007210 */ /* 0x000fe40007ffe003 */
[----:B------:R-:W-:Y:S01]  /*72f0*/  SHF.R.U32.HI R29, RZ, 0x10, R6 ;  /* 0x00000010ff1d7819 */ /* 0x000fe20000011606 */
[----:B------:R-:W0:Y:S01]  /*7300*/  LDS.128 R12, [R50+0xb000] ;  /* 0x00b00000320c7984 */ /* 0x000e220000000c00 */
[----:B------:R-:W-:Y:S02]  /*7310*/  SHF.R.U32.HI R3, RZ, 0x10, R4 ;  /* 0x00000010ff037819 */ /* 0x000fe40000011604 */
[----:B------:R-:W-:Y:S01]  /*7320*/  LOP3.LUT R29, R29, 0xff, RZ, 0xc0, !PT ;  /* 0x000000ff1d1d7812 */ /* 0x000fe200078ec0ff */
[----:B------:R-:W1:Y:S01]  /*7330*/  LDS.128 R24, [R0+0xb000] ;  /* 0x00b0000000187984 */ /* 0x000e620000000c00 */
[----:B------:R-:W-:Y:S02]  /*7340*/  LOP3.LUT R3, R3, 0xff, RZ, 0xc0, !PT ;  /* 0x000000ff03037812 */ /* 0x000fe400078ec0ff */
[----:B------:R-:W-:-:S02]  /*7350*/  PRMT R29, R29, 0x7054, R30 ;  /* 0x000070541d1d7816 */ /* 0x000fc4000000001e */
[----:B------:R-:W-:Y:S02]  /*7360*/  SHF.R.U32.HI R30, RZ, 0x10, R10 ;  /* 0x00000010ff1e7819 */ /* 0x000fe4000001160a */
[----:B------:R-:W-:Y:S02]  /*7370*/  PRMT R3, R3, 0x7054, R20 ;  /* 0x0000705403037816 */ /* 0x000fe40000000014 */
[----:B------:R-:W-:Y:S02]  /*7380*/  SHF.R.U32.HI R20, RZ, 0x10, R8 ;  /* 0x00000010ff147819 */ /* 0x000fe40000011608 */
[----:B------:R-:W-:Y:S02]  /*7390*/  LOP3.LUT R30, R30, 0xff, RZ, 0xc0, !PT ;  /* 0x000000ff1e1e7812 */ /* 0x000fe400078ec0ff */
[----:B------:R-:W-:Y:S02]  /*73a0*/  LOP3.LUT R20, R20, 0xff, RZ, 0xc0, !PT ;  /* 0x000000ff14147812 */ /* 0x000fe400078ec0ff */
[----:B------:R-:W-:-:S02]  /*73b0*/  PRMT R41, R30, 0x7054, R41 ;  /* 0x000070541e297816 */ /* 0x000fc40000000029 */
[----:B------:R-:W-:Y:S02]  /*73c0*/  PRMT R35, R20, 0x7054, R35 ;  /* 0x0000705414237816 */ /* 0x000fe40000000023 */
[----:B------:R-:W-:Y:S02]  /*73d0*/  LOP3.LUT R34, R21, 0xff000000, R5, 0xf8, !PT ;  /* 0xff00000015227812 */ /* 0x000fe400078ef805 */
[----:B------:R-:W-:Y:S02]  /*73e0*/  LOP3.LUT R20, R3, 0xff000000, R4, 0xf8, !PT ;  /* 0xff00000003147812 */ /* 0x000fe400078ef804 */
[----:B------:R-:W-:Y:S02]  /*73f0*/  LOP3.LUT R4, R41, 0xff000000, R10, 0xf8, !PT ;  /* 0xff00000029047812 */ /* 0x000fe400078ef80a */
[----:B------:R-:W-:Y:S02]  /*7400*/  F2FP.F16.E4M3.UNPACK_B R41, R39 ;  /* 0x00000027ff29723e */ /* 0x000fe400020006ff */
[----:B------:R-:W-:-:S02]  /*7410*/  F2FP.F16.E4M3.UNPACK_B R11, R34 ;  /* 0x00000022ff0b723e */ /* 0x000fc400020006ff */
[----:B------:R-:W-:Y:S02]  /*7420*/  LOP3.LUT R3, R29, 0xff000000, R6, 0xf8, !PT ;  /* 0xff0000001d037812 */ /* 0x000fe400078ef806 */
[----:B------:R-:W-:Y:S02]  /*7430*/  LOP3.LUT R28, R35, 0xff000000, R8, 0xf8, !PT ;  /* 0xff000000231c7812 */ /* 0x000fe400078ef808 */
[----:B------:R-:W-:Y:S02]  /*7440*/  LOP3.LUT R37, R33, 0xff000000, R7, 0xf8, !PT ;  /* 0xff00000021257812 */ /* 0x000fe400078ef807 */
[----:B------:R-:W-:Y:S02]  /*7450*/  F2FP.F16.E4M3.UNPACK_B R39, R39.H1 ;  /* 0x00000027ff27723e */ /* 0x000fe400030006ff */
[-C--:B0-----:R-:W-:Y:S02]  /*7460*/  F2FP.F16.E4M3.UNPACK_B R8, R13.reuse ;  /* 0x0000000dff08723e */ /* 0x081fe400020006ff */
[----:B------:R-:W-:-:S02]  /*7470*/  F2FP.F16.E4M3.UNPACK_B R29, R13.H1 ;  /* 0x0000000dff1d723e */ /* 0x000fc400030006ff */
[----:B-1----:R-:W-:Y:S01]  /*7480*/  F2FP.F16.E4M3.UNPACK_B R10, R25 ;  /* 0x00000019ff0a723e */ /* 0x002fe200020006ff */
[--C-:B------:R-:W-:Y:S01]  /*7490*/  HADD2.F32 R9, -RZ, R8.reuse.H0_H0 ;  /* 0x20000008ff097230 */ /* 0x100fe20000004100 */
[-C--:B------:R-:W-:Y:S01]  /*74a0*/  F2FP.F16.E4M3.UNPACK_B R30, R15.reuse ;  /* 0x0000000fff1e723e */ /* 0x080fe200020006ff */
[----:B------:R-:W-:Y:S01]  /*74b0*/  HADD2.F32 R8, -RZ, R8.H1_H1 ;  /* 0x30000008ff087230 */ /* 0x000fe20000004100 */
[----:B------:R-:W-:Y:S01]  /*74c0*/  F2FP.F16.E4M3.UNPACK_B R36, R15.H1 ;  /* 0x0000000fff24723e */ /* 0x000fe200030006ff */
[----:B------:R-:W-:Y:S01]  /*74d0*/  HADD2.F32 R15, -RZ, R41.H0_H0 ;  /* 0x20000029ff0f7230 */ /* 0x000fe20000004100 */
[-C--:B------:R-:W-:Y:S01]  /*74e0*/  F2FP.F16.E4M3.UNPACK_B R13, R12.reuse ;  /* 0x0000000cff0d723e */ /* 0x080fe200020006ff */
[--C-:B------:R-:W-:Y:S01]  /*74f0*/  HADD2.F32 R6, -RZ, R10.reuse.H0_H0 ;  /* 0x2000000aff067230 */ /* 0x100fe20000004100 */
[----:B------:R-:W-:Y:S01]  /*7500*/  F2FP.F16.E4M3.UNPACK_B R33, R12.H1 ;  /* 0x0000000cff21723e */ /* 0x000fe200030006ff */
[----:B------:R-:W-:Y:S01]  /*7510*/  HADD2.F32 R12, -RZ, R11.H0_H0 ;  /* 0x2000000bff0c7230 */ /* 0x000fe20000004100 */
[-C--:B------:R-:W-:Y:S01]  /*7520*/  F2FP.F16.E4M3.UNPACK_B R21, R24.reuse ;  /* 0x00000018ff15723e */ /* 0x080fe200020006ff */
[----:B------:R-:W-:Y:S01]  /*7530*/  HADD2.F32 R41, -RZ, R41.H1_H1 ;  /* 0x30000029ff297230 */ /* 0x000fe20000004100 */
[----:B------:R-:W-:Y:S01]  /*7540*/  F2FP.F16.E4M3.UNPACK_B R35, R24.H1 ;  /* 0x00000018ff23723e */ /* 0x000fe200030006ff */
[C---:B------:R-:W-:Y:S01]  /*7550*/  FMUL.FTZ R24, R6.reuse, R15 ;  /* 0x0000000f06187220 */ /* 0x040fe20000410000 */
[----:B------:R-:W-:Y:S01]  /*7560*/  FMUL.FTZ R42, R6, R12 ;  /* 0x0000000c062a7220 */ /* 0x000fe20000410000 */
[----:B------:R-:W-:Y:S01]  /*7570*/  F2FP.F16.E4M3.UNPACK_B R25, R25.H1 ;  /* 0x00000019ff19723e */ /* 0x000fe200030006ff */
[----:B------:R-:W-:Y:S01]  /*7580*/  HADD2.F32 R10, -RZ, R10.H1_H1 ;  /* 0x3000000aff0a7230 */ /* 0x000fe20000004100 */
[----:B------:R-:W-:Y:S01]  /*7590*/  F2FP.F16.E4M3.UNPACK_B R34, R34.H1 ;  /* 0x00000022ff22723e */ /* 0x000fe200030006ff */
[C---:B------:R-:W-:Y:S01]  /*75a0*/  FFMA.FTZ R6, R9.reuse, R12, -R24 ;  /* 0x0000000c09067223 */ /* 0x040fe20000010818 */
[----:B------:R-:W-:Y:S01]  /*75b0*/  FFMA.FTZ R9, R9, R15, R42 ;  /* 0x0000000f09097223 */ /* 0x000fe2000001002a */
[-C--:B------:R-:W-:Y:S01]  /*75c0*/  F2FP.F16.E4M3.UNPACK_B R32, R27.reuse ;  /* 0x0000001bff20723e */ /* 0x080fe200020006ff */
[----:B------:R-:W-:Y:S01]  /*75d0*/  HADD2.F32 R15, -RZ, R11.H1_H1 ;  /* 0x3000000bff0f7230 */ /* 0x000fe20000004100 */
[----:B------:R-:W-:Y:S01]  /*75e0*/  F2FP.F16.E4M3.UNPACK_B R38, R27.H1 ;  /* 0x0000001bff26723e */ /* 0x000fe200030006ff */
[----:B------:R-:W-:-:S02]  /*75f0*/  HADD2.F32 R27, -RZ, R39.H0_H0 ;  /* 0x20000027ff1b7230 */ /* 0x000fc40000004100 */
[C---:B------:R-:W-:Y:S01]  /*7600*/  FMUL.FTZ R45, R10.reuse, R41 ;  /* 0x000000290a2d7220 */ /* 0x040fe20000410000 */
[----:B------:R-:W-:Y:S02]  /*7610*/  HADD2.F32 R11, -RZ, R25.H0_H0 ;  /* 0x20000019ff0b7230 */ /* 0x000fe40000004100 */
[----:B------:R-:W-:Y:S01]  /*7620*/  FMUL.FTZ R10, R10, R15 ;  /* 0x0000000f0a0a7220 */ /* 0x000fe20000410000 */
[--C-:B------:R-:W-:Y:S01]  /*7630*/  HADD2.F32 R24, -RZ, R34.reuse.H0_H0 ;  /* 0x20000022ff187230 */ /* 0x100fe20000004100 */
[----:B------:R-:W-:Y:S01]  /*7640*/  F2FP.F16.E4M3.UNPACK_B R7, R26 ;  /* 0x0000001aff07723e */ /* 0x000fe200020006ff */
[----:B------:R-:W-:Y:S02]  /*7650*/  HADD2.F32 R12, -RZ, R29.H0_H0 ;  /* 0x2000001dff0c7230 */ /* 0x000fe40000004100 */
[C---:B------:R-:W-:Y:S01]  /*7660*/  FMUL.FTZ R47, R11.reuse, R27 ;  /* 0x0000001b0b2f7220 */ /* 0x040fe20000410000 */
[----:B------:R-:W-:Y:S02]  /*7670*/  HADD2.F32 R34, -RZ, R34.H1_H1 ;  /* 0x30000022ff227230 */ /* 0x000fe40000004100 */
[-C--:B------:R-:W-:Y:S01]  /*7680*/  FMUL.FTZ R42, R11, R24.reuse ;  /* 0x000000180b2a7220 */ /* 0x080fe20000410000 */
[C---:B------:R-:W-:Y:S01]  /*7690*/  FFMA.FTZ R11, R8.reuse, R15, -R45 ;  /* 0x0000000f080b7223 */ /* 0x040fe2000001082d */
[----:B------:R-:W-:Y:S01]  /*76a0*/  FFMA.FTZ R8, R8, R41, R10 ;  /* 0x0000002908087223 */ /* 0x000fe2000001000a */
[C---:B------:R-:W-:Y:S01]  /*76b0*/  FFMA.FTZ R10, R12.reuse, R24, -R47 ;  /* 0x000000180c0a7223 */ /* 0x040fe2000001082f */
[----:B------:R-:W-:Y:S01]  /*76c0*/  FFMA.FTZ R12, R12, R27, R42 ;  /* 0x0000001b0c0c7223 */ /* 0x000fe2000001002a */
[----:B------:R-:W-:Y:S01]  /*76d0*/  HADD2.F32 R42, -RZ, R39.H1_H1 ;  /* 0x30000027ff2a7230 */ /* 0x000fe20000004100 */
[-C--:B------:R-:W-:Y:S01]  /*76e0*/  F2FP.F16.E4M3.UNPACK_B R39, R37.reuse ;  /* 0x00000025ff27723e */ /* 0x080fe200020006ff */
[----:B------:R-:W-:Y:S01]  /*76f0*/  HADD2.F32 R25, -RZ, R25.H1_H1 ;  /* 0x30000019ff197230 */ /* 0x000fe20000004100 */
[----:B------:R-:W-:Y:S01]  /*7700*/  F2FP.F16.E4M3.UNPACK_B R37, R37.H1 ;  /* 0x00000025ff25723e */ /* 0x000fe200030006ff */
[----:B------:R-:W-:Y:S01]  /*7710*/  HADD2.F32 R45, -RZ, R44.H0_H0 ;  /* 0x2000002cff2d7230 */ /* 0x000fe20000004100 */
[----:B------:R-:W-:Y:S01]  /*7720*/  F2FP.F16.E4M3.UNPACK_B R26, R26.H1 ;  /* 0x0000001aff1a723e */ /* 0x000fe200030006ff */
[----:B------:R-:W-:-:S02]  /*7730*/  HADD2.F32 R15, -RZ, R32.H0_H0 ;  /* 0x20000020ff0f7230 */ /* 0x000fc40000004100 */
[C---:B------:R-:W-:Y:S01]  /*7740*/  FMUL.FTZ R46, R25.reuse, R42 ;  /* 0x0000002a192e7220 */ /* 0x040fe20000410000 */
[----:B------:R-:W-:Y:S02]  /*7750*/  HADD2.F32 R41, -RZ, R39.H0_H0 ;  /* 0x20000027ff297230 */ /* 0x000fe40000004100 */
[----:B------:R-:W-:Y:S01]  /*7760*/  FMUL.FTZ R27, R25, R34 ;  /* 0x00000022191b7220 */ /* 0x000fe20000410000 */
[----:B------:R-:W-:Y:S02]  /*7770*/  HADD2.F32 R29, -RZ, R29.H1_H1 ;  /* 0x3000001dff1d7230 */ /* 0x000fe40000004100 */
[C---:B------:R-:W-:Y:S01]  /*7780*/  FMUL.FTZ R25, R15.reuse, R45 ;  /* 0x0000002d0f197220 */ /* 0x040fe20000410000 */
[----:B------:R-:W-:Y:S02]  /*7790*/  HADD2.F32 R24, -RZ, R30.H0_H0 ;  /* 0x2000001eff187230 */ /* 0x000fe40000004100 */
[----:B------:R-:W-:Y:S01]  /*77a0*/  FMUL.FTZ R48, R15, R41 ;  /* 0x000000290f307220 */ /* 0x000fe20000410000 */
[----:B------:R-:W-:-:S02]  /*77b0*/  HADD2.F32 R44, -RZ, R44.H1_H1 ;  /* 0x3000002cff2c7230 */ /* 0x000fc40000004100 */
[C---:B------:R-:W-:Y:S01]  /*77c0*/  FFMA.FTZ R15, R29.reuse, R34, -R46 ;  /* 0x000000221d0f7223 */ /* 0x040fe2000001082e */
[----:B------:R-:W-:Y:S01]  /*77d0*/  FFMA.FTZ R27, R29, R42, R27 ;  /* 0x0000002a1d1b7223 */ /* 0x000fe2000001001b */
[C---:B------:R-:W-:Y:S01]  /*77e0*/  FFMA.FTZ R25, R24.reuse, R41, -R25 ;  /* 0x0000002918197223 */ /* 0x040fe20000010819 */
[----:B------:R-:W-:Y:S02]  /*77f0*/  HADD2.F32 R32, -RZ, R32.H1_H1 ;  /* 0x30000020ff207230 */ /* 0x000fe40000004100 */
[----:B------:R-:W-:Y:S01]  /*7800*/  FFMA.FTZ R24, R24, R45, R48 ;  /* 0x0000002d18187223 */ /* 0x000fe20000010030 */
[----:B------:R-:W-:Y:S01]  /*7810*/  HADD2.F32 R39, -RZ, R39.H1_H1 ;  /* 0x30000027ff277230 */ /* 0x000fe20000004100 */
[----:B------:R-:W-:Y:S01]  /*7820*/  F2FP.F16.E4M3.UNPACK_B R5, R14 ;  /* 0x0000000eff05723e */ /* 0x000fe200020006ff */
[----:B------:R-:W-:Y:S02]  /*7830*/  HADD2.F32 R29, -RZ, R30.H1_H1 ;  /* 0x3000001eff1d7230 */ /* 0x000fe40000004100 */
[----:B------:R-:W-:Y:S01]  /*7840*/  FMUL.FTZ R42, R32, R44 ;  /* 0x0000002c202a7220 */ /* 0x000fe20000410000 */
[----:B------:R-:W-:-:S02]  /*7850*/  HADD2.F32 R45, -RZ, R43.H0_H0 ;  /* 0x2000002bff2d7230 */ /* 0x000fc40000004100 */
[----:B------:R-:W-:Y:S01]  /*7860*/  FMUL.FTZ R47, R32, R39 ;  /* 0x00000027202f7220 */ /* 0x000fe20000410000 */
[----:B------:R-:W-:Y:S01]  /*7870*/  HADD2.F32 R30, -RZ, R38.H0_H0 ;  /* 0x20000026ff1e7230 */ /* 0x000fe20000004100 */
[----:B------:R-:W-:Y:S01]  /*7880*/  F2FP.F16.E4M3.UNPACK_B R14, R14.H1 ;  /* 0x0000000eff0e723e */ /* 0x000fe200030006ff */
[--C-:B------:R-:W-:Y:S01]  /*7890*/  HADD2.F32 R41, -RZ, R37.reuse.H0_H0 ;  /* 0x20000025ff297230 */ /* 0x100fe20000004100 */
[----:B------:R-:W-:Y:S01]  /*78a0*/  F2FP.SATFINITE.E4M3.F32.PACK_AB_MERGE_C R12, R27, R12, RZ ;  /* 0x0000000c1b0c723e */ /* 0x000fe200048070ff */
[----:B------:R-:W-:Y:S02]  /*78b0*/  HADD2.F32 R34, -RZ, R36.H0_H0 ;  /* 0x20000024ff227230 */ /* 0x000fe40000004100 */
[C---:B------:R-:W-:Y:S01]  /*78c0*/  FMUL.FTZ R49, R30.reuse, R45 ;  /* 0x0000002d1e317220 */ /* 0x040fe20000410000 */
[----:B------:R-:W-:Y:S01]  /*78d0*/  FMUL.FTZ R46, R30, R41 ;  /* 0x000000291e2e7220 */ /* 0x000fe20000410000 */
[C---:B------:R-:W-:Y:S01]  /*78e0*/  FFMA.FTZ R30, R29.reuse, R39, -R42 ;  /* 0x000000271d1e7223 */ /* 0x040fe2000001082a */
[----:B------:R-:W-:Y:S01]  /*78f0*/  FFMA.FTZ R29, R29, R44, R47 ;  /* 0x0000002c1d1d7223 */ /* 0x000fe2000001002f */
[C---:B------:R-:W-:Y:S01]  /*7900*/  FFMA.FTZ R32, R34.reuse, R41, -R49 ;  /* 0x0000002922207223 */ /* 0x040fe20000010831 */
[----:B------:R-:W-:Y:S01]  /*7910*/  F2FP.F16.E4M3.UNPACK_B R44, R28.H1 ;  /* 0x0000001cff2c723e */ /* 0x000fe200030006ff */
[----:B------:R-:W-:Y:S01]  /*7920*/  FFMA.FTZ R34, R34, R45, R46 ;  /* 0x0000002d22227223 */ /* 0x000fe2000001002e */
[----:B------:R-:W-:Y:S01]  /*7930*/  F2FP.F16.E4M3.UNPACK_B R41, R20.H1 ;  /* 0x00000014ff29723e */ /* 0x000fe200030006ff */
[----:B------:R-:W-:Y:S01]  /*7940*/  HADD2.F32 R42, -RZ, R37.H1_H1 ;  /* 0x30000025ff2a7230 */ /* 0x000fe20000004100 */
[----:B------:R-:W-:Y:S01]  /*7950*/  F2FP.SATFINITE.E4M3.F32.PACK_AB_MERGE_C R9, R8, R9, R12 ;  /* 0x000000090809723e */ /* 0x000fe2000480700c */
[----:B------:R-:W-:-:S02]  /*7960*/  HADD2.F32 R46, -RZ, R43.H1_H1 ;  /* 0x3000002bff2e7230 */ /* 0x000fc40000004100 */
[----:B------:R-:W-:Y:S02]  /*7970*/  HADD2.F32 R39, -RZ, R38.H1_H1 ;  /* 0x30000026ff277230 */ /* 0x000fe40000004100 */
[----:B------:R-:W-:Y:S02]  /*7980*/  HADD2.F32 R45, -RZ, R44.H0_H0 ;  /* 0x2000002cff2d7230 */ /* 0x000fe40000004100 */
[----:B------:R-:W-:Y:S02]  /*7990*/  HADD2.F32 R38, -RZ, R35.H0_H0 ;  /* 0x20000023ff267230 */ /* 0x000fe40000004100 */
[C---:B------:R-:W-:Y:S01]  /*79a0*/  FMUL.FTZ R48, R39.reuse, R46 ;  /* 0x0000002e27307220 */ /* 0x040fe20000410000 */
[----:B------:R-:W-:Y:S02]  /*79b0*/  HADD2.F32 R43, -RZ, R41.H0_H0 ;  /* 0x20000029ff2b7230 */ /* 0x000fe40000004100 */
[----:B------:R-:W-:Y:S01]  /*79c0*/  FMUL.FTZ R49, R39, R42 ;  /* 0x0000002a27317220 */ /* 0x000fe20000410000 */
[----:B------:R-:W-:-:S02]  /*79d0*/  HADD2.F32 R37, -RZ, R36.H1_H1 ;  /* 0x30000024ff257230 */ /* 0x000fc40000004100 */
[C---:B------:R-:W-:Y:S01]  /*79e0*/  FMUL.FTZ R39, R38.reuse, R45 ;  /* 0x0000002d26277220 */ /* 0x040fe20000410000 */
[----:B------:R-:W-:Y:S02]  /*79f0*/  HADD2.F32 R36, -RZ, R33.H0_H0 ;  /* 0x20000021ff247230 */ /* 0x000fe40000004100 */
[----:B------:R-:W-:Y:S01]  /*7a00*/  FMUL.FTZ R38, R38, R43 ;  /* 0x0000002b26267220 */ /* 0x000fe20000410000 */
[----:B------:R-:W-:Y:S02]  /*7a10*/  HADD2.F32 R44, -RZ, R44.H1_H1 ;  /* 0x3000002cff2c7230 */ /* 0x000fe40000004100 */
[----:B------:R-:W-:Y:S01]  /*7a20*/  FFMA.FTZ R47, R37, R42, -R48 ;  /* 0x0000002a252f7223 */ /* 0x000fe20000010830 */
[----:B------:R-:W-:Y:S02]  /*7a30*/  HADD2.F32 R35, -RZ, R35.H1_H1 ;  /* 0x30000023ff237230 */ /* 0x000fe40000004100 */
[----:B------:R-:W-:Y:S01]  /*7a40*/  FFMA.FTZ R45, R36, R45, R38 ;  /* 0x0000002d242d7223 */ /* 0x000fe20000010026 */
[----:B------:R-:W-:-:S02]  /*7a50*/  HADD2.F32 R38, -RZ, R41.H1_H1 ;  /* 0x30000029ff267230 */ /* 0x000fc40000004100 */
[----:B------:R-:W-:Y:S01]  /*7a60*/  FFMA.FTZ R43, R36, R43, -R39 ;  /* 0x0000002b242b7223 */ /* 0x000fe20000010827 */
[----:B------:R-:W-:Y:S01]  /*7a70*/  FFMA.FTZ R49, R37, R46, R49 ;  /* 0x0000002e25317223 */ /* 0x000fe20000010031 */
[----:B------:R-:W-:Y:S01]  /*7a80*/  HADD2.F32 R33, -RZ, R33.H1_H1 ;  /* 0x30000021ff217230 */ /* 0x000fe20000004100 */
[----:B------:R-:W-:Y:S01]  /*7a90*/  F2FP.F16.E4M3.UNPACK_B R36, R20 ;  /* 0x00000014ff24723e */ /* 0x000fe200020006ff */
[C---:B------:R-:W-:Y:S01]  /*7aa0*/  FMUL.FTZ R20, R35.reuse, R44 ;  /* 0x0000002c23147220 */ /* 0x040fe20000410000 */
[----:B------:R-:W-:Y:S01]  /*7ab0*/  F2FP.F16.E4M3.UNPACK_B R37, R28 ;  /* 0x0000001cff25723e */ /* 0x000fe200020006ff */
[-C--:B------:R-:W-:Y:S01]  /*7ac0*/  FMUL.FTZ R39, R35, R38.reuse ;  /* 0x0000002623277220 */ /* 0x080fe20000410000 */
[--C-:B------:R-:W-:Y:S02]  /*7ad0*/  HADD2.F32 R28, -RZ, R21.reuse.H0_H0 ;  /* 0x20000015ff1c7230 */ /* 0x100fe40000004100 */
[----:B------:R-:W-:Y:S01]  /*7ae0*/  FFMA.FTZ R46, R33, R38, -R20 ;  /* 0x00000026212e7223 */ /* 0x000fe20000010814 */
[----:B------:R-:W-:-:S02]  /*7af0*/  HADD2.F32 R21, -RZ, R21.H1_H1 ;  /* 0x30000015ff157230 */ /* 0x000fc40000004100 */
[----:B------:R-:W-:Y:S01]  /*7b00*/  FFMA.FTZ R44, R33, R44, R39 ;  /* 0x0000002c212c7223 */ /* 0x000fe20000010027 */
[--C-:B------:R-:W-:Y:S01]  /*7b10*/  HADD2.F32 R35, -RZ, R37.reuse.H0_H0 ;  /* 0x20000025ff237230 */ /* 0x100fe20000004100 */
[----:B------:R-:W-:Y:S01]  /*7b20*/  F2FP.SATFINITE.E4M3.F32.PACK_AB_MERGE_C R34, R49, R34, RZ ;  /* 0x000000223122723e */ /* 0x000fe200048070ff */
[--C-:B------:R-:W-:Y:S02]  /*7b30*/  HADD2.F32 R33, -RZ, R36.reuse.H0_H0 ;  /* 0x20000024ff217230 */ /* 0x100fe40000004100 */
[----:B------:R-:W-:Y:S02]  /*7b40*/  HADD2.F32 R38, -RZ, R37.H1_H1 ;  /* 0x30000025ff267230 */ /* 0x000fe40000004100 */
[C---:B------:R-:W-:Y:S01]  /*7b50*/  FMUL.FTZ R39, R28.reuse, R35 ;  /* 0x000000231c277220 */ /* 0x040fe20000410000 */
[----:B------:R-:W-:Y:S02]  /*7b60*/  HADD2.F32 R36, -RZ, R36.H1_H1 ;  /* 0x30000024ff247230 */ /* 0x000fe40000004100 */
[----:B------:R-:W-:Y:S01]  /*7b70*/  FMUL.FTZ R41, R28, R33 ;  /* 0x000000211c297220 */ /* 0x000fe20000410000 */
[--C-:B------:R-:W-:Y:S01]  /*7b80*/  HADD2.F32 R20, -RZ, R13.reuse.H0_H0 ;  /* 0x2000000dff147230 */ /* 0x100fe20000004100 */
[----:B------:R-:W-:Y:S01]  /*7b90*/  F2FP.F16.E4M3.UNPACK_B R37, R4.H1 ;  /* 0x00000004ff25723e */ /* 0x000fe200030006ff */
[----:B------:R-:W-:-:S02]  /*7ba0*/  HADD2.F32 R13, -RZ, R13.H1_H1 ;  /* 0x3000000dff0d7230 */ /* 0x000fc40000004100 */
[C---:B------:R-:W-:Y:S01]  /*7bb0*/  FMUL.FTZ R42, R21.reuse, R38 ;  /* 0x00000026152a7220 */ /* 0x040fe20000410000 */
[----:B------:R-:W-:Y:S01]  /*7bc0*/  F2FP.F16.E4M3.UNPACK_B R28, R3.H1 ;  /* 0x00000003ff1c723e */ /* 0x000fe200030006ff */
[----:B------:R-:W-:Y:S01]  /*7bd0*/  FMUL.FTZ R21, R21, R36 ;  /* 0x0000002415157220 */ /* 0x000fe20000410000 */
[C---:B------:R-:W-:Y:S01]  /*7be0*/  FFMA.FTZ R39, R20.reuse, R33, -R39 ;  /* 0x0000002114277223 */ /* 0x040fe20000010827 */
[----:B------:R-:W-:Y:S01]  /*7bf0*/  FFMA.FTZ R41, R20, R35, R41 ;  /* 0x0000002314297223 */ /* 0x000fe20000010029 */
[----:B------:R-:W-:Y:S02]  /*7c00*/  HADD2.F32 R35, -RZ, R37.H0_H0 ;  /* 0x20000025ff237230 */ /* 0x000fe40000004100 */
[C---:B------:R-:W-:Y:S01]  /*7c10*/  FFMA.FTZ R38, R13.reuse, R38, R21 ;  /* 0x000000260d267223 */ /* 0x040fe20000010015 */
[----:B------:R-:W-:Y:S02]  /*7c20*/  HADD2.F32 R20, -RZ, R26.H0_H0 ;  /* 0x2000001aff147230 */ /* 0x000fe40000004100 */
[----:B------:R-:W-:Y:S01]  /*7c30*/  FFMA.FTZ R42, R13, R36, -R42 ;  /* 0x000000240d2a7223 */ /* 0x000fe2000001082a */
[--C-:B------:R-:W-:Y:S01]  /*7c40*/  HADD2.F32 R21, -RZ, R28.reuse.H0_H0 ;  /* 0x2000001cff157230 */ /* 0x100fe20000004100 */
[----:B------:R-:W-:Y:S01]  /*7c50*/  F2FP.F16.E4M3.UNPACK_B R3, R3 ;  /* 0x00000003ff03723e */ /* 0x000fe200020006ff */
[----:B------:R-:W-:-:S02]  /*7c60*/  HADD2.F32 R33, -RZ, R28.H1_H1 ;  /* 0x3000001cff217230 */ /* 0x000fc40000004100 */
[C---:B------:R-:W-:Y:S01]  /*7c70*/  FMUL.FTZ R28, R20.reuse, R35 ;  /* 0x00000023141c7220 */ /* 0x040fe20000410000 */
[----:B------:R-:W-:Y:S02]  /*7c80*/  HADD2.F32 R13, -RZ, R14.H0_H0 ;  /* 0x2000000eff0d7230 */ /* 0x000fe40000004100 */
[----:B------:R-:W-:Y:S01]  /*7c90*/  FMUL.FTZ R20, R20, R21 ;  /* 0x0000001514147220 */ /* 0x000fe20000410000 */
[----:B------:R-:W-:Y:S01]  /*7ca0*/  HADD2.F32 R37, -RZ, R37.H1_H1 ;  /* 0x30000025ff257230 */ /* 0x000fe20000004100 */
[----:B------:R-:W-:Y:S01]  /*7cb0*/  F2FP.SATFINITE.E4M3.F32.PACK_AB_MERGE_C R44, R44, R45, RZ ;  /* 0x0000002d2c2c723e */ /* 0x000fe200048070ff */
[----:B------:R-:W-:Y:S02]  /*7cc0*/  HADD2.F32 R26, -RZ, R26.H1_H1 ;  /* 0x3000001aff1a7230 */ /* 0x000fe40000004100 */
[C---:B------:R-:W-:Y:S01]  /*7cd0*/  FFMA.FTZ R36, R13.reuse, R21, -R28 ;  /* 0x000000150d247223 */ /* 0x040fe2000001081c */
[----:B------:R-:W-:Y:S02]  /*7ce0*/  HADD2.F32 R14, -RZ, R14.H1_H1 ;  /* 0x3000000eff0e7230 */ /* 0x000fe40000004100 */
[----:B------:R-:W-:Y:S01]  /*7cf0*/  FFMA.FTZ R35, R13, R35, R20 ;  /* 0x000000230d237223 */ /* 0x000fe20000010014 */
[----:B------:R-:W-:Y:S01]  /*7d00*/  F2FP.F16.E4M3.UNPACK_B R20, R4 ;  /* 0x00000004ff14723e */ /* 0x000fe200020006ff */
[C---:B------:R-:W-:Y:S01]  /*7d10*/  FMUL.FTZ R21, R26.reuse, R37 ;  /* 0x000000251a157220 */ /* 0x040fe20000410000 */
[----:B------:R-:W-:Y:S01]  /*7d20*/  FMUL.FTZ R26, R26, R33 ;  /* 0x000000211a1a7220 */ /* 0x000fe20000410000 */
[----:B------:R-:W-:Y:S01]  /*7d30*/  HADD2.F32 R4, -RZ, R7.H0_H0 ;  /* 0x20000007ff047230 */ /* 0x000fe20000004100 */
[----:B------:R-:W-:Y:S01]  /*7d40*/  F2FP.SATFINITE.E4M3.F32.PACK_AB_MERGE_C R8, R38, R41, R44 ;  /* 0x000000292608723e */ /* 0x000fe2000480702c */
[----:B------:R-:W-:Y:S01]  /*7d50*/  FFMA.FTZ R33, R14, R33, -R21 ;  /* 0x000000210e217223 */ /* 0x000fe20000010815 */
[----:B------:R-:W-:-:S02]  /*7d60*/  HADD2.F32 R21, -RZ, R20.H0_H0 ;  /* 0x20000014ff157230 */ /* 0x000fc40000004100 */
[----:B------:R-:W-:Y:S01]  /*7d70*/  FFMA.FTZ R48, R14, R37, R26 ;  /* 0x000000250e307223 */ /* 0x000fe2000001001a */
[----:B------:R-:W-:Y:S02]  /*7d80*/  HADD2.F32 R20, -RZ, R20.H1_H1 ;  /* 0x30000014ff147230 */ /* 0x000fe40000004100 */
[----:B------:R-:W-:Y:S02]  /*7d90*/  HADD2.F32 R7, -RZ, R7.H1_H1 ;  /* 0x30000007ff077230 */ /* 0x000fe40000004100 */
[----:B------:R-:W-:Y:S01]  /*7da0*/  FMUL.FTZ R26, R4, R21 ;  /* 0x00000015041a7220 */ /* 0x000fe20000410000 */
[--C-:B------:R-:W-:Y:S01]  /*7db0*/  HADD2.F32 R14, -RZ, R3.reuse.H1_H1 ;  /* 0x30000003ff0e7230 */ /* 0x100fe20000004100 */
[----:B------:R-:W-:Y:S01]  /*7dc0*/  F2FP.SATFINITE.E4M3.F32.PACK_AB_MERGE_C R33, R33, R36, RZ ;  /* 0x000000242121723e */ /* 0x000fe200048070ff */
[----:B------:R-:W-:Y:S02]  /*7dd0*/  HADD2.F32 R13, -RZ, R3.H0_H0 ;  /* 0x20000003ff0d7230 */ /* 0x000fe40000004100 */
[----:B------:R-:W-:Y:S01]  /*7de0*/  FMUL.FTZ R28, R7, R20 ;  /* 0x00000014071c7220 */ /* 0x000fe20000410000 */
[----:B------:R-:W-:-:S02]  /*7df0*/  HADD2.F32 R3, -RZ, R5.H0_H0 ;  /* 0x20000005ff037230 */ /* 0x000fc40000004100 */
[-C--:B------:R-:W-:Y:S01]  /*7e00*/  FMUL.FTZ R7, R7, R14.reuse ;  /* 0x0000000e07077220 */ /* 0x080fe20000410000 */
[----:B------:R-:W-:Y:S02]  /*7e10*/  HADD2.F32 R5, -RZ, R5.H1_H1 ;  /* 0x30000005ff057230 */ /* 0x000fe40000004100 */
[-C--:B------:R-:W-:Y:S01]  /*7e20*/  FMUL.FTZ R4, R4, R13.reuse ;  /* 0x0000000d04047220 */ /* 0x080fe20000410000 */
[----:B------:R-:W-:Y:S02]  /*7e30*/  FFMA.FTZ R26, R3, R13, -R26 ;  /* 0x0000000d031a7223 */ /* 0x000fe4000001081a */
[C---:B------:R-:W-:Y:S01]  /*7e40*/  FFMA.FTZ R13, R5.reuse, R14, -R28 ;  /* 0x0000000e050d7223 */ /* 0x040fe2000001081c */
[----:B------:R-:W-:Y:S01]  /*7e50*/  FFMA.FTZ R20, R5, R20, R7 ;  /* 0x0000001405147223 */ /* 0x000fe20000010007 */
[----:B------:R-:W-:Y:S01]  /*7e60*/  FFMA.FTZ R3, R3, R21, R4 ;  /* 0x0000001503037223 */ /* 0x000fe20000010004 */
[----:B------:R-:W-:Y:S02]  /*7e70*/  F2FP.SATFINITE.E4M3.F32.PACK_AB_MERGE_C R5, R15, R10, RZ ;  /* 0x0000000a0f05723e */ /* 0x000fe400048070ff */
[----:B------:R-:W-:-:S02]  /*7e80*/  F2FP.SATFINITE.E4M3.F32.PACK_AB_MERGE_C R7, R47, R32, RZ ;  /* 0x000000202f07723e */ /* 0x000fc400048070ff */
[----:B------:R-:W-:Y:S02]  /*7e90*/  F2FP.SATFINITE.E4M3.F32.PACK_AB_MERGE_C R4, R46, R43, RZ ;  /* 0x0000002b2e04723e */ /* 0x000fe400048070ff */
[----:B------:R-:W-:Y:S02]  /*7ea0*/  F2FP.SATFINITE.E4M3.F32.PACK_AB_MERGE_C R10, R48, R35, RZ ;  /* 0x00000023300a723e */ /* 0x000fe400048070ff */
[----:B------:R-:W-:Y:S02]  /*7eb0*/  F2FP.SATFINITE.E4M3.F32.PACK_AB_MERGE_C R5, R11, R6, R5 ;  /* 0x000000060b05723e */ /* 0x000fe40004807005 */
[----:B------:R-:W-:Y:S02]  /*7ec0*/  F2FP.SATFINITE.E4M3.F32.PACK_AB_MERGE_C R7, R30, R25, R7 ;  /* 0x000000191e07723e */ /* 0x000fe40004807007 */
[----:B------:R-:W-:Y:S02]  /*7ed0*/  F2FP.SATFINITE.E4M3.F32.PACK_AB_MERGE_C R4, R42, R39, R4 ;  /* 0x000000272a04723e */ /* 0x000fe40004807004 */
[----:B------:R-:W-:-:S02]  /*7ee0*/  F2FP.SATFINITE.E4M3.F32.PACK_AB_MERGE_C R6, R13, R26, R33 ;  /* 0x0000001a0d06723e */ /* 0x000fc40004807021 */
[----:B------:R-:W-:Y:S02]  /*7ef0*/  F2FP.SATFINITE.E4M3.F32.PACK_AB_MERGE_C R11, R29, R24, R34 ;  /* 0x000000181d0b723e */ /* 0x000fe40004807022 */
[----:B------:R-:W-:Y:S01]  /*7f00*/  F2FP.SATFINITE.E4M3.F32.PACK_AB_MERGE_C R10, R20, R3, R10 ;  /* 0x00000003140a723e */ /* 0x000fe2000480700a */
[----:B------:R0:W-:Y:S04]  /*7f10*/  STS.128 [R50+0xb000], R4 ;  /* 0x00b0000432007388 */ /* 0x0001e80000000c00 */
[----:B------:R0:W-:Y:S02]  /*7f20*/  STS.128 [R0+0xb000], R8 ;  /* 0x00b0000800007388 */ /* 0x0001e40000000c00 */
.L_x_478:
[----:B------:R-:W-:Y:S05]  /*7f30*/  BSYNC B0 ;  /* 0x0000000000007941 */ /* 0x000fea0003800000 */
.L_x_471:
[----:B------:R-:W-:Y:S01]  /*7f40*/  @!PT LDS RZ, [RZ] ;  /* 0x00000000fffff984 */ /* 0x000fe20000000800 */
[----:B------:R-:W-:Y:S01]  /*7f50*/  @!PT LDS RZ, [RZ] ;  /* 0x00000000fffff984 */ /* 0x000fe20000000800 */
[----:B------:R-:W-:Y:S01]  /*7f60*/  @!PT LDS RZ, [RZ] ;  /* 0x00000000fffff984 */ /* 0x000fe20000000800 */
[----:B------:R-:W-:Y:S01]  /*7f70*/  @!PT LDS RZ, [RZ] ;  /* 0x00000000fffff984 */ /* 0x000fe20000000800 */
[----:B------:R1:W-:Y:S06]  /*7f80*/  MEMBAR.ALL.CTA ;  /* 0x0000000000007992 */ /* 0x0003ec0000008000 */
[----:B-1----:R-:W1:Y:S01]  /*7f90*/  FENCE.VIEW.ASYNC.S ;  /* 0x00000000000073c6 */ /* 0x002e620000000000 */
[----:B------:R-:W-:Y:S05]  /*7fa0*/  WARPSYNC.ALL ;  /* 0x0000000000007948 */ /* 0x000fea0003800000 */
[----:B-1----:R-:W-:Y:S06]  /*7fb0*/  BAR.SYNC.DEFER_BLOCKING 0xd, 0x180 ;  /* 0x0346000000007b1d */ /* 0x002fec0000010000 */
.L_x_468:
[----:B0--3--:R-:W3:Y:S02]  /*7fc0*/  LDL R0, [R1+0x18] ;  /* 0x0000180001007983 */ /* 0x009ee40000100800 */
[----:B---3--:R-:W-:-:S13]  /*7fd0*/  ISETP.NE.AND P0, PT, R0, 0x3, PT ;  /* 0x000000030000780c */ /* 0x008fda0003f05270 */
[----:B------:R-:W-:Y:S05]  /*7fe0*/  @!P0 BRA `(.L_x_486) ;  /* 0x0000000000048947 */ /* 0x000fea0003800000 */
[----:B------:R-:W-:Y:S01]  /*7ff0*/  BPT.TRAP 0x1 ;  /* 0x000000040000795c */ /* 0x000fe20000300000 */
.L_x_486:
[----:B-1--4-:R-:W3:Y:S04]  /*8000*/  LDL R3, [R1+0x1c] ;  /* 0x00001c0001037983 */ /* 0x012ee80000100800 */
[----:B-----5:R-:W4:Y:S01]  /*8010*/  LDL R4, [R1+0x14] ;  /* 0x0000140001047983 */ /* 0x020f220000100800 */
[----:B---3--:R-:W-:Y:S01]  /*8020*/  SHF.L.U32 R5, R3, 0x1f, RZ ;  /* 0x0000001f03057819 */ /* 0x008fe200000006ff */
[----:B----4-:R-:W-:-:S04]  /*8030*/  IMAD R0, R4, 0x8, R18 ;  /* 0x0000000804007824 */ /* 0x010fc800078e0212 */
[----:B------:R0:W1:Y:S01]  /*8040*/  SYNCS.PHASECHK.TRANS64.TRYWAIT P1, [R0+URZ+0x13230], R5 ;  /* 0x01323005000075a7 */ /* 0x000062000802017f */
[----:B------:R-:W-:Y:S05]  /*8050*/  @!P0 BRA `(.L_x_487) ;  /* 0x0000000000048947 */ /* 0x000fea0003800000 */
[----:B------:R-:W-:Y:S01]  /*8060*/  BPT.TRAP 0x1 ;  /* 0x000000040000795c */ /* 0x000fe20000300000 */
.L_x_487:
[----:B------:R-:W-:-:S05]  /*8070*/  VIADD R3, R18, 0xe000 ;  /* 0x0000e00012037836 */ /* 0x000fca0000000000 */
[----:B------:R-:W-:-:S04]  /*8080*/  SHF.R.U32.HI R3, RZ, 0x4, R3 ;  /* 0x00000004ff037819 */ /* 0x000fc80000011603 */
[----:B------:R-:W-:-:S04]  /*8090*/  LOP3.LUT R3, R3, 0x3fff, RZ, 0xc0, !PT ;  /* 0x00003fff03037812 */ /* 0x000fc800078ec0ff */
[----:B------:R-:W-:-:S05]  /*80a0*/  LOP3.LUT R21, R3, 0x10000, RZ, 0xfc, !PT ;  /* 0x0001000003157812 */ /* 0x000fca00078efcff */
[----:B------:R-:W-:Y:S01]  /*80b0*/  IMAD R10, R4, 0x280, R21 ;  /* 0x00000280040a7824 */ /* 0x000fe200078e0215 */
[----:B-1----:R-:W-:Y:S06]  /*80c0*/  @P1 BRA `(.L_x_488) ;  /* 0x0000000000081947 */ /* 0x002fec0003800000 */
[----:B------:R-:W1:Y:S02]  /*80d0*/  SYNCS.PHASECHK.TRANS64.TRYWAIT P1, [R0+URZ+0x13230], R5 ;  /* 0x01323005000075a7 */ /* 0x000e64000802017f */
[----:B-1----:R-:W-:Y:S05]  /*80e0*/  @!P1 BRA `(.L_x_489) ;  /* 0x0000010000989947 */ /* 0x002fea0003800000 */
.L_x_488:
[----:B------:R-:W-:Y:S01]  /*80f0*/  IMAD.MOV.U32 R4, RZ, RZ, R10 ;  /* 0x000000ffff047224 */ /* 0x000fe200078e000a */
[----:B------:R-:W-:Y:S05]  /*8100*/  WARPSYNC.ALL ;  /* 0x0000000000007948 */ /* 0x000fea0003800000 */
[----:B01----:R-:W-:Y:S01]  /*8110*/  IMAD.MOV.U32 R5, RZ, RZ, -0x7fffffe0 ;  /* 0x80000020ff057424 */ /* 0x003fe200078e00ff */
[----:B------:R-:W-:Y:S01]  /*8120*/  R2UR UR6, R4 ;  /* 0x00000000040672ca */ /* 0x000fe200000e0000 */
[----:B------:R-:W-:Y:S01]  /*8130*/  WARPGROUP.ARRIVE ;  /* 0x00000000000079c5 */ /* 0x000fe20000000000 */
[----:B------:R-:W-:Y:S01]  /*8140*/  LOP3.LUT R4, R31, 0x10000, RZ, 0xfc, !PT ;  /* 0x000100001f047812 */ /* 0x000fe200078efcff */
[----:B------:R-:W-:Y:S01]  /*8150*/  IMAD.MOV.U32 R7, RZ, RZ, -0x7fffffe0 ;  /* 0x80000020ff077424 */ /* 0x000fe200078e00ff */
[C---:B------:R-:W-:Y:S01]  /*8160*/  R2UR UR7, R5.reuse ;  /* 0x00000000050772ca */ /* 0x040fe200000e0000 */
[----:B------:R-:W-:Y:S01]  /*8170*/  VIADD R8, R10, 0x100 ;  /* 0x000001000a087836 */ /* 0x000fe20000000000 */
[----:B------:R-:W-:Y:S01]  /*8180*/  R2UR UR4, R4 ;  /* 0x00000000040472ca */ /* 0x000fe200000e0000 */
[----:B------:R-:W-:Y:S01]  /*8190*/  IMAD.MOV.U32 R9, RZ, RZ, -0x7fffffe0 ;  /* 0x80000020ff097424 */ /* 0x000fe200078e00ff */
[----:B------:R-:W-:Y:S01]  /*81a0*/  R2UR UR5, R5 ;  /* 0x00000000050572ca */ /* 0x000fe200000e0000 */
[C---:B------:R-:W-:Y:S01]  /*81b0*/  VIADD R12, R10.reuse, 0x200 ;  /* 0x000002000a0c7836 */ /* 0x040fe20000000000 */
[----:B------:R-:W-:Y:S01]  /*81c0*/  IADD3 R6, R10, 0x80, RZ ;  /* 0x000000800a067810 */ /* 0x000fe20007ffe0ff */
[----:B------:R-:W-:Y:S01]  /*81d0*/  IMAD.MOV.U32 R13, RZ, RZ, -0x7fffffe0 ;  /* 0x80000020ff0d7424 */ /* 0x000fe200078e00ff */
[----:B------:R-:W-:Y:S01]  /*81e0*/  R2UR UR11, R7 ;  /* 0x00000000070b72ca */ /* 0x000fe200000e0000 */
[----:B------:R-:W-:Y:S01]  /*81f0*/  IMAD.MOV.U32 R11, RZ, RZ, -0x7fffffe0 ;  /* 0x80000020ff0b7424 */ /* 0x000fe200078e00ff */
[----:B------:R-:W-:Y:S01]  /*8200*/  R2UR UR10, R6 ;  /* 0x00000000060a72ca */ /* 0x000fe200000e0000 */
[----:B------:R-:W-:Y:S01]  /*8210*/  IMAD.MOV.U32 R55, RZ, RZ, RZ ;  /* 0x000000ffff377224 */ /* 0x000fe200078e00ff */
[----:B------:R-:W-:-:S02]  /*8220*/  R2UR UR8, R4 ;  /* 0x00000000040872ca */ /* 0x000fc400000e0000 */
[----:B------:R-:W-:Y:S02]  /*8230*/  R2UR UR9, R5 ;  /* 0x00000000050972ca */ /* 0x000fe400000e0000 */
[----:B------:R-:W-:Y:S01]  /*8240*/  R2UR UR14, R8 ;  /* 0x00000000080e72ca */ /* 0x000fe200000e0000 */
[----:B------:R-:W-:Y:S01]  /*8250*/  QGMMA.64x32x32.F32.E4M3.E4M3 R104, gdesc[UR4], RZ, !UPT, gsb0 ;  /* 0x00600000046879f3 */ /* 0x000fe2000c0008ff */
[----:B------:R-:W-:Y:S01]  /*8260*/  R2UR UR15, R9 ;  /* 0x00000000090f72ca */ /* 0x000fe200000e0000 */
[----:B------:R-:W-:Y:S01]  /*8270*/  IMAD.MOV.U32 R9, RZ, RZ, -0x7fffffe0 ;  /* 0x80000020ff097424 */ /* 0x000fe200078e00ff */
[----:B------:R-:W-:Y:S02]  /*8280*/  R2UR UR12, R4 ;  /* 0x00000000040c72ca */ /* 0x000fe400000e0000 */
[----:B------:R-:W-:Y:S02]  /*8290*/  R2UR UR13, R5 ;  /* 0x00000000050d72ca */ /* 0x000fe400000e0000 */
[----:B------:R-:W-:-:S02]  /*82a0*/  IADD3 R6, R10, 0x180, RZ ;  /* 0x000001800a067810 */ /* 0x000fc40007ffe0ff */
[----:B------:R-:W-:Y:S01]  /*82b0*/  R2UR UR19, R7 ;  /* 0x00000000071372ca */ /* 0x000fe200000e0000 */
[----:B------:R-:W-:Y:S01]  /*82c0*/  IMAD.MOV.U32 R7, RZ, RZ, -0x7fffffe0 ;  /* 0x80000020ff077424 */ /* 0x000fe200078e00ff */
[----:B------:R-:W-:Y:S01]  /*82d0*/  R2UR UR18, R6 ;  /* 0x00000000061272ca */ /* 0x000fe200000e0000 */
[----:B------:R-:W-:Y:S01]  /*82e0*/  VIADD R6, R10, 0x2 ;  /* 0x000000020a067836 */ /* 0x000fe20000000000 */
[----:B------:R-:W-:Y:S02]  /*82f0*/  R2UR UR16, R4 ;  /* 0x00000000041072ca */ /* 0x000fe400000e0000 */
[----:B------:R-:W-:Y:S02]  /*8300*/  R2UR UR17, R5 ;  /* 0x00000000051172ca */ /* 0x000fe400000e0000 */
[----:B------:R-:W-:Y:S02]  /*8310*/  R2UR UR22, R12 ;  /* 0x000000000c1672ca */ /* 0x000fe400000e0000 */
[----:B------:R-:W-:-:S02]  /*8320*/  R2UR UR23, R13 ;  /* 0x000000000d1772ca */ /* 0x000fc400000e0000 */
[----:B------:R-:W-:Y:S02]  /*8330*/  R2UR UR20, R4 ;  /* 0x00000000041472ca */ /* 0x000fe400000e0000 */
[----:B------:R-:W-:Y:S02]  /*8340*/  R2UR UR21, R5 ;  /* 0x00000000051572ca */ /* 0x000fe400000e0000 */
[----:B------:R-:W-:Y:S01]  /*8350*/  R2UR UR6, R6 ;  /* 0x00000000060672ca */ /* 0x000fe200000e0000 */
[C---:B------:R-:W-:Y:S01]  /*8360*/  VIADD R6, R10.reuse, 0x102 ;  /* 0x000001020a067836 */ /* 0x040fe20000000000 */
[----:B------:R-:W-:Y:S01]  /*8370*/  R2UR UR7, R7 ;  /* 0x00000000070772ca */ /* 0x000fe200000e0000 */
[----:B------:R-:W-:Y:S01]  /*8380*/  IMAD.MOV.U32 R7, RZ, RZ, -0x7fffffe0 ;  /* 0x80000020ff077424 */ /* 0x000fe200078e00ff */
[----:B------:R-:W-:Y:S01]  /*8390*/  IADD3 R8, R10, 0x82, RZ ;  /* 0x000000820a087810 */ /* 0x000fe20007ffe0ff */
[----:B------:R-:W-:Y:S02]  /*83a0*/  WARPGROUP.DEPBAR.LE gsb0, 0x0 ;  /* 0x00008000000079c5 */ /* 0x000fe40000010000 */
[----:B------:R-:W-:-:S06]  /*83b0*/  WARPGROUP.ARRIVE ;  /* 0x00000000000079c5 */ /* 0x000fcc0000000000 */
[----:B------:R-:W-:Y:S01]  /*83c0*/  QGMMA.64x32x32.F32.E4M3.E4M3 R88, gdesc[UR8], RZ, !UPT, gsb0 ;  /* 0x00600000085879f3 */ /* 0x000fe2000c0008ff */
        /* <DEDUP_REMOVED lines=9> */
[----:B------:R-:W-:Y:S01]  /*8460*/  VIADD R6, R4, 0x2 ;  /* 0x0000000204067836 */ /* 0x000fe20000000000 */
[----:B------:R-:W-:Y:S02]  /*8470*/  R2UR UR15, R7 ;  /* 0x00000000070f72ca */ /* 0x000fe400000e0000 */
[----:B------:R-:W-:Y:S02]  /*8480*/  MOV R7, 0x80000020 ;  /* 0x8000002000077802 */ /* 0x000fe40000000f00 */
[C---:B------:R-:W-:Y:S02]  /*8490*/  R2UR UR4, R6.reuse ;  /* 0x00000000060472ca */ /* 0x040fe400000e0000 */
[----:B------:R-:W-:Y:S02]  /*84a0*/  R2UR UR5, R7 ;  /* 0x00000000070572ca */ /* 0x000fe400000e0000 */
[----:B------:R-:W-:-:S02]  /*84b0*/  R2UR UR8, R6 ;  /* 0x00000000060872ca */ /* 0x000fc400000e0000 */
[C---:B------:R-:W-:Y:S02]  /*84c0*/  R2UR UR9, R7.reuse ;  /* 0x00000000070972ca */ /* 0x040fe400000e0000 */
[----:B------:R-:W-:Y:S02]  /*84d0*/  R2UR UR12, R6 ;  /* 0x00000000060c72ca */ /* 0x000fe400000e0000 */
[----:B------:R-:W-:Y:S01]  /*84e0*/  R2UR UR13, R7 ;  /* 0x00000000070d72ca */ /* 0x000fe200000e0000 */
[----:B------:R-:W-:Y:S02]  /*84f0*/  WARPGROUP.DEPBAR.LE gsb0, 0x0 ;  /* 0x00008000000079c5 */ /* 0x000fe40000010000 */
[----:B------:R-:W-:-:S06]  /*8500*/  WARPGROUP.ARRIVE ;  /* 0x00000000000079c5 */ /* 0x000fcc0000000000 */
[----:B------:R-:W-:Y:S01]  /*8510*/  QGMMA.64x32x32.F32.E4M3.E4M3 R56, gdesc[UR16], RZ, !UPT, gsb0 ;  /* 0x00600000103879f3 */ /* 0x000fe2000c0008ff */
[----:B------:R-:W-:Y:S02]  /*8520*/  R2UR UR18, R8 ;  /* 0x00000000081272ca */ /* 0x000fe400000e0000 */
[----:B------:R-:W-:Y:S02]  /*8530*/  R2UR UR19, R9 ;  /* 0x00000000091372ca */ /* 0x000fe400000e0000 */
        /* <DEDUP_REMOVED lines=25> */
[----:B------:R-:W-:Y:S05]  /*86d0*/  @!P0 BRA `(.L_x_490) ;  /* 0x0000000000048947 */ /* 0x000fea0003800000 */
[----:B------:R-:W-:Y:S01]  /*86e0*/  BPT.TRAP 0x1 ;  /* 0x000000040000795c */ /* 0x000fe20000300000 */
.L_x_490:
[----:B------:R-:W3:Y:S01]  /*86f0*/  LDL R121, [R1+0x80] ;  /* 0x0000800001797983 */ /* 0x000ee20000100800 */
        /* <DEDUP_REMOVED lines=17> */
[C---:B--2---:R-:W-:Y:S01]  /*8810*/  FMUL.FTZ R14, R2.reuse, R111 ;  /* 0x0000006f020e7220 */ /* 0x044fe20000410000 */
[C---:B------:R-:W-:Y:S01]  /*8820*/  FMUL.FTZ R47, R2.reuse, R88 ;  /* 0x00000058022f7220 */ /* 0x040fe20000410000 */
[C---:B------:R-:W-:Y:S01]  /*8830*/  FMUL.FTZ R51, R2.reuse, R91 ;  /* 0x0000005b02337220 */ /* 0x040fe20000410000 */
[C---:B------:R-:W-:Y:S01]  /*8840*/  FMUL.FTZ R91, R2.reuse, R98 ;  /* 0x00000062025b7220 */ /* 0x040fe20000410000 */
[C---:B------:R-:W-:Y:S01]  /*8850*/  FMUL.FTZ R41, R2.reuse, R114 ;  /* 0x0000007202297220 */ /* 0x040fe20000410000 */
[----:B------:R-:W2:Y:S01]  /*8860*/  MUFU.TANH R11, R11 ;  /* 0x0000000b000b7308 */ /* 0x000ea20000002400 */
[C---:B------:R-:W-:Y:S01]  /*8870*/  FMUL.FTZ R48, R2.reuse, R89 ;  /* 0x0000005902307220 */ /* 0x040fe20000410000 */
[C---:B------:R-:W-:Y:S01]  /*8880*/  FMUL.FTZ R42, R2.reuse, R115 ;  /* 0x00000073022a7220 */ /* 0x040fe20000410000 */
[C---:B------:R-:W-:Y:S01]  /*8890*/  FMUL.FTZ R52, R2.reuse, R92 ;  /* 0x0000005c02347220 */ /* 0x040fe20000410000 */
[C---:B------:R-:W-:Y:S01]  /*88a0*/  FMUL.FTZ R45, R2.reuse, R118 ;  /* 0x00000076022d7220 */ /* 0x040fe20000410000 */
[C---:B------:R-:W-:Y:S01]  /*88b0*/  FMUL.FTZ R46, R2.reuse, R119 ;  /* 0x00000077022e7220 */ /* 0x040fe20000410000 */
[C---:B------:R-:W-:Y:S01]  /*88c0*/  FMUL.FTZ R54, R2.reuse, R94 ;  /* 0x0000005e02367220 */ /* 0x040fe20000410000 */
[C---:B------:R-:W-:Y:S01]  /*88d0*/  FMUL.FTZ R72, R2.reuse, R72 ;  /* 0x0000004802487220 */ /* 0x040fe20000410000 */
[----:B------:R-:W4:Y:S01]  /*88e0*/  MUFU.TANH R12, R12 ;  /* 0x0000000c000c7308 */ /* 0x000f220000002400 */
[C---:B------:R-:W-:Y:S01]  /*88f0*/  FMUL.FTZ R73, R2.reuse, R73 ;  /* 0x0000004902497220 */ /* 0x040fe20000410000 */
[C---:B------:R-:W-:Y:S01]  /*8900*/  FMUL.FTZ R76, R2.reuse, R76 ;  /* 0x0000004c024c7220 */ /* 0x040fe20000410000 */
[C---:B------:R-:W-:Y:S01]  /*8910*/  FMUL.FTZ R77, R2.reuse, R77 ;  /* 0x0000004d024d7220 */ /* 0x040fe20000410000 */
[C---:B------:R-:W-:Y:S01]  /*8920*/  FMUL.FTZ R80, R2.reuse, R80 ;  /* 0x0000005002507220 */ /* 0x040fe20000410000 */
[C---:B------:R-:W-:Y:S01]  /*8930*/  FMUL.FTZ R74, R2.reuse, R74 ;  /* 0x0000004a024a7220 */ /* 0x040fe20000410000 */
[C---:B------:R-:W-:Y:S01]  /*8940*/  FMUL.FTZ R81, R2.reuse, R81 ;  /* 0x0000005102517220 */ /* 0x040fe20000410000 */
[C---:B------:R-:W-:Y:S01]  /*8950*/  FMUL.FTZ R75, R2.reuse, R75 ;  /* 0x0000004b024b7220 */ /* 0x040fe20000410000 */
[----:B------:R-:W5:Y:S01]  /*8960*/  MUFU.TANH R15, R15 ;  /* 0x0000000f000f7308 */ /* 0x000f620000002400 */
        /* <DEDUP_REMOVED lines=44> */
[----:B------:R-:W-:Y:S01]  /*8c30*/  FMUL.FTZ R36, R2, R36 ;  /* 0x0000002402247220 */ /* 0x000fe20000410000 */
[----:B------:R-:W5:Y:S01]  /*8c40*/  LDL R102, [R1+0x2c] ;  /* 0x00002c0001667983 */ /* 0x000f620000100800 */
[----:B------:R-:W-:Y:S01]  /*8c50*/  ULDC UR4, c[0x0][0x988] ;  /* 0x0002620000047ab9 */ /* 0x000fe20000000800 */
[----:B------:R-:W5:Y:S01]  /*8c60*/  MUFU.TANH R44, R44 ;  /* 0x0000002c002c7308 */ /* 0x000f620000002400 */
[----:B------:R-:W-:Y:S01]  /*8c70*/  P2R R50, PR, RZ, 0x1 ;  /* 0x00000001ff327803 */ /* 0x000fe20000000000 */
[----:B------:R-:W-:-:S06]  /*8c80*/  ULDC UR36, c[0x0][0x988] ;  /* 0x0002620000247ab9 */ /* 0x000fcc0000000800 */
[----:B------:R-:W5:Y:S08]  /*8c90*/  MUFU.TANH R14, R14 ;  /* 0x0000000e000e7308 */ /* 0x000f700000002400 */
        /* <DEDUP_REMOVED lines=24> */
[----:B------:R-:W5:Y:S01]  /*8e20*/  MUFU.TANH R80, R80 ;  /* 0x0000005000507308 */ /* 0x000f620000002400 */
[----:B---3--:R-:W-:-:S07]  /*8e30*/  IMAD.IADD R97, R121, 0x1, R40 ;  /* 0x0000000179617824 */ /* 0x008fce00078e0228 */
[----:B------:R-:W3:Y:S01]  /*8e40*/  MUFU.TANH R74, R74 ;  /* 0x0000004a004a7308 */ /* 0x000ee20000002400 */
[----:B------:R-:W-:-:S05]  /*8e50*/  IMAD R97, R120, -0xa0, R97 ;  /* 0xffffff6078617824 */ /* 0x000fca00078e0261 */
[C---:B------:R-:W-:Y:S02]  /*8e60*/  ISETP.GT.AND P4, PT, R97.reuse, RZ, PT ;  /* 0x000000ff6100720c */ /* 0x040fe40003f84270 */
[C---:B------:R-:W-:Y:S01]  /*8e70*/  ISETP.GT.AND P3, PT, R97.reuse, 0x1, PT ;  /* 0x000000016100780c */ /* 0x040fe20003f64270 */
[----:B------:R-:W3:Y:S01]  /*8e80*/  MUFU.TANH R81, R81 ;  /* 0x0000005100517308 */ /* 0x000ee20000002400 */
[----:B------:R-:W-:Y:S02]  /*8e90*/  ISETP.GT.AND P2, PT, R97, 0x8, PT ;  /* 0x000000086100780c */ /* 0x000fe40003f44270 */
[----:B0-----:R-:W-:Y:S02]  /*8ea0*/  FSEL R3, R3, -INF , P4 ;  /* 0xff80000003037808 */ /* 0x001fe40002000000 */
[----:B-1----:R-:W-:Y:S02]  /*8eb0*/  FSEL R8, R8, -INF , P3 ;  /* 0xff80000008087808 */ /* 0x002fe40001800000 */
[----:B------:R-:W-:Y:S01]  /*8ec0*/  ISETP.GT.AND P1, PT, R97, 0x9, PT ;  /* 0x000000096100780c */ /* 0x000fe20003f24270 */
[----:B------:R-:W0:Y:S01]  /*8ed0*/  MUFU.TANH R75, R75 ;  /* 0x0000004b004b7308 */ /* 0x000e220000002400 */
[----:B--2---:R-:W-:-:S02]  /*8ee0*/  FSEL R11, R11, -INF , P2 ;  /* 0xff8000000b0b7808 */ /* 0x004fc40001000000 */
[----:B------:R-:W-:Y:S02]  /*8ef0*/  FMNMX.FTZ R100, R3, R8, !PT ;  /* 0x0000000803647209 */ /* 0x000fe40007810000 */
[----:B------:R-:W-:Y:S02]  /*8f00*/  ISETP.GT.AND P6, PT, R97, 0x10, PT ;  /* 0x000000106100780c */ /* 0x000fe40003fc4270 */
[----:B----4-:R-:W-:Y:S01]  /*8f10*/  FSEL R37, R12, -INF , P1 ;  /* 0xff8000000c257808 */ /* 0x010fe20000800000 */
[----:B------:R-:W1:Y:S01]  /*8f20*/  MUFU.TANH R84, R84 ;  /* 0x0000005400547308 */ /* 0x000e620000002400 */
[----:B------:R-:W-:Y:S02]  /*8f30*/  FMNMX.FTZ R100, R11, R100, !PT ;  /* 0x000000640b647209 */ /* 0x000fe40007810000 */
[----:B------:R-:W-:Y:S02]  /*8f40*/  ISETP.GT.AND P5, PT, R97, 0x11, PT ;  /* 0x000000116100780c */ /* 0x000fe40003fa4270 */
[----:B-----5:R-:W-:-:S02]  /*8f50*/  FSEL R15, R15, -INF , P6 ;  /* 0xff8000000f0f7808 */ /* 0x020fc40003000000 */
[----:B------:R-:W-:Y:S01]  /*8f60*/  FMNMX.FTZ R100, R37, R100, !PT ;  /* 0x0000006425647209 */ /* 0x000fe20007810000 */
[----:B------:R-:W2:Y:S01]  /*8f70*/  MUFU.TANH R78, R78 ;  /* 0x0000004e004e7308 */ /* 0x000ea20000002400 */
[----:B------:R-:W-:Y:S02]  /*8f80*/  FSEL R9, R9, -INF , P4 ;  /* 0xff80000009097808 */ /* 0x000fe40002000000 */
[----:B------:R-:W-:Y:S02]  /*8f90*/  ISETP.GT.AND P4, PT, R97, 0x18, PT ;  /* 0x000000186100780c */ /* 0x000fe40003f84270 */
[----:B------:R-:W-:Y:S02]  /*8fa0*/  FSEL R99, R20, -INF , P5 ;  /* 0xff80000014637808 */ /* 0x000fe40002800000 */
[----:B------:R-:W-:Y:S01]  /*8fb0*/  FMNMX.FTZ R100, R15, R100, !PT ;  /* 0x000000640f647209 */ /* 0x000fe20007810000 */
[----:B------:R-:W4:Y:S01]  /*8fc0*/  MUFU.TANH R85, R85 ;  /* 0x0000005500557308 */ /* 0x000f220000002400 */
[----:B------:R-:W-:-:S02]  /*8fd0*/  FSEL R10, R10, -INF , P3 ;  /* 0xff8000000a0a7808 */ /* 0x000fc40001800000 */
[----:B------:R-:W-:Y:S02]  /*8fe0*/  ISETP.GT.AND P3, PT, R97, 0x19, PT ;  /* 0x000000196100780c */ /* 0x000fe40003f64270 */
[----:B------:R-:W-:Y:S02]  /*8ff0*/  FSEL R43, R43, -INF , P4 ;  /* 0xff8000002b2b7808 */ /* 0x000fe40002000000 */
[----:B------:R-:W-:Y:S01]  /*9000*/  FMNMX.FTZ R100, R99, R100, !PT ;  /* 0x0000006463647209 */ /* 0x000fe20007810000 */
[----:B------:R-:W5:Y:S01]  /*9010*/  MUFU.TANH R79, R79 ;  /* 0x0000004f004f7308 */ /* 0x000f620000002400 */
[----:B------:R-:W-:Y:S02]  /*9020*/  FSEL R13, R13, -INF , P2 ;  /* 0xff8000000d0d7808 */ /* 0x000fe40001000000 */
[----:B------:R-:W-:Y:S02]  /*9030*/  ISETP.GT.AND P2, PT, R97, 0x20, PT ;  /* 0x000000206100780c */ /* 0x000fe40003f44270 */
[----:B------:R-:W-:-:S02]  /*9040*/  FSEL R103, R44, -INF , P3 ;  /* 0xff8000002c677808 */ /* 0x000fc40001800000 */
[----:B------:R-:W-:Y:S01]  /*9050*/  FMNMX.FTZ R100, R43, R100, !PT ;  /* 0x000000642b647209 */ /* 0x000fe20007810000 */
[----:B------:R-:W5:Y:S01]  /*9060*/  MUFU.TANH R56, R56 ;  /* 0x0000003800387308 */ /* 0x000f620000002400 */
[----:B------:R-:W-:Y:S02]  /*9070*/  FSEL R101, R14, -INF , P1 ;  /* 0xff8000000e657808 */ /* 0x000fe40000800000 */
[----:B------:R-:W-:Y:S02]  /*9080*/  ISETP.GT.AND P1, PT, R97, 0x21, PT ;  /* 0x000000216100780c */ /* 0x000fe40003f24270 */
[----:B------:R-:W-:Y:S02]  /*9090*/  FSEL R47, R47, -INF , P2 ;  /* 0xff8000002f2f7808 */ /* 0x000fe40001000000 */
[----:B------:R-:W-:Y:S01]  /*90a0*/  FMNMX.FTZ R100, R103, R100, !PT ;  /* 0x0000006467647209 */ /* 0x000fe20007810000 */
[----:B------:R-:W5:Y:S01]  /*90b0*/  MUFU.TANH R82, R82 ;  /* 0x0000005200527308 */ /* 0x000f620000002400 */
        /* <DEDUP_REMOVED lines=60> */
[----:B---3--:R-:W-:-:S02]  /*9480*/  FSEL R131, R74, -INF , P6 ;  /* 0xff8000004a837808 */ /* 0x008fc40003000000 */
[----:B------:R-:W-:Y:S02]  /*9490*/  ISETP.GT.AND P6, PT, R97, 0x58, PT ;  /* 0x000000586100780c */ /* 0x000fe40003fc4270 */
[----:B------:R-:W-:Y:S02]  /*94a0*/  FSEL R81, R81, -INF , P1 ;  /* 0xff80000051517808 */ /* 0x000fe40000800000 */
[----:B------:R-:W-:Y:S01]  /*94b0*/  FMNMX.FTZ R100, R129, R100, !PT ;  /* 0x0000006481647209 */ /* 0x000fe20007810000 */
[----:B------:R-:W3:Y:S01]  /*94c0*/  MUFU.TANH R69, R69 ;  /* 0x0000004500457308 */ /* 0x000ee20000002400 */
[----:B0-----:R-:W-:Y:S02]  /*94d0*/  FSEL R75, R75, -INF , P5 ;  /* 0xff8000004b4b7808 */ /* 0x001fe40002800000 */
[----:B------:R-:W-:Y:S02]  /*94e0*/  ISETP.GT.AND P5, PT, R97, 0x59, PT ;  /* 0x000000596100780c */ /* 0x000fe40003fa4270 */
[----:B-1----:R-:W-:-:S02]  /*94f0*/  FSEL R133, R84, -INF , P6 ;  /* 0xff80000054857808 */ /* 0x002fc40003000000 */
[----:B------:R-:W-:Y:S01]  /*9500*/  FMNMX.FTZ R100, R81, R100, !PT ;  /* 0x0000006451647209 */ /* 0x000fe20007810000 */
[----:B------:R-:W0:Y:S01]  /*9510*/  MUFU.TANH R63, R63 ;  /* 0x0000003f003f7308 */ /* 0x000e220000002400 */
[----:B--2---:R-:W-:Y:S02]  /*9520*/  FSEL R135, R78, -INF , P4 ;  /* 0xff8000004e877808 */ /* 0x004fe40002000000 */
[----:B------:R-:W-:Y:S02]  /*9530*/  ISETP.GT.AND P4, PT, R97, 0x60, PT ;  /* 0x000000606100780c */ /* 0x000fe40003f84270 */
[----:B----4-:R-:W-:Y:S02]  /*9540*/  FSEL R85, R85, -INF , P5 ;  /* 0xff80000055557808 */ /* 0x010fe40002800000 */
[----:B------:R-:W-:Y:S01]  /*9550*/  FMNMX.FTZ R100, R133, R100, !PT ;  /* 0x0000006485647209 */ /* 0x000fe20007810000 */
[----:B------:R-:W1:Y:S01]  /*9560*/  MUFU.TANH R24, R24 ;  /* 0x0000001800187308 */ /* 0x000e620000002400 */
[----:B-----5:R-:W-:-:S02]  /*9570*/  FSEL R79, R79, -INF , P3 ;  /* 0xff8000004f4f7808 */ /* 0x020fc40001800000 */
[----:B------:R-:W-:Y:S02]  /*9580*/  ISETP.GT.AND P3, PT, R97, 0x61, PT ;  /* 0x000000616100780c */ /* 0x000fe40003f64270 */
[----:B------:R-:W-:Y:S02]  /*9590*/  FSEL R137, R56, -INF , P4 ;  /* 0xff80000038897808 */ /* 0x000fe40002000000 */
[----:B------:R-:W-:Y:S01]  /*95a0*/  FMNMX.FTZ R100, R85, R100, !PT ;  /* 0x0000006455647209 */ /* 0x000fe20007810000 */
[----:B------:R-:W2:Y:S01]  /*95b0*/  MUFU.TANH R66, R66 ;  /* 0x0000004200427308 */ /* 0x000ea20000002400 */
[----:B------:R-:W-:Y:S02]  /*95c0*/  FSEL R139, R82, -INF , P2 ;  /* 0xff800000528b7808 */ /* 0x000fe40001000000 */
[----:B------:R-:W-:Y:S02]  /*95d0*/  ISETP.GT.AND P2, PT, R97, 0x68, PT ;  /* 0x000000686100780c */ /* 0x000fe40003f44270 */
[----:B------:R-:W-:-:S02]  /*95e0*/  FSEL R57, R57, -INF , P3 ;  /* 0xff80000039397808 */ /* 0x000fc40001800000 */
[----:B------:R-:W-:Y:S01]  /*95f0*/  FMNMX.FTZ R100, R137, R100, !PT ;  /* 0x0000006489647209 */ /* 0x000fe20007810000 */
[----:B------:R-:W4:Y:S01]  /*9600*/  MUFU.TANH R25, R25 ;  /* 0x0000001900197308 */ /* 0x000f220000002400 */
        /* <DEDUP_REMOVED lines=27> */
[----:B---3--:R-:W-:-:S02]  /*97c0*/  FSEL R69, R69, -INF , P3 ;  /* 0xff80000045457808 */ /* 0x008fc40001800000 */
[----:B------:R-:W-:Y:S01]  /*97d0*/  FMNMX.FTZ R100, R59, R100, !PT ;  /* 0x000000643b647209 */ /* 0x000fe20007810000 */
[----:B------:R-:W3:Y:S01]  /*97e0*/  MUFU.TANH R32, R32 ;  /* 0x0000002000207308 */ /* 0x000ee20000002400 */
[----:B0-----:R-:W-:Y:S02]  /*97f0*/  FSEL R63, R63, -INF , P1 ;  /* 0xff8000003f3f7808 */ /* 0x001fe40000800000 */
[----:B------:R-:W-:Y:S02]  /*9800*/  ISETP.GT.AND P1, PT, R97, 0x81, PT ;  /* 0x000000816100780c */ /* 0x000fe40003f24270 */
[----:B-1----:R-:W-:Y:S02]  /*9810*/  FSEL R155, R24, -INF , P2 ;  /* 0xff800000189b7808 */ /* 0x002fe40001000000 */
[----:B------:R-:W-:Y:S01]  /*9820*/  FMNMX.FTZ R100, R69, R100, !PT ;  /* 0x0000006445647209 */ /* 0x000fe20007810000 */
[----:B------:R-:W0:Y:S01]  /*9830*/  MUFU.TANH R26, R26 ;  /* 0x0000001a001a7308 */ /* 0x000e220000002400 */
[----:B--2---:R-:W-:-:S02]  /*9840*/  FSEL R153, R66, -INF , P6 ;  /* 0xff80000042997808 */ /* 0x004fc40003000000 */
[----:B------:R-:W-:Y:S02]  /*9850*/  ISETP.GT.AND P6, PT, R97, 0x88, PT ;  /* 0x000000886100780c */ /* 0x000fe40003fc4270 */
[----:B----4-:R-:W-:Y:S02]  /*9860*/  FSEL R25, R25, -INF , P1 ;  /* 0xff80000019197808 */ /* 0x010fe40000800000 */
[----:B------:R-:W-:Y:S01]  /*9870*/  FMNMX.FTZ R100, R155, R100, !PT ;  /* 0x000000649b647209 */ /* 0x000fe20007810000 */
[----:B------:R-:W1:Y:S01]  /*9880*/  MUFU.TANH R33, R33 ;  /* 0x0000002100217308 */ /* 0x000e620000002400 */
[----:B-----5:R-:W-:Y:S02]  /*9890*/  FSEL R67, R67, -INF , P5 ;  /* 0xff80000043437808 */ /* 0x020fe40002800000 */
[----:B------:R-:W-:Y:S02]  /*98a0*/  ISETP.GT.AND P5, PT, R97, 0x89, PT ;  /* 0x000000896100780c */ /* 0x000fe40003fa4270 */
[----:B------:R-:W-:-:S03]  /*98b0*/  FSEL R28, R28, -INF , P6 ;  /* 0xff8000001c1c7808 */ /* 0x000fc60003000000 */
[----:B------:R-:W2:Y:S01]  /*98c0*/  MUFU.TANH R27, R27 ;  /* 0x0000001b001b7308 */ /* 0x000ea20000002400 */
[----:B------:R-:W-:Y:S02]  /*98d0*/  FMNMX.FTZ R100, R25, R100, !PT ;  /* 0x0000006419647209 */ /* 0x000fe40007810000 */
[----:B------:R-:W-:-:S05]  /*98e0*/  FSEL R70, R70, -INF , P4 ;  /* 0xff80000046467808 */ /* 0x000fca0002000000 */
[----:B------:R-:W4:Y:S01]  /*98f0*/  MUFU.TANH R36, R36 ;  /* 0x0000002400247308 */ /* 0x000f220000002400 */
[----:B------:R-:W-:Y:S02]  /*9900*/  ISETP.GT.AND P4, PT, R97, 0x90, PT ;  /* 0x000000906100780c */ /* 0x000fe40003f84270 */
[----:B------:R-:W-:Y:S02]  /*9910*/  FSEL R29, R29, -INF , P5 ;  /* 0xff8000001d1d7808 */ /* 0x000fe40002800000 */
[----:B------:R-:W-:-:S03]  /*9920*/  FMNMX.FTZ R100, R28, R100, !PT ;  /* 0x000000641c647209 */ /* 0x000fc60007810000 */
[----:B------:R-:W5:Y:S01]  /*9930*/  MUFU.TANH R12, R98 ;  /* 0x00000062000c7308 */ /* 0x000f620000002400 */
[----:B------:R-:W-:Y:S02]  /*9940*/  FSEL R71, R71, -INF , P3 ;  /* 0xff80000047477808 */ /* 0x000fe40001800000 */
[----:B------:R-:W-:Y:S02]  /*9950*/  ISETP.GT.AND P3, PT, R97, 0x91, PT ;  /* 0x000000916100780c */ /* 0x000fe40003f64270 */
[----:B---3--:R-:W-:Y:S02]  /*9960*/  FSEL R32, R32, -INF , P4 ;  /* 0xff80000020207808 */ /* 0x008fe40002000000 */
[----:B------:R-:W-:Y:S02]  /*9970*/  FMNMX.FTZ R100, R29, R100, !PT ;  /* 0x000000641d647209 */ /* 0x000fe40007810000 */
[----:B0-----:R-:W-:Y:S02]  /*9980*/  FSEL R26, R26, -INF , P2 ;  /* 0xff8000001a1a7808 */ /* 0x001fe40001000000 */
[----:B------:R-:W-:-:S02]  /*9990*/  ISETP.GT.AND P2, PT, R97, 0x98, PT ;  /* 0x000000986100780c */ /* 0x000fc40003f44270 */
[----:B-1----:R-:W-:Y:S02]  /*99a0*/  FSEL R33, R33, -INF , P3 ;  /* 0xff80000021217808 */ /* 0x002fe40001800000 */
[----:B------:R-:W-:Y:S02]  /*99b0*/  FMNMX.FTZ R100, R32, R100, !PT ;  /* 0x0000006420647209 */ /* 0x000fe40007810000 */
[----:B--2---:R-:W-:Y:S02]  /*99c0*/  FSEL R27, R27, -INF , P1 ;  /* 0xff8000001b1b7808 */ /* 0x004fe40000800000 */
[----:B------:R-:W-:Y:S02]  /*99d0*/  ISETP.GT.AND P1, PT, R97, 0x99, PT ;  /* 0x000000996100780c */ /* 0x000fe40003f24270 */
[----:B----4-:R-:W-:Y:S02]  /*99e0*/  FSEL R97, R36, -INF , P2 ;  /* 0xff80000024617808 */ /* 0x010fe40001000000 */
[----:B------:R-:W-:-:S02]  /*99f0*/  FMNMX.FTZ R100, R33, R100, !PT ;  /* 0x0000006421647209 */ /* 0x000fc40007810000 */
[----:B-----5:R-:W-:Y:S02]  /*9a00*/  FSEL R14, R12, -INF , P1 ;  /* 0xff8000000c0e7808 */ /* 0x020fe40000800000 */
[----:B------:R-:W-:-:S04]  /*9a10*/  FMNMX.FTZ R100, R97, R100, !PT ;  /* 0x0000006461647209 */ /* 0x000fc80007810000 */
[----:B------:R-:W-:-:S05]  /*9a20*/  FMNMX.FTZ R100, R14, R100, !PT ;  /* 0x000000640e647209 */ /* 0x000fca0007810000 */
[----:B------:R-:W0:Y:S01]  /*9a30*/  SHFL.BFLY PT, R12, R100, 0x2, 0x1f ;  /* 0x0c401f00640c7f89 */ /* 0x000e2200000e0000 */
[----:B------:R-:W-:-:S04]  /*9a40*/  FMNMX.FTZ R44, R9, R10, !PT ;  /* 0x0000000a092c7209 */ /* 0x000fc80007810000 */
[----:B------:R-:W-:-:S04]  /*9a50*/  FMNMX.FTZ R44, R13, R44, !PT ;  /* 0x0000002c0d2c7209 */ /* 0x000fc80007810000 */
[----:B------:R-:W-:-:S04]  /*9a60*/  FMNMX.FTZ R44, R101, R44, !PT ;  /* 0x0000002c652c7209 */ /* 0x000fc80007810000 */
[----:B------:R-:W-:Y:S02]  /*9a70*/  FMNMX.FTZ R44, R41, R44, !PT ;  /* 0x0000002c292c7209 */ /* 0x000fe40007810000 */
[----:B0-----:R-:W-:-:S05]  /*9a80*/  FMNMX.FTZ R36, R100, R12, !PT ;  /* 0x0000000c64247209 */ /* 0x001fca0007810000 */
[----:B------:R-:W0:Y:S01]  /*9a90*/  SHFL.BFLY PT, R56, R36, 0x1, 0x1f ;  /* 0x0c201f0024387f89 */ /* 0x000e2200000e0000 */
[----:B------:R-:W-:-:S04]  /*9aa0*/  FMNMX.FTZ R46, R105, R44, !PT ;  /* 0x0000002c692e7209 */ /* 0x000fc80007810000 */
[----:B------:R-:W-:-:S04]  /*9ab0*/  FMNMX.FTZ R46, R45, R46, !PT ;  /* 0x0000002e2d2e7209 */ /* 0x000fc80007810000 */
[----:B------:R-:W-:-:S04]  /*9ac0*/  FMNMX.FTZ R46, R53, R46, !PT ;  /* 0x0000002e352e7209 */ /* 0x000fc80007810000 */
[----:B------:R-:W-:-:S04]  /*9ad0*/  FMNMX.FTZ R46, R49, R46, !PT ;  /* 0x0000002e312e7209 */ /* 0x000fc80007810000 */
[----:B------:R-:W-:Y:S01]  /*9ae0*/  FMNMX.FTZ R48, R51, R46, !PT ;  /* 0x0000002e33307209 */ /* 0x000fe20007810000 */
[----:B------:R-:W-:-:S03]  /*9af0*/  IMAD.U32 R58, RZ, RZ, UR4 ;  /* 0x00000004ff3a7e24 */ /* 0x000fc6000f8e00ff */
[----:B------:R-:W-:Y:S02]  /*9b00*/  FMNMX.FTZ R48, R93, R48, !PT ;  /* 0x000000305d307209 */ /* 0x000fe40007810000 */
[----:B0-----:R-:W-:Y:S02]  /*9b10*/  FMNMX.FTZ R56, R36, R56, !PT ;  /* 0x0000003824387209 */ /* 0x001fe40007810000 */
[----:B------:R-:W-:Y:S02]  /*9b20*/  FMNMX.FTZ R48, R117, R48, !PT ;  /* 0x0000003075307209 */ /* 0x000fe40007810000 */
[C---:B------:R-:W-:Y:S01]  /*9b30*/  FSETP.NEU.FTZ.AND P0, PT, R56.reuse, -INF , PT ;  /* 0xff8000003800780b */ /* 0x040fe20003f1d000 */
[----:B------:R-:W-:-:S01]  /*9b40*/  FFMA.FTZ R12, R56, R58, -8 ;  /* 0xc1000000380c7423 */ /* 0x000fc2000001003a */
[----:B------:R-:W-:-:S04]  /*9b50*/  FMNMX.FTZ R48, R91, R48, !PT ;  /* 0x000000305b307209 */ /* 0x000fc80007810000 */
[----:B------:R-:W-:Y:S02]  /*9b60*/  FSEL R12, R12, RZ, P0 ;  /* 0x000000ff0c0c7208 */ /* 0x000fe40000000000 */
[----:B------:R-:W-:Y:S02]  /*9b70*/  ISETP.NE.AND P0, PT, R50, RZ, PT ;  /* 0x000000ff3200720c */ /* 0x000fe40003f05270 */
[----:B------:R-:W-:-:S04]  /*9b80*/  FMNMX.FTZ R50, R73, R48, !PT ;  /* 0x0000003049327209 */ /* 0x000fc80007810000 */
        /* <DEDUP_REMOVED lines=12> */
[----:B------:R-:W-:Y:S01]  /*9c50*/  FMNMX.FTZ R60, R151, R60, !PT ;  /* 0x0000003c973c7209 */ /* 0x000fe20007810000 */
[----:B------:R-:W-:-:S03]  /*9c60*/  FMUL.FTZ R20, R2, R30 ;  /* 0x0000001e02147220 */ /* 0x000fc60000410000 */
[----:B------:R-:W-:Y:S01]  /*9c70*/  FMNMX.FTZ R62, R63, R60, !PT ;  /* 0x0000003c3f3e7209 */ /* 0x000fe20007810000 */
[----:B------:R-:W-:-:S01]  /*9c80*/  FFMA.FTZ R107, R107, R58, -R12 ;  /* 0x0000003a6b6b7223 */ /* 0x000fc2000001080c */
[C---:B------:R-:W-:Y:S02]  /*9c90*/  FMUL.FTZ R24, R2.reuse, R31 ;  /* 0x0000001f02187220 */ /* 0x040fe40000410000 */
[----:B------:R-:W-:Y:S01]  /*9ca0*/  FMNMX.FTZ R62, R153, R62, !PT ;  /* 0x0000003e993e7209 */ /* 0x000fe20007810000 */
[----:B------:R-:W0:Y:S01]  /*9cb0*/  MUFU.TANH R20, R20 ;  /* 0x0000001400147308 */ /* 0x000e220000002400 */
[C---:B------:R-:W-:Y:S01]  /*9cc0*/  FMUL.FTZ R30, R2.reuse, R34 ;  /* 0x00000022021e7220 */ /* 0x040fe20000410000 */
[----:B------:R-:W-:-:S06]  /*9cd0*/  FMUL.FTZ R31, R2, R35 ;  /* 0x00000023021f7220 */ /* 0x000fcc0000410000 */
[----:B------:R1:W-:Y:S02]  /*9ce0*/  MUFU.EX2 R44, R107 ;  /* 0x0000006b002c7308 */ /* 0x0003e40000000800 */
[----:B-1----:R-:W-:-:S06]  /*9cf0*/  FMNMX.FTZ R107, R67, R62, !PT ;  /* 0x0000003e436b7209 */ /* 0x002fcc0007810000 */
[----:B------:R-:W1:Y:S01]  /*9d00*/  MUFU.TANH R24, R24 ;  /* 0x0000001800187308 */ /* 0x000e620000002400 */
[----:B------:R-:W-:Y:S01]  /*9d10*/  FMNMX.FTZ R62, R70, R107, !PT ;  /* 0x0000006b463e7209 */ /* 0x000fe20007810000 */
[----:B------:R-:W-:-:S03]  /*9d20*/  FMUL.FTZ R34, R2, R38 ;  /* 0x0000002602227220 */ /* 0x000fc60000410000 */
[----:B------:R-:W-:-:S03]  /*9d30*/  FMNMX.FTZ R107, R71, R62, !PT ;  /* 0x0000003e476b7209 */ /* 0x000fc60007810000 */
[----:B------:R-:W-:Y:S01]  /*9d40*/  MUFU.TANH R30, R30 ;  /* 0x0000001e001e7308 */ /* 0x000fe20000002400 */
[----:B------:R-:W-:Y:S01]  /*9d50*/  FMUL.FTZ R35, R2, R39 ;  /* 0x0000002702237220 */ /* 0x000fe20000410000 */
[----:B------:R-:W-:-:S06]  /*9d60*/  FMNMX.FTZ R64, R26, R107, !PT ;  /* 0x0000006b1a407209 */ /* 0x000fcc0007810000 */
[----:B------:R-:W2:Y:S01]  /*9d70*/  MUFU.TANH R31, R31 ;  /* 0x0000001f001f7308 */ /* 0x000ea20000002400 */
[----:B------:R-:W-:-:S01]  /*9d80*/  FFMA.FTZ R36, R37, R58, -R12 ;  /* 0x0000003a25247223 */ /* 0x000fc2000001080c */
[----:B0-----:R-:W-:Y:S01]  /*9d90*/  FSEL R107, R20, -INF , P6 ;  /* 0xff800000146b7808 */ /* 0x001fe20003000000 */
[----:B------:R-:W-:-:S01]  /*9da0*/  FFMA.FTZ R37, R43, R58, -R12 ;  /* 0x0000003a2b257223 */ /* 0x000fc2000001080c */
[----:B------:R-:W-:Y:S01]  /*9db0*/  FMNMX.FTZ R64, R27, R64, !PT ;  /* 0x000000401b407209 */ /* 0x000fe20007810000 */
[----:B------:R-:W-:-:S03]  /*9dc0*/  FFMA.FTZ R43, R109, R58, -R12 ;  /* 0x0000003a6d2b7223 */ /* 0x000fc6000001080c */
[----:B------:R-:W0:Y:S01]  /*9dd0*/  MUFU.TANH R34, R34 ;  /* 0x0000002200227308 */ /* 0x000e220000002400 */
[----:B------:R-:W-:-:S01]  /*9de0*/  FFMA.FTZ R111, R111, R58, -R12 ;  /* 0x0000003a6f6f7223 */ /* 0x000fc2000001080c */
[----:B------:R-:W-:Y:S01]  /*9df0*/  FFMA.FTZ R109, R85, R58, -R12 ;  /* 0x0000003a556d7223 */ /* 0x000fe2000001080c */
[----:B-1----:R-:W-:Y:S02]  /*9e00*/  FSEL R85, R24, -INF , P5 ;  /* 0xff80000018557808 */ /* 0x002fe40002800000 */
[----:B------:R-:W-:-:S03]  /*9e10*/  FMNMX.FTZ R64, R107, R64, !PT ;  /* 0x000000406b407209 */ /* 0x000fc60007810000 */
[----:B------:R-:W1:Y:S01]  /*9e20*/  MUFU.TANH R35, R35 ;  /* 0x0000002300237308 */ /* 0x000e620000002400 */
[----:B------:R-:W-:Y:S01]  /*9e30*/  FMNMX.FTZ R64, R85, R64, !PT ;  /* 0x0000004055407209 */ /* 0x000fe20007810000 */
[----:B------:R-:W-:Y:S01]  /*9e40*/  FFMA.FTZ R113, R113, R58, -R12 ;  /* 0x0000003a71717223 */ /* 0x000fe2000001080c */
[----:B--2---:R-:W-:-:S05]  /*9e50*/  FSEL R31, R31, -INF , P3 ;  /* 0xff8000001f1f7808 */ /* 0x004fca0001800000 */
[----:B------:R2:W-:Y:S02]  /*9e60*/  MUFU.EX2 R46, R111 ;  /* 0x0000006f002e7308 */ /* 0x0005e40000000800 */
[----:B--2---:R-:W-:-:S06]  /*9e70*/  FSEL R111, R30, -INF , P4 ;  /* 0xff8000001e6f7808 */ /* 0x004fcc0002000000 */
[----:B------:R0:W-:Y:S01]  /*9e80*/  MUFU.EX2 R48, R113 ;  /* 0x0000007100307308 */ /* 0x0001e20000000800 */
[----:B------:R-:W-:-:S04]  /*9e90*/  FMNMX.FTZ R64, R111, R64, !PT ;  /* 0x000000406f407209 */ /* 0x000fc80007810000 */
[----:B------:R-:W-:Y:S02]  /*9ea0*/  FMNMX.FTZ R64, R31, R64, !PT ;  /* 0x000000401f407209 */ /* 0x000fe40007810000 */
[----:B0-----:R-:W-:Y:S01]  /*9eb0*/  FSEL R113, R34, -INF , P2 ;  /* 0xff80000022717808 */ /* 0x001fe20001000000 */
[--C-:B------:R-:W-:Y:S01]  /*9ec0*/  FFMA.FTZ R34, R57, R58, -R12.reuse ;  /* 0x0000003a39227223 */ /* 0x100fe2000001080c */
[----:B-1----:R-:W-:Y:S02]  /*9ed0*/  FSEL R57, R35, -INF , P1 ;  /* 0xff80000023397808 */ /* 0x002fe40000800000 */
[----:B------:R-:W-:Y:S01]  /*9ee0*/  FMNMX.FTZ R64, R113, R64, !PT ;  /* 0x0000004071407209 */ /* 0x000fe20007810000 */
[----:B------:R-:W-:-:S03]  /*9ef0*/  FFMA.FTZ R115, R115, R58, -R12 ;  /* 0x0000003a73737223 */ /* 0x000fc6000001080c */
[----:B------:R-:W-:Y:S01]  /*9f00*/  FMNMX.FTZ R64, R57, R64, !PT ;  /* 0x0000004039407209 */ /* 0x000fe20007810000 */
[----:B------:R0:W-:Y:S04]  /*9f10*/  MUFU.EX2 R50, R115 ;  /* 0x0000007300327308 */ /* 0x0001e80000000800 */
[----:B0-----:R-:W0:Y:S02]  /*9f20*/  SHFL.BFLY PT, R115, R64, 0x2, 0x1f ;  /* 0x0c401f0040737f89 */ /* 0x001e2400000e0000 */
[----:B0-----:R-:W-:-:S05]  /*9f30*/  FMNMX.FTZ R115, R64, R115, !PT ;  /* 0x0000007340737209 */ /* 0x001fca0007810000 */
[----:B------:R-:W0:Y:S01]  /*9f40*/  SHFL.BFLY PT, R66, R115, 0x1, 0x1f ;  /* 0x0c201f0073427f89 */ /* 0x000e2200000e0000 */
[----:B------:R1:W-:Y:S01]  /*9f50*/  MUFU.EX2 R35, R34 ;  /* 0x0000002200237308 */ /* 0x0003e20000000800 */
[----:B------:R-:W-:-:S01]  /*9f60*/  FFMA.FTZ R39, R47, R58, -R12 ;  /* 0x0000003a2f277223 */ /* 0x000fc2000001080c */
[-CC-:B-1----:R-:W-:Y:S01]  /*9f70*/  FFMA.FTZ R34, R59, R58.reuse, -R12.reuse ;  /* 0x0000003a3b227223 */ /* 0x182fe2000001080c */
[----:B------:R-:W-:-:S01]  /*9f80*/  FFMA.FTZ R38, R99, R58, -R12 ;  /* 0x0000003a63267223 */ /* 0x000fc2000001080c */
[-CC-:B------:R-:W-:Y:S01]  /*9f90*/  FFMA.FTZ R42, R103, R58.reuse, -R12.reuse ;  /* 0x0000003a672a7223 */ /* 0x180fe2000001080c */
[----:B------:R-:W-:-:S01]  /*9fa0*/  FFMA.FTZ R47, R89, R58, -R12 ;  /* 0x0000003a592f7223 */ /* 0x000fc2000001080c */
[-CC-:B------:R-:W-:Y:S01]  /*9fb0*/  FFMA.FTZ R3, R3, R58.reuse, -R12.reuse ;  /* 0x0000003a03037223 */ /* 0x180fe2000001080c */
[----:B------:R-:W-:-:S01]  /*9fc0*/  FFMA.FTZ R8, R8, R58, -R12 ;  /* 0x0000003a08087223 */ /* 0x000fc2000001080c */
[----:B0-----:R-:W-:Y:S01]  /*9fd0*/  FMNMX.FTZ R59, R115, R66, !PT ;  /* 0x00000042733b7209 */ /* 0x001fe20007810000 */
[----:B------:R-:W-:-:S03]  /*9fe0*/  FFMA.FTZ R66, R97, R58, -R12 ;  /* 0x0000003a61427223 */ /* 0x000fc6000001080c */
[C---:B------:R-:W-:Y:S01]  /*9ff0*/  FSETP.NEU.FTZ.AND P1, PT, R59.reuse, -INF , PT ;  /* 0xff8000003b00780b */ /* 0x040fe20003f3d000 */
[----:B------:R-:W-:-:S01]  /*a000*/  FFMA.FTZ R68, R59, R58, -8 ;  /* 0xc10000003b447423 */ /* 0x000fc2000001003a */
[-CC-:B------:R-:W-:Y:S01]  /*a010*/  FFMA.FTZ R11, R11, R58.reuse, -R12.reuse ;  /* 0x0000003a0b0b7223 */ /* 0x180fe2000001080c */
[----:B------:R-:W-:-:S01]  /*a020*/  FFMA.FTZ R15, R15, R58, -R12 ;  /* 0x0000003a0f0f7223 */ /* 0x000fc2000001080c */
        /* <DEDUP_REMOVED lines=20> */
[----:B------:R-:W-:Y:S01]  /*a170*/  FFMA.FTZ R97, R14, R58, -R12 ;  /* 0x0000003a0e617223 */ /* 0x000fe2000001080c */
[----:B------:R-:W-:-:S05]  /*a180*/  FSEL R12, R68, RZ, P1 ;  /* 0x000000ff440c7208 */ /* 0x000fca0000800000 */
[-CC-:B------:R-:W-:Y:S01]  /*a190*/  FFMA.FTZ R9, R9, R58.reuse, -R12.reuse ;  /* 0x0000003a09097223 */ /* 0x180fe2000001080c */
[----:B------:R-:W-:-:S01]  /*a1a0*/  FFMA.FTZ R10, R10, R58, -R12 ;  /* 0x0000003a0a0a7223 */ /* 0x000fc2000001080c */
[-CC-:B------:R-:W-:Y:S01]  /*a1b0*/  FFMA.FTZ R13, R13, R58.reuse, -R12.reuse ;  /* 0x0000003a0d0d7223 */ /* 0x180fe2000001080c */
[----:B------:R-:W-:Y:S01]  /*a1c0*/  MUFU.EX2 R3, R3 ;  /* 0x0000000300037308 */ /* 0x000fe20000000800 */
[----:B------:R-:W-:-:S07]  /*a1d0*/  FFMA.FTZ R14, R101, R58, -R12 ;  /* 0x0000003a650e7223 */ /* 0x000fce000001080c */
[----:B------:R-:W0:Y:S01]  /*a1e0*/  MUFU.EX2 R8, R8 ;  /* 0x0000000800087308 */ /* 0x000e220000000800 */
[----:B------:R-:W-:-:S07]  /*a1f0*/  FFMA.FTZ R41, R41, R58, -R12 ;  /* 0x0000003a29297223 */ /* 0x000fce000001080c */
[----:B------:R-:W-:Y:S08]  /*a200*/  MUFU.EX2 R9, R9 ;  /* 0x0000000900097308 */ /* 0x000ff00000000800 */
[----:B------:R-:W1:Y:S01]  /*a210*/  MUFU.EX2 R10, R10 ;  /* 0x0000000a000a7308 */ /* 0x000e620000000800 */
[----:B------:R-:W-:-:S07]  /*a220*/  FFMA.FTZ R68, R105, R58, -R12 ;  /* 0x0000003a69447223 */ /* 0x000fce000001080c */
[----:B------:R-:W2:Y:S08]  /*a230*/  MUFU.EX2 R11, R11 ;  /* 0x0000000b000b7308 */ /* 0x000eb00000000800 */
[----:B------:R-:W3:Y:S01]  /*a240*/  MUFU.EX2 R13, R13 ;  /* 0x0000000d000d7308 */ /* 0x000ee20000000800 */
[----:B------:R-:W-:-:S07]  /*a250*/  FFMA.FTZ R45, R45, R58, -R12 ;  /* 0x0000003a2d2d7223 */ /* 0x000fce000001080c */
[----:B------:R-:W4:Y:S08]  /*a260*/  MUFU.EX2 R36, R36 ;  /* 0x0000002400247308 */ /* 0x000f300000000800 */
[----:B------:R-:W5:Y:S01]  /*a270*/  MUFU.EX2 R14, R14 ;  /* 0x0000000e000e7308 */ /* 0x000f620000000800 */
[----:B0-----:R-:W-:-:S01]  /*a280*/  FADD.FTZ R90, R3, R8 ;  /* 0x00000008035a7221 */ /* 0x001fc20000010000 */
[----:B-1----:R-:W-:-:S06]  /*a290*/  FADD.FTZ R92, R9, R10 ;  /* 0x0000000a095c7221 */ /* 0x002fcc0000010000 */
[----:B------:R-:W0:Y:S01]  /*a2a0*/  MUFU.EX2 R15, R15 ;  /* 0x0000000f000f7308 */ /* 0x000e220000000800 */
[----:B------:R-:W-:-:S07]  /*a2b0*/  FFMA.FTZ R72, R53, R58, -R12 ;  /* 0x0000003a35487223 */ /* 0x000fce000001080c */
[----:B------:R-:W1:Y:S01]  /*a2c0*/  MUFU.EX2 R41, R41 ;  /* 0x0000002900297308 */ /* 0x000e620000000800 */
[----:B------:R-:W-:-:S01]  /*a2d0*/  FFMA.FTZ R88, R87, R58, -R12 ;  /* 0x0000003a57587223 */ /* 0x000fc2000001080c */
[----:B------:R-:W-:Y:S01]  /*a2e0*/  FFMA.FTZ R53, R91, R58, -R12 ;  /* 0x0000003a5b357223 */ /* 0x000fe2000001080c */
[----:B--2---:R-:W-:-:S05]  /*a2f0*/  FADD.FTZ R87, R11, R90 ;  /* 0x0000005a0b577221 */ /* 0x004fca0000010000 */
[----:B------:R-:W2:Y:S01]  /*a300*/  MUFU.EX2 R38, R38 ;  /* 0x0000002600267308 */ /* 0x000ea20000000800 */
[----:B---3--:R-:W-:-:S01]  /*a310*/  FADD.FTZ R91, R13, R92 ;  /* 0x0000005c0d5b7221 */ /* 0x008fc20000010000 */
[----:B------:R-:W-:-:S06]  /*a320*/  FFMA.FTZ R49, R49, R58, -R12 ;  /* 0x0000003a31317223 */ /* 0x000fcc000001080c */
[----:B------:R-:W3:Y:S01]  /*a330*/  MUFU.EX2 R68, R68 ;  /* 0x0000004400447308 */ /* 0x000ee20000000800 */
[----:B----4-:R-:W-:-:S01]  /*a340*/  FADD.FTZ R90, R36, R87 ;  /* 0x00000057245a7221 */ /* 0x010fc20000010000 */
[----:B-----5:R-:W-:-:S06]  /*a350*/  FADD.FTZ R92, R14, R91 ;  /* 0x0000005b0e5c7221 */ /* 0x020fcc0000010000 */
[----:B------:R-:W4:Y:S01]  /*a360*/  MUFU.EX2 R37, R37 ;  /* 0x0000002500257308 */ /* 0x000f220000000800 */
[----:B------:R-:W-:-:S07]  /*a370*/  FFMA.FTZ R74, R51, R58, -R12 ;  /* 0x0000003a334a7223 */ /* 0x000fce000001080c */
[----:B------:R-:W5:Y:S01]  /*a380*/  MUFU.EX2 R45, R45 ;  /* 0x0000002d002d7308 */ /* 0x000f620000000800 */
[----:B------:R-:W-:-:S01]  /*a390*/  FFMA.FTZ R51, R93, R58, -R12 ;  /* 0x0000003a5d337223 */ /* 0x000fc2000001080c */
[----:B0-----:R-:W-:-:S06]  /*a3a0*/  FADD.FTZ R91, R15, R90 ;  /* 0x0000005a0f5b7221 */ /* 0x001fcc0000010000 */
[----:B------:R-:W0:Y:S01]  /*a3b0*/  MUFU.EX2 R42, R42 ;  /* 0x0000002a002a7308 */ /* 0x000e220000000800 */
[----:B-1----:R-:W-:-:S07]  /*a3c0*/  FADD.FTZ R93, R41, R92 ;  /* 0x0000005c295d7221 */ /* 0x002fce0000010000 */
[----:B------:R-:W1:Y:S01]  /*a3d0*/  MUFU.EX2 R72, R72 ;  /* 0x0000004800487308 */ /* 0x000e620000000800 */
[----:B--2---:R-:W-:-:S01]  /*a3e0*/  FADD.FTZ R90, R38, R91 ;  /* 0x0000005b265a7221 */ /* 0x004fc20000010000 */
[----:B---3--:R-:W-:-:S06]  /*a3f0*/  FADD.FTZ R92, R68, R93 ;  /* 0x0000005d445c7221 */ /* 0x008fcc0000010000 */
[----:B------:R-:W2:Y:S01]  /*a400*/  MUFU.EX2 R39, R39 ;  /* 0x0000002700277308 */ /* 0x000ea20000000800 */
[----:B------:R-:W-:-:S07]  /*a410*/  FFMA.FTZ R76, R117, R58, -R12 ;  /* 0x0000003a754c7223 */ /* 0x000fce000001080c */
[----:B------:R-:W3:Y:S01]  /*a420*/  MUFU.EX2 R49, R49 ;  /* 0x0000003100317308 */ /* 0x000ee20000000800 */
[----:B----4-:R-:W-:-:S01]  /*a430*/  FADD.FTZ R91, R37, R90 ;  /* 0x0000005a255b7221 */ /* 0x010fc20000010000 */
[----:B-----5:R-:W-:-:S06]  /*a440*/  FADD.FTZ R93, R45, R92 ;  /* 0x0000005c2d5d7221 */ /* 0x020fcc0000010000 */
[----:B------:R-:W4:Y:S01]  /*a450*/  MUFU.EX2 R74, R74 ;  /* 0x0000004a004a7308 */ /* 0x000f220000000800 */
[----:B0-----:R-:W-:-:S01]  /*a460*/  FADD.FTZ R90, R42, R91 ;  /* 0x0000005b2a5a7221 */ /* 0x001fc20000010000 */
[----:B-1----:R-:W-:-:S06]  /*a470*/  FADD.FTZ R92, R72, R93 ;  /* 0x0000005d485c7221 */ /* 0x002fcc0000010000 */
[----:B------:R-:W0:Y:S01]  /*a480*/  MUFU.EX2 R43, R43 ;  /* 0x0000002b002b7308 */ /* 0x000e220000000800 */
[----:B------:R-:W-:-:S07]  /*a490*/  FFMA.FTZ R78, R73, R58, -R12 ;  /* 0x0000003a494e7223 */ /* 0x000fce000001080c */
[----:B------:R-:W1:Y:S01]  /*a4a0*/  MUFU.EX2 R51, R51 ;  /* 0x0000003300337308 */ /* 0x000e620000000800 */
[----:B--2---:R-:W-:-:S01]  /*a4b0*/  FADD.FTZ R93, R39, R90 ;  /* 0x0000005a275d7221 */ /* 0x004fc20000010000 */
[----:B------:R-:W-:Y:S01]  /*a4c0*/  FFMA.FTZ R91, R67, R58, -R12 ;  /* 0x0000003a435b7223 */ /* 0x000fe2000001080c */
[----:B---3--:R-:W-:-:S05]  /*a4d0*/  FADD.FTZ R67, R49, R92 ;  /* 0x0000005c31437221 */ /* 0x008fca0000010000 */
[----:B------:R-:W2:Y:S01]  /*a4e0*/  MUFU.EX2 R76, R76 ;  /* 0x0000004c004c7308 */ /* 0x000ea20000000800 */
[----:B------:R-:W-:-:S01]  /*a4f0*/  FFMA.FTZ R73, R95, R58, -R12 ;  /* 0x0000003a5f497223 */ /* 0x000fc2000001080c */
[----:B------:R-:W-:Y:S01]  /*a500*/  FFMA.FTZ R90, R70, R58, -R12 ;  /* 0x0000003a465a7223 */ /* 0x000fe2000001080c */
[----:B------:R-:W-:-:S05]  /*a510*/  FADD.FTZ R70, R44, R93 ;  /* 0x0000005d2c467221 */ /* 0x000fca0000010000 */
[----:B------:R-:W3:Y:S01]  /*a520*/  MUFU.EX2 R47, R47 ;  /* 0x0000002f002f7308 */ /* 0x000ee20000000800 */
[----:B----4-:R-:W-:-:S01]  /*a530*/  FADD.FTZ R92, R74, R67 ;  /* 0x000000434a5c7221 */ /* 0x010fc20000010000 */
[----:B------:R-:W-:-:S06]  /*a540*/  FFMA.FTZ R80, R77, R58, -R12 ;  /* 0x0000003a4d507223 */ /* 0x000fcc000001080c */
[----:B------:R-:W4:Y:S01]  /*a550*/  MUFU.EX2 R53, R53 ;  /* 0x0000003500357308 */ /* 0x000f220000000800 */
[----:B0-----:R-:W-:-:S01]  /*a560*/  FADD.FTZ R93, R43, R70 ;  /* 0x000000462b5d7221 */ /* 0x001fc20000010000 */
[----:B-1----:R-:W-:-:S06]  /*a570*/  FADD.FTZ R95, R51, R92 ;  /* 0x0000005c335f7221 */ /* 0x002fcc0000010000 */
[----:B------:R-:W0:Y:S01]  /*a580*/  MUFU.EX2 R78, R78 ;  /* 0x0000004e004e7308 */ /* 0x000e220000000800 */
[----:B------:R-:W-:-:S01]  /*a590*/  FFMA.FTZ R77, R131, R58, -R12 ;  /* 0x0000003a834d7223 */ /* 0x000fc2000001080c */
[----:B------:R-:W-:Y:S01]  /*a5a0*/  FADD.FTZ R92, R46, R93 ;  /* 0x0000005d2e5c7221 */ /* 0x000fe20000010000 */
[----:B--2---:R-:W-:-:S05]  /*a5b0*/  FADD.FTZ R94, R76, R95 ;  /* 0x0000005f4c5e7221 */ /* 0x004fca0000010000 */
[----:B------:R-:W1:Y:S01]  /*a5c0*/  MUFU.EX2 R73, R73 ;  /* 0x0000004900497308 */ /* 0x000e620000000800 */
[----:B------:R-:W-:-:S01]  /*a5d0*/  FFMA.FTZ R82, R75, R58, -R12 ;  /* 0x0000003a4b527223 */ /* 0x000fc2000001080c */
[----:B------:R-:W-:Y:S01]  /*a5e0*/  ISETP.GE.AND P1, PT, R40, 0xa1, PT ;  /* 0x000000a12800780c */ /* 0x000fe20003f26270 */
[----:B------:R-:W-:-:S05]  /*a5f0*/  FFMA.FTZ R67, R27, R58, -R12 ;  /* 0x0000003a1b437223 */ /* 0x000fca000001080c */
[----:B------:R-:W2:Y:S01]  /*a600*/  MUFU.EX2 R89, R89 ;  /* 0x0000005900597308 */ /* 0x000ea20000000800 */
[----:B------:R-:W-:Y:S02]  /*a610*/  VIADD R40, R0, 0x13240 ;  /* 0x0001324000287836 */ /* 0x000fe40000000000 */
[----:B---3--:R-:W-:Y:S01]  /*a620*/  FADD.FTZ R27, R47, R92 ;  /* 0x0000005c2f1b7221 */ /* 0x008fe20000010000 */
[----:B----4-:R-:W-:-:S04]  /*a630*/  FADD.FTZ R93, R53, R94 ;  /* 0x0000005e355d7221 */ /* 0x010fc80000010000 */
[----:B------:R-:W3:Y:S01]  /*a640*/  MUFU.EX2 R80, R80 ;  /* 0x0000005000507308 */ /* 0x000ee20000000800 */
[----:B------:R-:W-:-:S01]  /*a650*/  FFMA.FTZ R86, R135, R58, -R12 ;  /* 0x0000003a87567223 */ /* 0x000fc2000001080c */
[----:B------:R-:W-:-:S06]  /*a660*/  FADD.FTZ R95, R48, R27 ;  /* 0x0000001b305f7221 */ /* 0x000fcc0000010000 */
[----:B------:R-:W4:Y:S01]  /*a670*/  MUFU.EX2 R52, R121 ;  /* 0x0000007900347308 */ /* 0x000f220000000800 */
[----:B------:R-:W-:Y:S01]  /*a680*/  PRMT R40, R102, 0x654, R40 ;  /* 0x0000065466287816 */ /* 0x000fe20000000028 */
[----:B0-----:R-:W-:-:S06]  /*a690*/  FADD.FTZ R92, R78, R93 ;  /* 0x0000005d4e5c7221 */ /* 0x001fcc0000010000 */
[----:B------:R-:W0:Y:S01]  /*a6a0*/  MUFU.EX2 R77, R77 ;  /* 0x0000004d004d7308 */ /* 0x000e220000000800 */
[----:B------:R-:W-:-:S01]  /*a6b0*/  FFMA.FTZ R79, R79, R58, -R12 ;  /* 0x0000003a4f4f7223 */ /* 0x000fc2000001080c */
[----:B------:R-:W-:-:S06]  /*a6c0*/  FADD.FTZ R94, R50, R95 ;  /* 0x0000005f325e7221 */ /* 0x000fcc0000010000 */
[----:B------:R-:W5:Y:S01]  /*a6d0*/  MUFU.EX2 R99, R99 ;  /* 0x0000006300637308 */ /* 0x000f620000000800 */
[----:B------:R-:W-:-:S01]  /*a6e0*/  FFMA.FTZ R84, R83, R58, -R12 ;  /* 0x0000003a53547223 */ /* 0x000fc2000001080c */
[----:B------:R2:W-:Y:S01]  /*a6f0*/  SYNCS.ARRIVE.TRANS64.RED.A1T0 RZ, [R40+URZ], RZ ;  /* 0x000000ff28ff79a7 */ /* 0x0005e2000810043f */
[----:B-1----:R-:W-:-:S05]  /*a700*/  FADD.FTZ R93, R73, R92 ;  /* 0x0000005c495d7221 */ /* 0x002fca0000010000 */
[----:B------:R-:W1:Y:S01]  /*a710*/  MUFU.EX2 R82, R82 ;  /* 0x0000005200527308 */ /* 0x000e620000000800 */
[----:B------:R-:W-:-:S01]  /*a720*/  FFMA.FTZ R75, R139, R58, -R12 ;  /* 0x0000003a8b4b7223 */ /* 0x000fc2000001080c */
[-CC-:B------:R-:W-:Y:S01]  /*a730*/  FFMA.FTZ R83, R141, R58.reuse, -R12.reuse ;  /* 0x0000003a8d537223 */ /* 0x180fe2000001080c */
[----:B------:R-:W-:-:S01]  /*a740*/  FFMA.FTZ R145, R145, R58, -R12 ;  /* 0x0000003a91917223 */ /* 0x000fc2000001080c */
[-CC-:B------:R-:W-:Y:S01]  /*a750*/  FFMA.FTZ R87, R149, R58.reuse, -R12.reuse ;  /* 0x0000003a95577223 */ /* 0x180fe2000001080c */
[----:B--2---:R-:W-:-:S03]  /*a760*/  FFMA.FTZ R40, R151, R58, -R12 ;  /* 0x0000003a97287223 */ /* 0x004fc6000001080c */
[----:B------:R-:W2:Y:S01]  /*a770*/  MUFU.EX2 R54, R125 ;  /* 0x0000007d00367308 */ /* 0x000ea20000000800 */
[----:B------:R-:W-:-:S01]  /*a780*/  FFMA.FTZ R63, R63, R58, -R12 ;  /* 0x0000003a3f3f7223 */ /* 0x000fc2000001080c */
[-CC-:B------:R-:W-:Y:S01]  /*a790*/  FFMA.FTZ R153, R153, R58.reuse, -R12.reuse ;  /* 0x0000003a99997223 */ /* 0x180fe2000001080c */
[----:B------:R-:W-:-:S01]  /*a7a0*/  FFMA.FTZ R71, R71, R58, -R12 ;  /* 0x0000003a47477223 */ /* 0x000fc2000001080c */
[-CC-:B------:R-:W-:Y:S01]  /*a7b0*/  FFMA.FTZ R70, R26, R58.reuse, -R12.reuse ;  /* 0x0000003a1a467223 */ /* 0x180fe2000001080c */
[----:B------:R-:W-:-:S01]  /*a7c0*/  FFMA.FTZ R107, R107, R58, -R12 ;  /* 0x0000003a6b6b7223 */ /* 0x000fc2000001080c */
[-CC-:B------:R-:W-:Y:S02]  /*a7d0*/  FFMA.FTZ R85, R85, R58.reuse, -R12.reuse ;  /* 0x0000003a55557223 */ /* 0x180fe4000001080c */
[----:B------:R-:W2:Y:S01]  /*a7e0*/  MUFU.EX2 R86, R86 ;  /* 0x0000005600567308 */ /* 0x000ea20000000800 */
[----:B------:R-:W-:-:S01]  /*a7f0*/  FFMA.FTZ R111, R111, R58, -R12 ;  /* 0x0000003a6f6f7223 */ /* 0x000fc2000001080c */
[-CC-:B------:R-:W-:Y:S01]  /*a800*/  FFMA.FTZ R31, R31, R58.reuse, -R12.reuse ;  /* 0x0000003a1f1f7223 */ /* 0x180fe2000001080c */
[----:B------:R-:W-:-:S01]  /*a810*/  FFMA.FTZ R113, R113, R58, -R12 ;  /* 0x0000003a71717223 */ /* 0x000fc2000001080c */
[----:B------:R-:W-:Y:S01]  /*a820*/  FFMA.FTZ R12, R57, R58, -R12 ;  /* 0x0000003a390c7223 */ /* 0x000fe2000001080c */
[----:B------:R-:W-:-:S01]  /*a830*/  FADD.FTZ R57, R89, R94 ;  /* 0x0000005e59397221 */ /* 0x000fc20000010000 */
[----:B------:R-:W-:-:S02]  /*a840*/  F2FP.SATFINITE.E4M3.F32.PACK_AB_MERGE_C R152, R36, R11, RZ ;  /* 0x0000000b2498723e */ /* 0x000fc400048070ff */
[----:B------:R-:W2:Y:S01]  /*a850*/  MUFU.EX2 R103, R103 ;  /* 0x0000006700677308 */ /* 0x000ea20000000800 */
[----:B---3--:R-:W-:-:S01]  /*a860*/  FADD.FTZ R36, R80, R93 ;  /* 0x0000005d50247221 */ /* 0x008fc20000010000 */
[----:B----4-:R-:W-:Y:S01]  /*a870*/  FADD.FTZ R92, R52, R57 ;  /* 0x00000039345c7221 */ /* 0x010fe20000010000 */
[----:B------:R-:W-:-:S05]  /*a880*/  F2FP.SATFINITE.E4M3.F32.PACK_AB_MERGE_C R154, R42, R37, RZ ;  /* 0x000000252a9a723e */ /* 0x000fca00048070ff */
[----:B------:R-:W3:Y:S01]  /*a890*/  MUFU.EX2 R79, R79 ;  /* 0x0000004f004f7308 */ /* 0x000ee20000000800 */
[----:B0-----:R-:W-:-:S01]  /*a8a0*/  FADD.FTZ R37, R77, R36 ;  /* 0x000000244d257221 */ /* 0x001fc20000010000 */
[----:B------:R-:W-:Y:S01]  /*a8b0*/  F2FP.SATFINITE.E4M3.F32.PACK_AB_MERGE_C R148, R46, R43, RZ ;  /* 0x0000002b2e94723e */ /* 0x000fe200048070ff */
[----:B-----5:R-:W-:-:S05]  /*a8c0*/  FADD.FTZ R43, R99, R92 ;  /* 0x0000005c632b7221 */ /* 0x020fca0000010000 */
[----:B------:R-:W0:Y:S01]  /*a8d0*/  MUFU.EX2 R60, R129 ;  /* 0x00000081003c7308 */ /* 0x000e220000000800 */
[----:B-1----:R-:W-:-:S07]  /*a8e0*/  FADD.FTZ R37, R82, R37 ;  /* 0x0000002552257221 */ /* 0x002fce0000010000 */
[----:B------:R-:W1:Y:S01]  /*a8f0*/  MUFU.EX2 R75, R75 ;  /* 0x0000004b004b7308 */ /* 0x000e620000000800 */
[----:B--2---:R-:W-:-:S01]  /*a900*/  FADD.FTZ R42, R54, R43 ;  /* 0x0000002b362a7221 */ /* 0x004fc20000010000 */
[----:B------:R-:W-:-:S06]  /*a910*/  F2FP.SATFINITE.E4M3.F32.PACK_AB_MERGE_C R13, R14, R13, RZ ;  /* 0x0000000d0e0d723e */ /* 0x000fcc00048070ff */
[----:B------:R-:W2:Y:S01]  /*a920*/  MUFU.EX2 R81, R81 ;  /* 0x0000005100517308 */ /* 0x000ea20000000800 */
[----:B------:R-:W-:-:S07]  /*a930*/  FADD.FTZ R14, R86, R37 ;  /* 0x00000025560e7221 */ /* 0x000fce0000010000 */
[----:B------:R-:W4:Y:S01]  /*a940*/  MUFU.EX2 R84, R84 ;  /* 0x0000005400547308 */ /* 0x000f220000000800 */
[C---:B------:R-:W-:Y:S01]  /*a950*/  F2FP.SATFINITE.E4M3.F32.PACK_AB_MERGE_C R136, R103.reuse, R54, RZ ;  /* 0x000000366788723e */ /* 0x040fe200048070ff */
[----:B------:R-:W-:-:S06]  /*a960*/  FADD.FTZ R103, R103, R42 ;  /* 0x0000002a67677221 */ /* 0x000fcc0000010000 */
[----:B------:R-:W5:Y:S01]  /*a970*/  MUFU.EX2 R62, R133 ;  /* 0x00000085003e7308 */ /* 0x000f620000000800 */
[----:B---3--:R-:W-:-:S07]  /*a980*/  FADD.FTZ R14, R79, R14 ;  /* 0x0000000e4f0e7221 */ /* 0x008fce0000010000 */
[----:B------:R-:W3:Y:S01]  /*a990*/  MUFU.EX2 R83, R83 ;  /* 0x0000005300537308 */ /* 0x000ee20000000800 */
[----:B0-----:R-:W-:-:S07]  /*a9a0*/  FADD.FTZ R42, R60, R103 ;  /* 0x000000673c2a7221 */ /* 0x001fce0000010000 */
[----:B------:R-:W0:Y:S01]  /*a9b0*/  MUFU.EX2 R109, R109 ;  /* 0x0000006d006d7308 */ /* 0x000e220000000800 */
[----:B-1----:R-:W-:-:S07]  /*a9c0*/  FADD.FTZ R37, R75, R14 ;  /* 0x0000000e4b257221 */ /* 0x002fce0000010000 */
[----:B------:R-:W1:Y:S01]  /*a9d0*/  MUFU.EX2 R88, R88 ;  /* 0x0000005800587308 */ /* 0x000e620000000800 */
[----:B--2---:R-:W-:-:S01]  /*a9e0*/  FADD.FTZ R43, R81, R42 ;  /* 0x0000002a512b7221 */ /* 0x004fc20000010000 */
[----:B----4-:R-:W-:-:S06]  /*a9f0*/  FADD.FTZ R14, R84, R37 ;  /* 0x00000025540e7221 */ /* 0x010fcc0000010000 */
[----:B------:R-:W2:Y:S08]  /*aa00*/  MUFU.EX2 R20, R20 ;  /* 0x0000001400147308 */ /* 0x000eb00000000800 */
[----:B------:R-:W4:Y:S01]  /*aa10*/  MUFU.EX2 R0, R145 ;  /* 0x0000009100007308 */ /* 0x000f220000000800 */
[----:B-----5:R-:W-:-:S01]  /*aa20*/  FADD.FTZ R42, R62, R43 ;  /* 0x0000002b3e2a7221 */ /* 0x020fc20000010000 */
[----:B------:R-:W-:Y:S01]  /*aa30*/  F2FP.SATFINITE.E4M3.F32.PACK_AB_MERGE_C R152, R8, R3, R152 ;  /* 0x000000030898723e */ /* 0x000fe20004807098 */
[----:B---3--:R-:W-:-:S05]  /*aa40*/  FADD.FTZ R3, R83, R14 ;  /* 0x0000000e53037221 */ /* 0x008fca0000010000 */
[----:B------:R-:W3:Y:S01]  /*aa50*/  MUFU.EX2 R87, R87 ;  /* 0x0000005700577308 */ /* 0x000ee20000000800 */
[C---:B0-----:R-:W-:Y:S01]  /*aa60*/  F2FP.SATFINITE.E4M3.F32.PACK_AB_MERGE_C R138, R109.reuse, R62, RZ ;  /* 0x0000003e6d8a723e */ /* 0x041fe200048070ff */
[----:B------:R-:W-:-:S06]  /*aa70*/  FADD.FTZ R109, R109, R42 ;  /* 0x0000002a6d6d7221 */ /* 0x000fcc0000010000 */
[----:B------:R-:W0:Y:S01]  /*aa80*/  MUFU.EX2 R24, R24 ;  /* 0x0000001800187308 */ /* 0x000e220000000800 */
[----:B-1----:R-:W-:-:S07]  /*aa90*/  FADD.FTZ R3, R88, R3 ;  /* 0x0000000358037221 */ /* 0x002fce0000010000 */
[----:B------:R-:W1:Y:S01]  /*aaa0*/  MUFU.EX2 R40, R40 ;  /* 0x0000002800287308 */ /* 0x000e620000000800 */
[----:B--2---:R-:W-:-:S07]  /*aab0*/  FADD.FTZ R8, R20, R109 ;  /* 0x0000006d14087221 */ /* 0x004fce0000010000 */
[----:B------:R-:W2:Y:S01]  /*aac0*/  MUFU.EX2 R61, R61 ;  /* 0x0000003d003d7308 */ /* 0x000ea20000000800 */
[----:B----4-:R-:W-:-:S07]  /*aad0*/  FADD.FTZ R14, R0, R3 ;  /* 0x00000003000e7221 */ /* 0x010fce0000010000 */
[----:B------:R-:W4:Y:S01]  /*aae0*/  MUFU.EX2 R63, R63 ;  /* 0x0000003f003f7308 */ /* 0x000f220000000800 */
[----:B------:R-:W-:Y:S01]  /*aaf0*/  F2FP.SATFINITE.E4M3.F32.PACK_AB_MERGE_C R154, R38, R15, R154 ;  /* 0x0000000f269a723e */ /* 0x000fe2000480709a */
[----:B------:R-:W-:-:S06]  /*ab00*/  FADD.FTZ R3, R35, R8 ;  /* 0x0000000823037221 */ /* 0x000fcc0000010000 */
[----:B------:R-:W5:Y:S01]  /*ab10*/  MUFU.EX2 R30, R30 ;  /* 0x0000001e001e7308 */ /* 0x000f620000000800 */
[----:B---3--:R-:W-:-:S07]  /*ab20*/  FADD.FTZ R15, R87, R14 ;  /* 0x0000000e570f7221 */ /* 0x008fce0000010000 */
[----:B------:R-:W3:Y:S01]  /*ab30*/  MUFU.EX2 R26, R153 ;  /* 0x00000099001a7308 */ /* 0x000ee20000000800 */
[----:B0-----:R-:W-:-:S01]  /*ab40*/  FADD.FTZ R14, R24, R3 ;  /* 0x00000003180e7221 */ /* 0x001fc20000010000 */
[----:B-1----:R-:W-:-:S06]  /*ab50*/  FADD.FTZ R38, R40, R15 ;  /* 0x0000000f28267221 */ /* 0x002fcc0000010000 */
[----:B------:R-:W0:Y:S01]  /*ab60*/  MUFU.EX2 R65, R65 ;  /* 0x0000004100417308 */ /* 0x000e220000000800 */
[----:B--2---:R-:W-:-:S07]  /*ab70*/  F2FP.SATFINITE.E4M3.F32.PACK_AB_MERGE_C R140, R61, R24, RZ ;  /* 0x000000183d8c723e */ /* 0x004fce00048070ff */
[----:B------:R-:W1:Y:S01]  /*ab80*/  MUFU.EX2 R27, R91 ;  /* 0x0000005b001b7308 */ /* 0x000e620000000800 */
[----:B------:R-:W-:-:S01]  /*ab90*/  FADD.FTZ R61, R61, R14 ;  /* 0x0000000e3d3d7221 */ /* 0x000fc20000010000 */
[----:B----4-:R-:W-:-:S06]  /*aba0*/  F2FP.SATFINITE.E4M3.F32.PACK_AB_MERGE_C R40, R63, R40, RZ ;  /* 0x000000283f28723e */ /* 0x010fcc00048070ff */
[----:B------:R-:W-:Y:S01]  /*abb0*/  MUFU.EX2 R34, R34 ;  /* 0x0000002200227308 */ /* 0x000fe20000000800 */
[----:B------:R-:W-:-:S07]  /*abc0*/  FADD.FTZ R63, R63, R38 ;  /* 0x000000263f3f7221 */ /* 0x000fce0000010000 */
[----:B------:R-:W2:Y:S08]  /*abd0*/  MUFU.EX2 R69, R69 ;  /* 0x0000004500457308 */ /* 0x000eb00000000800 */
[----:B------:R-:W4:Y:S01]  /*abe0*/  MUFU.EX2 R11, R90 ;  /* 0x0000005a000b7308 */ /* 0x000f220000000800 */
[----:B-----5:R-:W-:-:S01]  /*abf0*/  FADD.FTZ R14, R30, R61 ;  /* 0x0000003d1e0e7221 */ /* 0x020fc20000010000 */
[----:B---3--:R-:W-:-:S06]  /*ac00*/  FADD.FTZ R24, R26, R63 ;  /* 0x0000003f1a187221 */ /* 0x008fcc0000010000 */
[----:B------:R-:W3:Y:S01]  /*ac10*/  MUFU.EX2 R36, R71 ;  /* 0x0000004700247308 */ /* 0x000ee20000000800 */
[----:B0-----:R-:W-:-:S01]  /*ac20*/  FADD.FTZ R3, R65, R14 ;  /* 0x0000000e41037221 */ /* 0x001fc20000010000 */
[----:B-1----:R-:W-:-:S06]  /*ac30*/  FADD.FTZ R24, R27, R24 ;  /* 0x000000181b187221 */ /* 0x002fcc0000010000 */
[----:B------:R-:W-:Y:S08]  /*ac40*/  MUFU.EX2 R28, R28 ;  /* 0x0000001c001c7308 */ /* 0x000ff00000000800 */
[----:B------:R-:W-:Y:S01]  /*ac50*/  MUFU.EX2 R29, R29 ;  /* 0x0000001d001d7308 */ /* 0x000fe20000000800 */
[----:B--2---:R-:W-:-:S07]  /*ac60*/  F2FP.SATFINITE.E4M3.F32.PACK_AB_MERGE_C R142, R69, R34, RZ ;  /* 0x00000022458e723e */ /* 0x004fce00048070ff */
[----:B------:R-:W-:Y:S08]  /*ac70*/  MUFU.EX2 R64, R64 ;  /* 0x0000004000407308 */ /* 0x000ff00000000800 */
[----:B------:R-:W0:Y:S01]  /*ac80*/  MUFU.EX2 R70, R70 ;  /* 0x0000004600467308 */ /* 0x000e220000000800 */
[----:B------:R-:W-:-:S01]  /*ac90*/  FADD.FTZ R34, R34, R3 ;  /* 0x0000000322227221 */ /* 0x000fc20000010000 */
[----:B----4-:R-:W-:-:S06]  /*aca0*/  FADD.FTZ R3, R11, R24 ;  /* 0x000000180b037221 */ /* 0x010fcc0000010000 */
[----:B------:R-:W1:Y:S08]  /*acb0*/  MUFU.EX2 R25, R25 ;  /* 0x0000001900197308 */ /* 0x000e700000000800 */
[----:B------:R-:W2:Y:S01]  /*acc0*/  MUFU.EX2 R67, R67 ;  /* 0x0000004300437308 */ /* 0x000ea20000000800 */
[----:B------:R-:W-:-:S01]  /*acd0*/  FADD.FTZ R69, R69, R34 ;  /* 0x0000002245457221 */ /* 0x000fc20000010000 */
[----:B---3--:R-:W-:-:S06]  /*ace0*/  FADD.FTZ R3, R36, R3 ;  /* 0x0000000324037221 */ /* 0x008fcc0000010000 */
[----:B------:R-:W3:Y:S01]  /*acf0*/  MUFU.EX2 R107, R107 ;  /* 0x0000006b006b7308 */ /* 0x000ee20000000800 */
[----:B------:R-:W-:Y:S01]  /*ad00*/  F2FP.SATFINITE.E4M3.F32.PACK_AB_MERGE_C R140, R35, R20, R140 ;  /* 0x00000014238c723e */ /* 0x000fe2000480708c */
[----:B0-----:R-:W-:Y:S01]  /*ad10*/  FADD.FTZ R20, R70, R3 ;  /* 0x0000000346147221 */ /* 0x001fe20000010000 */
[----:B------:R-:W-:-:S05]  /*ad20*/  F2FP.SATFINITE.E4M3.F32.PACK_AB_MERGE_C R153, R10, R9, R13 ;  /* 0x000000090a99723e */ /* 0x000fca000480700d */
[----:B------:R-:W0:Y:S01]  /*ad30*/  MUFU.EX2 R8, R85 ;  /* 0x0000005500087308 */ /* 0x000e220000000800 */
[----:B------:R-:W-:Y:S01]  /*ad40*/  F2FP.SATFINITE.E4M3.F32.PACK_AB_MERGE_C R144, R29, R28, RZ ;  /* 0x0000001c1d90723e */ /* 0x000fe200048070ff */
[----:B------:R-:W-:-:S06]  /*ad50*/  FADD.FTZ R10, R64, R69 ;  /* 0x00000045400a7221 */ /* 0x000fcc0000010000 */
[----:B------:R-:W-:Y:S01]  /*ad60*/  MUFU.EX2 R66, R66 ;  /* 0x0000004200427308 */ /* 0x000fe20000000800 */
[C---:B-1----:R-:W-:Y:S01]  /*ad70*/  F2FP.SATFINITE.E4M3.F32.PACK_AB_MERGE_C R144, R25.reuse, R64, R144 ;  /* 0x000000401990723e */ /* 0x042fe20004807090 */
[----:B------:R-:W-:-:S06]  /*ad80*/  FADD.FTZ R25, R25, R10 ;  /* 0x0000000a19197221 */ /* 0x000fcc0000010000 */
[----:B------:R-:W1:Y:S01]  /*ad90*/  MUFU.EX2 R97, R97 ;  /* 0x0000006100617308 */ /* 0x000e620000000800 */
[----:B--2---:R-:W-:-:S07]  /*ada0*/  FADD.FTZ R20, R67, R20 ;  /* 0x0000001443147221 */ /* 0x004fce0000010000 */
[----:B------:R-:W2:Y:S08]  /*adb0*/  MUFU.EX2 R32, R32 ;  /* 0x0000002000207308 */ /* 0x000eb00000000800 */
[----:B------:R-:W4:Y:S01]  /*adc0*/  MUFU.EX2 R111, R111 ;  /* 0x0000006f006f7308 */ /* 0x000f220000000800 */
[----:B------:R-:W-:-:S01]  /*add0*/  FADD.FTZ R28, R28, R25 ;  /* 0x000000191c1c7221 */ /* 0x000fc20000010000 */
[----:B---3--:R-:W-:-:S06]  /*ade0*/  FADD.FTZ R3, R107, R20 ;  /* 0x000000146b037221 */ /* 0x008fcc0000010000 */
[----:B------:R-:W3:Y:S08]  /*adf0*/  MUFU.EX2 R33, R33 ;  /* 0x0000002100217308 */ /* 0x000ef00000000800 */
[----:B------:R-:W5:Y:S01]  /*ae00*/  MUFU.EX2 R14, R31 ;  /* 0x0000001f000e7308 */ /* 0x000f620000000800 */
[C---:B0-----:R-:W-:Y:S01]  /*ae10*/  F2FP.SATFINITE.E4M3.F32.PACK_AB_MERGE_C R107, R8.reuse, R107, RZ ;  /* 0x0000006b086b723e */ /* 0x041fe200048070ff */
[----:B------:R-:W-:Y:S01]  /*ae20*/  FADD.FTZ R29, R29, R28 ;  /* 0x0000001c1d1d7221 */ /* 0x000fe20000010000 */
[----:B------:R-:W-:-:S05]  /*ae30*/  FADD.FTZ R8, R8, R3 ;  /* 0x0000000308087221 */ /* 0x000fca0000010000 */
[----:B------:R-:W0:Y:S08]  /*ae40*/  MUFU.EX2 R113, R113 ;  /* 0x0000007100717308 */ /* 0x000e300000000800 */
[----:B------:R-:W0:Y:S01]  /*ae50*/  MUFU.EX2 R12, R12 ;  /* 0x0000000c000c7308 */ /* 0x000e220000000800 */
[----:B-1----:R-:W-:Y:S01]  /*ae60*/  F2FP.SATFINITE.E4M3.F32.PACK_AB_MERGE_C R9, R97, R66, RZ ;  /* 0x000000426109723e */ /* 0x002fe200048070ff */
[----:B--2---:R-:W-:Y:S01]  /*ae70*/  FADD.FTZ R10, R32, R29 ;  /* 0x0000001d200a7221 */ /* 0x004fe20000010000 */
[----:B----4-:R-:W-:-:S01]  /*ae80*/  FADD.FTZ R3, R111, R8 ;  /* 0x000000086f037221 */ /* 0x010fc20000010000 */
[----:B------:R-:W-:-:S02]  /*ae90*/  F2FP.SATFINITE.E4M3.F32.PACK_AB_MERGE_C R141, R87, R0, R40 ;  /* 0x00000000578d723e */ /* 0x000fc40004807028 */
[C---:B---3--:R-:W-:Y:S01]  /*aea0*/  F2FP.SATFINITE.E4M3.F32.PACK_AB_MERGE_C R146, R33.reuse, R32, R9 ;  /* 0x000000202192723e */ /* 0x048fe20004807009 */
[----:B------:R-:W-:Y:S01]  /*aeb0*/  FADD.FTZ R33, R33, R10 ;  /* 0x0000000a21217221 */ /* 0x000fe20000010000 */
[----:B-----5:R-:W-:-:S01]  /*aec0*/  FADD.FTZ R0, R14, R3 ;  /* 0x000000030e007221 */ /* 0x020fc20000010000 */
[----:B------:R-:W-:Y:S02]  /*aed0*/  F2FP.SATFINITE.E4M3.F32.PACK_AB_MERGE_C R150, R89, R50, RZ ;  /* 0x000000325996723e */ /* 0x000fe400048070ff */
[----:B------:R-:W-:Y:S01]  /*aee0*/  F2FP.SATFINITE.E4M3.F32.PACK_AB_MERGE_C R45, R72, R45, RZ ;  /* 0x0000002d482d723e */ /* 0x000fe200048070ff */
[----:B------:R-:W-:Y:S01]  /*aef0*/  FADD.FTZ R20, R66, R33 ;  /* 0x0000002142147221 */ /* 0x000fe20000010000 */
[----:B------:R-:W-:Y:S01]  /*af00*/  F2FP.SATFINITE.E4M3.F32.PACK_AB_MERGE_C R51, R76, R51, RZ ;  /* 0x000000334c33723e */ /* 0x000fe200048070ff */
[----:B0-----:R-:W-:Y:S01]  /*af10*/  FADD.FTZ R15, R113, R0 ;  /* 0x00000000710f7221 */ /* 0x001fe20000010000 */
[----:B------:R-:W-:Y:S02]  /*af20*/  F2FP.SATFINITE.E4M3.F32.PACK_AB_MERGE_C R73, R80, R73, RZ ;  /* 0x000000495049723e */ /* 0x000fe400048070ff */
[----:B------:R-:W-:Y:S01]  /*af30*/  F2FP.SATFINITE.E4M3.F32.PACK_AB_MERGE_C R11, R36, R11, RZ ;  /* 0x0000000b240b723e */ /* 0x000fe200048070ff */
[----:B------:R-:W-:Y:S01]  /*af40*/  BSSY B0, `(.L_x_491) ;  /* 0x0000332000007945 */ /* 0x000fe20003800000 */
[----:B------:R-:W-:-:S02]  /*af50*/  F2FP.SATFINITE.E4M3.F32.PACK_AB_MERGE_C R79, R79, R86, RZ ;  /* 0x000000564f4f723e */ /* 0x000fc400048070ff */
[----:B------:R-:W-:Y:S02]  /*af60*/  F2FP.SATFINITE.E4M3.F32.PACK_AB_MERGE_C R83, R88, R83, RZ ;  /* 0x000000535853723e */ /* 0x000fe400048070ff */
[----:B------:R-:W-:Y:S01]  /*af70*/  F2FP.SATFINITE.E4M3.F32.PACK_AB_MERGE_C R3, R12, R113, RZ ;  /* 0x000000710c03723e */ /* 0x000fe200048070ff */
[----:B------:R-:W-:Y:S01]  /*af80*/  FADD.FTZ R20, R97, R20 ;  /* 0x0000001461147221 */ /* 0x000fe20000010000 */
[----:B------:R-:W-:Y:S01]  /*af90*/  F2FP.SATFINITE.E4M3.F32.PACK_AB_MERGE_C R148, R44, R39, R148 ;  /* 0x000000272c94723e */ /* 0x000fe20004807094 */
[----:B------:R-:W-:Y:S01]  /*afa0*/  FADD.FTZ R15, R12, R15 ;  /* 0x0000000f0c0f7221 */ /* 0x000fe20000010000 */
[----:B------:R-:W-:Y:S01]  /*afb0*/  F2FP.SATFINITE.E4M3.F32.PACK_AB_MERGE_C R150, R48, R47, R150 ;  /* 0x0000002f3096723e */ /* 0x000fe20004807096 */
[--C-:B------:R-:W-:Y:S01]  /*afc0*/  IMAD.MOV.U32 R50, RZ, RZ, R55.reuse ;  /* 0x000000ffff327224 */ /* 0x100fe200078e0037 */
[----:B------:R-:W-:Y:S01]  /*afd0*/  F2FP.SATFINITE.E4M3.F32.PACK_AB_MERGE_C R136, R99, R52, R136 ;  /* 0x000000346388723e */ /* 0x000fe20004807088 */
[--C-:B------:R-:W-:Y:S01]  /*afe0*/  IMAD.MOV.U32 R52, RZ, RZ, R55.reuse ;  /* 0x000000ffff347224 */ /* 0x100fe200078e0037 */
[----:B------:R-:W-:Y:S01]  /*aff0*/  F2FP.SATFINITE.E4M3.F32.PACK_AB_MERGE_C R142, R65, R30, R142 ;  /* 0x0000001e418e723e */ /* 0x000fe2000480708e */
[----:B------:R-:W-:Y:S01]  /*b000*/  IMAD.MOV.U32 R48, RZ, RZ, R55 ;  /* 0x000000ffff307224 */ /* 0x000fe200078e0037 */
[----:B------:R-:W-:Y:S01]  /*b010*/  F2FP.SATFINITE.E4M3.F32.PACK_AB_MERGE_C R155, R68, R41, R45 ;  /* 0x00000029449b723e */ /* 0x000fe2000480702d */
[----:B------:R-:W-:Y:S01]  /*b020*/  IMAD.MOV.U32 R47, RZ, RZ, R55 ;  /* 0x000000ffff2f7224 */ /* 0x000fe200078e0037 */
[----:B------:R-:W-:Y:S01]  /*b030*/  F2FP.SATFINITE.E4M3.F32.PACK_AB_MERGE_C R149, R74, R49, R51 ;  /* 0x000000314a95723e */ /* 0x000fe20004807033 */
[----:B------:R-:W-:Y:S01]  /*b040*/  IMAD.MOV.U32 R51, RZ, RZ, R55 ;  /* 0x000000ffff337224 */ /* 0x000fe200078e0037 */
[----:B------:R-:W-:Y:S01]  /*b050*/  F2FP.SATFINITE.E4M3.F32.PACK_AB_MERGE_C R151, R78, R53, R73 ;  /* 0x000000354e97723e */ /* 0x000fe20004807049 */
[----:B------:R-:W-:Y:S01]  /*b060*/  IMAD.MOV.U32 R53, RZ, RZ, R55 ;  /* 0x000000ffff357224 */ /* 0x000fe200078e0037 */
        /* <DEDUP_REMOVED lines=12> */
[-C--:B------:R-:W-:Y:S01]  /*b130*/  MOV R54, R55.reuse ;  /* 0x0000003700367202 */ /* 0x080fe20000000f00 */
        /* <DEDUP_REMOVED lines=11> */
[----:B------:R-:W-:Y:S01]  /*b1f0*/  MOV R24, R55 ;  /* 0x0000003700187202 */ /* 0x000fe20000000f00 */
[----:B------:R-:W-:-:S02]  /*b200*/  IMAD.MOV.U32 R31, RZ, RZ, R55 ;  /* 0x000000ffff1f7224 */ /* 0x000fc400078e0037 */
[--C-:B------:R-:W-:Y:S02]  /*b210*/  IMAD.MOV.U32 R30, RZ, RZ, R55.reuse ;  /* 0x000000ffff1e7224 */ /* 0x100fe400078e0037 */
[--C-:B------:R-:W-:Y:S02]  /*b220*/  IMAD.MOV.U32 R28, RZ, RZ, R55.reuse ;  /* 0x000000ffff1c7224 */ /* 0x100fe400078e0037 */
[--C-:B------:R-:W-:Y:S02]  /*b230*/  IMAD.MOV.U32 R27, RZ, RZ, R55.reuse ;  /* 0x000000ffff1b7224 */ /* 0x100fe400078e0037 */
[--C-:B------:R-:W-:Y:S02]  /*b240*/  IMAD.MOV.U32 R26, RZ, RZ, R55.reuse ;  /* 0x000000ffff1a7224 */ /* 0x100fe400078e0037 */
[----:B------:R-:W-:Y:S01]  /*b250*/  IMAD.MOV.U32 R25, RZ, RZ, R55 ;  /* 0x000000ffff197224 */ /* 0x000fe200078e0037 */
[----:B------:R-:W-:Y:S06]  /*b260*/  @!P1 BRA `(.L_x_492) ;  /* 0x0000002c00fc9947 */ /* 0x000fec0003800000 */
[----:B------:R0:W5:Y:S01]  /*b270*/  LDL.LU R9, [R1+0x1c] ;  /* 0x00001c0001097983 */ /* 0x0001620000300800 */
[----:B------:R-:W-:Y:S02]  /*b280*/  VIADD R0, R120, 0xfffffffe ;  /* 0xfffffffe78007836 */ /* 0x000fe40000000000 */
[----:B------:R-:W-:Y:S01]  /*b290*/  IMAD.MOV.U32 R3, RZ, RZ, R59 ;  /* 0x000000ffff037224 */ /* 0x000fe200078e003b */
[----:B------:R0:W5:Y:S01]  /*b2a0*/  LDL.LU R8, [R1+0x14] ;  /* 0x0000140001087983 */ /* 0x0001620000300800 */
[----:B------:R-:W-:Y:S01]  /*b2b0*/  IMAD.MOV.U32 R12, RZ, RZ, R56 ;  /* 0x000000ffff0c7224 */ /* 0x000fe200078e0038 */
        /* <DEDUP_REMOVED lines=15> */
[----:B0-----:R-:W-:-:S07]  /*b3b0*/  CS2R R24, SRZ ;  /* 0x0000000000187805 */ /* 0x001fce000001ff00 */
.L_x_505:
[----:B-----5:R-:W-:-:S04]  /*b3c0*/  ISETP.NE.AND P1, PT, R8, 0x1, PT ;  /* 0x000000010800780c */ /* 0x020fc80003f25270 */
[----:B------:R-:W-:-:S04]  /*b3d0*/  SEL R10, RZ, 0x1, P1 ;  /* 0x00000001ff0a7807 */ /* 0x000fc80000800000 */
[----:B------:R-:W-:-:S05]  /*b3e0*/  LOP3.LUT R13, R9, R10, RZ, 0x3c, !PT ;  /* 0x0000000a090d7212 */ /* 0x000fca00078e3cff */
[----:B------:R0:W-:Y:S01]  /*b3f0*/  STL [R1+0x1c], R13 ;  /* 0x00001c0d01007387 */ /* 0x0001e20000100800 */
[----:B------:R-:W-:Y:S05]  /*b400*/  @!P0 BRA `(.L_x_493) ;  /* 0x0000000000048947 */ /* 0x000fea0003800000 */
[----:B------:R-:W-:Y:S01]  /*b410*/  BPT.TRAP 0x1 ;  /* 0x000000040000795c */ /* 0x000fe20000300000 */
.L_x_493:
[----:B------:R-:W-:-:S05]  /*b420*/  VIADD R10, R8, 0x1 ;  /* 0x00000001080a7836 */ /* 0x000fca0000000000 */
[----:B------:R-:W-:-:S04]  /*b430*/  ISETP.NE.AND P1, PT, R10, 0x2, PT ;  /* 0x000000020a00780c */ /* 0x000fc80003f25270 */
[----:B------:R-:W-:Y:S02]  /*b440*/  SEL R11, R10, RZ, P1 ;  /* 0x000000ff0a0b7207 */ /* 0x000fe40000800000 */
[----:B------:R-:W-:Y:S02]  /*b450*/  SHF.L.U32 R10, R13, 0x1f, RZ ;  /* 0x0000001f0d0a7819 */ /* 0x000fe400000006ff */
[----:B0-----:R-:W-:Y:S01]  /*b460*/  LEA R13, R11, R18, 0x3 ;  /* 0x000000120b0d7211 */ /* 0x001fe200078e18ff */
[----:B------:R0:W-:Y:S03]  /*b470*/  STL [R1+0x14], R11 ;  /* 0x0000140b01007387 */ /* 0x0001e60000100800 */
[----:B------:R0:W1:Y:S01]  /*b480*/  SYNCS.PHASECHK.TRANS64.TRYWAIT P1, [R13+URZ+0x13230], R10 ;  /* 0x0132300a0d0075a7 */ /* 0x000062000802017f */
[----:B------:R-:W-:Y:S05]  /*b490*/  @!P0 BRA `(.L_x_494) ;  /* 0x0000000000048947 */ /* 0x000fea0003800000 */
[----:B------:R-:W-:Y:S01]  /*b4a0*/  BPT.TRAP 0x1 ;  /* 0x000000040000795c */ /* 0x000fe20000300000 */
.L_x_494:
[----:B------:R-:W-:Y:S01]  /*b4b0*/  IMAD R14, R11, 0x280, R21 ;  /* 0x000002800b0e7824 */ /* 0x000fe200078e0215 */
[----:B------:R-:W-:Y:S03]  /*b4c0*/  BSSY B1, `(.L_x_495) ;  /* 0x0000006000017945 */ /* 0x000fe60003800000 */
[C---:B------:R-:W-:Y:S02]  /*b4d0*/  VIADD R56, R14.reuse, 0x80 ;  /* 0x000000800e387836 */ /* 0x040fe40000000000 */
[----:B------:R-:W-:Y:S01]  /*b4e0*/  VIADD R58, R14, 0x100 ;  /* 0x000001000e3a7836 */ /* 0x000fe20000000000 */
[----:B-1----:R-:W-:Y:S06]  /*b4f0*/  @P1 BRA `(.L_x_496) ;  /* 0x0000000000081947 */ /* 0x002fec0003800000 */
[----:B------:R-:W1:Y:S02]  /*b500*/  SYNCS.PHASECHK.TRANS64.TRYWAIT P1, [R13+URZ+0x13230], R10 ;  /* 0x0132300a0d0075a7 */ /* 0x000e64000802017f */
[----:B-1----:R-:W-:Y:S05]  /*b510*/  @!P1 BRA `(.L_x_497) ;  /* 0x000000cc00a09947 */ /* 0x002fea0003800000 */
.L_x_496:
[----:B------:R-:W-:Y:S05]  /*b520*/  BSYNC B1 ;  /* 0x0000000000017941 */ /* 0x000fea0003800000 */
.L_x_495:
[----:B01----:R-:W-:Y:S01]  /*b530*/  IMAD.MOV.U32 R10, RZ, RZ, R14 ;  /* 0x000000ffff0a7224 */ /* 0x003fe200078e000e */
[----:B------:R-:W-:Y:S01]  /*b540*/  R2UR UR4, R4 ;  /* 0x00000000040472ca */ /* 0x000fe200000e0000 */
[----:B------:R-:W-:Y:S01]  /*b550*/  IMAD.MOV.U32 R11, RZ, RZ, -0x7fffffe0 ;  /* 0x80000020ff0b7424 */ /* 0x000fe200078e00ff */
[----:B------:R-:W-:Y:S01]  /*b560*/  R2UR UR5, R5 ;  /* 0x00000000050572ca */ /* 0x000fe200000e0000 */
[----:B------:R-:W-:Y:S01]  /*b570*/  WARPGROUP.ARRIVE ;  /* 0x00000000000079c5 */ /* 0x000fe20000000000 */
[----:B------:R-:W-:Y:S01]  /*b580*/  R2UR UR6, R10 ;  /* 0x000000000a0672ca */ /* 0x000fe200000e0000 */
[----:B------:R-:W-:Y:S01]  /*b590*/  IMAD.MOV.U32 R10, RZ, RZ, R58 ;  /* 0x000000ffff0a7224 */ /* 0x000fe200078e003a */
[----:B------:R-:W-:Y:S01]  /*b5a0*/  R2UR UR7, R11 ;  /* 0x000000000b0772ca */ /* 0x000fe200000e0000 */
[----:B------:R-:W-:Y:S01]  /*b5b0*/  VIADD R58, R14, 0x182 ;  /* 0x000001820e3a7836 */ /* 0x000fe20000000000 */
[----:B------:R-:W-:Y:S01]  /*b5c0*/  MOV R57, 0x80000020 ;  /* 0x8000002000397802 */ /* 0x000fe20000000f00 */
[----:B------:R-:W-:Y:S01]  /*b5d0*/  IMAD.MOV.U32 R59, RZ, RZ, -0x7fffffe0 ;  /* 0x80000020ff3b7424 */ /* 0x000fe200078e00ff */
[----:B------:R-:W-:Y:S01]  /*b5e0*/  R2UR UR10, R56 ;  /* 0x00000000380a72ca */ /* 0x000fe200000e0000 */
[----:B------:R-:W-:Y:S01]  /*b5f0*/  VIADD R56, R14, 0x180 ;  /* 0x000001800e387836 */ /* 0x000fe20000000000 */
[----:B------:R-:W-:-:S02]  /*b600*/  R2UR UR11, R57 ;  /* 0x00000000390b72ca */ /* 0x000fc400000e0000 */
[----:B------:R-:W-:Y:S02]  /*b610*/  R2UR UR8, R4 ;  /* 0x00000000040872ca */ /* 0x000fe400000e0000 */
[----:B------:R-:W-:Y:S02]  /*b620*/  R2UR UR9, R5 ;  /* 0x00000000050972ca */ /* 0x000fe400000e0000 */
[----:B------:R-:W-:Y:S01]  /*b630*/  R2UR UR14, R10 ;  /* 0x000000000a0e72ca */ /* 0x000fe200000e0000 */
[----:B------:R-:W-:Y:S01]  /*b640*/  QGMMA.64x32x32.F32.E4M3.E4M3 R120, gdesc[UR4], RZ, !UPT, gsb0 ;  /* 0x00600000047879f3 */ /* 0x000fe2000c0008ff */
[----:B------:R-:W-:Y:S01]  /*b650*/  R2UR UR15, R11 ;  /* 0x000000000b0f72ca */ /* 0x000fe200000e0000 */
[----:B------:R-:W-:Y:S01]  /*b660*/  VIADD R10, R14, 0x200 ;  /* 0x000002000e0a7836 */ /* 0x000fe20000000000 */
[----:B------:R-:W-:Y:S02]  /*b670*/  R2UR UR12, R4 ;  /* 0x00000000040c72ca */ /* 0x000fe400000e0000 */
[----:B------:R-:W-:-:S02]  /*b680*/  R2UR UR13, R5 ;  /* 0x00000000050d72ca */ /* 0x000fc400000e0000 */
[----:B------:R-:W-:Y:S01]  /*b690*/  R2UR UR18, R56 ;  /* 0x00000000381272ca */ /* 0x000fe200000e0000 */
[----:B------:R-:W-:Y:S01]  /*b6a0*/  VIADD R56, R14, 0x2 ;  /* 0x000000020e387836 */ /* 0x000fe20000000000 */
[----:B------:R-:W-:Y:S02]  /*b6b0*/  R2UR UR19, R57 ;  /* 0x00000000391372ca */ /* 0x000fe400000e0000 */
[----:B------:R-:W-:Y:S02]  /*b6c0*/  R2UR UR16, R4 ;  /* 0x00000000041072ca */ /* 0x000fe400000e0000 */
[----:B------:R-:W-:Y:S02]  /*b6d0*/  R2UR UR17, R5 ;  /* 0x00000000051172ca */ /* 0x000fe400000e0000 */
[----:B------:R-:W-:Y:S02]  /*b6e0*/  R2UR UR22, R10 ;  /* 0x000000000a1672ca */ /* 0x000fe400000e0000 */
[----:B------:R-:W-:Y:S01]  /*b6f0*/  R2UR UR23, R11 ;  /* 0x000000000b1772ca */ /* 0x000fe200000e0000 */
[----:B------:R-:W-:Y:S01]  /*b700*/  IMAD.MOV.U32 R11, RZ, RZ, -0x7fffffe0 ;  /* 0x80000020ff0b7424 */ /* 0x000fe200078e00ff */
[----:B------:R-:W-:Y:S01]  /*b710*/  R2UR UR26, R56 ;  /* 0x00000000381a72ca */ /* 0x000fe200000e0000 */
[----:B------:R-:W-:Y:S01]  /*b720*/  VIADD R56, R14, 0x102 ;  /* 0x000001020e387836 */ /* 0x000fe20000000000 */
[----:B------:R-:W-:-:S02]  /*b730*/  R2UR UR27, R57 ;  /* 0x00000000391b72ca */ /* 0x000fc400000e0000 */
[----:B------:R-:W-:Y:S02]  /*b740*/  R2UR UR20, R4 ;  /* 0x00000000041472ca */ /* 0x000fe400000e0000 */
[----:B------:R-:W-:Y:S02]  /*b750*/  R2UR UR21, R5 ;  /* 0x00000000051572ca */ /* 0x000fe400000e0000 */
[----:B------:R-:W-:Y:S02]  /*b760*/  MOV R57, 0x80000020 ;  /* 0x8000002000397802 */ /* 0x000fe40000000f00 */
        /* <DEDUP_REMOVED lines=32> */
[----:B------:R-:W-:Y:S03]  /*b970*/  QGMMA.64x32x32.F32.E4M3.E4M3 R56, gdesc[UR20], RZ, !UPT, gsb0 ;  /* 0x00600000143879f3 */ /* 0x000fe6000c0008ff */
        /* <DEDUP_REMOVED lines=18> */
.L_x_498:
[----:B------:R-:W-:Y:S01]  /*baa0*/  SHF.L.U32 R9, R9, 0x1f, RZ ;  /* 0x0000001f09097819 */ /* 0x000fe200000006ff */
[----:B------:R-:W-:-:S04]  /*bab0*/  IMAD R14, R8, 0x8, R18 ;  /* 0x00000008080e7824 */ /* 0x000fc800078e0212 */
[----:B------:R0:W1:Y:S01]  /*bac0*/  SYNCS.PHASECHK.TRANS64.TRYWAIT P1, [R14+URZ+0x13250], R9 ;  /* 0x013250090e0075a7 */ /* 0x000062000802017f */
[----:B------:R-:W-:Y:S05]  /*bad0*/  @!P0 BRA `(.L_x_499) ;  /* 0x0000000000048947 */ /* 0x000fea0003800000 */
[----:B------:R-:W-:Y:S01]  /*bae0*/  BPT.TRAP 0x1 ;  /* 0x000000040000795c */ /* 0x000fe20000300000 */
.L_x_499:
[----:B------:R-:W-:Y:S04]  /*baf0*/  BSSY B1, `(.L_x_500) ;  /* 0x0000004000017945 */ /* 0x000fe80003800000 */
[----:B-1----:R-:W-:Y:S05]  /*bb00*/  @P1 BRA `(.L_x_501) ;  /* 0x0000000000081947 */ /* 0x002fea0003800000 */
[----:B------:R-:W1:Y:S02]  /*bb10*/  SYNCS.PHASECHK.TRANS64.TRYWAIT P1, [R14+URZ+0x13250], R9 ;  /* 0x013250090e0075a7 */ /* 0x000e64000802017f */
[----:B-1----:R-:W-:Y:S05]  /*bb20*/  @!P1 BRA `(.L_x_502) ;  /* 0x000000c800309947 */ /* 0x002fea0003800000 */
.L_x_501:
[----:B------:R-:W-:Y:S05]  /*bb30*/  BSYNC B1 ;  /* 0x0000000000017941 */ /* 0x000fea0003800000 */
.L_x_500:
[----:B01----:R-:W-:Y:S01]  /*bb40*/  VIADD R9, R18, 0x1000 ;  /* 0x0000100012097836 */ /* 0x003fe20000000000 */
[----:B------:R-:W-:Y:S01]  /*bb50*/  WARPGROUP.ARRIVE ;  /* 0x00000000000079c5 */ /* 0x000fe20000000000 */
[----:B------:R-:W-:-:S03]  /*bb60*/  IMAD.MOV.U32 R11, RZ, RZ, -0x3ffffff0 ;  /* 0xc0000010ff0b7424 */ /* 0x000fc600078e00ff */
[----:B------:R-:W-:-:S04]  /*bb70*/  SHF.R.U32.HI R9, RZ, 0x4, R9 ;  /* 0x00000004ff097819 */ /* 0x000fc80000011609 */
[----:B------:R-:W-:-:S04]  /*bb80*/  LOP3.LUT R9, R9, 0x3fff, RZ, 0xc0, !PT ;  /* 0x00003fff09097812 */ /* 0x000fc800078ec0ff */
[----:B------:R-:W-:-:S05]  /*bb90*/  LOP3.LUT R9, R9, 0x10000, RZ, 0xfc, !PT ;  /* 0x0001000009097812 */ /* 0x000fca00078efcff */
[----:B------:R-:W-:Y:S01]  /*bba0*/  IMAD R8, R8, 0x280, R9 ;  /* 0x0000028008087824 */ /* 0x000fe200078e0209 */
[----:B------:R-:W-:-:S03]  /*bbb0*/  MOV R9, 0xc0000010 ;  /* 0xc000001000097802 */ /* 0x000fc60000000f00 */
[C---:B------:R-:W-:Y:S01]  /*bbc0*/  VIADD R10, R8.reuse, 0x80 ;  /* 0x00000080080a7836 */ /* 0x040fe20000000000 */
[----:B------:R-:W-:Y:S02]  /*bbd0*/  R2UR UR6, R8 ;  /* 0x00000000080672ca */ /* 0x000fe400000e0000 */
[----:B------:R-:W-:Y:S01]  /*bbe0*/  R2UR UR7, R9 ;  /* 0x00000000090772ca */ /* 0x000fe200000e0000 */
[----:B------:R-:W-:-:S12]  /*bbf0*/  IMAD.MOV.U32 R9, RZ, RZ, -0x3ffffff0 ;  /* 0xc0000010ff097424 */ /* 0x000fd800078e00ff */
[----:B------:R-:W-:Y:S01]  /*bc00*/  QGMMA.64x64x32.F32.E4M3.E4M3 R24, R152, gdesc[UR4], R24, gsb0 ;  /* 0x00e0000498187df3 */ /* 0x000fe20008000818 */
[----:B------:R-:W-:Y:S01]  /*bc10*/  R2UR UR6, R10 ;  /* 0x000000000a0672ca */ /* 0x000fe200000e0000 */
[----:B------:R-:W-:Y:S01]  /*bc20*/  VIADD R10, R8, 0x100 ;  /* 0x00000100080a7836 */ /* 0x000fe20000000000 */
[----:B------:R-:W-:Y:S01]  /*bc30*/  R2UR UR7, R11 ;  /* 0x000000000b0772ca */ /* 0x000fe200000e0000 */
[----:B------:R-:W-:Y:S01]  /*bc40*/  IMAD.MOV.U32 R11, RZ, RZ, -0x3ffffff0 ;  /* 0xc0000010ff0b7424 */ /* 0x000fe200078e00ff */
[----:B------:R-:W-:Y:S02]  /*bc50*/  WARPGROUP.DEPBAR.LE gsb0, 0x0 ;  /* 0x00008000000079c5 */ /* 0x000fe40000010000 */
[----:B------:R-:W-:-:S09]  /*bc60*/  WARPGROUP.ARRIVE ;  /* 0x00000000000079c5 */ /* 0x000fd20000000000 */
[----:B------:R-:W-:Y:S01]  /*bc70*/  QGMMA.64x64x32.F32.E4M3.E4M3 R24, R148, gdesc[UR4], R24, gsb0 ;  /* 0x00e0000494187df3 */ /* 0x000fe20008000818 */
[----:B------:R-:W-:Y:S02]  /*bc80*/  R2UR UR6, R10 ;  /* 0x000000000a0672ca */ /* 0x000fe400000e0000 */
[----:B------:R-:W-:Y:S01]  /*bc90*/  R2UR UR7, R11 ;  /* 0x000000000b0772ca */ /* 0x000fe200000e0000 */
[----:B------:R-:W-:Y:S01]  /*bca0*/  IMAD.MOV.U32 R11, RZ, RZ, -0x3ffffff0 ;  /* 0xc0000010ff0b7424 */ /* 0x000fe200078e00ff */
[C---:B------:R-:W-:Y:S01]  /*bcb0*/  IADD3 R10, R8.reuse, 0x180, RZ ;  /* 0x00000180080a7810 */ /* 0x040fe20007ffe0ff */
[----:B------:R-:W-:Y:S01]  /*bcc0*/  VIADD R8, R8, 0x200 ;  /* 0x0000020008087836 */ /* 0x000fe20000000000 */
[----:B------:R-:W-:Y:S02]  /*bcd0*/  WARPGROUP.DEPBAR.LE gsb0, 0x0 ;  /* 0x00008000000079c5 */ /* 0x000fe40000010000 */
[----:B------:R-:W-:-:S07]  /*bce0*/  WARPGROUP.ARRIVE ;  /* 0x00000000000079c5 */ /* 0x000fce0000000000 */
[----:B------:R-:W-:Y:S01]  /*bcf0*/  QGMMA.64x64x32.F32.E4M3.E4M3 R24, R136, gdesc[UR4], R24, gsb0 ;  /* 0x00e0000488187df3 */ /* 0x000fe20008000818 */
[----:B------:R-:W-:Y:S02]  /*bd00*/  R2UR UR6, R10 ;  /* 0x000000000a0672ca */ /* 0x000fe400000e0000 */
[----:B------:R-:W-:Y:S01]  /*bd10*/  R2UR UR7, R11 ;  /* 0x000000000b0772ca */ /* 0x000fe200000e0000 */
[----:B------:R-:W-:Y:S02]  /*bd20*/  WARPGROUP.DEPBAR.LE gsb0, 0x0 ;  /* 0x00008000000079c5 */ /* 0x000fe40000010000 */
[----:B------:R-:W-:-:S10]  /*bd30*/  WARPGROUP.ARRIVE ;  /* 0x00000000000079c5 */ /* 0x000fd40000000000 */
[----:B------:R-:W-:Y:S01]  /*bd40*/  QGMMA.64x64x32.F32.E4M3.E4M3 R24, R140, gdesc[UR4], R24, gsb0 ;  /* 0x00e000048c187df3 */ /* 0x000fe20008000818 */
[----:B------:R-:W-:Y:S02]  /*bd50*/  R2UR UR6, R8 ;  /* 0x00000000080672ca */ /* 0x000fe400000e0000 */
[----:B------:R-:W-:Y:S01]  /*bd60*/  R2UR UR7, R9 ;  /* 0x00000000090772ca */ /* 0x000fe200000e0000 */
[----:B------:R-:W-:Y:S02]  /*bd70*/  WARPGROUP.DEPBAR.LE gsb0, 0x0 ;  /* 0x00008000000079c5 */ /* 0x000fe40000010000 */
[----:B------:R-:W-:-:S10]  /*bd80*/  WARPGROUP.ARRIVE ;  /* 0x00000000000079c5 */ /* 0x000fd40000000000 */
[----:B------:R-:W-:Y:S03]  /*bd90*/  QGMMA.64x64x32.F32.E4M3.E4M3 R24, R144, gdesc[UR4], R24, gsb0 ;  /* 0x00e0000490187df3 */ /* 0x000fe60008000818 */
[----:B------:R-:W-:Y:S02]  /*bda0*/  WARPGROUP.DEPBAR.LE gsb0, 0x0 ;  /* 0x00008000000079c5 */ /* 0x000fe40000010000 */
[----:B------:R-:W-:Y:S05]  /*bdb0*/  @!P0 BRA `(.L_x_503) ;  /* 0x0000000000048947 */ /* 0x000fea0003800000 */
[----:B------:R-:W-:Y:S01]  /*bdc0*/  BPT.TRAP 0x1 ;  /* 0x000000040000795c */ /* 0x000fe20000300000 */
.L_x_503:
[----:B------:R-:W2:Y:S01]  /*bdd0*/  LDL R136, [R1+0x2c] ;  /* 0x00002c0001887983 */ /* 0x000ea20000100800 */
        /* <DEDUP_REMOVED lines=8> */
[----:B------:R-:W-:Y:S02]  /*be60*/  VIADD R132, R13, 0x13240 ;  /* 0x000132400d847836 */ /* 0x000fe40000000000 */
        /* <DEDUP_REMOVED lines=12> */
[C---:B------:R-:W-:Y:S01]  /*bf30*/  FMUL.FTZ R89, R2.reuse, R89 ;  /* 0x0000005902597220 */ /* 0x040fe20000410000 */
[----:B------:R-:W3:Y:S01]  /*bf40*/  MUFU.TANH R120, R120 ;  /* 0x0000007800787308 */ /* 0x000ee20000002400 */
        /* <DEDUP_REMOVED lines=15> */
[----:B------:R5:W-:Y:S01]  /*c040*/  MUFU.TANH R13, R97 ;  /* 0x00000061000d7308 */ /* 0x000be20000002400 */
        /* <DEDUP_REMOVED lines=8> */
[----:B-----5:R-:W-:Y:S01]  /*c0d0*/  FMUL.FTZ R97, R2, R100 ;  /* 0x0000006402617220 */ /* 0x020fe20000410000 */
[----:B0-----:R-:W-:Y:S01]  /*c0e0*/  FMNMX.FTZ R100, R8, R12, !PT ;  /* 0x0000000c08647209 */ /* 0x001fe20007810000 */
        /* <DEDUP_REMOVED lines=42> */
[----:B------:R-:W-:-:S03]  /*c390*/  FMUL.FTZ R71, R2, R71 ;  /* 0x0000004702477220 */ /* 0x000fc60000410000 */
        /* <DEDUP_REMOVED lines=12> */
[----:B------:R-:W-:Y:S08]  /*c460*/  MUFU.TANH R72, R72 ;  /* 0x0000004800487308 */ /* 0x000ff00000002400 */
        /* <DEDUP_REMOVED lines=12> */
[----:B------:R-:W-:Y:S01]  /*c530*/  MUFU.TANH R68, R68 ;  /* 0x0000004400447308 */ /* 0x000fe20000002400 */
[----:B--2---:R-:W-:-:S07]  /*c540*/  PRMT R132, R136, 0x654, R132 ;  /* 0x0000065488847816 */ /* 0x004fce0000000084 */
[----:B------:R-:W-:Y:S01]  /*c550*/  MUFU.TANH R69, R69 ;  /* 0x0000004500457308 */ /* 0x000fe20000002400 */
[----:B------:R1:W-:Y:S07]  /*c560*/  SYNCS.ARRIVE.TRANS64.RED.A1T0 RZ, [R132+URZ], RZ ;  /* 0x000000ff84ff79a7 */ /* 0x0003ee000810043f */
[----:B------:R-:W-:Y:S01]  /*c570*/  MUFU.TANH R10, R10 ;  /* 0x0000000a000a7308 */ /* 0x000fe20000002400 */
[----:B-1----:R-:W-:-:S04]  /*c580*/  FMNMX.FTZ R132, R9, R100, !PT ;  /* 0x0000006409847209 */ /* 0x002fc80007810000 */
[----:B---3--:R-:W-:-:S03]  /*c590*/  FMNMX.FTZ R132, R120, R132, !PT ;  /* 0x0000008478847209 */ /* 0x008fc60007810000 */
[----:B------:R1:W2:Y:S01]  /*c5a0*/  MUFU.TANH R100, R101 ;  /* 0x0000006500647308 */ /* 0x0002a20000002400 */
[----:B----4-:R-:W-:-:S04]  /*c5b0*/  FMNMX.FTZ R132, R121, R132, !PT ;  /* 0x0000008479847209 */ /* 0x010fc80007810000 */
[----:B------:R-:W-:-:S03]  /*c5c0*/  FMNMX.FTZ R132, R124, R132, !PT ;  /* 0x000000847c847209 */ /* 0x000fc60007810000 */
[----:B------:R-:W-:Y:S01]  /*c5d0*/  MUFU.TANH R11, R11 ;  /* 0x0000000b000b7308 */ /* 0x000fe20000002400 */
[----:B0-----:R-:W-:Y:S01]  /*c5e0*/  FMNMX.FTZ R132, R125, R132, !PT ;  /* 0x000000847d847209 */ /* 0x001fe20007810000 */
[----:B-1----:R-:W-:-:S03]  /*c5f0*/  FMUL.FTZ R101, R2, R56 ;  /* 0x0000003802657220 */ /* 0x002fc60000410000 */
[----:B-----5:R-:W-:-:S03]  /*c600*/  FMNMX.FTZ R132, R128, R132, !PT ;  /* 0x0000008480847209 */ /* 0x020fc60007810000 */
[----:B------:R-:W0:Y:S01]  /*c610*/  MUFU.TANH R101, R101 ;  /* 0x0000006500657308 */ /* 0x000e220000002400 */
[----:B------:R-:W-:-:S04]  /*c620*/  FMNMX.FTZ R132, R129, R132, !PT ;  /* 0x0000008481847209 */ /* 0x000fc80007810000 */
[----:B------:R-:W-:-:S03]  /*c630*/  FMNMX.FTZ R132, R104, R132, !PT ;  /* 0x0000008468847209 */ /* 0x000fc60007810000 */
[----:B------:R-:W1:Y:S01]  /*c640*/  MUFU.TANH R122, R122 ;  /* 0x0000007a007a7308 */ /* 0x000e620000002400 */
[----:B------:R-:W-:-:S04]  /*c650*/  FMNMX.FTZ R132, R105, R132, !PT ;  /* 0x0000008469847209 */ /* 0x000fc80007810000 */
[----:B------:R-:W-:-:S03]  /*c660*/  FMNMX.FTZ R132, R108, R132, !PT ;  /* 0x000000846c847209 */ /* 0x000fc60007810000 */
[----:B------:R-:W3:Y:S01]  /*c670*/  MUFU.TANH R123, R123 ;  /* 0x0000007b007b7308 */ /* 0x000ee20000002400 */
[----:B------:R-:W-:-:S04]  /*c680*/  FMNMX.FTZ R132, R109, R132, !PT ;  /* 0x000000846d847209 */ /* 0x000fc80007810000 */
[----:B------:R-:W-:-:S03]  /*c690*/  FMNMX.FTZ R132, R112, R132, !PT ;  /* 0x0000008470847209 */ /* 0x000fc60007810000 */
[----:B------:R-:W4:Y:S01]  /*c6a0*/  MUFU.TANH R126, R126 ;  /* 0x0000007e007e7308 */ /* 0x000f220000002400 */
[----:B------:R-:W-:-:S04]  /*c6b0*/  FMNMX.FTZ R132, R113, R132, !PT ;  /* 0x0000008471847209 */ /* 0x000fc80007810000 */
[----:B------:R-:W-:-:S03]  /*c6c0*/  FMNMX.FTZ R132, R116, R132, !PT ;  /* 0x0000008474847209 */ /* 0x000fc60007810000 */
[----:B------:R-:W5:Y:S01]  /*c6d0*/  MUFU.TANH R127, R127 ;  /* 0x0000007f007f7308 */ /* 0x000f620000002400 */
        /* <DEDUP_REMOVED lines=12> */
[----:B--2---:R-:W-:-:S04]  /*c7a0*/  FMNMX.FTZ R132, R100, R132, !PT ;  /* 0x0000008464847209 */ /* 0x004fc80007810000 */
[----:B------:R-:W-:-:S03]  /*c7b0*/  FMNMX.FTZ R132, R72, R132, !PT ;  /* 0x0000008448847209 */ /* 0x000fc60007810000 */
[----:B------:R-:W2:Y:S01]  /*c7c0*/  MUFU.TANH R110, R110 ;  /* 0x0000006e006e7308 */ /* 0x000ea20000002400 */
[----:B------:R-:W-:-:S04]  /*c7d0*/  FMNMX.FTZ R132, R73, R132, !PT ;  /* 0x0000008449847209 */ /* 0x000fc80007810000 */
        /* <DEDUP_REMOVED lines=9> */
[----:B0-----:R-:W-:-:S03]  /*c870*/  FMNMX.FTZ R132, R101, R132, !PT ;  /* 0x0000008465847209 */ /* 0x001fc60007810000 */
[----:B------:R-:W0:Y:S01]  /*c880*/  MUFU.TANH R118, R118 ;  /* 0x0000007600767308 */ /* 0x000e220000002400 */
[----:B------:R-:W-:-:S04]  /*c890*/  FMNMX.FTZ R132, R57, R132, !PT ;  /* 0x0000008439847209 */ /* 0x000fc80007810000 */
[----:B------:R-:W-:-:S03]  /*c8a0*/  FMNMX.FTZ R132, R60, R132, !PT ;  /* 0x000000843c847209 */ /* 0x000fc60007810000 */
[----:B------:R-:W0:Y:S01]  /*c8b0*/  MUFU.TANH R119, R119 ;  /* 0x0000007700777308 */ /* 0x000e220000002400 */
[----:B------:R-:W-:-:S04]  /*c8c0*/  FMNMX.FTZ R132, R61, R132, !PT ;  /* 0x000000843d847209 */ /* 0x000fc80007810000 */
[----:B------:R-:W-:-:S03]  /*c8d0*/  FMNMX.FTZ R132, R64, R132, !PT ;  /* 0x0000008440847209 */ /* 0x000fc60007810000 */
[----:B------:R-:W0:Y:S01]  /*c8e0*/  MUFU.TANH R90, R90 ;  /* 0x0000005a005a7308 */ /* 0x000e220000002400 */
[----:B------:R-:W-:-:S04]  /*c8f0*/  FMNMX.FTZ R132, R65, R132, !PT ;  /* 0x0000008441847209 */ /* 0x000fc80007810000 */
[----:B------:R-:W-:-:S03]  /*c900*/  FMNMX.FTZ R56, R68, R132, !PT ;  /* 0x0000008444387209 */ /* 0x000fc60007810000 */
[----:B------:R-:W0:Y:S01]  /*c910*/  MUFU.TANH R91, R91 ;  /* 0x0000005b005b7308 */ /* 0x000e220000002400 */
[----:B------:R-:W-:-:S05]  /*c920*/  FMNMX.FTZ R56, R69, R56, !PT ;  /* 0x0000003845387209 */ /* 0x000fca0007810000 */
[----:B------:R-:W1:Y:S02]  /*c930*/  SHFL.BFLY PT, R132, R56, 0x2, 0x1f ;  /* 0x0c401f0038847f89 */ /* 0x000e6400000e0000 */
[----:B------:R-:W0:Y:S08]  /*c940*/  MUFU.TANH R94, R94 ;  /* 0x0000005e005e7308 */ /* 0x000e300000002400 */
[----:B------:R-:W0:Y:S08]  /*c950*/  MUFU.TANH R95, R95 ;  /* 0x0000005f005f7308 */ /* 0x000e300000002400 */
[----:B------:R-:W0:Y:S01]  /*c960*/  MUFU.TANH R98, R98 ;  /* 0x0000006200627308 */ /* 0x000e220000002400 */
[----:B-1----:R-:W-:-:S07]  /*c970*/  FMNMX.FTZ R56, R56, R132, !PT ;  /* 0x0000008438387209 */ /* 0x002fce0007810000 */
[----:B------:R-:W1:Y:S01]  /*c980*/  MUFU.TANH R99, R99 ;  /* 0x0000006300637308 */ /* 0x000e620000002400 */
[----:B------:R-:W3:Y:S07]  /*c990*/  SHFL.BFLY PT, R132, R56, 0x1, 0x1f ;  /* 0x0c201f0038847f89 */ /* 0x000eee00000e0000 */
[----:B------:R-:W1:Y:S08]  /*c9a0*/  MUFU.TANH R102, R102 ;  /* 0x0000006600667308 */ /* 0x000e700000002400 */
[----:B------:R-:W1:Y:S08]  /*c9b0*/  MUFU.TANH R103, R103 ;  /* 0x0000006700677308 */ /* 0x000e700000002400 */
[----:B------:R-:W1:Y:S01]  /*c9c0*/  MUFU.TANH R74, R74 ;  /* 0x0000004a004a7308 */ /* 0x000e620000002400 */
[----:B---3--:R-:W-:-:S02]  /*c9d0*/  FMNMX.FTZ R56, R56, R132, !PT ;  /* 0x0000008438387209 */ /* 0x008fc40007810000 */
[----:B------:R-:W-:-:S05]  /*c9e0*/  FMNMX.FTZ R132, R10, R3, !PT ;  /* 0x000000030a847209 */ /* 0x000fca0007810000 */
[----:B------:R-:W3:Y:S01]  /*c9f0*/  MUFU.TANH R75, R75 ;  /* 0x0000004b004b7308 */ /* 0x000ee20000002400 */
[----:B------:R-:W-:Y:S01]  /*ca00*/  FMNMX.FTZ R132, R11, R132, !PT ;  /* 0x000000840b847209 */ /* 0x000fe20007810000 */
[----:B------:R-:W-:-:S03]  /*ca10*/  FADD.FTZ R12, -R56, R12 ;  /* 0x0000000c380c7221 */ /* 0x000fc60000010100 */
[----:B------:R-:W-:-:S03]  /*ca20*/  FMNMX.FTZ R132, R122, R132, !PT ;  /* 0x000000847a847209 */ /* 0x000fc60007810000 */
[----:B------:R-:W3:Y:S01]  /*ca30*/  MUFU.TANH R78, R78 ;  /* 0x0000004e004e7308 */ /* 0x000ee20000002400 */
[----:B------:R-:W-:-:S04]  /*ca40*/  FMNMX.FTZ R132, R123, R132, !PT ;  /* 0x000000847b847209 */ /* 0x000fc80007810000 */
[----:B----4-:R-:W-:-:S03]  /*ca50*/  FMNMX.FTZ R132, R126, R132, !PT ;  /* 0x000000847e847209 */ /* 0x010fc60007810000 */
[----:B------:R-:W4:Y:S01]  /*ca60*/  MUFU.TANH R79, R79 ;  /* 0x0000004f004f7308 */ /* 0x000f220000002400 */
[----:B-----5:R-:W-:-:S04]  /*ca70*/  FMNMX.FTZ R132, R127, R132, !PT ;  /* 0x000000847f847209 */ /* 0x020fc80007810000 */
[----:B------:R-:W-:-:S03]  /*ca80*/  FMNMX.FTZ R132, R130, R132, !PT ;  /* 0x0000008482847209 */ /* 0x000fc60007810000 */
[----:B------:R-:W5:Y:S01]  /*ca90*/  MUFU.TANH R82, R82 ;  /* 0x0000005200527308 */ /* 0x000f620000002400 */
[----:B------:R-:W-:-:S04]  /*caa0*/  FMNMX.FTZ R132, R131, R132, !PT ;  /* 0x0000008483847209 */ /* 0x000fc80007810000 */
[----:B------:R-:W-:-:S03]  /*cab0*/  FMNMX.FTZ R132, R106, R132, !PT ;  /* 0x000000846a847209 */ /* 0x000fc60007810000 */
[----:B------:R-:W5:Y:S01]  /*cac0*/  MUFU.TANH R83, R83 ;  /* 0x0000005300537308 */ /* 0x000f620000002400 */
[----:B------:R-:W-:-:S04]  /*cad0*/  FMNMX.FTZ R132, R107, R132, !PT ;  /* 0x000000846b847209 */ /* 0x000fc80007810000 */
[----:B--2---:R-:W-:-:S03]  /*cae0*/  FMNMX.FTZ R132, R110, R132, !PT ;  /* 0x000000846e847209 */ /* 0x004fc60007810000 */
[----:B------:R-:W2:Y:S01]  /*caf0*/  MUFU.TANH R86, R86 ;  /* 0x0000005600567308 */ /* 0x000ea20000002400 */
[----:B------:R-:W-:-:S04]  /*cb00*/  FMNMX.FTZ R132, R111, R132, !PT ;  /* 0x000000846f847209 */ /* 0x000fc80007810000 */
[----:B------:R-:W-:-:S03]  /*cb10*/  FMNMX.FTZ R132, R114, R132, !PT ;  /* 0x0000008472847209 */ /* 0x000fc60007810000 */
[----:B------:R-:W2:Y:S01]  /*cb20*/  MUFU.TANH R87, R87 ;  /* 0x0000005700577308 */ /* 0x000ea20000002400 */
[----:B------:R-:W-:-:S04]  /*cb30*/  FMNMX.FTZ R132, R115, R132, !PT ;  /* 0x0000008473847209 */ /* 0x000fc80007810000 */
[----:B0-----:R-:W-:-:S03]  /*cb40*/  FMNMX.FTZ R132, R118, R132, !PT ;  /* 0x0000008476847209 */ /* 0x001fc60007810000 */
[----:B------:R-:W-:Y:S01]  /*cb50*/  MUFU.TANH R62, R62 ;  /* 0x0000003e003e7308 */ /* 0x000fe20000002400 */
[----:B------:R-:W-:-:S04]  /*cb60*/  FMNMX.FTZ R132, R119, R132, !PT ;  /* 0x0000008477847209 */ /* 0x000fc80007810000 */
[----:B------:R-:W-:-:S03]  /*cb70*/  FMNMX.FTZ R132, R90, R132, !PT ;  /* 0x000000845a847209 */ /* 0x000fc60007810000 */
[----:B------:R-:W-:Y:S01]  /*cb80*/  MUFU.TANH R63, R63 ;  /* 0x0000003f003f7308 */ /* 0x000fe20000002400 */
[----:B------:R-:W-:-:S04]  /*cb90*/  FMNMX.FTZ R132, R91, R132, !PT ;  /* 0x000000845b847209 */ /* 0x000fc80007810000 */
[----:B------:R-:W-:-:S03]  /*cba0*/  FMNMX.FTZ R132, R94, R132, !PT ;  /* 0x000000845e847209 */ /* 0x000fc60007810000 */
[----:B------:R-:W-:Y:S01]  /*cbb0*/  MUFU.TANH R66, R66 ;  /* 0x0000004200427308 */ /* 0x000fe20000002400 */
[----:B------:R-:W-:-:S04]  /*cbc0*/  FMNMX.FTZ R132, R95, R132, !PT ;  /* 0x000000845f847209 */ /* 0x000fc80007810000 */
[----:B------:R-:W-:-:S03]  /*cbd0*/  FMNMX.FTZ R133, R98, R132, !PT ;  /* 0x0000008462857209 */ /* 0x000fc60007810000 */
[----:B------:R0:W2:Y:S01]  /*cbe0*/  MUFU.TANH R132, R58 ;  /* 0x0000003a00847308 */ /* 0x0000a20000002400 */
[----:B-1----:R-:W-:-:S07]  /*cbf0*/  FMNMX.FTZ R133, R99, R133, !PT ;  /* 0x0000008563857209 */ /* 0x002fce0007810000 */
[----:B------:R-:W-:Y:S01]  /*cc00*/  MUFU.TANH R67, R67 ;  /* 0x0000004300437308 */ /* 0x000fe20000002400 */
[----:B0-----:R-:W-:-:S04]  /*cc10*/  FMNMX.FTZ R58, R102, R133, !PT ;  /* 0x00000085663a7209 */ /* 0x001fc80007810000 */
[----:B------:R-:W-:-:S03]  /*cc20*/  FMNMX.FTZ R58, R103, R58, !PT ;  /* 0x0000003a673a7209 */ /* 0x000fc60007810000 */
[----:B------:R-:W0:Y:S01]  /*cc30*/  MUFU.TANH R133, R59 ;  /* 0x0000003b00857308 */ /* 0x000e220000002400 */
[----:B------:R-:W-:-:S04]  /*cc40*/  FMNMX.FTZ R58, R74, R58, !PT ;  /* 0x0000003a4a3a7209 */ /* 0x000fc80007810000 */
[----:B---3--:R-:W-:-:S03]  /*cc50*/  FMNMX.FTZ R58, R75, R58, !PT ;  /* 0x0000003a4b3a7209 */ /* 0x008fc60007810000 */
[----:B------:R-:W1:Y:S01]  /*cc60*/  MUFU.TANH R70, R70 ;  /* 0x0000004600467308 */ /* 0x000e620000002400 */
[----:B------:R-:W-:-:S04]  /*cc70*/  FMNMX.FTZ R58, R78, R58, !PT ;  /* 0x0000003a4e3a7209 */ /* 0x000fc80007810000 */
[----:B----4-:R-:W-:-:S03]  /*cc80*/  FMNMX.FTZ R58, R79, R58, !PT ;  /* 0x0000003a4f3a7209 */ /* 0x010fc60007810000 */
[----:B------:R-:W3:Y:S01]  /*cc90*/  MUFU.TANH R71, R71 ;  /* 0x0000004700477308 */ /* 0x000ee20000002400 */
[----:B-----5:R-:W-:-:S04]  /*cca0*/  FMNMX.FTZ R58, R82, R58, !PT ;  /* 0x0000003a523a7209 */ /* 0x020fc80007810000 */
[----:B------:R-:W-:-:S04]  /*ccb0*/  FMNMX.FTZ R58, R83, R58, !PT ;  /* 0x0000003a533a7209 */ /* 0x000fc80007810000 */
[----:B--2---:R-:W-:-:S04]  /*ccc0*/  FMNMX.FTZ R58, R86, R58, !PT ;  /* 0x0000003a563a7209 */ /* 0x004fc80007810000 */
[----:B------:R-:W-:-:S04]  /*ccd0*/  FMNMX.FTZ R58, R87, R58, !PT ;  /* 0x0000003a573a7209 */ /* 0x000fc80007810000 */
[----:B------:R-:W-:-:S04]  /*cce0*/  FMNMX.FTZ R58, R132, R58, !PT ;  /* 0x0000003a843a7209 */ /* 0x000fc80007810000 */
[----:B0-----:R-:W-:-:S04]  /*ccf0*/  FMNMX.FTZ R58, R133, R58, !PT ;  /* 0x0000003a853a7209 */ /* 0x001fc80007810000 */
[----:B------:R-:W-:-:S04]  /*cd00*/  FMNMX.FTZ R58, R62, R58, !PT ;  /* 0x0000003a3e3a7209 */ /* 0x000fc80007810000 */
[----:B------:R-:W-:-:S04]  /*cd10*/  FMNMX.FTZ R58, R63, R58, !PT ;  /* 0x0000003a3f3a7209 */ /* 0x000fc80007810000 */
[----:B------:R-:W-:-:S04]  /*cd20*/  FMNMX.FTZ R58, R66, R58, !PT ;  /* 0x0000003a423a7209 */ /* 0x000fc80007810000 */
[----:B------:R-:W-:-:S04]  /*cd30*/  FMNMX.FTZ R58, R67, R58, !PT ;  /* 0x0000003a433a7209 */ /* 0x000fc80007810000 */
[----:B-1----:R-:W-:-:S04]  /*cd40*/  FMNMX.FTZ R58, R70, R58, !PT ;  /* 0x0000003a463a7209 */ /* 0x002fc80007810000 */
[----:B---3--:R-:W-:-:S05]  /*cd50*/  FMNMX.FTZ R58, R71, R58, !PT ;  /* 0x0000003a473a7209 */ /* 0x008fca0007810000 */
[----:B------:R-:W0:Y:S02]  /*cd60*/  SHFL.BFLY PT, R59, R58, 0x2, 0x1f ;  /* 0x0c401f003a3b7f89 */ /* 0x000e2400000e0000 */
[----:B0-----:R-:W-:-:S05]  /*cd70*/  FMNMX.FTZ R59, R58, R59, !PT ;  /* 0x0000003b3a3b7209 */ /* 0x001fca0007810000 */
[----:B------:R-:W0:Y:S02]  /*cd80*/  SHFL.BFLY PT, R58, R59, 0x1, 0x1f ;  /* 0x0c201f003b3a7f89 */ /* 0x000e2400000e0000 */
[----:B0-----:R-:W-:Y:S02]  /*cd90*/  FMNMX.FTZ R59, R59, R58, !PT ;  /* 0x0000003a3b3b7209 */ /* 0x001fe40007810000 */
[----:B------:R-:W-:-:S03]  /*cda0*/  MOV R58, UR36 ;  /* 0x00000024003a7c02 */ /* 0x000fc60008000f00 */
[----:B------:R-:W-:Y:S02]  /*cdb0*/  FADD.FTZ R134, -R59, R3 ;  /* 0x000000033b867221 */ /* 0x000fe40000010100 */
[----:B------:R-:W-:-:S01]  /*cdc0*/  FFMA.FTZ R3, R56, R58, -8 ;  /* 0xc100000038037423 */ /* 0x000fc2000001003a */
[-C--:B------:R-:W-:Y:S01]  /*cdd0*/  FMUL.FTZ R12, R12, R58.reuse ;  /* 0x0000003a0c0c7220 */ /* 0x080fe20000410000 */
[-C--:B------:R-:W-:Y:S02]  /*cde0*/  FMUL.FTZ R134, R134, R58.reuse ;  /* 0x0000003a86867220 */ /* 0x080fe40000410000 */
        /* <DEDUP_REMOVED lines=40> */
[-C--:B------:R-:W-:Y:S01]  /*d070*/  FFMA.FTZ R69, R59, R58.reuse, -8 ;  /* 0xc10000003b457423 */ /* 0x080fe2000001003a */
[----:B------:R-:W-:Y:S03]  /*d080*/  MUFU.EX2 R12, R12 ;  /* 0x0000000c000c7308 */ /* 0x000fe60000000800 */
[----:B------:R-:W-:-:S01]  /*d090*/  FFMA.FTZ R10, R10, R58, -R69 ;  /* 0x0000003a0a0a7223 */ /* 0x000fc20000010845 */
[-CC-:B------:R-:W-:Y:S01]  /*d0a0*/  FFMA.FTZ R11, R11, R58.reuse, -R69.reuse ;  /* 0x0000003a0b0b7223 */ /* 0x180fe20000010845 */
[----:B------:R-:W-:-:S01]  /*d0b0*/  FFMA.FTZ R122, R122, R58, -R69 ;  /* 0x0000003a7a7a7223 */ /* 0x000fc20000010845 */
[-CC-:B------:R-:W-:Y:S01]  /*d0c0*/  FFMA.FTZ R123, R123, R58.reuse, -R69.reuse ;  /* 0x0000003a7b7b7223 */ /* 0x180fe20000010845 */
[----:B------:R-:W-:-:S01]  /*d0d0*/  FFMA.FTZ R126, R126, R58, -R69 ;  /* 0x0000003a7e7e7223 */ /* 0x000fc20000010845 */
[----:B------:R-:W0:Y:S01]  /*d0e0*/  MUFU.EX2 R8, R8 ;  /* 0x0000000800087308 */ /* 0x000e220000000800 */
[----:B------:R-:W-:-:S01]  /*d0f0*/  FFMA.FTZ R127, R127, R58, -R69 ;  /* 0x0000003a7f7f7223 */ /* 0x000fc20000010845 */
[-CC-:B------:R-:W-:Y:S01]  /*d100*/  FFMA.FTZ R130, R130, R58.reuse, -R69.reuse ;  /* 0x0000003a82827223 */ /* 0x180fe20000010845 */
[----:B------:R-:W-:-:S01]  /*d110*/  FFMA.FTZ R131, R131, R58, -R69 ;  /* 0x0000003a83837223 */ /* 0x000fc20000010845 */
[-CC-:B------:R-:W-:Y:S01]  /*d120*/  FFMA.FTZ R106, R106, R58.reuse, -R69.reuse ;  /* 0x0000003a6a6a7223 */ /* 0x180fe20000010845 */
[----:B------:R-:W-:-:S01]  /*d130*/  FFMA.FTZ R107, R107, R58, -R69 ;  /* 0x0000003a6b6b7223 */ /* 0x000fc20000010845 */
[-CC-:B------:R-:W-:Y:S01]  /*d140*/  FFMA.FTZ R110, R110, R58.reuse, -R69.reuse ;  /* 0x0000003a6e6e7223 */ /* 0x180fe20000010845 */
[----:B------:R-:W-:-:S01]  /*d150*/  FFMA.FTZ R111, R111, R58, -R69 ;  /* 0x0000003a6f6f7223 */ /* 0x000fc20000010845 */
[----:B------:R-:W-:Y:S01]  /*d160*/  MUFU.EX2 R134, R134 ;  /* 0x0000008600867308 */ /* 0x000fe20000000800 */
[----:B------:R-:W-:-:S01]  /*d170*/  FFMA.FTZ R114, R114, R58, -R69 ;  /* 0x0000003a72727223 */ /* 0x000fc20000010845 */
[-CC-:B------:R-:W-:Y:S01]  /*d180*/  FFMA.FTZ R115, R115, R58.reuse, -R69.reuse ;  /* 0x0000003a73737223 */ /* 0x180fe20000010845 */
[----:B------:R-:W-:-:S01]  /*d190*/  FFMA.FTZ R118, R118, R58, -R69 ;  /* 0x0000003a76767223 */ /* 0x000fc20000010845 */
[-CC-:B------:R-:W-:Y:S01]  /*d1a0*/  FFMA.FTZ R119, R119, R58.reuse, -R69.reuse ;  /* 0x0000003a77777223 */ /* 0x180fe20000010845 */
[----:B------:R-:W-:-:S01]  /*d1b0*/  FFMA.FTZ R90, R90, R58, -R69 ;  /* 0x0000003a5a5a7223 */ /* 0x000fc20000010845 */
[-CC-:B------:R-:W-:Y:S01]  /*d1c0*/  FFMA.FTZ R91, R91, R58.reuse, -R69.reuse ;  /* 0x0000003a5b5b7223 */ /* 0x180fe20000010845 */
[----:B------:R-:W-:-:S01]  /*d1d0*/  FFMA.FTZ R94, R94, R58, -R69 ;  /* 0x0000003a5e5e7223 */ /* 0x000fc20000010845 */
[----:B------:R-:W1:Y:S01]  /*d1e0*/  MUFU.EX2 R10, R10 ;  /* 0x0000000a000a7308 */ /* 0x000e620000000800 */
[----:B0-----:R-:W-:-:S01]  /*d1f0*/  FFMA.FTZ R20, R12, R20, R8 ;  /* 0x000000140c147223 */ /* 0x001fc20000010008 */
[-CC-:B------:R-:W-:Y:S01]  /*d200*/  FFMA.FTZ R95, R95, R58.reuse, -R69.reuse ;  /* 0x0000003a5f5f7223 */ /* 0x180fe20000010845 */
        /* <DEDUP_REMOVED lines=13> */
[----:B------:R-:W2:Y:S01]  /*d2e0*/  MUFU.EX2 R11, R11 ;  /* 0x0000000b000b7308 */ /* 0x000ea20000000800 */
[----:B-1----:R-:W-:-:S01]  /*d2f0*/  FFMA.FTZ R15, R134, R15, R10 ;  /* 0x0000000f860f7223 */ /* 0x002fc2000001000a */
[-CC-:B------:R-:W-:Y:S01]  /*d300*/  FFMA.FTZ R132, R132, R58.reuse, -R69.reuse ;  /* 0x0000003a84847223 */ /* 0x180fe20000010845 */
[----:B------:R-:W-:-:S01]  /*d310*/  FFMA.FTZ R133, R133, R58, -R69 ;  /* 0x0000003a85857223 */ /* 0x000fc20000010845 */
[-CC-:B------:R-:W-:Y:S01]  /*d320*/  FFMA.FTZ R62, R62, R58.reuse, -R69.reuse ;  /* 0x0000003a3e3e7223 */ /* 0x180fe20000010845 */
[----:B------:R-:W-:-:S01]  /*d330*/  FFMA.FTZ R63, R63, R58, -R69 ;  /* 0x0000003a3f3f7223 */ /* 0x000fc20000010845 */
[-CC-:B------:R-:W-:Y:S01]  /*d340*/  FFMA.FTZ R66, R66, R58.reuse, -R69.reuse ;  /* 0x0000003a42427223 */ /* 0x180fe20000010845 */
[----:B------:R-:W-:-:S01]  /*d350*/  FFMA.FTZ R67, R67, R58, -R69 ;  /* 0x0000003a43437223 */ /* 0x000fc20000010845 */
[----:B------:R-:W1:Y:S01]  /*d360*/  MUFU.EX2 R120, R120 ;  /* 0x0000007800787308 */ /* 0x000e620000000800 */
[----:B------:R-:W-:-:S01]  /*d370*/  FFMA.FTZ R70, R70, R58, -R69 ;  /* 0x0000003a46467223 */ /* 0x000fc20000010845 */
[----:B------:R-:W-:Y:S01]  /*d380*/  FFMA.FTZ R69, R71, R58, -R69 ;  /* 0x0000003a47457223 */ /* 0x000fe20000010845 */
[----:B0-----:R-:W-:-:S05]  /*d390*/  FADD.FTZ R20, R9, R20 ;  /* 0x0000001409147221 */ /* 0x001fca0000010000 */
        /* <DEDUP_REMOVED lines=149> */
[----:B0-----:R-:W-:-:S01]  /*dcf0*/  FADD.FTZ R71, R70, R20 ;  /* 0x0000001446477221 */ /* 0x001fc20000010000 */
[----:B--2---:R-:W-:-:S03]  /*dd00*/  FADD.FTZ R20, R3, R15 ;  /* 0x0000000f03147221 */ /* 0x004fc60000010000 */
[----:B-1----:R-:W-:Y:S01]  /*dd10*/  FADD.FTZ R15, R69, R71 ;  /* 0x00000047450f7221 */ /* 0x002fe20000010000 */
[----:B------:R-:W-:Y:S06]  /*dd20*/  @!P0 BRA `(.L_x_504) ;  /* 0x0000000000048947 */ /* 0x000fec0003800000 */
[----:B------:R-:W-:Y:S01]  /*dd30*/  BPT.TRAP 0x1 ;  /* 0x000000040000795c */ /* 0x000fe20000300000 */
.L_x_504:
[----:B------:R-:W-:Y:S01]  /*dd40*/  F2FP.SATFINITE.E4M3.F32.PACK_AB_MERGE_C R120, R121, R120, RZ ;  /* 0x000000787978723e */ /* 0x000fe200048070ff */
[----:B------:R-:W-:Y:S01]  /*dd50*/  VIADD R14, R14, 0x13260 ;  /* 0x000132600e0e7836 */ /* 0x000fe20000000000 */
[----:B------:R-:W-:Y:S01]  /*dd60*/  ISETP.GT.AND P1, PT, R0, RZ, PT ;  /* 0x000000ff0000720c */ /* 0x000fe20003f24270 */
[----:B------:R-:W-:Y:S01]  /*dd70*/  FMUL.FTZ R24, R24, R12 ;  /* 0x0000000c18187220 */ /* 0x000fe20000410000 */
[----:B------:R-:W-:Y:S01]  /*dd80*/  F2FP.SATFINITE.E4M3.F32.PACK_AB_MERGE_C R152, R9, R8, R120 ;  /* 0x000000080998723e */ /* 0x000fe20004807078 */
[-C--:B------:R-:W-:Y:S01]  /*dd90*/  FMUL.FTZ R25, R25, R12.reuse ;  /* 0x0000000c19197220 */ /* 0x080fe20000410000 */
[----:B------:R0:W5:Y:S01]  /*dda0*/  LDL R9, [R1+0x1c] ;  /* 0x00001c0001097983 */ /* 0x0001620000100800 */
[----:B------:R-:W-:Y:S01]  /*ddb0*/  PRMT R14, R136, 0x654, R14 ;  /* 0x00000654880e7816 */ /* 0x000fe2000000000e */
[----:B------:R-:W-:Y:S01]  /*ddc0*/  FMUL.FTZ R28, R28, R12 ;  /* 0x0000000c1c1c7220 */ /* 0x000fe20000410000 */
[----:B------:R-:W-:Y:S01]  /*ddd0*/  F2FP.SATFINITE.E4M3.F32.PACK_AB_MERGE_C R3, R3, R68, RZ ;  /* 0x000000440303723e */ /* 0x000fe200048070ff */
[----:B------:R0:W5:Y:S01]  /*dde0*/  LDL R8, [R1+0x14] ;  /* 0x0000140001087983 */ /* 0x0001620000100800 */
[----:B------:R-:W-:Y:S01]  /*ddf0*/  F2FP.SATFINITE.E4M3.F32.PACK_AB_MERGE_C R122, R123, R122, RZ ;  /* 0x0000007a7b7a723e */ /* 0x000fe200048070ff */
[----:B------:R0:W-:Y:S01]  /*de00*/  SYNCS.ARRIVE.TRANS64.RED.A1T0 RZ, [R14+URZ], RZ ;  /* 0x000000ff0eff79a7 */ /* 0x0001e2000810043f */
[----:B------:R-:W-:Y:S01]  /*de10*/  F2FP.SATFINITE.E4M3.F32.PACK_AB_MERGE_C R128, R129, R128, RZ ;  /* 0x000000808180723e */ /* 0x000fe200048070ff */
[----:B------:R-:W-:Y:S01]  /*de20*/  FMUL.FTZ R29, R29, R12 ;  /* 0x0000000c1d1d7220 */ /* 0x000fe20000410000 */
        /* <DEDUP_REMOVED lines=13> */
[-C--:B------:R-:W-:Y:S01]  /*df00*/  FMUL.FTZ R44, R44, R12.reuse ;  /* 0x0000000c2c2c7220 */ /* 0x080fe20000410000 */
        /* <DEDUP_REMOVED lines=18> */
[----:B------:R-:W-:Y:S01]  /*e030*/  F2FP.SATFINITE.E4M3.F32.PACK_AB_MERGE_C R146, R65, R64, R3 ;  /* 0x000000404192723e */ /* 0x000fe20004807003 */
        /* <DEDUP_REMOVED lines=24> */
[----:B------:R-:W-:Y:S01]  /*e1c0*/  VIADD R0, R0, 0xffffffff ;  /* 0xffffffff00007836 */ /* 0x000fe20000000000 */
[----:B------:R-:W-:Y:S01]  /*e1d0*/  F2FP.SATFINITE.E4M3.F32.PACK_AB_MERGE_C R141, R75, R74, R78 ;  /* 0x0000004a4b8d723e */ /* 0x000fe2000480704e */
[----:B------:R-:W-:Y:S01]  /*e1e0*/  IMAD.MOV.U32 R3, RZ, RZ, R59 ;  /* 0x000000ffff037224 */ /* 0x000fe200078e003b */
[----:B------:R-:W-:Y:S01]  /*e1f0*/  F2FP.SATFINITE.E4M3.F32.PACK_AB_MERGE_C R142, R81, R80, R84 ;  /* 0x00000050518e723e */ /* 0x000fe20004807054 */
[----:B------:R-:W-:Y:S01]  /*e200*/  IMAD.MOV.U32 R12, RZ, RZ, R56 ;  /* 0x000000ffff0c7224 */ /* 0x000fe200078e0038 */
[----:B------:R-:W-:-:S02]  /*e210*/  F2FP.SATFINITE.E4M3.F32.PACK_AB_MERGE_C R143, R83, R82, R86 ;  /* 0x00000052538f723e */ /* 0x000fc40004807056 */
[----:B------:R-:W-:Y:S02]  /*e220*/  F2FP.SATFINITE.E4M3.F32.PACK_AB_MERGE_C R144, R57, R101, R60 ;  /* 0x000000653990723e */ /* 0x000fe4000480703c */
[----:B------:R-:W-:Y:S02]  /*e230*/  F2FP.SATFINITE.E4M3.F32.PACK_AB_MERGE_C R145, R133, R132, R62 ;  /* 0x000000848591723e */ /* 0x000fe4000480703e */
[----:B------:R-:W-:Y:S01]  /*e240*/  F2FP.SATFINITE.E4M3.F32.PACK_AB_MERGE_C R147, R67, R66, R69 ;  /* 0x000000424393723e */ /* 0x000fe20004807045 */
[----:B0-----:R-:W-:Y:S06]  /*e250*/  @P1 BRA `(.L_x_505) ;  /* 0xffffffd000581947 */ /* 0x001fec000383ffff */
.L_x_492:
[----:B------:R-:W-:Y:S05]  /*e260*/  BSYNC B0 ;  /* 0x0000000000007941 */ /* 0x000fea0003800000 */
.L_x_491:
[----:B------:R-:W-:Y:S06]  /*e270*/  BAR.ARV 0x8, 0x200 ;  /* 0x0208000000007b1d */ /* 0x000fec0000002000 */
[----:B------:R-:W-:Y:S05]  /*e280*/  @!P0 BRA `(.L_x_506) ;  /* 0x0000000000048947 */ /* 0x000fea0003800000 */
[----:B------:R-:W-:Y:S01]  /*e290*/  BPT.TRAP 0x1 ;  /* 0x000000040000795c */ /* 0x000fe20000300000 */
.L_x_506:
[----:B------:R-:W2:Y:S04]  /*e2a0*/  LDL R0, [R1+0x1c] ;  /* 0x00001c0001007983 */ /* 0x000ea80000100800 */
[----:B------:R-:W3:Y:S01]  /*e2b0*/  LDL R2, [R1+0x14] ;  /* 0x0000140001027983 */ /* 0x000ee20000100800 */
[----:B--2---:R-:W-:Y:S02]  /*e2c0*/  SHF.L.U32 R3, R0, 0x1f, RZ ;  /* 0x0000001f00037819 */ /* 0x004fe400000006ff */
[----:B---3-5:R-:W-:-:S04]  /*e2d0*/  LEA R8, R2, R18, 0x3 ;  /* 0x0000001202087211 */ /* 0x028fc800078e18ff */
[----:B------:R0:W1:Y:S01]  /*e2e0*/  SYNCS.PHASECHK.TRANS64.TRYWAIT P1, [R8+URZ+0x13250], R3 ;  /* 0x01325003080075a7 */ /* 0x000062000802017f */
[----:B------:R-:W-:Y:S05]  /*e2f0*/  @!P0 BRA `(.L_x_507) ;  /* 0x0000000000048947 */ /* 0x000fea0003800000 */
[----:B------:R-:W-:Y:S01]  /*e300*/  BPT.TRAP 0x1 ;  /* 0x000000040000795c */ /* 0x000fe20000300000 */
.L_x_507:
[----:B------:R-:W-:Y:S04]  /*e310*/  BSSY B0, `(.L_x_508) ;  /* 0x0000004000007945 */ /* 0x000fe80003800000 */
[----:B-1----:R-:W-:Y:S05]  /*e320*/  @P1 BRA `(.L_x_509) ;  /* 0x0000000000081947 */ /* 0x002fea0003800000 */
[----:B------:R-:W1:Y:S02]  /*e330*/  SYNCS.PHASECHK.TRANS64.TRYWAIT P1, [R8+URZ+0x13250], R3 ;  /* 0x01325003080075a7 */ /* 0x000e64000802017f */
[----:B-1----:R-:W-:Y:S05]  /*e340*/  @!P1 BRA `(.L_x_510) ;  /* 0x000000a0003c9947 */ /* 0x002fea0003800000 */
.L_x_509:
[----:B------:R-:W-:Y:S05]  /*e350*/  BSYNC B0 ;  /* 0x0000000000007941 */ /* 0x000fea0003800000 */
.L_x_508:
[----:B------:R-:W2:Y:S04]  /*e360*/  LDL R0, [R1+0x5c] ;  /* 0x00005c0001007983 */ /* 0x000ea80000100800 */
[----:B------:R-:W3:Y:S01]  /*e370*/  LDL R11, [R1+0x40] ;  /* 0x00004000010b7983 */ /* 0x000ee20000100800 */
[----:B------:R-:W-:-:S03]  /*e380*/  ULDC.64 UR4, c[0x0][0x9a0] ;  /* 0x0002680000047ab9 */ /* 0x000fc60000000a00 */
[----:B------:R-:W4:Y:S04]  /*e390*/  LDL.LU R10, [R1+0x8] ;  /* 0x00000800010a7983 */ /* 0x000f280000300800 */
[----:B------:R-:W5:Y:S01]  /*e3a0*/  LDL R14, [R1+0x14] ;  /* 0x00001400010e7983 */ /* 0x000f620000100800 */
[----:B------:R-:W-:Y:S01]  /*e3b0*/  VIADD R18, R18, 0x1000 ;  /* 0x0000100012127836 */ /* 0x000fe20000000000 */
[----:B------:R-:W-:Y:S01]  /*e3c0*/  ISETP.NE.U32.AND P1, PT, RZ, UR4, PT ;  /* 0x00000004ff007c0c */ /* 0x000fe2000bf25070 */
[----:B01----:R-:W-:Y:S01]  /*e3d0*/  IMAD.MOV.U32 R3, RZ, RZ, -0x3ffffff0 ;  /* 0xc0000010ff037424 */ /* 0x003fe200078e00ff */
[----:B------:R-:W-:Y:S02]  /*e3e0*/  WARPGROUP.ARRIVE ;  /* 0x00000000000079c5 */ /* 0x000fe40000000000 */
[----:B------:R-:W-:-:S02]  /*e3f0*/  SHF.R.U32.HI R18, RZ, 0x4, R18 ;  /* 0x00000004ff127819 */ /* 0x000fc40000011612 */
[----:B------:R-:W-:Y:S02]  /*e400*/  R2UR UR7, R3 ;  /* 0x00000000030772ca */ /* 0x000fe400000e0000 */
[----:B------:R-:W-:Y:S02]  /*e410*/  LOP3.LUT R18, R18, 0x3fff, RZ, 0xc0, !PT ;  /* 0x00003fff12127812 */ /* 0x000fe400078ec0ff */
[----:B------:R-:W-:Y:S02]  /*e420*/  ISETP.NE.AND.EX P1, PT, RZ, UR5, PT, P1 ;  /* 0x00000005ff007c0c */ /* 0x000fe4000bf25310 */
[----:B------:R-:W-:-:S11]  /*e430*/  LOP3.LUT R18, R18, 0x10000, RZ, 0xfc, !PT ;  /* 0x0001000012127812 */ /* 0x000fd600078efcff */
[----:B------:R-:W2:Y:S08]  /*e440*/  @P1 LDC.64 R6, c[0x0][0x9c8] ;  /* 0x00027200ff061b82 */ /* 0x000eb00000000a00 */
[----:B------:R-:W0:Y:S01]  /*e450*/  @P1 LDC.64 R4, c[0x0][0x9d0] ;  /* 0x00027400ff041b82 */ /* 0x000e220000000a00 */
[----:B--2---:R-:W-:-:S04]  /*e460*/  @P1 IMAD R0, R0, R6, RZ ;  /* 0x0000000600001224 */ /* 0x004fc800078e02ff */
[C---:B---3--:R-:W-:Y:S02]  /*e470*/  @P1 IMAD R3, R11.reuse, R7, R0 ;  /* 0x000000070b031224 */ /* 0x048fe400078e0200 */
[----:B------:R-:W-:Y:S01]  /*e480*/  @P1 IMAD.WIDE.U32 R6, R11, R6, RZ ;  /* 0x000000060b061225 */ /* 0x000fe200078e00ff */
[----:B----4-:R-:W-:-:S03]  /*e490*/  @P1 SHF.R.S32.HI R9, RZ, 0x1f, R10 ;  /* 0x0000001fff091819 */ /* 0x010fc6000001140a */
[----:B------:R-:W-:Y:S02]  /*e4a0*/  @P1 IMAD.IADD R7, R7, 0x1, R3 ;  /* 0x0000000107071824 */ /* 0x000fe400078e0203 */
[----:B-----5:R-:W-:Y:S02]  /*e4b0*/  IMAD R2, R14, 0x280, R18 ;  /* 0x000002800e027824 */ /* 0x020fe400078e0212 */
[-C--:B0-----:R-:W-:Y:S01]  /*e4c0*/  @P1 IMAD R0, R9, R4.reuse, RZ ;  /* 0x0000000409001224 */ /* 0x081fe200078e02ff */
[----:B------:R-:W-:Y:S02]  /*e4d0*/  MOV R9, 0x3f800000 ;  /* 0x3f80000000097802 */ /* 0x000fe40000000f00 */
[----:B------:R-:W-:Y:S01]  /*e4e0*/  R2UR UR6, R2 ;  /* 0x00000000020672ca */ /* 0x000fe200000e0000 */
[C---:B------:R-:W-:Y:S02]  /*e4f0*/  @P1 IMAD R3, R10.reuse, R5, R0 ;  /* 0x000000050a031224 */ /* 0x040fe400078e0200 */
[----:B------:R-:W-:-:S04]  /*e500*/  @P1 IMAD.WIDE.U32 R4, R10, R4, R6 ;  /* 0x000000040a041225 */ /* 0x000fc800078e0006 */
[----:B------:R-:W-:Y:S01]  /*e510*/  @P1 IMAD.IADD R3, R5, 0x1, R3 ;  /* 0x0000000105031824 */ /* 0x000fe200078e0203 */
[----:B------:R-:W-:-:S05]  /*e520*/  @P1 LEA R6, P2, R4, UR4, 0x2 ;  /* 0x0000000404061c11 */ /* 0x000fca000f8410ff */
[----:B------:R-:W-:Y:S01]  /*e530*/  QGMMA.64x64x32.F32.E4M3.E4M3 R24, R152, gdesc[UR4], R24, gsb0 ;  /* 0x00e0000498187df3 */ /* 0x000fe20008000818 */
[----:B------:R-:W-:Y:S01]  /*e540*/  @P1 LEA.HI.X R7, R4, UR5, R3, 0x2, P2 ;  /* 0x0000000504071c11 */ /* 0x000fe200090f1403 */
[----:B------:R-:W-:Y:S02]  /*e550*/  VIADD R4, R2, 0x80 ;  /* 0x0000008002047836 */ /* 0x000fe40000000000 */
[----:B------:R-:W-:Y:S02]  /*e560*/  IMAD.MOV.U32 R5, RZ, RZ, -0x3ffffff0 ;  /* 0xc0000010ff057424 */ /* 0x000fe400078e00ff */
[----:B------:R0:W2:Y:S01]  /*e570*/  @P1 LDG.E R9, desc[UR40][R6.64] ;  /* 0x0000002806091981 */ /* 0x0000a2000c1e1900 */
[----:B------:R-:W-:Y:S02]  /*e580*/  R2UR UR6, R4 ;  /* 0x00000000040672ca */ /* 0x000fe400000e0000 */
[----:B------:R-:W-:Y:S01]  /*e590*/  R2UR UR7, R5 ;  /* 0x00000000050772ca */ /* 0x000fe200000e0000 */
[----:B------:R-:W-:-:S02]  /*e5a0*/  VIADD R4, R2, 0x100 ;  /* 0x0000010002047836 */ /* 0x000fc40000000000 */
[----:B------:R-:W-:Y:S01]  /*e5b0*/  IMAD.MOV.U32 R5, RZ, RZ, -0x3ffffff0 ;  /* 0xc0000010ff057424 */ /* 0x000fe200078e00ff */
[----:B------:R-:W-:Y:S02]  /*e5c0*/  WARPGROUP.DEPBAR.LE gsb0, 0x0 ;  /* 0x00008000000079c5 */ /* 0x000fe40000010000 */
[----:B------:R-:W-:-:S07]  /*e5d0*/  WARPGROUP.ARRIVE ;  /* 0x00000000000079c5 */ /* 0x000fce0000000000 */
[----:B------:R-:W-:Y:S01]  /*e5e0*/  QGMMA.64x64x32.F32.E4M3.E4M3 R24, R148, gdesc[UR4], R24, gsb0 ;  /* 0x00e0000494187df3 */ /* 0x000fe20008000818 */
[----:B------:R-:W-:Y:S02]  /*e5f0*/  R2UR UR6, R4 ;  /* 0x00000000040672ca */ /* 0x000fe400000e0000 */
[----:B------:R-:W-:Y:S01]  /*e600*/  R2UR UR7, R5 ;  /* 0x00000000050772ca */ /* 0x000fe200000e0000 */
[----:B------:R-:W-:Y:S01]  /*e610*/  IMAD.MOV.U32 R5, RZ, RZ, -0x3ffffff0 ;  /* 0xc0000010ff057424 */ /* 0x000fe200078e00ff */
[----:B------:R-:W-:Y:S01]  /*e620*/  IADD3 R4, R2, 0x180, RZ ;  /* 0x0000018002047810 */ /* 0x000fe20007ffe0ff */
[----:B------:R-:W-:Y:S02]  /*e630*/  WARPGROUP.DEPBAR.LE gsb0, 0x0 ;  /* 0x00008000000079c5 */ /* 0x000fe40000010000 */
[----:B------:R-:W-:-:S08]  /*e640*/  WARPGROUP.ARRIVE ;  /* 0x00000000000079c5 */ /* 0x000fd00000000000 */
[----:B------:R-:W-:Y:S01]  /*e650*/  QGMMA.64x64x32.F32.E4M3.E4M3 R24, R136, gdesc[UR4], R24, gsb0 ;  /* 0x00e0000488187df3 */ /* 0x000fe20008000818 */
[----:B------:R-:W-:Y:S02]  /*e660*/  R2UR UR6, R4 ;  /* 0x00000000040672ca */ /* 0x000fe400000e0000 */
[----:B------:R-:W-:Y:S01]  /*e670*/  R2UR UR7, R5 ;  /* 0x00000000050772ca */ /* 0x000fe200000e0000 */
[----:B------:R-:W1:Y:S04]  /*e680*/  SHFL.BFLY PT, R3, R20, 0x2, 0x1f ;  /* 0x0c401f0014037f89 */ /* 0x000e6800000e0000 */
[----:B------:R-:W3:Y:S01]  /*e690*/  SHFL.BFLY PT, R4, R15, 0x2, 0x1f ;  /* 0x0c401f000f047f89 */ /* 0x000ee200000e0000 */
[----:B------:R-:W-:Y:S01]  /*e6a0*/  VIADD R2, R2, 0x200 ;  /* 0x0000020002027836 */ /* 0x000fe20000000000 */
[----:B------:R-:W-:-:S02]  /*e6b0*/  WARPGROUP.DEPBAR.LE gsb0, 0x0 ;  /* 0x00008000000079c5 */ /* 0x000fc40000010000 */
[----:B------:R-:W-:-:S06]  /*e6c0*/  WARPGROUP.ARRIVE ;  /* 0x00000000000079c5 */ /* 0x000fcc0000000000 */
[----:B------:R-:W-:Y:S01]  /*e6d0*/  QGMMA.64x64x32.F32.E4M3.E4M3 R24, R140, gdesc[UR4], R24, gsb0 ;  /* 0x00e000048c187df3 */ /* 0x000fe20008000818 */
[----:B-1----:R-:W-:-:S01]  /*e6e0*/  FADD.FTZ R0, R3, R20 ;  /* 0x0000001403007221 */ /* 0x002fc20000010000 */
[----:B------:R-:W-:Y:S01]  /*e6f0*/  IMAD.MOV.U32 R3, RZ, RZ, -0x3ffffff0 ;  /* 0xc0000010ff037424 */ /* 0x000fe200078e00ff */
[----:B------:R-:W-:-:S04]  /*e700*/  R2UR UR6, R2 ;  /* 0x00000000020672ca */ /* 0x000fc800000e0000 */
[----:B------:R-:W-:Y:S01]  /*e710*/  R2UR UR7, R3 ;  /* 0x00000000030772ca */ /* 0x000fe200000e0000 */
[----:B------:R-:W1:Y:S01]  /*e720*/  SHFL.BFLY PT, R5, R0, 0x1, 0x1f ;  /* 0x0c201f0000057f89 */ /* 0x000e6200000e0000 */
[----:B---3--:R-:W-:-:S05]  /*e730*/  FADD.FTZ R4, R4, R15 ;  /* 0x0000000f04047221 */ /* 0x008fca0000010000 */
[----:B------:R-:W3:Y:S01]  /*e740*/  SHFL.BFLY PT, R3, R4, 0x1, 0x1f ;  /* 0x0c201f0004037f89 */ /* 0x000ee200000e0000 */
[----:B0-----:R-:W-:Y:S02]  /*e750*/  IMAD.MOV.U32 R6, RZ, RZ, RZ ;  /* 0x000000ffff067224 */ /* 0x001fe400078e00ff */
[----:B-1----:R-:W-:-:S05]  /*e760*/  FADD.FTZ R7, R0, R5 ;  /* 0x0000000500077221 */ /* 0x002fca0000010000 */
[----:B------:R-:W-:Y:S01]  /*e770*/  FSETP.NE.FTZ.AND P1, PT, R7, RZ, PT ;  /* 0x000000ff0700720b */ /* 0x000fe20003f35000 */
[----:B---3--:R-:W-:-:S01]  /*e780*/  FADD.FTZ R11, R4, R3 ;  /* 0x00000003040b7221 */ /* 0x008fc20000010000 */
[----:B------:R-:W-:Y:S01]  /*e790*/  FMUL.FTZ R13, R7, 0.00390625 ;  /* 0x3b800000070d7820 */ /* 0x000fe20000410000 */
[----:B------:R-:W-:Y:S02]  /*e7a0*/  WARPGROUP.DEPBAR.LE gsb0, 0x0 ;  /* 0x00008000000079c5 */ /* 0x000fe40000010000 */
[----:B------:R-:W-:-:S06]  /*e7b0*/  WARPGROUP.ARRIVE ;  /* 0x00000000000079c5 */ /* 0x000fcc0000000000 */
[----:B------:R-:W-:Y:S01]  /*e7c0*/  QGMMA.64x64x32.F32.E4M3.E4M3 R24, R144, gdesc[UR4], R24, gsb0 ;  /* 0x00e0000490187df3 */ /* 0x000fe20008000818 */
[----:B------:R-:W-:Y:S01]  /*e7d0*/  FMUL.FTZ R5, R11, 0.00390625 ;  /* 0x3b8000000b057820 */ /* 0x000fe20000410000 */
[----:B------:R-:W-:Y:S01]  /*e7e0*/  FSETP.NE.FTZ.AND P2, PT, R13, RZ, PT ;  /* 0x000000ff0d00720b */ /* 0x000fe20003f55000 */
[----:B------:R-:W-:Y:S03]  /*e7f0*/  @P1 MUFU.RCP R6, R7 ;  /* 0x0000000700061308 */ /* 0x000fe60000001000 */
[----:B------:R-:W-:Y:S02]  /*e800*/  FSETP.NE.FTZ.AND P3, PT, R5, RZ, PT ;  /* 0x000000ff0500720b */ /* 0x000fe40003f75000 */
[----:B------:R-:W-:Y:S02]  /*e810*/  FSETP.NE.FTZ.AND P1, PT, R11, RZ, PT ;  /* 0x000000ff0b00720b */ /* 0x000fe40003f35000 */
[----:B------:R-:W-:-:S05]  /*e820*/  MOV R10, RZ ;  /* 0x000000ff000a7202 */ /* 0x000fca0000000f00 */
[----:B------:R-:W0:Y:S08]  /*e830*/  @P2 MUFU.LG2 R4, R13 ;  /* 0x0000000d00042308 */ /* 0x000e300000000c00 */
[----:B------:R-:W1:Y:S08]  /*e840*/  @P3 MUFU.LG2 R5, R5 ;  /* 0x0000000500053308 */ /* 0x000e700000000c00 */
[----:B------:R-:W3:Y:S01]  /*e850*/  @P1 MUFU.RCP R10, R11 ;  /* 0x0000000b000a1308 */ /* 0x000ee20000001000 */
[C---:B------:R-:W-:Y:S01]  /*e860*/  @P2 FMUL.FTZ R3, R58.reuse, 0.69314718246459960938 ;  /* 0x3f3172183a032820 */ /* 0x040fe20000410000 */
[----:B------:R-:W-:Y:S01]  /*e870*/  @P3 FMUL.FTZ R15, R58, 0.69314718246459960938 ;  /* 0x3f3172183a0f3820 */ /* 0x000fe20000410000 */
[----:B0-----:R-:W-:Y:S01]  /*e880*/  @P2 FMUL.FTZ R4, R4, 0.69314718246459960938 ;  /* 0x3f31721804042820 */ /* 0x001fe20000410000 */
[----:B------:R-:W-:-:S02]  /*e890*/  IMAD.MOV.U32 R2, RZ, RZ, -0x800000 ;  /* 0xff800000ff027424 */ /* 0x000fc400078e00ff */
[----:B--2---:R-:W-:Y:S01]  /*e8a0*/  FMUL.FTZ R6, R6, R9 ;  /* 0x0000000906067220 */ /* 0x004fe20000410000 */
[----:B------:R-:W-:Y:S02]  /*e8b0*/  IMAD.MOV.U32 R0, RZ, RZ, -0x800000 ;  /* 0xff800000ff007424 */ /* 0x000fe400078e00ff */
[----:B-1----:R-:W-:Y:S01]  /*e8c0*/  @P3 FMUL.FTZ R12, R5, 0.69314718246459960938 ;  /* 0x3f317218050c3820 */ /* 0x002fe20000410000 */
[----:B------:R-:W-:-:S03]  /*e8d0*/  @P2 FFMA.FTZ R2, R3, R56, R4 ;  /* 0x0000003803022223 */ /* 0x000fc60000010004 */
[----:B------:R-:W-:Y:S01]  /*e8e0*/  @P3 FFMA.FTZ R0, R15, R59, R12 ;  /* 0x0000003b0f003223 */ /* 0x000fe2000001000c */
[----:B---3--:R-:W-:Y:S01]  /*e8f0*/  FMUL.FTZ R18, R10, R9 ;  /* 0x000000090a127220 */ /* 0x008fe20000410000 */
[----:B------:R-:W-:Y:S02]  /*e900*/  WARPGROUP.DEPBAR.LE gsb0, 0x0 ;  /* 0x00008000000079c5 */ /* 0x000fe40000010000 */
[----:B------:R-:W-:Y:S05]  /*e910*/  @!P0 BRA `(.L_x_511) ;  /* 0x0000000000048947 */ /* 0x000fea0003800000 */
[----:B------:R-:W-:Y:S01]  /*e920*/  BPT.TRAP 0x1 ;  /* 0x000000040000795c */ /* 0x000fe20000300000 */
.L_x_511:
[----:B------:R-:W2:Y:S01]  /*e930*/  LDL.LU R3, [R1+0x2c] ;  /* 0x00002c0001037983 */ /* 0x000ea20000300800 */
[----:B------:R-:W-:Y:S02]  /*e940*/  VIADD R8, R8, 0x13260 ;  /* 0x0001326008087836 */ /* 0x000fe40000000000 */
[-C--:B------:R-:W-:Y:S01]  /*e950*/  FMUL.FTZ R61, R24, R6.reuse ;  /* 0x00000006183d7220 */ /* 0x080fe20000410000 */
[-C--:B------:R-:W-:Y:S01]  /*e960*/  FMUL.FTZ R59, R25, R6.reuse ;  /* 0x00000006193b7220 */ /* 0x080fe20000410000 */
[----:B------:R-:W3:Y:S04]  /*e970*/  LDL.LU R63, [R1+0x1c] ;  /* 0x00001c00013f7983 */ /* 0x000ee80000300800 */
[----:B------:R-:W4:Y:S01]  /*e980*/  LDL.LU R62, [R1+0x54] ;  /* 0x00005400013e7983 */ /* 0x000f220000300800 */
        /* <DEDUP_REMOVED lines=26> */
[----:B------:R-:W-:Y:S01]  /*eb30*/  FMUL.FTZ R55, R55, R18 ;  /* 0x0000001237377220 */ /* 0x000fe20000410000 */
[----:B--2---:R-:W-:-:S04]  /*eb40*/  PRMT R4, R3, 0x654, R8 ;  /* 0x0000065403047816 */ /* 0x004fc80000000008 */
[----:B------:R0:W-:Y:S02]  /*eb50*/  SYNCS.ARRIVE.TRANS64.RED.A1T0 RZ, [R4+URZ], RZ ;  /* 0x000000ff04ff79a7 */ /* 0x0001e4000810043f */
[----:B0-----:R-:W-:-:S05]  /*eb60*/  VIADD R4, R14, 0x1 ;  /* 0x000000010e047836 */ /* 0x001fca0000000000 */
[----:B------:R-:W-:-:S04]  /*eb70*/  ISETP.NE.AND P1, PT, R4, 0x2, PT ;  /* 0x000000020400780c */ /* 0x000fc80003f25270 */
[----:B------:R-:W-:Y:S02]  /*eb80*/  SEL R5, RZ, 0x1, P1 ;  /* 0x00000001ff057807 */ /* 0x000fe40000800000 */
[----:B------:R-:W-:Y:S02]  /*eb90*/  SEL R4, R4, RZ, P1 ;  /* 0x000000ff04047207 */ /* 0x000fe40000800000 */
[----:B---3--:R-:W-:Y:S02]  /*eba0*/  LOP3.LUT R63, R63, R5, RZ, 0x3c, !PT ;  /* 0x000000053f3f7212 */ /* 0x008fe400078e3cff */
[----:B----4-:R-:W-:Y:S01]  /*ebb0*/  IADD3 R62, R62, 0x1, RZ ;  /* 0x000000013e3e7810 */ /* 0x010fe20007ffe0ff */
[----:B------:R1:W-:Y:S04]  /*ebc0*/  STL [R1+0x14], R4 ;  /* 0x0000140401007387 */ /* 0x0003e80000100800 */
[----:B------:R1:W-:Y:S04]  /*ebd0*/  STL [R1+0x1c], R63 ;  /* 0x00001c3f01007387 */ /* 0x0003e80000100800 */
[----:B------:R1:W-:Y:S01]  /*ebe0*/  STL [R1+0x54], R62 ;  /* 0x0000543e01007387 */ /* 0x0003e20000100800 */
[-C--:B------:R-:W-:Y:S01]  /*ebf0*/  FMUL.FTZ R8, R49, R6.reuse ;  /* 0x0000000631087220 */ /* 0x080fe20000410000 */
[----:B------:R-:W-:Y:S01]  /*ec00*/  FMUL.FTZ R3, R53, R6 ;  /* 0x0000000635037220 */ /* 0x000fe20000410000 */
[-C--:B------:R-:W-:Y:S01]  /*ec10*/  FMUL.FTZ R14, R43, R18.reuse ;  /* 0x000000122b0e7220 */ /* 0x080fe20000410000 */
[----:B------:R-:W-:-:S07]  /*ec20*/  FMUL.FTZ R6, R51, R18 ;  /* 0x0000001233067220 */ /* 0x000fce0000410000 */
.L_x_461:
[----:B------:R-:W1:Y:S08]  /*ec30*/  S2UR UR4, SR_CgaCtaId ;  /* 0x00000000000479c3 */ /* 0x000e700000008800 */
[----:B------:R-:W-:Y:S01]  /*ec40*/  BAR.SYNC.DEFER_BLOCKING 0x5, 0x200 ;  /* 0x0148000000007b1d */ /* 0x000fe20000010000 */
[----:B------:R-:W-:-:S05]  /*ec50*/  MOV R18, 0x400 ;  /* 0x0000040000127802 */ /* 0x000fca0000000f00 */
[----:B------:R-:W-:Y:S01]  /*ec60*/  BSSY B0, `(.L_x_512) ;  /* 0x00001d8000007945 */ /* 0x000fe20003800000 */
[----:B-1----:R-:W-:-:S05]  /*ec70*/  IMAD.U32 R4, RZ, RZ, UR4 ;  /* 0x00000004ff047e24 */ /* 0x002fca000f8e00ff */
[----:B------:R-:W-:Y:S01]  /*ec80*/  LEA R18, R4, R18, 0x18 ;  /* 0x0000001204127211 */ /* 0x000fe200078ec0ff */
[----:B------:R-:W-:Y:S04]  /*ec90*/  STL [R1+0x2c], R4 ;  /* 0x00002c0401007387 */ /* 0x000fe80000100800 */
[----:B------:R-:W1:Y:S04]  /*eca0*/  LDS.128 R40, [R18+0x132d0] ;  /* 0x0132d00012287984 */ /* 0x000e680000000c00 */
[----:B-1----:R1:W-:Y:S04]  /*ecb0*/  STL.64 [R1], R40 ;  /* 0x0000002801007387 */ /* 0x0023e80000100a00 */
[----:B------:R1:W-:Y:S01]  /*ecc0*/  STL.64 [R1+0x8], R42 ;  /* 0x0000082a01007387 */ /* 0x0003e20000100a00 */
[----:B------:R-:W-:Y:S06]  /*ecd0*/  BAR.ARV 0x4, 0x200 ;  /* 0x0108000000007b1d */ /* 0x000fec0000002000 */
[----:B------:R-:W-:Y:S05]  /*ece0*/  @P0 BRA `(.L_x_513) ;  /* 0x0000001000cc0947 */ /* 0x000fea0003800000 */
[----:B------:R-:W2:Y:S01]  /*ecf0*/  LDL.LU R5, [R1+0x5c] ;  /* 0x00005c0001057983 */ /* 0x000ea20000300800 */
[----:B------:R-:W-:Y:S01]  /*ed00*/  ULDC.64 UR4, c[0x4][0x38] ;  /* 0x01000e0000047ab9 */ /* 0x000fe20000000a00 */
[----:B------:R-:W3:Y:S01]  /*ed10*/  S2R R29, SR_TID.X ;  /* 0x00000000001d7919 */ /* 0x000ee20000002100 */
[----:B------:R-:W-:Y:S01]  /*ed20*/  F2FP.BF16.F32.PACK_AB R37, R37, R48 ;  /* 0x000000302525723e */ /* 0x000fe200000010ff */
[----:B------:R-:W-:Y:S01]  /*ed30*/  ULDC.64 UR6, c[0x0][0xb98] ;  /* 0x0002e60000067ab9 */ /* 0x000fe20000000a00 */
[----:B------:R-:W4:Y:S04]  /*ed40*/  LDL.LU R4, [R1+0x40] ;  /* 0x0000400001047983 */ /* 0x000f280000300800 */
[----:B------:R-:W3:Y:S04]  /*ed50*/  LDL R39, [R1+0x84] ;  /* 0x0000840001277983 */ /* 0x000ee80000100800 */
[----:B------:R-:W3:Y:S04]  /*ed60*/  LDL R48, [R1+0x7c] ;  /* 0x00007c0001307983 */ /* 0x000ee80000100800 */
[----:B0-----:R-:W3:Y:S04]  /*ed70*/  LDL.LU R45, [R1+0x48] ;  /* 0x00004800012d7983 */ /* 0x001ee80000300800 */
[----:B------:R-:W3:Y:S01]  /*ed80*/  LDL.LU R46, [R1+0x4c] ;  /* 0x00004c00012e7983 */ /* 0x000ee20000300800 */
[----:B------:R-:W0:Y:S01]  /*ed90*/  S2R R35, SR_SWINHI ;  /* 0x0000000000237919 */ /* 0x000e220000002f00 */
[----:B------:R-:W-:-:S02]  /*eda0*/  F2FP.BF16.F32.PACK_AB R21, R21, R32 ;  /* 0x000000201515723e */ /* 0x000fc400000010ff */
[----:B------:R-:W-:Y:S01]  /*edb0*/  F2FP.BF16.F32.PACK_AB R20, R13, R20 ;  /* 0x000000140d14723e */ /* 0x000fe200000010ff */
[----:B-1----:R-:W3:Y:S01]  /*edc0*/  LDL R40, [R1+0x58] ;  /* 0x0000580001287983 */ /* 0x002ee20000100800 */
[----:B------:R-:W-:Y:S02]  /*edd0*/  F2FP.BF16.F32.PACK_AB R9, R9, R12 ;  /* 0x0000000c0909723e */ /* 0x000fe400000010ff */
[----:B------:R-:W-:Y:S01]  /*ede0*/  F2FP.BF16.F32.PACK_AB R36, R36, R57 ;  /* 0x000000392424723e */ /* 0x000fe200000010ff */
[----:B------:R-:W3:Y:S01]  /*edf0*/  LDL R42, [R1+0x44] ;  /* 0x00004400012a7983 */ /* 0x000ee20000100800 */
        /* <DEDUP_REMOVED lines=10> */
[----:B------:R-:W-:Y:S01]  /*eea0*/  F2FP.BF16.F32.PACK_AB R14, R11, R14 ;  /* 0x0000000e0b0e723e */ /* 0x000fe200000010ff */
[----:B------:R-:W-:Y:S01]  /*eeb0*/  BAR.SYNC.DEFER_BLOCKING 0x1, 0x180 ;  /* 0x0046000000007b1d */ /* 0x000fe20000010000 */
[----:B--2---:R-:W-:Y:S02]  /*eec0*/  IMAD.MOV.U32 R34, RZ, RZ, R5 ;  /* 0x000000ffff227224 */ /* 0x004fe400078e0005 */
[----:B----4-:R-:W-:Y:S02]  /*eed0*/  IMAD.MOV.U32 R38, RZ, RZ, R4 ;  /* 0x000000ffff267224 */ /* 0x010fe400078e0004 */
[----:B---3--:R-:W-:-:S05]  /*eee0*/  IMAD.SHL.U32 R4, R29, 0x4, RZ ;  /* 0x000000041d047824 */ /* 0x008fca00078e00ff */
[----:B------:R-:W-:-:S04]  /*eef0*/  LOP3.LUT R4, R4, 0xc, RZ, 0xc0, !PT ;  /* 0x0000000c04047812 */ /* 0x000fc800078ec0ff */
[----:B------:R-:W-:-:S04]  /*ef00*/  IADD3 R4, P0, R4, UR4, RZ ;  /* 0x0000000404047c10 */ /* 0x000fc8000ff1e0ff */
[----:B------:R-:W-:Y:S01]  /*ef10*/  IADD3.X R5, RZ, UR5, RZ, P0, !PT ;  /* 0x00000005ff057c10 */ /* 0x000fe200087fe4ff */
[----:B------:R-:W-:Y:S01]  /*ef20*/  IMAD.MOV.U32 R47, RZ, RZ, R38 ;  /* 0x000000ffff2f7224 */ /* 0x000fe200078e0026 */
[----:B------:R-:W-:-:S03]  /*ef30*/  ULDC.64 UR4, c[0x0][0xc00] ;  /* 0x0003000000047ab9 */ /* 0x000fc60000000a00 */
[----:B-----5:R1:W2:Y:S02]  /*ef40*/  LDG.E.CONSTANT R28, desc[UR40][R4.64] ;  /* 0x00000028041c7981 */ /* 0x0202a4000c1e9900 */
[----:B-1----:R-:W-:-:S04]  /*ef50*/  LOP3.LUT P1, R4, R29, 0x3, RZ, 0xc0, !PT ;  /* 0x000000031d047812 */ /* 0x002fc8000782c0ff */
[----:B------:R-:W-:-:S04]  /*ef60*/  ISETP.EQ.OR P1, PT, R4, 0x3, !P1 ;  /* 0x000000030400780c */ /* 0x000fc80004f22670 */
[----:B------:R-:W-:Y:S02]  /*ef70*/  SEL R29, R21, R20, P1 ;  /* 0x00000014151d7207 */ /* 0x000fe40000800000 */
[----:B------:R-:W-:Y:S02]  /*ef80*/  SEL R12, R20, R21, P1 ;  /* 0x00000015140c7207 */ /* 0x000fe40000800000 */
[----:B------:R-:W-:Y:S02]  /*ef90*/  MOV R20, R18 ;  /* 0x0000001200147202 */ /* 0x000fe40000000f00 */
[----:B0-----:R-:W-:Y:S02]  /*efa0*/  MOV R21, R35 ;  /* 0x0000002300157202 */ /* 0x001fe40000000f00 */
[----:B------:R-:W-:Y:S01]  /*efb0*/  SEL R25, R36, R33, P1 ;  /* 0x0000002124197207 */ /* 0x000fe20000800000 */
[----:B------:R-:W-:Y:S01]  /*efc0*/  IMAD.WIDE R6, R39, 0x2, R20 ;  /* 0x0000000227067825 */ /* 0x000fe200078e0214 */
[----:B------:R-:W-:-:S02]  /*efd0*/  SEL R36, R33, R36, P1 ;  /* 0x0000002421247207 */ /* 0x000fc40000800000 */
[----:B------:R-:W-:Y:S02]  /*efe0*/  SEL R13, R60, R59, P1 ;  /* 0x0000003b3c0d7207 */ /* 0x000fe40000800000 */
[----:B------:R-:W-:Y:S02]  /*eff0*/  SEL R33, R37, R44, P1 ;  /* 0x0000002c25217207 */ /* 0x000fe40000800000 */
[C---:B------:R-:W-:Y:S02]  /*f000*/  IADD3 R43, P0, R6.reuse, 0x60, RZ ;  /* 0x00000060062b7810 */ /* 0x040fe40007f1e0ff */
[----:B------:R-:W-:Y:S02]  /*f010*/  IADD3 R41, P2, R6, 0x40, RZ ;  /* 0x0000004006297810 */ /* 0x000fe40007f5e0ff */
[----:B------:R-:W-:Y:S02]  /*f020*/  SEL R60, R59, R60, P1 ;  /* 0x0000003c3b3c7207 */ /* 0x000fe40000800000 */
[----:B------:R-:W-:-:S02]  /*f030*/  SEL R44, R44, R37, P1 ;  /* 0x000000252c2c7207 */ /* 0x000fc40000800000 */
[----:B------:R-:W-:Y:S02]  /*f040*/  SEL R31, R9, R8, P1 ;  /* 0x00000008091f7207 */ /* 0x000fe40000800000 */
[----:B------:R-:W-:Y:S02]  /*f050*/  SEL R24, R8, R9, P1 ;  /* 0x0000000908187207 */ /* 0x000fe40000800000 */
[----:B------:R-:W-:Y:S02]  /*f060*/  SEL R35, R27, R26, P1 ;  /* 0x0000001a1b237207 */ /* 0x000fe40000800000 */
[----:B------:R-:W-:Y:S02]  /*f070*/  LOP3.LUT R8, R41, 0x380, RZ, 0xc0, !PT ;  /* 0x0000038029087812 */ /* 0x000fe400078ec0ff */
[----:B------:R-:W-:Y:S02]  /*f080*/  LOP3.LUT R30, R43, 0x380, RZ, 0xc0, !PT ;  /* 0x000003802b1e7812 */ /* 0x000fe400078ec0ff */
[----:B------:R-:W-:-:S02]  /*f090*/  SEL R26, R26, R27, P1 ;  /* 0x0000001b1a1a7207 */ /* 0x000fc40000800000 */
[----:B------:R-:W-:Y:S02]  /*f0a0*/  SEL R27, R15, R14, P1 ;  /* 0x0000000e0f1b7207 */ /* 0x000fe40000800000 */
[----:B------:R-:W-:Y:S02]  /*f0b0*/  SEL R14, R14, R15, P1 ;  /* 0x0000000f0e0e7207 */ /* 0x000fe40000800000 */
[----:B------:R-:W-:Y:S02]  /*f0c0*/  SEL R15, R10, R55, P1 ;  /* 0x000000370a0f7207 */ /* 0x000fe40000800000 */
[----:B------:R-:W-:Y:S02]  /*f0d0*/  SEL R32, R55, R10, P1 ;  /* 0x0000000a37207207 */ /* 0x000fe40000800000 */
[----:B------:R-:W-:Y:S02]  /*f0e0*/  SHF.R.U64 R8, R8, 0x3, RZ ;  /* 0x0000000308087819 */ /* 0x000fe400000012ff */
[----:B------:R-:W-:-:S02]  /*f0f0*/  SHF.R.U64 R30, R30, 0x3, RZ ;  /* 0x000000031e1e7819 */ /* 0x000fc400000012ff */
[----:B------:R-:W-:Y:S02]  /*f100*/  LOP3.LUT R10, R8, R41, RZ, 0x3c, !PT ;  /* 0x00000029080a7212 */ /* 0x000fe400078e3cff */
[----:B------:R-:W-:Y:S02]  /*f110*/  LOP3.LUT R8, R30, R43, RZ, 0x3c, !PT ;  /* 0x0000002b1e087212 */ /* 0x000fe400078e3cff */
[C---:B------:R-:W-:Y:S02]  /*f120*/  IADD3 R39, P3, R6.reuse, 0x20, RZ ;  /* 0x0000002006277810 */ /* 0x040fe40007f7e0ff */
[----:B------:R-:W-:Y:S02]  /*f130*/  LOP3.LUT R37, R6, 0x380, RZ, 0xc0, !PT ;  /* 0x0000038006257812 */ /* 0x000fe400078ec0ff */
[----:B------:R-:W-:Y:S02]  /*f140*/  LOP3.LUT R4, R39, 0x380, RZ, 0xc0, !PT ;  /* 0x0000038027047812 */ /* 0x000fe400078ec0ff */
[----:B------:R-:W-:-:S02]  /*f150*/  SHF.R.U64 R37, R37, 0x3, RZ ;  /* 0x0000000325257819 */ /* 0x000fc400000012ff */
[----:B------:R-:W-:Y:S02]  /*f160*/  SHF.R.U64 R4, R4, 0x3, RZ ;  /* 0x0000000304047819 */ /* 0x000fe400000012ff */
[----:B------:R-:W-:Y:S02]  /*f170*/  IADD3.X R5, RZ, R7, RZ, P3, !PT ;  /* 0x00000007ff057210 */ /* 0x000fe40001ffe4ff */
[----:B------:R-:W-:Y:S02]  /*f180*/  LOP3.LUT R6, R37, R6, RZ, 0x3c, !PT ;  /* 0x0000000625067212 */ /* 0x000fe400078e3cff */
[----:B------:R-:W-:Y:S01]  /*f190*/  LOP3.LUT R4, R4, R39, RZ, 0x3c, !PT ;  /* 0x0000002704047212 */ /* 0x000fe200078e3cff */
[--C-:B------:R-:W-:Y:S01]  /*f1a0*/  IMAD.X R9, RZ, RZ, R7.reuse, P0 ;  /* 0x000000ffff097224 */ /* 0x100fe200000e0607 */
[----:B------:R-:W-:Y:S01]  /*f1b0*/  MOV R38, R6 ;  /* 0x0000000600267202 */ /* 0x000fe20000000f00 */
[----:B------:R-:W-:Y:S01]  /*f1c0*/  IMAD.X R11, RZ, RZ, R7, P2 ;  /* 0x000000ffff0b7224 */ /* 0x000fe200010e0607 */
[----:B------:R-:W-:Y:S01]  /*f1d0*/  MOV R37, R4 ;  /* 0x0000000400257202 */ /* 0x000fe20000000f00 */
[----:B------:R-:W-:-:S03]  /*f1e0*/  IMAD.MOV.U32 R49, RZ, RZ, R34 ;  /* 0x000000ffff317224 */ /* 0x000fc600078e0022 */
[----:B------:R-:W-:Y:S02]  /*f1f0*/  MOV R34, R10 ;  /* 0x0000000a00227202 */ /* 0x000fe40000000f00 */
[----:B------:R-:W-:-:S04]  /*f200*/  ISETP.NE.U32.AND P0, PT, RZ, UR4, PT ;  /* 0x00000004ff007c0c */ /* 0x000fc8000bf05070 */
[----:B------:R-:W-:Y:S02]  /*f210*/  ISETP.NE.AND.EX P0, PT, RZ, UR5, PT, P0 ;  /* 0x00000005ff007c0c */ /* 0x000fe4000bf05300 */
[----:B--2---:R-:W-:Y:S01]  /*f220*/  LOP3.LUT R3, R28, 0x2, RZ, 0x3c, !PT ;  /* 0x000000021c037812 */ /* 0x004fe200078e3cff */
[----:B------:R-:W-:Y:S04]  /*f230*/  SHFL.IDX PT, R13, R13, R28, 0x1c1f ;  /* 0x001c1f1c0d0d7589 */ /* 0x000fe800000e0000 */
[----:B------:R-:W0:Y:S04]  /*f240*/  SHFL.IDX PT, R60, R60, R3, 0x1c1f ;  /* 0x001c1f033c3c7589 */ /* 0x000e2800000e0000 */
[----:B------:R-:W-:Y:S04]  /*f250*/  SHFL.IDX PT, R33, R33, R28, 0x1c1f ;  /* 0x001c1f1c21217589 */ /* 0x000fe800000e0000 */
[----:B------:R-:W1:Y:S04]  /*f260*/  SHFL.IDX PT, R44, R44, R3, 0x1c1f ;  /* 0x001c1f032c2c7589 */ /* 0x000e6800000e0000 */
[----:B------:R-:W-:Y:S04]  /*f270*/  SHFL.IDX PT, R25, R25, R28, 0x1c1f ;  /* 0x001c1f1c19197589 */ /* 0x000fe800000e0000 */
[----:B------:R-:W-:Y:S04]  /*f280*/  SHFL.IDX PT, R36, R36, R3, 0x1c1f ;  /* 0x001c1f0324247589 */ /* 0x000fe800000e0000 */
[----:B------:R-:W-:Y:S04]  /*f290*/  SHFL.IDX PT, R35, R35, R28, 0x1c1f ;  /* 0x001c1f1c23237589 */ /* 0x000fe800000e0000 */
[----:B------:R-:W-:Y:S04]  /*f2a0*/  SHFL.IDX PT, R26, R26, R3, 0x1c1f ;  /* 0x001c1f031a1a7589 */ /* 0x000fe800000e0000 */
[----:B------:R-:W-:Y:S04]  /*f2b0*/  SHFL.IDX PT, R29, R29, R28, 0x1c1f ;  /* 0x001c1f1c1d1d7589 */ /* 0x000fe800000e0000 */
[----:B------:R-:W2:Y:S04]  /*f2c0*/  SHFL.IDX PT, R12, R12, R3, 0x1c1f ;  /* 0x001c1f030c0c7589 */ /* 0x000ea800000e0000 */
[----:B------:R-:W-:Y:S04]  /*f2d0*/  SHFL.IDX PT, R27, R27, R28, 0x1c1f ;  /* 0x001c1f1c1b1b7589 */ /* 0x000fe800000e0000 */
[----:B------:R-:W-:Y:S04]  /*f2e0*/  SHFL.IDX PT, R15, R15, R28, 0x1c1f ;  /* 0x001c1f1c0f0f7589 */ /* 0x000fe800000e0000 */
[----:B------:R-:W3:Y:S04]  /*f2f0*/  SHFL.IDX PT, R30, R14, R3, 0x1c1f ;  /* 0x001c1f030e1e7589 */ /* 0x000ee800000e0000 */
[----:B------:R-:W4:Y:S04]  /*f300*/  SHFL.IDX PT, R32, R32, R3, 0x1c1f ;  /* 0x001c1f0320207589 */ /* 0x000f2800000e0000 */
[----:B------:R3:W-:Y:S04]  /*f310*/  SHFL.IDX PT, R31, R31, R28, 0x1c1f ;  /* 0x001c1f1c1f1f7589 */ /* 0x0007e800000e0000 */
[----:B------:R3:W4:Y:S01]  /*f320*/  SHFL.IDX PT, R24, R24, R3, 0x1c1f ;  /* 0x001c1f0318187589 */ /* 0x00072200000e0000 */
[----:B0-----:R-:W-:-:S02]  /*f330*/  SEL R4, R13, R60, P1 ;  /* 0x0000003c0d047207 */ /* 0x001fc40000800000 */
[----:B------:R-:W-:Y:S02]  /*f340*/  SEL R6, R60, R13, P1 ;  /* 0x0000000d3c067207 */ /* 0x000fe40000800000 */
[----:B-1----:R-:W-:Y:S02]  /*f350*/  SEL R5, R33, R44, P1 ;  /* 0x0000002c21057207 */ /* 0x002fe40000800000 */
[----:B------:R-:W-:Y:S02]  /*f360*/  SEL R7, R44, R33, P1 ;  /* 0x000000212c077207 */ /* 0x000fe40000800000 */
[----:B------:R-:W-:Y:S02]  /*f370*/  MOV R33, R8 ;  /* 0x0000000800217202 */ /* 0x000fe40000000f00 */
[----:B--2---:R-:W-:Y:S01]  /*f380*/  SEL R10, R12, R29, P1 ;  /* 0x0000001d0c0a7207 */ /* 0x004fe20000800000 */
[----:B------:R0:W-:Y:S01]  /*f390*/  STSM.16.M88.4 [R38], R4 ;  /* 0x0000000426007844 */ /* 0x0001e20000000200 */
[----:B------:R-:W-:-:S02]  /*f3a0*/  SEL R8, R29, R12, P1 ;  /* 0x0000000c1d087207 */ /* 0x000fc40000800000 */
[----:B---3--:R-:W-:Y:S01]  /*f3b0*/  SEL R11, R30, R27, P1 ;  /* 0x0000001b1e0b7207 */ /* 0x008fe20000800000 */
[----:B------:R-:W-:Y:S01]  /*f3c0*/  IMAD.MOV.U32 R28, RZ, RZ, RZ ;  /* 0x000000ffff1c7224 */ /* 0x000fe200078e00ff */
[----:B------:R-:W-:Y:S01]  /*f3d0*/  SEL R9, R27, R30, P1 ;  /* 0x0000001e1b097207 */ /* 0x000fe20000800000 */
[----:B------:R-:W1:Y:S01]  /*f3e0*/  LDC R3, c[0x0][0xbe8] ;  /* 0x0002fa00ff037b82 */ /* 0x000e620000000800 */
[----:B----4-:R-:W-:Y:S02]  /*f3f0*/  SEL R13, R15, R32, P1 ;  /* 0x000000200f0d7207 */ /* 0x010fe40000800000 */
[----:B------:R-:W-:Y:S02]  /*f400*/  SEL R15, R32, R15, P1 ;  /* 0x0000000f200f7207 */ /* 0x000fe40000800000 */
[----:B------:R-:W-:Y:S02]  /*f410*/  SEL R12, R31, R24, P1 ;  /* 0x000000181f0c7207 */ /* 0x000fe40000800000 */
[----:B------:R-:W-:-:S02]  /*f420*/  SEL R14, R24, R31, P1 ;  /* 0x0000001f180e7207 */ /* 0x000fc40000800000 */
[----:B0-----:R-:W-:Y:S02]  /*f430*/  SEL R4, R25, R36, P1 ;  /* 0x0000002419047207 */ /* 0x001fe40000800000 */
[----:B------:R-:W-:Y:S02]  /*f440*/  SEL R6, R36, R25, P1 ;  /* 0x0000001924067207 */ /* 0x000fe40000800000 */
[----:B------:R-:W-:Y:S02]  /*f450*/  SEL R5, R35, R26, P1 ;  /* 0x0000001a23057207 */ /* 0x000fe40000800000 */
[----:B------:R-:W-:-:S05]  /*f460*/  SEL R7, R26, R35, P1 ;  /* 0x000000231a077207 */ /* 0x000fca0000800000 */
[----:B------:R-:W-:Y:S04]  /*f470*/  STSM.16.M88.4 [R37], R4 ;  /* 0x0000000425007844 */ /* 0x000fe80000000200 */
[----:B------:R0:W-:Y:S04]  /*f480*/  STSM.16.M88.4 [R34], R8 ;  /* 0x0000000822007844 */ /* 0x0001e80000000200 */
[----:B------:R2:W-:Y:S01]  /*f490*/  STSM.16.M88.4 [R33], R12 ;  /* 0x0000000c21007844 */ /* 0x0005e20000000200 */
[----:B------:R-:W-:-:S04]  /*f4a0*/  IADD3 R24, P2, R45, UR4, RZ ;  /* 0x000000042d187c10 */ /* 0x000fc8000ff5e0ff */
[----:B------:R-:W-:Y:S01]  /*f4b0*/  IADD3.X R25, R46, UR5, RZ, P2, !PT ;  /* 0x000000052e197c10 */ /* 0x000fe200097fe4ff */
[----:B------:R-:W-:Y:S01]  /*f4c0*/  BAR.SYNC.DEFER_BLOCKING 0x1, 0x180 ;  /* 0x0046000000007b1d */ /* 0x000fe20000010000 */
[----:B------:R-:W-:Y:S01]  /*f4d0*/  IMAD R31, R40, 0xc0, R48 ;  /* 0x000000c0281f7824 */ /* 0x000fe200078e0230 */
[----:B------:R-:W-:-:S04]  /*f4e0*/  SHF.R.S32.HI R32, RZ, 0x1f, R42 ;  /* 0x0000001fff207819 */ /* 0x000fc8000001142a */
[----:B------:R-:W-:Y:S01]  /*f4f0*/  ULDC.64 UR4, c[0x0][0xb90] ;  /* 0x0002e40000047ab9 */ /* 0x000fe20000000a00 */
[----:B------:R-:W-:Y:S01]  /*f500*/  SEL R30, R49, RZ, !P0 ;  /* 0x000000ff311e7207 */ /* 0x000fe20004000000 */
[----:B------:R-:W-:Y:S01]  /*f510*/  ULDC UR8, c[0x0][0xa88] ;  /* 0x0002a20000087ab9 */ /* 0x000fe20000000800 */
[----:B0-----:R-:W3:Y:S04]  /*f520*/  LDL R34, [R1+0x60] ;  /* 0x0000600001227983 */ /* 0x001ee80000100800 */
[----:B------:R-:W4:Y:S01]  /*f530*/  @P0 LDG.E R28, desc[UR40][R24.64] ;  /* 0x00000028181c0981 */ /* 0x000f22000c1e1900 */
[----:B-1----:R-:W-:-:S13]  /*f540*/  ISETP.NE.AND P2, PT, R3, 0x1, PT ;  /* 0x000000010300780c */ /* 0x002fda0003f45270 */
[----:B------:R-:W0:Y:S08]  /*f550*/  @P2 LDC R26, c[0x0][0xbec] ;  /* 0x0002fb00ff1a2b82 */ /* 0x000e300000000800 */
[----:B------:R-:W1:Y:S01]  /*f560*/  @P2 LDC R27, c[0x0][0xbf0] ;  /* 0x0002fc00ff1b2b82 */ /* 0x000e620000000800 */
[----:B------:R-:W-:Y:S02]  /*f570*/  IMAD R5, R32, UR4, RZ ;  /* 0x0000000420057c24 */ /* 0x000fe4000f8e02ff */
[----:B------:R-:W-:-:S02]  /*f580*/  IMAD.MOV.U32 R7, RZ, RZ, R31 ;  /* 0x000000ffff077224 */ /* 0x000fc400078e001f */
[----:B------:R-:W-:Y:S01]  /*f590*/  IMAD R11, R42, UR5, R5 ;  /* 0x000000052a0b7c24 */ /* 0x000fe2000f8e0205 */
[----:B--2---:R-:W-:Y:S01]  /*f5a0*/  SEL R33, R47, RZ, !P0 ;  /* 0x000000ff2f217207 */ /* 0x004fe20004000000 */
[----:B0-----:R-:W-:-:S05]  /*f5b0*/  @P2 IMAD.HI.U32 R4, R31, R26, RZ ;  /* 0x0000001a1f042227 */ /* 0x001fca00078e00ff */
[----:B-1----:R-:W-:-:S05]  /*f5c0*/  @P2 SHF.R.U32.HI R7, RZ, R27, R4 ;  /* 0x0000001bff072219 */ /* 0x002fca0000011604 */
[----:B------:R-:W-:-:S04]  /*f5d0*/  IMAD.MOV R6, RZ, RZ, -R7 ;  /* 0x000000ffff067224 */ /* 0x000fc800078e0a07 */
[----:B------:R-:W-:Y:S02]  /*f5e0*/  IMAD R9, R3, R6, R31 ;  /* 0x0000000603097224 */ /* 0x000fe400078e021f */
[----:B------:R-:W-:-:S03]  /*f5f0*/  IMAD R6, R30, UR6, RZ ;  /* 0x000000061e067c24 */ /* 0x000fc6000f8e02ff */
[----:B------:R-:W-:Y:S01]  /*f600*/  SHF.R.S32.HI R8, RZ, 0x1f, R9 ;  /* 0x0000001fff087819 */ /* 0x000fe20000011409 */
[----:B------:R-:W-:Y:S01]  /*f610*/  IMAD R10, R33, UR7, R6 ;  /* 0x00000007210a7c24 */ /* 0x000fe2000f8e0206 */
[----:B----4-:R-:W-:-:S03]  /*f620*/  SHF.R.S32.HI R29, RZ, 0x1f, R28 ;  /* 0x0000001fff1d7819 */ /* 0x010fc6000001141c */
[----:B------:R-:W-:Y:S01]  /*f630*/  IMAD.WIDE.U32 R4, R42, UR4, R28 ;  /* 0x000000042a047c25 */ /* 0x000fe2000f8e001c */
[----:B------:R-:W-:-:S03]  /*f640*/  ULDC.64 UR4, c[0x0][0xc08] ;  /* 0x0003020000047ab9 */ /* 0x000fc60000000a00 */
[----:B------:R-:W-:Y:S01]  /*f650*/  IMAD.IADD R5, R5, 0x1, R11 ;  /* 0x0000000105057824 */ /* 0x000fe200078e020b */
[----:B------:R-:W-:Y:S01]  /*f660*/  ISETP.NE.U32.AND P1, PT, RZ, UR4, PT ;  /* 0x00000004ff007c0c */ /* 0x000fe2000bf25070 */
[----:B------:R-:W-:-:S03]  /*f670*/  IMAD.WIDE.U32 R4, R33, UR6, R4 ;  /* 0x0000000621047c25 */ /* 0x000fc6000f8e0004 */
[----:B------:R-:W-:Y:S01]  /*f680*/  ISETP.NE.AND.EX P1, PT, RZ, UR5, PT, P1 ;  /* 0x00000005ff007c0c */ /* 0x000fe2000bf25310 */
[----:B------:R-:W-:Y:S01]  /*f690*/  ULDC.64 UR6, c[0x0][0xb88] ;  /* 0x0002e20000067ab9 */ /* 0x000fe20000000a00 */
[----:B------:R-:W-:Y:S02]  /*f6a0*/  SHF.R.S32.HI R11, RZ, 0x1f, R7 ;  /* 0x0000001fff0b7819 */ /* 0x000fe40000011407 */
[----:B------:R-:W-:Y:S01]  /*f6b0*/  IADD3 R6, P3, R7, R4, RZ ;  /* 0x0000000407067210 */ /* 0x000fe20007f7e0ff */
[----:B------:R-:W-:-:S03]  /*f6c0*/  IMAD R8, R8, UR6, RZ ;  /* 0x0000000608087c24 */ /* 0x000fc6000f8e02ff */
[----:B------:R-:W-:Y:S01]  /*f6d0*/  IADD3.X R7, R11, R5, R10, P3, !PT ;  /* 0x000000050b077210 */ /* 0x000fe20001ffe40a */
[C---:B------:R-:W-:Y:S02]  /*f6e0*/  IMAD R5, R9.reuse, UR7, R8 ;  /* 0x0000000709057c24 */ /* 0x040fe4000f8e0208 */
[----:B------:R-:W-:Y:S02]  /*f6f0*/  IMAD.WIDE.U32 R6, R9, UR6, R6 ;  /* 0x0000000609067c25 */ /* 0x000fe4000f8e0006 */
[----:B------:R-:W-:Y:S01]  /*f700*/  @P1 IADD3 R4, P3, R45, UR4, RZ ;  /* 0x000000042d041c10 */ /* 0x000fe2000ff7e0ff */
[----:B------:R-:W0:Y:S01]  /*f710*/  S2R R13, SR_TID.X ;  /* 0x00000000000d7919 */ /* 0x000e220000002100 */
[----:B------:R-:W-:Y:S01]  /*f720*/  ULDC.64 UR6, c[0x0][0xb50] ;  /* 0x0002d40000067ab9 */ /* 0x000fe20000000a00 */
[----:B------:R-:W-:Y:S01]  /*f730*/  IMAD.IADD R7, R7, 0x1, R5 ;  /* 0x0000000107077824 */ /* 0x000fe200078e0205 */
[----:B------:R-:W-:Y:S01]  /*f740*/  @P1 IADD3.X R5, R46, UR5, RZ, P3, !PT ;  /* 0x000000052e051c10 */ /* 0x000fe20009ffe4ff */
[----:B------:R-:W-:-:S06]  /*f750*/  IMAD.U32 R8, RZ, RZ, UR8 ;  /* 0x00000008ff087e24 */ /* 0x000fcc000f8e00ff */
[----:B------:R1:W5:Y:S01]  /*f760*/  @P1 LDG.E R8, desc[UR40][R4.64] ;  /* 0x0000002804081981 */ /* 0x000362000c1e1900 */
[----:B------:R-:W-:-:S04]  /*f770*/  LEA R10, P4, R6, UR6, 0x2 ;  /* 0x00000006060a7c11 */ /* 0x000fc8000f8810ff */
[----:B------:R-:W-:Y:S02]  /*f780*/  LEA.HI.X R11, R6, UR7, R7, 0x2, P4 ;  /* 0x00000007060b7c11 */ /* 0x000fe4000a0f1407 */
[----:B0-----:R-:W-:-:S04]  /*f790*/  IADD3 R45, R13, -0x80, RZ ;  /* 0xffffff800d2d7810 */ /* 0x001fc80007ffe0ff */
[----:B------:R-:W-:-:S04]  /*f7a0*/  SHF.R.S32.HI R38, RZ, 0x1f, R45 ;  /* 0x0000001fff267819 */ /* 0x000fc8000001142d */
[----:B------:R-:W-:-:S04]  /*f7b0*/  LEA.HI R38, R38, R45, RZ, 0x3 ;  /* 0x0000002d26267211 */ /* 0x000fc800078f18ff */
[----:B------:R-:W-:-:S05]  /*f7c0*/  SHF.R.S32.HI R38, RZ, 0x3, R38 ;  /* 0x00000003ff267819 */ /* 0x000fca0000011426 */
[----:B---3--:R-:W-:Y:S01]  /*f7d0*/  IMAD R9, R38, 0x40, R34 ;  /* 0x0000004026097824 */ /* 0x008fe200078e0222 */
[----:B-1----:R-:W-:Y:S06]  /*f7e0*/  @P1 BRA `(.L_x_514) ;  /* 0x0000000000101947 */ /* 0x002fec0003800000 */
[----:B------:R-:W-:Y:S05]  /*f7f0*/  @!P0 BRA `(.L_x_514) ;  /* 0x00000000000c8947 */ /* 0x000fea0003800000 */
[----:B------:R-:W2:Y:S04]  /*f800*/  LDG.E R5, desc[UR40][R24.64] ;  /* 0x0000002818057981 */ /* 0x000ea8000c1e1900 */
[----:B-----5:R-:W2:Y:S02]  /*f810*/  LDG.E R8, desc[UR40][R24.64+0x4] ;  /* 0x0000042818087981 */ /* 0x020ea4000c1e1900 */
[----:B--2---:R-:W-:-:S07]  /*f820*/  IMAD.IADD R8, R8, 0x1, -R5 ;  /* 0x0000000108087824 */ /* 0x004fce00078e0a05 */
.L_x_514:
[----:B------:R-:W2:Y:S01]  /*f830*/  LDL R12, [R1+0x78] ;  /* 0x00007800010c7983 */ /* 0x000ea20000100800 */
[----:B------:R-:W-:Y:S01]  /*f840*/  IADD3 R14, R13, -0x80, RZ ;  /* 0xffffff800d0e7810 */ /* 0x000fe20007ffe0ff */
[----:B-----5:R-:W-:Y:S01]  /*f850*/  IMAD R35, R8, R3, RZ ;  /* 0x0000000308237224 */ /* 0x020fe200078e02ff */
[----:B------:R-:W0:Y:S01]  /*f860*/  @P2 LDC R37, c[0x0][0xbf0] ;  /* 0x0002fc00ff252b82 */ /* 0x000e220000000800 */
[----:B------:R-:W-:Y:S01]  /*f870*/  SHFL.IDX PT, R4, R10, RZ, 0x1c1f ;  /* 0x001c1fff0a047589 */ /* 0x000fe200000e0000 */
[----:B------:R-:W-:Y:S01]  /*f880*/  SHF.R.S32.HI R13, RZ, 0x1f, R14 ;  /* 0x0000001fff0d7819 */ /* 0x000fe2000001140e */
[----:B------:R-:W-:Y:S01]  /*f890*/  IMAD.WIDE R20, R9, 0x2, R20 ;  /* 0x0000000209147825 */ /* 0x000fe200078e0214 */
[----:B------:R-:W-:Y:S01]  /*f8a0*/  ULDC.64 UR4, c[0x0][0xaa0] ;  /* 0x0002a80000047ab9 */ /* 0x000fe20000000a00 */
[----:B------:R-:W1:Y:S01]  /*f8b0*/  SHFL.IDX PT, R5, R11, RZ, 0x1c1f ;  /* 0x001c1fff0b057589 */ /* 0x000e6200000e0000 */
[----:B------:R-:W-:-:S03]  /*f8c0*/  LEA.HI R13, R13, R14, RZ, 0x7 ;  /* 0x0000000e0d0d7211 */ /* 0x000fc600078f38ff */
[----:B------:R-:W-:Y:S01]  /*f8d0*/  SHFL.IDX PT, R6, R10, 0x1, 0x1c1f ;  /* 0x003c1f000a067f89 */ /* 0x000fe200000e0000 */
[----:B------:R-:W-:-:S03]  /*f8e0*/  LOP3.LUT R13, R13, 0xffffff80, RZ, 0xc0, !PT ;  /* 0xffffff800d0d7812 */ /* 0x000fc600078ec0ff */
[----:B------:R-:W3:Y:S01]  /*f8f0*/  SHFL.IDX PT, R7, R11, 0x1, 0x1c1f ;  /* 0x003c1f000b077f89 */ /* 0x000ee200000e0000 */
[----:B------:R-:W-:Y:S01]  /*f900*/  SHF.R.S32.HI R36, RZ, 0x1f, R45 ;  /* 0x0000001fff247819 */ /* 0x000fe2000001142d */
[----:B------:R-:W-:Y:S01]  /*f910*/  IMAD.IADD R13, R14, 0x1, -R13 ;  /* 0x000000010e0d7824 */ /* 0x000fe200078e0a0d */
[C---:B------:R-:W-:Y:S02]  /*f920*/  IADD3 R25, P4, R20.reuse, 0x3000, RZ ;  /* 0x0000300014197810 */ /* 0x040fe40007f9e0ff */
[----:B------:R-:W-:Y:S02]  /*f930*/  LOP3.LUT R9, R20, 0x380, RZ, 0xc0, !PT ;  /* 0x0000038014097812 */ /* 0x000fe400078ec0ff */
[----:B------:R-:W-:Y:S02]  /*f940*/  LOP3.LUT P0, RZ, R13, 0x3, RZ, 0xc0, !PT ;  /* 0x000000030dff7812 */ /* 0x000fe4000780c0ff */
[----:B------:R-:W-:Y:S02]  /*f950*/  LEA.HI R36, R36, R45, RZ, 0x3 ;  /* 0x0000002d24247211 */ /* 0x000fe400078f18ff */
[----:B------:R-:W-:-:S02]  /*f960*/  IADD3 R13, P3, R20, 0x1800, RZ ;  /* 0x00001800140d7810 */ /* 0x000fc40007f7e0ff */
[----:B------:R-:W-:Y:S02]  /*f970*/  LOP3.LUT R36, R36, 0xfffffff8, RZ, 0xc0, !PT ;  /* 0xfffffff824247812 */ /* 0x000fe400078ec0ff */
[----:B------:R-:W-:Y:S02]  /*f980*/  LOP3.LUT R24, R25, 0x380, RZ, 0xc0, !PT ;  /* 0x0000038019187812 */ /* 0x000fe400078ec0ff */
[----:B------:R-:W-:Y:S01]  /*f990*/  SHF.R.U64 R9, R9, 0x3, RZ ;  /* 0x0000000309097819 */ /* 0x000fe200000012ff */
[----:B------:R-:W-:Y:S01]  /*f9a0*/  IMAD.IADD R36, R45, 0x1, -R36 ;  /* 0x000000012d247824 */ /* 0x000fe200078e0a24 */
[----:B------:R-:W-:-:S04]  /*f9b0*/  SHF.R.U64 R24, R24, 0x3, RZ ;  /* 0x0000000318187819 */ /* 0x000fc800000012ff */
[----:B------:R-:W-:Y:S01]  /*f9c0*/  LOP3.LUT R24, R24, R25, RZ, 0x3c, !PT ;  /* 0x0000001918187212 */ /* 0x000fe200078e3cff */
[----:B------:R-:W-:Y:S02]  /*f9d0*/  IMAD.X R25, RZ, RZ, R21, P4 ;  /* 0x000000ffff197224 */ /* 0x000fe400020e0615 */
[----:B--2---:R-:W-:-:S04]  /*f9e0*/  IMAD R12, R40, 0xc0, R12 ;  /* 0x000000c0280c7824 */ /* 0x004fc800078e020c */
[C---:B------:R-:W-:Y:S01]  /*f9f0*/  VIADD R8, R12.reuse, 0x8 ;  /* 0x000000080c087836 */ /* 0x040fe20000000000 */
[-C--:B------:R-:W-:Y:S02]  /*fa00*/  ISETP.GE.OR P1, PT, R12, R35.reuse, P0 ;  /* 0x000000230c00720c */ /* 0x080fe40000726670 */
[----:B------:R-:W-:Y:S02]  /*fa10*/  LOP3.LUT R12, R13, 0x380, RZ, 0xc0, !PT ;  /* 0x000003800d0c7812 */ /* 0x000fe400078ec0ff */
[----:B------:R-:W-:Y:S02]  /*fa20*/  ISETP.GE.OR P0, PT, R8, R35, P0 ;  /* 0x000000230800720c */ /* 0x000fe40000706670 */
[----:B------:R-:W-:Y:S02]  /*fa30*/  SHF.R.U64 R12, R12, 0x3, RZ ;  /* 0x000000030c0c7819 */ /* 0x000fe400000012ff */
[----:B------:R-:W-:Y:S02]  /*fa40*/  LOP3.LUT R8, R9, R20, RZ, 0x3c, !PT ;  /* 0x0000001409087212 */ /* 0x000fe400078e3cff */
[----:B------:R-:W-:Y:S01]  /*fa50*/  LOP3.LUT R12, R12, R13, RZ, 0x3c, !PT ;  /* 0x0000000d0c0c7212 */ /* 0x000fe200078e3cff */
[----:B------:R-:W-:Y:S01]  /*fa60*/  IMAD.X R13, RZ, RZ, R21, P3 ;  /* 0x000000ffff0d7224 */ /* 0x000fe200018e0615 */
[----:B------:R-:W-:Y:S01]  /*fa70*/  MOV R9, R21 ;  /* 0x0000001500097202 */ /* 0x000fe20000000f00 */
[----:B-1----:R-:W-:Y:S04]  /*fa80*/  @!P1 ST.E desc[UR40][R4.64], R2 ;  /* 0x0000000204009985 */ /* 0x002fe8000c101928 */
[----:B---3--:R1:W-:Y:S04]  /*fa90*/  @!P0 ST.E desc[UR40][R6.64], R0 ;  /* 0x0000000006008985 */ /* 0x0083e8000c101928 */
[----:B------:R-:W2:Y:S04]  /*faa0*/  LD.E.128 R8, desc[UR40][R8.64] ;  /* 0x0000002808087980 */ /* 0x000ea8000c101d00 */
[----:B------:R-:W3:Y:S01]  /*fab0*/  LD.E.128 R12, desc[UR40][R12.64] ;  /* 0x000000280c0c7980 */ /* 0x000ee2000c101d00 */
[----:B-1----:R-:W-:-:S03]  /*fac0*/  IMAD R0, R36, 0x30, R38 ;  /* 0x0000003024007824 */ /* 0x002fc600078e0226 */
[----:B------:R-:W4:Y:S01]  /*fad0*/  LD.E.128 R24, desc[UR40][R24.64] ;  /* 0x0000002818187980 */ /* 0x000f22000c101d00 */
[----:B------:R-:W-:-:S03]  /*fae0*/  IADD3 R31, P0, R20, 0x4800, RZ ;  /* 0x00004800141f7810 */ /* 0x000fc60007f1e0ff */
[----:B------:R-:W2:Y:S01]  /*faf0*/  LDL R36, [R1+0x88] ;  /* 0x0000880001247983 */ /* 0x000ea20000100800 */
[----:B------:R-:W-:Y:S01]  /*fb00*/  LOP3.LUT R20, R31, 0x380, RZ, 0xc0, !PT ;  /* 0x000003801f147812 */ /* 0x000fe200078ec0ff */
[----:B------:R-:W-:-:S03]  /*fb10*/  IMAD.X R5, RZ, RZ, R21, P0 ;  /* 0x000000ffff057224 */ /* 0x000fc600000e0615 */
[----:B------:R-:W-:-:S04]  /*fb20*/  SHF.R.U64 R2, R20, 0x3, RZ ;  /* 0x0000000314027819 */ /* 0x000fc800000012ff */
[----:B------:R-:W-:Y:S02]  /*fb30*/  LOP3.LUT R4, R2, R31, RZ, 0x3c, !PT ;  /* 0x0000001f02047212 */ /* 0x000fe400078e3cff */
[----:B------:R-:W1:Y:S01]  /*fb40*/  @P2 LDC R31, c[0x0][0xbec] ;  /* 0x0002fb00ff1f2b82 */ /* 0x000e620000000800 */
[----:B------:R-:W-:-:S03]  /*fb50*/  IMAD R21, R29, UR4, RZ ;  /* 0x000000041d157c24 */ /* 0x000fc6000f8e02ff */
[----:B------:R-:W5:Y:S01]  /*fb60*/  LD.E.128 R4, desc[UR40][R4.64] ;  /* 0x0000002804047980 */ /* 0x000f62000c101d00 */
[C---:B------:R-:W-:Y:S02]  /*fb70*/  IMAD R29, R28.reuse, UR5, R21 ;  /* 0x000000051c1d7c24 */ /* 0x040fe4000f8e0215 */
[----:B------:R-:W-:Y:S01]  /*fb80*/  IMAD.WIDE.U32 R20, R28, UR4, RZ ;  /* 0x000000041c147c25 */ /* 0x000fe2000f8e00ff */
[----:B------:R-:W-:Y:S01]  /*fb90*/  ULDC.64 UR4, c[0x0][0xae8] ;  /* 0x0002ba0000047ab9 */ /* 0x000fe20000000a00 */
[----:B------:R-:W-:Y:S01]  /*fba0*/  @!PT LDS RZ, [RZ] ;  /* 0x00000000fffff984 */ /* 0x000fe20000000800 */
[----:B------:R-:W-:Y:S01]  /*fbb0*/  @!PT LDS RZ, [RZ] ;  /* 0x00000000fffff984 */ /* 0x000fe20000000800 */
[----:B------:R-:W-:Y:S01]  /*fbc0*/  @!PT LDS RZ, [RZ] ;  /* 0x00000000fffff984 */ /* 0x000fe20000000800 */
[----:B------:R-:W-:Y:S01]  /*fbd0*/  @!PT LDS RZ, [RZ] ;  /* 0x00000000fffff984 */ /* 0x000fe20000000800 */
[----:B------:R0:W-:Y:S06]  /*fbe0*/  MEMBAR.ALL.CTA ;  /* 0x0000000000007992 */ /* 0x0001ec0000008000 */
[----:B0-----:R-:W0:Y:S01]  /*fbf0*/  FENCE.VIEW.ASYNC.S ;  /* 0x00000000000073c6 */ /* 0x001e220000000000 */
[----:B------:R-:W-:-:S02]  /*fc00*/  IMAD.IADD R21, R21, 0x1, R29 ;  /* 0x0000000115157824 */ /* 0x000fc400078e021d */
[----:B------:R-:W-:Y:S02]  /*fc10*/  IMAD R2, R32, UR4, RZ ;  /* 0x0000000420027c24 */ /* 0x000fe4000f8e02ff */
[----:B------:R-:W-:Y:S02]  /*fc20*/  IMAD R28, R40, 0xc0, R0 ;  /* 0x000000c0281c7824 */ /* 0x000fe400078e0200 */
[C---:B------:R-:W-:Y:S02]  /*fc30*/  IMAD R29, R42.reuse, UR5, R2 ;  /* 0x000000052a1d7c24 */ /* 0x040fe4000f8e0202 */
[----:B------:R-:W-:Y:S01]  /*fc40*/  IMAD.WIDE.U32 R20, R42, UR4, R20 ;  /* 0x000000042a147c25 */ /* 0x000fe2000f8e0014 */
[----:B------:R-:W-:-:S03]  /*fc50*/  ULDC.64 UR4, c[0x0][0xaf0] ;  /* 0x0002bc0000047ab9 */ /* 0x000fc60000000a00 */
[----:B-1----:R-:W-:-:S04]  /*fc60*/  @P2 IMAD.HI.U32 R0, R28, R31, RZ ;  /* 0x0000001f1c002227 */ /* 0x002fc800078e00ff */
[----:B------:R-:W-:Y:S01]  /*fc70*/  IMAD.IADD R21, R21, 0x1, R29 ;  /* 0x0000000115157824 */ /* 0x000fe200078e021d */
[----:B------:R-:W-:Y:S01]  /*fc80*/  MOV R29, R28 ;  /* 0x0000001c001d7202 */ /* 0x000fe20000000f00 */
[----:B------:R-:W-:Y:S01]  /*fc90*/  IMAD R2, R30, UR4, RZ ;  /* 0x000000041e027c24 */ /* 0x000fe2000f8e02ff */
[----:B------:R-:W-:Y:S01]  /*fca0*/  @P2 SHF.R.U32.HI R29, RZ, R37, R0 ;  /* 0x00000025ff1d2219 */ /* 0x000fe20000011600 */
[----:B------:R-:W-:-:S03]  /*fcb0*/  IMAD.WIDE.U32 R20, R33, UR4, R20 ;  /* 0x0000000421147c25 */ /* 0x000fc6000f8e0014 */
[--C-:B------:R-:W-:Y:S01]  /*fcc0*/  SHF.R.S32.HI R0, RZ, 0x1f, R29.reuse ;  /* 0x0000001fff007819 */ /* 0x100fe2000001141d */
[----:B------:R-:W-:Y:S01]  /*fcd0*/  IMAD R31, R33, UR5, R2 ;  /* 0x00000005211f7c24 */ /* 0x000fe2000f8e0202 */
[----:B------:R-:W-:Y:S01]  /*fce0*/  ULDC.64 UR4, c[0x0][0xae0] ;  /* 0x0002b80000047ab9 */ /* 0x000fe20000000a00 */
[----:B------:R-:W-:Y:S02]  /*fcf0*/  IMAD.MOV R2, RZ, RZ, -R29 ;  /* 0x000000ffff027224 */ /* 0x000fe400078e0a1d */
[----:B------:R-:W-:Y:S02]  /*fd00*/  IMAD.IADD R21, R21, 0x1, R31 ;  /* 0x0000000115157824 */ /* 0x000fe400078e021f */
[----:B------:R-:W-:Y:S02]  /*fd10*/  IMAD R0, R0, UR4, RZ ;  /* 0x0000000400007c24 */ /* 0x000fe4000f8e02ff */
[----:B------:R-:W-:Y:S02]  /*fd20*/  IMAD R31, R3, R2, R28 ;  /* 0x00000002031f7224 */ /* 0x000fe400078e021c */
[----:B------:R-:W-:-:S02]  /*fd30*/  IMAD R33, R29, UR5, R0 ;  /* 0x000000051d217c24 */ /* 0x000fc4000f8e0200 */
[----:B------:R-:W-:Y:S01]  /*fd40*/  IMAD.WIDE.U32 R2, R29, UR4, R20 ;  /* 0x000000041d027c25 */ /* 0x000fe2000f8e0014 */
[----:B------:R-:W-:Y:S01]  /*fd50*/  SHF.R.S32.HI R0, RZ, 0x1f, R31 ;  /* 0x0000001fff007819 */ /* 0x000fe2000001141f */
[----:B------:R-:W-:Y:S02]  /*fd60*/  ULDC.64 UR4, c[0x0][0xad8] ;  /* 0x0002b60000047ab9 */ /* 0x000fe40000000a00 */
[----:B------:R-:W-:Y:S02]  /*fd70*/  IMAD.IADD R3, R3, 0x1, R33 ;  /* 0x0000000103037824 */ /* 0x000fe400078e0221 */
[----:B------:R-:W-:Y:S02]  /*fd80*/  IMAD R0, R0, UR4, RZ ;  /* 0x0000000400007c24 */ /* 0x000fe4000f8e02ff */
[----:B------:R-:W-:-:S04]  /*fd90*/  IMAD.WIDE.U32 R2, R31, UR4, R2 ;  /* 0x000000041f027c25 */ /* 0x000fc8000f8e0002 */
[----:B------:R-:W-:Y:S01]  /*fda0*/  IMAD R21, R31, UR5, R0 ;  /* 0x000000051f157c24 */ /* 0x000fe2000f8e0200 */
[----:B------:R-:W-:Y:S02]  /*fdb0*/  ULDC.64 UR4, c[0x0][0xa80] ;  /* 0x0002a00000047ab9 */ /* 0x000fe40000000a00 */
[----:B------:R-:W-:Y:S01]  /*fdc0*/  LEA R30, P0, R2, UR4, 0x1 ;  /* 0x00000004021e7c11 */ /* 0x000fe2000f8008ff */
[----:B------:R-:W-:Y:S01]  /*fdd0*/  IMAD.IADD R3, R3, 0x1, R21 ;  /* 0x0000000103037824 */ /* 0x000fe200078e0215 */
[----:B------:R-:W-:-:S03]  /*fde0*/  ULDC UR4, c[0x0][0xac8] ;  /* 0x0002b20000047ab9 */ /* 0x000fc60000000800 */
[----:B0-----:R-:W0:Y:S01]  /*fdf0*/  SHFL.IDX PT, R20, R30, RZ, 0x181f ;  /* 0x00181fff1e147589 */ /* 0x001e2200000e0000 */
[----:B------:R-:W-:Y:S01]  /*fe00*/  LEA.HI.X R31, R2, UR5, R3, 0x1, P0 ;  /* 0x00000005021f7c11 */ /* 0x000fe200080f0c03 */
[----:B------:R-:W-:Y:S02]  /*fe10*/  IMAD R32, R40, 0xc0, R38 ;  /* 0x000000c028207824 */ /* 0x000fe400078e0226 */
[----:B------:R-:W1:Y:S04]  /*fe20*/  SHFL.IDX PT, R28, R30, 0x1, 0x181f ;  /* 0x00381f001e1c7f89 */ /* 0x000e6800000e0000 */
[----:B------:R-:W1:Y:S01]  /*fe30*/  SHFL.IDX PT, R33, R30, 0x2, 0x181f ;  /* 0x00581f001e217f89 */ /* 0x000e6200000e0000 */
[----:B------:R-:W-:-:S03]  /*fe40*/  ISETP.GE.AND P0, PT, R34, UR4, PT ;  /* 0x0000000422007c0c */ /* 0x000fc6000bf06270 */
[----:B------:R-:W2:Y:S01]  /*fe50*/  SHFL.IDX PT, R3, R31, RZ, 0x181f ;  /* 0x00181fff1f037589 */ /* 0x000ea200000e0000 */
[----:B------:R-:W-:-:S03]  /*fe60*/  IADD3 R0, R32, 0x30, RZ ;  /* 0x0000003020007810 */ /* 0x000fc60007ffe0ff */
[----:B------:R-:W2:Y:S01]  /*fe70*/  SHFL.IDX PT, R21, R31, 0x1, 0x181f ;  /* 0x00381f001f157f89 */ /* 0x000ea200000e0000 */
[----:B------:R-:W-:-:S03]  /*fe80*/  VIADD R2, R32, 0x60 ;  /* 0x0000006020027836 */ /* 0x000fc60000000000 */
[----:B------:R-:W2:Y:S01]  /*fe90*/  SHFL.IDX PT, R29, R31, 0x2, 0x181f ;  /* 0x00581f001f1d7f89 */ /* 0x000ea200000e0000 */
[-C--:B------:R-:W-:Y:S02]  /*fea0*/  ISETP.GE.OR P1, PT, R32, R35.reuse, P0 ;  /* 0x000000232000720c */ /* 0x080fe40000726670 */
[-C--:B------:R-:W-:Y:S02]  /*feb0*/  ISETP.GE.OR P2, PT, R0, R35.reuse, P0 ;  /* 0x000000230000720c */ /* 0x080fe40000746670 */
[----:B------:R-:W-:Y:S01]  /*fec0*/  ISETP.GE.OR P3, PT, R2, R35, P0 ;  /* 0x000000230200720c */ /* 0x000fe20000766670 */
[----:B------:R-:W-:-:S08]  /*fed0*/  VIADD R0, R18, 0x13220 ;  /* 0x0001322012007836 */ /* 0x000fd00000000000 */
[C---:B0-----:R-:W-:Y:S02]  /*fee0*/  @!P1 LEA R2, P4, R34.reuse, R20, 0x1 ;  /* 0x0000001422029211 */ /* 0x041fe400078808ff */
[C---:B-1----:R-:W-:Y:S02]  /*fef0*/  @!P2 LEA R20, P5, R34.reuse, R28, 0x1 ;  /* 0x0000001c2214a211 */ /* 0x042fe400078a08ff */
[----:B------:R-:W-:Y:S02]  /*ff00*/  @!P3 LEA R28, P6, R34, R33, 0x1 ;  /* 0x00000021221cb211 */ /* 0x000fe400078c08ff */
[----:B------:R-:W-:-:S04]  /*ff10*/  PRMT R0, RZ, 0x654, R0 ;  /* 0x00000654ff007816 */ /* 0x000fc80000000000 */
[----:B------:R0:W-:Y:S02]  /*ff20*/  SYNCS.ARRIVE.TRANS64.RED.A1T0 RZ, [R0+URZ], RZ ;  /* 0x000000ff00ff79a7 */ /* 0x0001e4000810043f */
[----:B0-----:R-:W-:-:S05]  /*ff30*/  VIADD R0, R32, 0x90 ;  /* 0x0000009020007836 */ /* 0x001fca0000000000 */
[----:B------:R-:W-:Y:S01]  /*ff40*/  ISETP.GE.OR P0, PT, R0, R35, P0 ;  /* 0x000000230000720c */ /* 0x000fe20000706670 */
[----:B------:R-:W0:Y:S04]  /*ff50*/  SHFL.IDX PT, R30, R30, 0x3, 0x181f ;  /* 0x00781f001e1e7f89 */ /* 0x000e2800000e0000 */
[----:B------:R-:W1:Y:S01]  /*ff60*/  SHFL.IDX PT, R31, R31, 0x3, 0x181f ;  /* 0x00781f001f1f7f89 */ /* 0x000e6200000e0000 */
[C-C-:B--2---:R-:W-:Y:S02]  /*ff70*/  @!P1 LEA.HI.X R3, R34.reuse, R3, R36.reuse, 0x1, P4 ;  /* 0x0000000322039211 */ /* 0x144fe400020f0c24 */
[C-C-:B------:R-:W-:Y:S02]  /*ff80*/  @!P2 LEA.HI.X R21, R34.reuse, R21, R36.reuse, 0x1, P5 ;  /* 0x000000152215a211 */ /* 0x140fe400028f0c24 */
[----:B------:R-:W-:Y:S01]  /*ff90*/  @!P3 LEA.HI.X R29, R34, R29, R36, 0x1, P6 ;  /* 0x0000001d221db211 */ /* 0x000fe200030f0c24 */
[----:B------:R2:W-:Y:S04]  /*ffa0*/  @!P1 ST.E.128 desc[UR40][R2.64], R8 ;  /* 0x0000000802009985 */ /* 0x0005e8000c101d28 */
[----:B---3--:R2:W-:Y:S04]  /*ffb0*/  @!P2 ST.E.128 desc[UR40][R20.64], R12 ;  /* 0x0000000c1400a985 */ /* 0x0085e8000c101d28 */
[----:B----4-:R2:W-:Y:S01]  /*ffc0*/  @!P3 ST.E.128 desc[UR40][R28.64], R24 ;  /* 0x000000181c00b985 */ /* 0x0105e2000c101d28 */
[----:B01----:R-:W-:Y:S05]  /*ffd0*/  @P0 BRA `(.L_x_515) ;  /* 0x0000000800800947 */ /* 0x003fea0003800000 */
[----:B--2---:R-:W-:-:S04]  /*ffe0*/  LEA R2, P0, R34, R30, 0x1 ;  /* 0x0000001e22027211 */ /* 0x004fc800078008ff */
[----:B------:R-:W-:-:S05]  /*fff0*/  LEA.HI.X R3, R34, R31, R36, 0x1, P0 ;  /* 0x0000001f22037211 */ /* 0x000fca00000f0c24 */
[----:B-----5:R0:W-:Y:S01]  /*10000*/  ST.E.128 desc[UR40][R2.64], R4 ;  /* 0x0000000402007985 */ /* 0x0201e2000c101d28 */
[----:B------:R-:W-:Y:S05]  /*10010*/  BRA `(.L_x_515) ;  /* 0x0000000800707947 */ /* 0x000fea0003800000 */
.L_x_513:
[----:B------:R-:W2:Y:S01]  /*10020*/  LDL.LU R4, [R1+0x48] ;  /* 0x0000480001047983 */ /* 0x000ea20000300800 */
[----:B------:R-:W-:Y:S01]  /*10030*/  ULDC.64 UR4, c[0x0][0xc00] ;  /* 0x0003000000047ab9 */ /* 0x000fe20000000a00 */
[----:B------:R-:W-:Y:S01]  /*10040*/  IMAD.MOV.U32 R6, RZ, RZ, RZ ;  /* 0x000000ffff067224 */ /* 0x000fe200078e00ff */
[----:B------:R-:W3:Y:S01]  /*10050*/  LDC R25, c[0x0][0xbe8] ;  /* 0x0002fa00ff197b82 */ /* 0x000ee20000000800 */
[----:B------:R-:W4:Y:S01]  /*10060*/  LDL.LU R0, [R1+0x4c] ;  /* 0x00004c0001007983 */ /* 0x000f220000300800 */
[----:B------:R-:W-:-:S04]  /*10070*/  ISETP.NE.U32.AND P0, PT, RZ, UR4, PT ;  /* 0x00000004ff007c0c */ /* 0x000fc8000bf05070 */
[----:B------:R-:W-:Y:S02]  /*10080*/  ISETP.NE.AND.EX P0, PT, RZ, UR5, PT, P0 ;  /* 0x00000005ff007c0c */ /* 0x000fe4000bf05300 */
[----:B--2---:R-:W-:-:S04]  /*10090*/  IADD3 R2, P1, R4, UR4, RZ ;  /* 0x0000000404027c10 */ /* 0x004fc8000ff3e0ff */
[----:B----4-:R-:W-:Y:S01]  /*100a0*/  IADD3.X R3, R0, UR5, RZ, P1, !PT ;  /* 0x0000000500037c10 */ /* 0x010fe20008ffe4ff */
[----:B------:R-:W-:Y:S02]  /*100b0*/  ULDC.64 UR4, c[0x0][0xc08] ;  /* 0x0003020000047ab9 */ /* 0x000fe40000000a00 */
[----:B------:R-:W-:-:S04]  /*100c0*/  ISETP.NE.U32.AND P1, PT, RZ, UR4, PT ;  /* 0x00000004ff007c0c */ /* 0x000fc8000bf25070 */
[----:B------:R2:W5:Y:S01]  /*100d0*/  @P0 LDG.E R6, desc[UR40][R2.64] ;  /* 0x0000002802060981 */ /* 0x000562000c1e1900 */
[----:B------:R-:W-:Y:S01]  /*100e0*/  ISETP.NE.AND.EX P1, PT, RZ, UR5, PT, P1 ;  /* 0x00000005ff007c0c */ /* 0x000fe2000bf25310 */
[----:B------:R-:W4:-:S12]  /*100f0*/  S2R R7, SR_TID.X ;  /* 0x0000000000077919 */ /* 0x000f180000002100 */
[----:B------:R-:W-:Y:S01]  /*10100*/  @P1 IADD3 R4, P2, R4, UR4, RZ ;  /* 0x0000000404041c10 */ /* 0x000fe2000ff5e0ff */
[----:B------:R-:W-:-:S03]  /*10110*/  ULDC UR4, c[0x0][0xa88] ;  /* 0x0002a20000047ab9 */ /* 0x000fc60000000800 */
[----:B------:R-:W-:Y:S02]  /*10120*/  @P1 IADD3.X R5, R0, UR5, RZ, P2, !PT ;  /* 0x0000000500051c10 */ /* 0x000fe400097fe4ff */
[----:B------:R-:W-:-:S06]  /*10130*/  MOV R0, UR4 ;  /* 0x0000000400007c02 */ /* 0x000fcc0008000f00 */
[----:B------:R2:W5:Y:S01]  /*10140*/  @P1 LDG.E R0, desc[UR40][R4.64] ;  /* 0x0000002804001981 */ /* 0x000562000c1e1900 */
[----:B---3--:R-:W-:Y:S01]  /*10150*/  ISETP.NE.AND P2, PT, R25, 0x1, PT ;  /* 0x000000011900780c */ /* 0x008fe20003f45270 */
[----:B----4-:R-:W-:-:S12]  /*10160*/  VIADD R26, R7, 0xffffff80 ;  /* 0xffffff80071a7836 */ /* 0x010fd80000000000 */
[----:B------:R-:W3:Y:S01]  /*10170*/  @P2 LDC R27, c[0x0][0xbec] ;  /* 0x0002fb00ff1b2b82 */ /* 0x000ee20000000800 */
[----:B------:R-:W-:Y:S01]  /*10180*/  ISETP.GE.AND P3, PT, R26, 0xc0, PT ;  /* 0x000000c01a00780c */ /* 0x000fe20003f66270 */
[----:B--2---:R-:W-:-:S12]  /*10190*/  @P1 BRA `(.L_x_516) ;  /* 0x0000000000101947 */ /* 0x004fd80003800000 */
[----:B------:R-:W-:Y:S05]  /*101a0*/  @!P0 BRA `(.L_x_516) ;  /* 0x00000000000c8947 */ /* 0x000fea0003800000 */
[----:B------:R-:W2:Y:S04]  /*101b0*/  LDG.E R5, desc[UR40][R2.64] ;  /* 0x0000002802057981 */ /* 0x000ea8000c1e1900 */
[----:B-----5:R-:W2:Y:S02]  /*101c0*/  LDG.E R0, desc[UR40][R2.64+0x4] ;  /* 0x0000042802007981 */ /* 0x020ea4000c1e1900 */
[----:B--2---:R-:W-:-:S07]  /*101d0*/  IMAD.IADD R0, R0, 0x1, -R5 ;  /* 0x0000000100007824 */ /* 0x004fce00078e0a05 */
.L_x_516:
[----:B------:R-:W2:Y:S04]  /*101e0*/  LDL.LU R3, [R1+0x40] ;  /* 0x0000400001037983 */ /* 0x000ea80000300800 */
[----:B------:R-:W4:Y:S04]  /*101f0*/  LDL.LU R2, [R1+0x5c] ;  /* 0x00005c0001027983 */ /* 0x000f280000300800 */
[----:B------:R-:W3:Y:S04]  /*10200*/  LDL R24, [R1+0x44] ;  /* 0x0000440001187983 */ /* 0x000ee80000100800 */
[----:B------:R0:W5:Y:S01]  /*10210*/  LDL R14, [R1+0x58] ;  /* 0x00005800010e7983 */ /* 0x0001620000100800 */
[----:B------:R-:W-:Y:S01]  /*10220*/  BSSY B1, `(.L_x_517) ;  /* 0x000002d000017945 */ /* 0x000fe20003800000 */
[----:B-----5:R-:W-:-:S02]  /*10230*/  SHF.R.S32.HI R11, RZ, 0x1f, R6 ;  /* 0x0000001fff0b7819 */ /* 0x020fc40000011406 */
[----:B--2---:R-:W-:Y:S02]  /*10240*/  SEL R13, R3, RZ, !P0 ;  /* 0x000000ff030d7207 */ /* 0x004fe40004000000 */
[----:B----4-:R-:W-:Y:S02]  /*10250*/  SEL R12, R2, RZ, !P0 ;  /* 0x000000ff020c7207 */ /* 0x010fe40004000000 */
[----:B---3--:R-:W-:Y:S01]  /*10260*/  SHF.R.S32.HI R10, RZ, 0x1f, R24 ;  /* 0x0000001fff0a7819 */ /* 0x008fe20000011418 */
[----:B0-----:R-:W-:Y:S06]  /*10270*/  @P3 BRA `(.L_x_518) ;  /* 0x00000000009c3947 */ /* 0x001fec0003800000 */
[----:B------:R-:W0:Y:S01]  /*10280*/  LDC R9, c[0x0][0xbe8] ;  /* 0x0002fa00ff097b82 */ /* 0x000e220000000800 */
[----:B------:R-:W-:-:S04]  /*10290*/  IMAD R2, R14, 0xc0, R7 ;  /* 0x000000c00e027824 */ /* 0x000fc800078e0207 */
[----:B------:R-:W-:Y:S02]  /*102a0*/  VIADD R8, R2, 0xffffff80 ;  /* 0xffffff8002087836 */ /* 0x000fe40000000000 */
[----:B0-----:R-:W-:-:S05]  /*102b0*/  IMAD R3, R0, R9, RZ ;  /* 0x0000000900037224 */ /* 0x001fca00078e02ff */
[----:B------:R-:W-:-:S13]  /*102c0*/  ISETP.GE.AND P0, PT, R8, R3, PT ;  /* 0x000000030800720c */ /* 0x000fda0003f06270 */
[----:B------:R-:W-:Y:S05]  /*102d0*/  @P0 BRA `(.L_x_518) ;  /* 0x0000000000840947 */ /* 0x000fea0003800000 */
[----:B------:R-:W-:Y:S01]  /*102e0*/  ISETP.NE.AND P0, PT, R9, 0x1, PT ;  /* 0x000000010900780c */ /* 0x000fe20003f05270 */
[----:B------:R-:W-:Y:S01]  /*102f0*/  ULDC.64 UR4, c[0x0][0xb90] ;  /* 0x0002e40000047ab9 */ /* 0x000fe20000000a00 */
[----:B------:R-:W-:Y:S01]  /*10300*/  MOV R2, R6 ;  /* 0x0000000600027202 */ /* 0x000fe20000000f00 */
[----:B------:R-:W-:Y:S02]  /*10310*/  IMAD R7, R10, UR4, RZ ;  /* 0x000000040a077c24 */ /* 0x000fe4000f8e02ff */
[----:B------:R-:W-:Y:S02]  /*10320*/  IMAD.MOV.U32 R3, RZ, RZ, R11 ;  /* 0x000000ffff037224 */ /* 0x000fe400078e000b */
[----:B------:R-:W-:Y:S02]  /*10330*/  IMAD.MOV.U32 R5, RZ, RZ, R8 ;  /* 0x000000ffff057224 */ /* 0x000fe400078e0008 */
[----:B------:R-:W-:-:S04]  /*10340*/  IMAD.WIDE.U32 R2, R24, UR4, R2 ;  /* 0x0000000418027c25 */ /* 0x000fc8000f8e0002 */
[----:B------:R-:W0:Y:S01]  /*10350*/  @P0 LDC R15, c[0x0][0xbec] ;  /* 0x0002fb00ff0f0b82 */ /* 0x000e220000000800 */
[----:B------:R-:W-:Y:S01]  /*10360*/  IMAD R7, R24, UR5, R7 ;  /* 0x0000000518077c24 */ /* 0x000fe2000f8e0207 */
[----:B------:R-:W-:-:S03]  /*10370*/  ULDC.64 UR4, c[0x0][0xb98] ;  /* 0x0002e60000047ab9 */ /* 0x000fc60000000a00 */
[----:B------:R-:W-:-:S03]  /*10380*/  IMAD.IADD R3, R3, 0x1, R7 ;  /* 0x0000000103037824 */ /* 0x000fc600078e0207 */
[----:B------:R-:W2:Y:S01]  /*10390*/  @P0 LDC R21, c[0x0][0xbf0] ;  /* 0x0002fc00ff150b82 */ /* 0x000ea20000000800 */
[----:B------:R-:W-:-:S04]  /*103a0*/  IMAD.WIDE.U32 R2, R13, UR4, R2 ;  /* 0x000000040d027c25 */ /* 0x000fc8000f8e0002 */
[----:B0-----:R-:W-:-:S05]  /*103b0*/  @P0 IMAD.HI.U32 R4, R8, R15, RZ ;  /* 0x0000000f08040227 */ /* 0x001fca00078e00ff */
[----:B--2---:R-:W-:Y:S01]  /*103c0*/  @P0 SHF.R.U32.HI R5, RZ, R21, R4 ;  /* 0x00000015ff050219 */ /* 0x004fe20000011604 */
[----:B------:R-:W-:-:S03]  /*103d0*/  IMAD R4, R12, UR4, RZ ;  /* 0x000000040c047c24 */ /* 0x000fc6000f8e02ff */
[----:B------:R-:W-:Y:S01]  /*103e0*/  IADD3 R2, P0, R5, R2, RZ ;  /* 0x0000000205027210 */ /* 0x000fe20007f1e0ff */
[----:B------:R-:W-:-:S04]  /*103f0*/  IMAD.MOV R7, RZ, RZ, -R5 ;  /* 0x000000ffff077224 */ /* 0x000fc800078e0a05 */
[----:B------:R-:W-:Y:S01]  /*10400*/  IMAD R7, R9, R7, R8 ;  /* 0x0000000709077224 */ /* 0x000fe200078e0208 */
[----:B------:R-:W-:Y:S01]  /*10410*/  SHF.R.S32.HI R9, RZ, 0x1f, R5 ;  /* 0x0000001fff097819 */ /* 0x000fe20000011405 */
[----:B------:R-:W-:Y:S01]  /*10420*/  IMAD R8, R13, UR5, R4 ;  /* 0x000000050d087c24 */ /* 0x000fe2000f8e0204 */
[----:B------:R-:W-:Y:S02]  /*10430*/  ULDC.64 UR4, c[0x0][0xb88] ;  /* 0x0002e20000047ab9 */ /* 0x000fe40000000a00 */
[----:B------:R-:W-:Y:S02]  /*10440*/  SHF.R.S32.HI R4, RZ, 0x1f, R7 ;  /* 0x0000001fff047819 */ /* 0x000fe40000011407 */
[----:B------:R-:W-:-:S03]  /*10450*/  IADD3.X R3, R9, R3, R8, P0, !PT ;  /* 0x0000000309037210 */ /* 0x000fc600007fe408 */
[----:B------:R-:W-:Y:S02]  /*10460*/  IMAD R4, R4, UR4, RZ ;  /* 0x0000000404047c24 */ /* 0x000fe4000f8e02ff */
[----:B------:R-:W-:-:S04]  /*10470*/  IMAD.WIDE.U32 R2, R7, UR4, R2 ;  /* 0x0000000407027c25 */ /* 0x000fc8000f8e0002 */
[----:B------:R-:W-:Y:S01]  /*10480*/  IMAD R5, R7, UR5, R4 ;  /* 0x0000000507057c24 */ /* 0x000fe2000f8e0204 */
[----:B------:R-:W-:Y:S02]  /*10490*/  ULDC.64 UR4, c[0x0][0xb50] ;  /* 0x0002d40000047ab9 */ /* 0x000fe40000000a00 */
[----:B------:R-:W-:Y:S01]  /*104a0*/  LEA R4, P0, R2, UR4, 0x2 ;  /* 0x0000000402047c11 */ /* 0x000fe2000f8010ff */
[----:B------:R-:W-:-:S05]  /*104b0*/  IMAD.IADD R3, R3, 0x1, R5 ;  /* 0x0000000103037824 */ /* 0x000fca00078e0205 */
[----:B------:R-:W-:Y:S02]  /*104c0*/  LEA.HI.X R5, R2, UR5, R3, 0x2, P0 ;  /* 0x0000000502057c11 */ /* 0x000fe400080f1403 */
[----:B------:R-:W-:-:S05]  /*104d0*/  MOV R3, 0xff800000 ;  /* 0xff80000000037802 */ /* 0x000fca0000000f00 */
[----:B------:R0:W-:Y:S02]  /*104e0*/  STG.E desc[UR40][R4.64], R3 ;  /* 0x0000000304007986 */ /* 0x0001e4000c101928 */
.L_x_518:
[----:B------:R-:W-:Y:S05]  /*104f0*/  BSYNC B1 ;  /* 0x0000000000017941 */ /* 0x000fea0003800000 */
.L_x_517:
[----:B------:R-:W2:Y:S04]  /*10500*/  LDL R15, [R1+0x60] ;  /* 0x00006000010f7983 */ /* 0x000ea80000100800 */
[----:B------:R-:W3:Y:S01]  /*10510*/  LDL R20, [R1+0x88] ;  /* 0x0000880001147983 */ /* 0x000ee20000100800 */
[--C-:B0-----:R-:W-:Y:S01]  /*10520*/  SHF.R.S32.HI R4, RZ, 0x1f, R26.reuse ;  /* 0x0000001fff047819 */ /* 0x101fe2000001141a */
[----:B------:R-:W0:Y:S01]  /*10530*/  @P2 LDC R9, c[0x0][0xbf0] ;  /* 0x0002fc00ff092b82 */ /* 0x000e220000000800 */
[----:B------:R-:W-:Y:S01]  /*10540*/  SHF.R.S32.HI R21, RZ, 0x1f, R26 ;  /* 0x0000001fff157819 */ /* 0x000fe2000001141a */
[----:B------:R-:W-:Y:S01]  /*10550*/  ULDC.64 UR4, c[0x0][0xaa0] ;  /* 0x0002a80000047ab9 */ /* 0x000fe20000000a00 */
[-C--:B------:R-:W-:Y:S01]  /*10560*/  LEA.HI R4, R4, R26.reuse, RZ, 0x3 ;  /* 0x0000001a04047211 */ /* 0x080fe200078f18ff */
[----:B------:R-:W-:Y:S01]  /*10570*/  IMAD R3, R11, UR4, RZ ;  /* 0x000000040b037c24 */ /* 0x000fe2000f8e02ff */
[----:B------:R-:W-:-:S02]  /*10580*/  LEA.HI R21, R21, R26, RZ, 0x3 ;  /* 0x0000001a15157211 */ /* 0x000fc400078f18ff */
[----:B------:R-:W-:Y:S01]  /*10590*/  LOP3.LUT R4, R4, 0xfffffff8, RZ, 0xc0, !PT ;  /* 0xfffffff804047812 */ /* 0x000fe200078ec0ff */
[C---:B------:R-:W-:Y:S01]  /*105a0*/  IMAD R5, R6.reuse, UR5, R3 ;  /* 0x0000000506057c24 */ /* 0x040fe2000f8e0203 */
[----:B------:R-:W-:Y:S01]  /*105b0*/  SHF.R.S32.HI R21, RZ, 0x3, R21 ;  /* 0x00000003ff157819 */ /* 0x000fe20000011415 */
[----:B------:R-:W-:Y:S01]  /*105c0*/  IMAD.WIDE.U32 R2, R6, UR4, RZ ;  /* 0x0000000406027c25 */ /* 0x000fe2000f8e00ff */
[----:B------:R-:W-:-:S03]  /*105d0*/  ULDC.64 UR4, c[0x0][0xae8] ;  /* 0x0002ba0000047ab9 */ /* 0x000fc60000000a00 */
[----:B------:R-:W-:Y:S02]  /*105e0*/  IMAD.IADD R4, R26, 0x1, -R4 ;  /* 0x000000011a047824 */ /* 0x000fe400078e0a04 */
[----:B------:R-:W-:Y:S02]  /*105f0*/  IMAD.IADD R3, R3, 0x1, R5 ;  /* 0x0000000103037824 */ /* 0x000fe400078e0205 */
[----:B------:R-:W-:Y:S02]  /*10600*/  IMAD R6, R4, 0x30, R21 ;  /* 0x0000003004067824 */ /* 0x000fe400078e0215 */
[----:B------:R-:W-:Y:S02]  /*10610*/  IMAD R4, R10, UR4, RZ ;  /* 0x000000040a047c24 */ /* 0x000fe4000f8e02ff */
[----:B------:R-:W-:Y:S02]  /*10620*/  IMAD R8, R14, 0xc0, R6 ;  /* 0x000000c00e087824 */ /* 0x000fe400078e0206 */
[----:B------:R-:W-:-:S02]  /*10630*/  IMAD R7, R24, UR5, R4 ;  /* 0x0000000518077c24 */ /* 0x000fc4000f8e0204 */
[----:B------:R-:W-:-:S04]  /*10640*/  @P2 IMAD.HI.U32 R4, R8, R27, RZ ;  /* 0x0000001b08042227 */ /* 0x000fc800078e00ff */
[----:B------:R-:W-:Y:S01]  /*10650*/  IMAD.WIDE.U32 R2, R24, UR4, R2 ;  /* 0x0000000418027c25 */ /* 0x000fe2000f8e0002 */
[----:B------:R-:W-:-:S03]  /*10660*/  ULDC.64 UR4, c[0x0][0xaf0] ;  /* 0x0002bc0000047ab9 */ /* 0x000fc60000000a00 */
[----:B------:R-:W-:Y:S01]  /*10670*/  IMAD.MOV.U32 R5, RZ, RZ, R8 ;  /* 0x000000ffff057224 */ /* 0x000fe200078e0008 */
[----:B0-----:R-:W-:Y:S01]  /*10680*/  @P2 SHF.R.U32.HI R5, RZ, R9, R4 ;  /* 0x00000009ff052219 */ /* 0x001fe20000011604 */
[----:B------:R-:W-:Y:S02]  /*10690*/  IMAD.IADD R3, R3, 0x1, R7 ;  /* 0x0000000103037824 */ /* 0x000fe400078e0207 */
[----:B------:R-:W-:Y:S01]  /*106a0*/  IMAD R6, R12, UR4, RZ ;  /* 0x000000040c067c24 */ /* 0x000fe2000f8e02ff */
[----:B------:R-:W-:Y:S01]  /*106b0*/  IADD3 R7, -R5, RZ, RZ ;  /* 0x000000ff05077210 */ /* 0x000fe20007ffe1ff */
[----:B------:R-:W-:Y:S01]  /*106c0*/  IMAD.WIDE.U32 R2, R13, UR4, R2 ;  /* 0x000000040d027c25 */ /* 0x000fe2000f8e0002 */
[----:B------:R-:W-:-:S03]  /*106d0*/  SHF.R.S32.HI R4, RZ, 0x1f, R5 ;  /* 0x0000001fff047819 */ /* 0x000fc60000011405 */
[----:B------:R-:W-:Y:S01]  /*106e0*/  IMAD R9, R13, UR5, R6 ;  /* 0x000000050d097c24 */ /* 0x000fe2000f8e0206 */
[----:B------:R-:W-:Y:S01]  /*106f0*/  ULDC.64 UR4, c[0x0][0xae0] ;  /* 0x0002b80000047ab9 */ /* 0x000fe20000000a00 */
[----:B------:R-:W-:Y:S02]  /*10700*/  IMAD R7, R25, R7, R8 ;  /* 0x0000000719077224 */ /* 0x000fe400078e0208 */
[----:B------:R-:W-:Y:S02]  /*10710*/  IMAD R6, R4, UR4, RZ ;  /* 0x0000000404067c24 */ /* 0x000fe4000f8e02ff */
[----:B------:R-:W-:Y:S01]  /*10720*/  IMAD.IADD R3, R3, 0x1, R9 ;  /* 0x0000000103037824 */ /* 0x000fe200078e0209 */
[----:B------:R-:W-:Y:S01]  /*10730*/  SHF.R.S32.HI R4, RZ, 0x1f, R7 ;  /* 0x0000001fff047819 */ /* 0x000fe20000011407 */
[C---:B------:R-:W-:Y:S02]  /*10740*/  IMAD R9, R5.reuse, UR5, R6 ;  /* 0x0000000505097c24 */ /* 0x040fe4000f8e0206 */
[----:B------:R-:W-:Y:S01]  /*10750*/  IMAD.WIDE.U32 R2, R5, UR4, R2 ;  /* 0x0000000405027c25 */ /* 0x000fe2000f8e0002 */
[----:B------:R-:W-:-:S03]  /*10760*/  ULDC.64 UR4, c[0x0][0xad8] ;  /* 0x0002b60000047ab9 */ /* 0x000fc60000000a00 */
[----:B------:R-:W-:Y:S02]  /*10770*/  IMAD R4, R4, UR4, RZ ;  /* 0x0000000404047c24 */ /* 0x000fe4000f8e02ff */
[----:B------:R-:W-:Y:S02]  /*10780*/  IMAD.IADD R3, R3, 0x1, R9 ;  /* 0x0000000103037824 */ /* 0x000fe400078e0209 */
[C---:B------:R-:W-:Y:S02]  /*10790*/  IMAD R5, R7.reuse, UR5, R4 ;  /* 0x0000000507057c24 */ /* 0x040fe4000f8e0204 */
[----:B------:R-:W-:Y:S01]  /*107a0*/  IMAD.WIDE.U32 R2, R7, UR4, R2 ;  /* 0x0000000407027c25 */ /* 0x000fe2000f8e0002 */
[----:B------:R-:W-:-:S03]  /*107b0*/  ULDC.64 UR4, c[0x0][0xa80] ;  /* 0x0002a00000047ab9 */ /* 0x000fc60000000a00 */
[----:B------:R-:W-:Y:S01]  /*107c0*/  IMAD.IADD R3, R3, 0x1, R5 ;  /* 0x0000000103037824 */ /* 0x000fe200078e0205 */
[----:B------:R-:W-:Y:S01]  /*107d0*/  LEA R4, P0, R2, UR4, 0x1 ;  /* 0x0000000402047c11 */ /* 0x000fe2000f8008ff */
[----:B------:R-:W-:Y:S01]  /*107e0*/  IMAD R14, R14, 0xc0, R21 ;  /* 0x000000c00e0e7824 */ /* 0x000fe200078e0215 */
[----:B------:R-:W-:Y:S01]  /*107f0*/  ULDC UR4, c[0x0][0xac8] ;  /* 0x0002b20000047ab9 */ /* 0x000fe20000000800 */
[----:B------:R-:W-:Y:S01]  /*10800*/  IMAD R25, R0, R25, RZ ;  /* 0x0000001900197224 */ /* 0x000fe200078e02ff */
[----:B------:R-:W-:Y:S01]  /*10810*/  LEA.HI.X R8, R2, UR5, R3, 0x1, P0 ;  /* 0x0000000502087c11 */ /* 0x000fe200080f0c03 */
[----:B------:R-:W0:Y:S01]  /*10820*/  SHFL.IDX PT, R6, R4, RZ, 0x181f ;  /* 0x00181fff04067589 */ /* 0x000e2200000e0000 */
[C---:B------:R-:W-:Y:S01]  /*10830*/  VIADD R0, R14.reuse, 0x30 ;  /* 0x000000300e007836 */ /* 0x040fe20000000000 */
[C---:B------:R-:W-:Y:S01]  /*10840*/  IADD3 R2, R14.reuse, 0x60, RZ ;  /* 0x000000600e027810 */ /* 0x040fe20007ffe0ff */
[----:B------:R-:W-:Y:S01]  /*10850*/  VIADD R3, R14, 0x90 ;  /* 0x000000900e037836 */ /* 0x000fe20000000000 */
[----:B------:R-:W4:Y:S04]  /*10860*/  SHFL.IDX PT, R9, R4, 0x1, 0x181f ;  /* 0x00381f0004097f89 */ /* 0x000f2800000e0000 */
[----:B------:R-:W5:Y:S04]  /*10870*/  SHFL.IDX PT, R11, R4, 0x2, 0x181f ;  /* 0x00581f00040b7f89 */ /* 0x000f6800000e0000 */
[----:B------:R-:W3:Y:S04]  /*10880*/  SHFL.IDX PT, R5, R8, RZ, 0x181f ;  /* 0x00181fff08057589 */ /* 0x000ee800000e0000 */
[----:B------:R4:W1:Y:S04]  /*10890*/  SHFL.IDX PT, R13, R4, 0x3, 0x181f ;  /* 0x00781f00040d7f89 */ /* 0x00086800000e0000 */
[----:B------:R-:W1:Y:S04]  /*108a0*/  SHFL.IDX PT, R7, R8, 0x1, 0x181f ;  /* 0x00381f0008077f89 */ /* 0x000e6800000e0000 */
[----:B------:R-:W1:Y:S04]  /*108b0*/  SHFL.IDX PT, R10, R8, 0x2, 0x181f ;  /* 0x00581f00080a7f89 */ /* 0x000e6800000e0000 */
[----:B------:R1:W1:Y:S01]  /*108c0*/  SHFL.IDX PT, R12, R8, 0x3, 0x181f ;  /* 0x00781f00080c7f89 */ /* 0x00026200000e0000 */
[----:B--2---:R-:W-:-:S04]  /*108d0*/  ISETP.GE.AND P0, PT, R15, UR4, PT ;  /* 0x000000040f007c0c */ /* 0x004fc8000bf06270 */
[-C--:B------:R-:W-:Y:S02]  /*108e0*/  ISETP.GE.OR P3, PT, R14, R25.reuse, P0 ;  /* 0x000000190e00720c */ /* 0x080fe40000766670 */
[-C--:B------:R-:W-:Y:S02]  /*108f0*/  ISETP.GE.OR P2, PT, R0, R25.reuse, P0 ;  /* 0x000000190000720c */ /* 0x080fe40000746670 */
[-C--:B------:R-:W-:Y:S02]  /*10900*/  ISETP.GE.OR P1, PT, R2, R25.reuse, P0 ;  /* 0x000000190200720c */ /* 0x080fe40000726670 */
[----:B------:R-:W-:-:S07]  /*10910*/  ISETP.GE.OR P0, PT, R3, R25, P0 ;  /* 0x000000190300720c */ /* 0x000fce0000706670 */
[C---:B0-----:R-:W-:Y:S02]  /*10920*/  @!P3 LEA R2, P6, R15.reuse, R6, 0x1 ;  /* 0x000000060f02b211 */ /* 0x041fe400078c08ff */
[C---:B----4-:R-:W-:Y:S02]  /*10930*/  @!P2 LEA R4, P5, R15.reuse, R9, 0x1 ;  /* 0x000000090f04a211 */ /* 0x050fe400078a08ff */
[C---:B-----5:R-:W-:Y:S02]  /*10940*/  @!P1 LEA R6, P4, R15.reuse, R11, 0x1 ;  /* 0x0000000b0f069211 */ /* 0x060fe400078808ff */
[C-C-:B---3--:R-:W-:Y:S02]  /*10950*/  @!P3 LEA.HI.X R3, R15.reuse, R5, R20.reuse, 0x1, P6 ;  /* 0x000000050f03b211 */ /* 0x148fe400030f0c14 */
[C---:B-1----:R-:W-:Y:S02]  /*10960*/  @!P0 LEA R8, P6, R15.reuse, R13, 0x1 ;  /* 0x0000000d0f088211 */ /* 0x042fe400078c08ff */
[C-C-:B------:R-:W-:Y:S01]  /*10970*/  @!P2 LEA.HI.X R5, R15.reuse, R7, R20.reuse, 0x1, P5 ;  /* 0x000000070f05a211 */ /* 0x140fe200028f0c14 */
[----:B------:R1:W-:Y:S01]  /*10980*/  @!P3 ST.E.128 desc[UR40][R2.64], RZ ;  /* 0x000000ff0200b985 */ /* 0x0003e2000c101d28 */
[----:B------:R-:W-:-:S02]  /*10990*/  @!P1 LEA.HI.X R7, R15, R10, R20, 0x1, P4 ;  /* 0x0000000a0f079211 */ /* 0x000fc400020f0c14 */
[----:B------:R-:W-:Y:S01]  /*109a0*/  @!P0 LEA.HI.X R9, R15, R12, R20, 0x1, P6 ;  /* 0x0000000c0f098211 */ /* 0x000fe200030f0c14 */
[----:B------:R1:W-:Y:S04]  /*109b0*/  @!P2 ST.E.128 desc[UR40][R4.64], RZ ;  /* 0x000000ff0400a985 */ /* 0x0003e8000c101d28 */
[----:B------:R1:W-:Y:S04]  /*109c0*/  @!P1 ST.E.128 desc[UR40][R6.64], RZ ;  /* 0x000000ff06009985 */ /* 0x0003e8000c101d28 */
[----:B------:R1:W-:Y:S02]  /*109d0*/  @!P0 ST.E.128 desc[UR40][R8.64], RZ ;  /* 0x000000ff08008985 */ /* 0x0003e4000c101d28 */
.L_x_515:
[----:B------:R-:W-:Y:S05]  /*109e0*/  BSYNC B0 ;  /* 0x0000000000007941 */ /* 0x000fea0003800000 */
.L_x_512:
[----:B------:R-:W3:Y:S01]  /*109f0*/  LDL R0, [R1+0xc] ;  /* 0x00000c0001007983 */ /* 0x000ee20000100800 */
[----:B------:R-:W-:Y:S02]  /*10a00*/  ULDC UR4, c[0x0][0xc3c] ;  /* 0x00030f0000047ab9 */ /* 0x000fe40000000800 */
[----:B---3--:R-:W-:-:S13]  /*10a10*/  ISETP.GE.AND P0, PT, R0, UR4, PT ;  /* 0x0000000400007c0c */ /* 0x008fda000bf06270 */
[----:B------:R-:W-:Y:S05]  /*10a20*/  @!P0 BRA `(.L_x_519) ;  /* 0xffffff0400bc8947 */ /* 0x000fea000383ffff */
[----:B------:R-:W-:Y:S05]  /*10a30*/  BRA `(.L_x_417) ;  /* 0x0000007000147947 */ /* 0x000fea0003800000 */
.L_x_415:
[----:B------:R-:W-:-:S08]  /*10a40*/  NOP ;  /* 0x0000000000007918 */ /* 0x000fd00000000000 */
[----:B--2---:R-:W0:-:S00]  /*10a50*/  USETMAXREG.DEALLOC.CTAPOOL 0x20 ;  /* 0x00000020000079c8 */ /* 0x004e0000080e0500 */
[----:B0-----:R-:W2:Y:S01]  /*10a60*/  LDL.LU R2, [R1+0x30] ;  /* 0x0000300001027983 */ /* 0x001ea20000300800 */
[----:B------:R-:W-:-:S06]  /*10a70*/  LOP3.LUT R0, R0, 0x3, RZ, 0xc0, !PT ;  /* 0x0000000300007812 */ /* 0x000fcc00078ec0ff */
[----:B------:R-:W0:Y:S02]  /*10a80*/  SHFL.IDX PT, R0, R0, RZ, 0x1f ;  /* 0x00001fff00007589 */ /* 0x000e2400000e0000 */
[----:B0-----:R-:W-:-:S13]  /*10a90*/  ISETP.NE.AND P0, PT, R0, RZ, PT ;  /* 0x000000ff0000720c */ /* 0x001fda0003f05270 */
[----:B------:R-:W-:-:S04]  /*10aa0*/  @P0 MOV R0, 0x400 ;  /* 0x0000040000000802 */ /* 0x000fc80000000f00 */
[----:B------:R-:W-:Y:S01]  /*10ab0*/  @P0 LEA R0, R3, R0, 0x18 ;  /* 0x0000000003000211 */ /* 0x000fe200078ec0ff */
[----:B------:R-:W-:Y:S06]  /*10ac0*/  @P0 BAR.SYNC.DEFER_BLOCKING 0x5, 0x200 ;  /* 0x0148000000000b1d */ /* 0x000fec0000010000 */
[----:B------:R0:W1:Y:S02]  /*10ad0*/  @P0 LDS.128 R16, [R0+0x132d0] ;  /* 0x0132d00000100984 */ /* 0x0000640000000c00 */
[----:B------:R-:W-:Y:S06]  /*10ae0*/  @P0 BAR.ARV 0x4, 0x200 ;  /* 0x0108000000000b1d */ /* 0x000fec0000002000 */
[----:B--2---:R-:W-:-:S04]  /*10af0*/  LOP3.LUT R2, R2, 0xffffffef, RZ, 0xc0, !PT ;  /* 0xffffffef02027812 */ /* 0x004fc800078ec0ff */
[----:B------:R-:W-:-:S05]  /*10b00*/  @P0 LOP3.LUT R2, R2, 0x10, RZ, 0xfc, !PT ;  /* 0x0000001002020812 */ /* 0x000fca00078efcff */
[----:B------:R0:W-:Y:S01]  /*10b10*/  STL [R1+0x30], R2 ;  /* 0x0000300201007387 */ /* 0x0001e20000100800 */
[----:B-1----:R-:W-:Y:S05]  /*10b20*/  @P0 BRA `(.L_x_520) ;  /* 0x0000000800040947 */ /* 0x002fea0003800000 */
[----:B0-----:R-:W0:Y:S01]  /*10b30*/  S2R R2, SR_TID.X ;  /* 0x0000000000027919 */ /* 0x001e220000002100 */
[----:B------:R-:W-:Y:S01]  /*10b40*/  ULDC UR4, c[0x0][0xc3c] ;  /* 0x00030f0000047ab9 */ /* 0x000fe20000000800 */
[----:B------:R-:W-:Y:S01]  /*10b50*/  IMAD.MOV.U32 R0, RZ, RZ, RZ ;  /* 0x000000ffff007224 */ /* 0x000fe200078e00ff */
[----:B------:R-:W1:Y:S01]  /*10b60*/  S2UR UR6, SR_CTAID.X ;  /* 0x00000000000679c3 */ /* 0x000e620000002500 */
[----:B------:R-:W-:Y:S01]  /*10b70*/  ULDC UR5, c[0x0][0xc38] ;  /* 0x00030e0000057ab9 */ /* 0x000fe20000000800 */
        /* <DEDUP_REMOVED lines=26> */
[----:B0-----:R-:W-:-:S05]  /*10d20*/  SEL R7, R6, RZ, P5 ;  /* 0x000000ff06077207 */ /* 0x001fca0002800000 */
[----:B------:R-:W-:-:S05]  /*10d30*/  IMAD.IADD R7, R2, 0x1, R7 ;  /* 0x0000000102077824 */ /* 0x000fca00078e0207 */
[----:B------:R-:W0:Y:S02]  /*10d40*/  SHFL.IDX PT, R4, R7, 0x1f, 0x1f ;  /* 0x03e01f0007047f89 */ /* 0x000e2400000e0000 */
[----:B0-----:R-:W-:-:S04]  /*10d50*/  IMAD R4, R4, UR5, RZ ;  /* 0x0000000504047c24 */ /* 0x001fc8000f8e02ff */
[----:B------:R-:W-:Y:S01]  /*10d60*/  IMAD.MOV.U32 R3, RZ, RZ, R4 ;  /* 0x000000ffff037224 */ /* 0x000fe200078e0004 */
[----:B-1----:R-:W-:-:S13]  /*10d70*/  ISETP.GT.AND P6, PT, R4, UR6, PT ;  /* 0x0000000604007c0c */ /* 0x002fda000bfc4270 */
[----:B------:R-:W-:Y:S05]  /*10d80*/  @P6 BRA `(.L_x_521) ;  /* 0x00000000009c6947 */ /* 0x000fea0003800000 */
[----:B------:R-:W0:Y:S01]  /*10d90*/  LDC R6, c[0x0][0xc3c] ;  /* 0x00030f00ff067b82 */ /* 0x000e220000000800 */
[----:B------:R-:W-:Y:S01]  /*10da0*/  MOV R4, R3 ;  /* 0x0000000300047202 */ /* 0x000fe20000000f00 */
[----:B------:R-:W-:Y:S01]  /*10db0*/  UMOV UR4, URZ ;  /* 0x0000003f00047c82 */ /* 0x000fe20008000000 */
[----:B------:R-:W-:Y:S01]  /*10dc0*/  ULDC UR7, c[0x0][0xc3c] ;  /* 0x00030f0000077ab9 */ /* 0x000fe20000000800 */
[----:B------:R-:W-:-:S05]  /*10dd0*/  ULDC UR5, c[0x0][0xc38] ;  /* 0x00030e0000057ab9 */ /* 0x000fca0000000800 */
.L_x_525:
[----:B------:R-:W-:Y:S01]  /*10de0*/  UIADD3 UR4, UR4, 0x1f, URZ ;  /* 0x0000001f04047890 */ /* 0x000fe2000fffe03f */
[----:B------:R-:W-:-:S05]  /*10df0*/  IMAD.U32 R19, RZ, RZ, UR7 ;  /* 0x00000007ff137e24 */ /* 0x000fca000f8e00ff */
[----:B0-----:R-:W-:-:S13]  /*10e00*/  ISETP.LE.AND P6, PT, R6, UR4, PT ;  /* 0x0000000406007c0c */ /* 0x001fda000bfc3270 */
[----:B------:R-:W-:Y:S05]  /*10e10*/  @P6 BRA `(.L_x_522) ;  /* 0x0000000400246947 */ /* 0x000fea0003800000 */
[----:B------:R-:W-:Y:S01]  /*10e20*/  VIADD R7, R5, UR4 ;  /* 0x0000000405077c36 */ /* 0x000fe20008000000 */
[----:B------:R-:W-:Y:S01]  /*10e30*/  BSSY B0, `(.L_x_523) ;  /* 0x0000007000007945 */ /* 0x000fe20003800000 */
[----:B------:R-:W-:-:S03]  /*10e40*/  IMAD.MOV.U32 R0, RZ, RZ, RZ ;  /* 0x000000ffff007224 */ /* 0x000fc600078e00ff */
[----:B------:R-:W-:-:S13]  /*10e50*/  ISETP.GE.OR P6, PT, R7, R6, !P0 ;  /* 0x000000060700720c */ /* 0x000fda00047c6670 */
[----:B------:R-:W-:Y:S05]  /*10e60*/  @P6 BRA `(.L_x_524) ;  /* 0x00000000000c6947 */ /* 0x000fea0003800000 */
[----:B------:R-:W0:Y:S02]  /*10e70*/  LDC.64 R2, c[0x0][0xc80] ;  /* 0x00032000ff027b82 */ /* 0x000e240000000a00 */
[----:B0-----:R-:W-:-:S05]  /*10e80*/  IMAD.WIDE R2, R7, 0x4, R2 ;  /* 0x0000000407027825 */ /* 0x001fca00078e0202 */
[----:B------:R0:W5:Y:S02]  /*10e90*/  LDG.E R0, desc[UR40][R2.64] ;  /* 0x0000002802007981 */ /* 0x000164000c1e1900 */
.L_x_524:
[----:B------:R-:W-:Y:S05]  /*10ea0*/  BSYNC B0 ;  /* 0x0000000000007941 */ /* 0x000fea0003800000 */
.L_x_523:
[----:B0----5:R-:W0:Y:S02]  /*10eb0*/  SHFL.UP PT, R2, R0, 0x1, RZ ;  /* 0x0420000000027989 */ /* 0x021e2400000e00ff */
        /* <DEDUP_REMOVED lines=16> */
[----:B------:R-:W-:-:S05]  /*10fc0*/  IMAD.IADD R4, R3, 0x1, R4 ;  /* 0x0000000103047824 */ /* 0x000fca00078e0204 */
[----:B------:R-:W-:-:S13]  /*10fd0*/  ISETP.GT.AND P6, PT, R4, UR6, PT ;  /* 0x0000000604007c0c */ /* 0x000fda000bfc4270 */
[----:B------:R-:W-:Y:S05]  /*10fe0*/  @!P6 BRA `(.L_x_525) ;  /* 0xfffffffc007ce947 */ /* 0x000fea000383ffff */
[----:B------:R-:W-:-:S07]  /*10ff0*/  MOV R7, R9 ;  /* 0x0000000900077202 */ /* 0x000fce0000000f00 */
.L_x_521:
[----:B------:R-:W-:-:S04]  /*11000*/  IMAD.IADD R9, R4, 0x1, -R3 ;  /* 0x0000000104097824 */ /* 0x000fc800078e0a03 */
[----:B------:R-:W-:-:S05]  /*11010*/  IMAD R2, R7, UR5, R9 ;  /* 0x0000000507027c24 */ /* 0x000fca000f8e0209 */
[----:B------:R-:W-:-:S13]  /*11020*/  ISETP.GT.AND P0, PT, R2, UR6, PT ;  /* 0x0000000602007c0c */ /* 0x000fda000bf04270 */
[----:B------:R-:W-:-:S04]  /*11030*/  VOTE.ANY R6, PT, !P0 ;  /* 0x0000000000067806 */ /* 0x000fc800040e0100 */
[----:B------:R-:W0:Y:S01]  /*11040*/  POPC R19, R6 ;  /* 0x0000000600137309 */ /* 0x000e220000000000 */
[----:B------:R-:W-:Y:S01]  /*11050*/  ISETP.NE.AND P0, PT, R6, RZ, PT ;  /* 0x000000ff0600720c */ /* 0x000fe20003f05270 */
[----:B0-----:R-:W0:Y:S02]  /*11060*/  SHFL.IDX PT, R0, R0, R19, 0x1f ;  /* 0x00001f1300007589 */ /* 0x001e2400000e0000 */
[----:B0-----:R-:W-:-:S04]  /*11070*/  IABS R4, R0 ;  /* 0x0000000000047213 */ /* 0x001fc80000000000 */
[----:B------:R-:W0:Y:S08]  /*11080*/  I2F.RP R8, R4 ;  /* 0x0000000400087306 */ /* 0x000e300000209400 */
[----:B0-----:R-:W0:Y:S02]  /*11090*/  MUFU.RCP R8, R8 ;  /* 0x0000000800087308 */ /* 0x001e240000001000 */
[----:B0-----:R-:W-:-:S06]  /*110a0*/  VIADD R2, R8, 0xffffffe ;  /* 0x0ffffffe08027836 */ /* 0x001fcc0000000000 */
[----:B------:R0:W1:Y:S01]  /*110b0*/  F2I.FTZ.U32.TRUNC.NTZ R3, R2 ;  /* 0x0000000200037305 */ /* 0x000062000021f000 */
[----:B------:R-:W-:Y:S05]  /*110c0*/  @!P0 BRA `(.L_x_526) ;  /* 0x0000000000088947 */ /* 0x000fea0003800000 */
[----:B------:R-:W-:-:S06]  /*110d0*/  VIADD R16, R19, 0xffffffff ;  /* 0xffffffff13107836 */ /* 0x000fcc0000000000 */
[----:B------:R2:W3:Y:S02]  /*110e0*/  SHFL.IDX PT, R16, R7, R16, 0x1f ;  /* 0x00001f1007107589 */ /* 0x0004e400000e0000 */
.L_x_526:
[----:B---3--:R-:W-:Y:S01]  /*110f0*/  IMAD R16, R16, UR5, R9 ;  /* 0x0000000510107c24 */ /* 0x008fe2000f8e0209 */
[----:B0-----:R-:W-:Y:S01]  /*11100*/  IABS R2, R0 ;  /* 0x0000000000027213 */ /* 0x001fe20000000000 */
[----:B-12---:R-:W-:Y:S02]  /*11110*/  IMAD.MOV R7, RZ, RZ, -R3 ;  /* 0x000000ffff077224 */ /* 0x006fe400078e0a03 */
[----:B------:R-:W-:Y:S01]  /*11120*/  VIADD R19, R19, UR4 ;  /* 0x0000000413137c36 */ /* 0x000fe20008000000 */
[----:B------:R-:W-:Y:S01]  /*11130*/  IADD3 R9, -R16, UR6, RZ ;  /* 0x0000000610097c10 */ /* 0x000fe2000fffe1ff */
[----:B------:R-:W-:Y:S01]  /*11140*/  IMAD R7, R7, R4, RZ ;  /* 0x0000000407077224 */ /* 0x000fe200078e02ff */
[----:B------:R-:W-:Y:S01]  /*11150*/  IADD3 R8, RZ, -R2, RZ ;  /* 0x80000002ff087210 */ /* 0x000fe20007ffe0ff */
[----:B------:R-:W-:Y:S01]  /*11160*/  IMAD.MOV.U32 R2, RZ, RZ, RZ ;  /* 0x000000ffff027224 */ /* 0x000fe200078e00ff */
[----:B------:R-:W-:-:S03]  /*11170*/  IABS R6, R9 ;  /* 0x0000000900067213 */ /* 0x000fc60000000000 */
[----:B------:R-:W-:-:S04]  /*11180*/  IMAD.HI.U32 R2, R3, R7, R2 ;  /* 0x0000000703027227 */ /* 0x000fc800078e0002 */
[----:B------:R-:W-:Y:S02]  /*11190*/  IMAD.MOV.U32 R3, RZ, RZ, R6 ;  /* 0x000000ffff037224 */ /* 0x000fe400078e0006 */
[----:B------:R-:W-:Y:S02]  /*111a0*/  IMAD.MOV.U32 R6, RZ, RZ, R8 ;  /* 0x000000ffff067224 */ /* 0x000fe400078e0008 */
[----:B------:R-:W-:-:S04]  /*111b0*/  IMAD.HI.U32 R2, R2, R3, RZ ;  /* 0x0000000302027227 */ /* 0x000fc800078e00ff */
[----:B------:R-:W-:-:S05]  /*111c0*/  IMAD R3, R2, R6, R3 ;  /* 0x0000000602037224 */ /* 0x000fca00078e0203 */
[----:B------:R-:W-:-:S13]  /*111d0*/  ISETP.GT.U32.AND P1, PT, R4, R3, PT ;  /* 0x000000030400720c */ /* 0x000fda0003f24070 */
[----:B------:R-:W-:Y:S01]  /*111e0*/  @!P1 IMAD.IADD R3, R3, 0x1, -R4 ;  /* 0x0000000103039824 */ /* 0x000fe200078e0a04 */
[----:B------:R-:W-:Y:S02]  /*111f0*/  @!P1 IADD3 R2, R2, 0x1, RZ ;  /* 0x0000000102029810 */ /* 0x000fe40007ffe0ff */
        /* <DEDUP_REMOVED lines=11> */
.L_x_522:
[----:B------:R-:W-:Y:S02]  /*112b0*/  IMAD.MOV.U32 R17, RZ, RZ, RZ ;  /* 0x000000ffff117224 */ /* 0x000fe400078e00ff */
[----:B------:R-:W-:Y:S02]  /*112c0*/  IMAD.U32 R16, RZ, RZ, UR6 ;  /* 0x00000006ff107e24 */ /* 0x000fe4000f8e00ff */
[----:B------:R-:W-:-:S07]  /*112d0*/  IMAD.MOV.U32 R18, RZ, RZ, RZ ;  /* 0x000000ffff127224 */ /* 0x000fce00078e00ff */
.L_x_527:
[----:B------:R-:W-:-:S13]  /*112e0*/  ISETP.NE.AND P0, PT, R5, RZ, PT ;  /* 0x000000ff0500720c */ /* 0x000fda0003f05270 */
[----:B------:R-:W0:Y:S01]  /*112f0*/  @!P0 S2R R3, SR_CgaCtaId ;  /* 0x0000000000038919 */ /* 0x000e220000008800 */
[----:B------:R-:W-:-:S04]  /*11300*/  @!P0 MOV R0, 0x400 ;  /* 0x0000040000008802 */ /* 0x000fc80000000f00 */
[----:B0-----:R-:W-:-:S05]  /*11310*/  @!P0 LEA R0, R3, R0, 0x18 ;  /* 0x0000000003008211 */ /* 0x001fca00078ec0ff */
[----:B------:R1:W-:Y:S01]  /*11320*/  @!P0 STS.128 [R0+0x132d0], R16 ;  /* 0x0132d01000008388 */ /* 0x0003e20000000c00 */
[----:B------:R-:W-:Y:S06]  /*11330*/  BAR.ARV 0x5, 0x200 ;  /* 0x0148000000007b1d */ /* 0x000fec0000002000 */
.L_x_520:
[----:B01----:R-:W-:Y:S01]  /*11340*/  IMAD.MOV.U32 R0, RZ, RZ, 0x1 ;  /* 0x00000001ff007424 */ /* 0x003fe200078e00ff */
[----:B------:R-:W-:Y:S01]  /*11350*/  ULDC UR4, c[0x0][0xc3c] ;  /* 0x00030f0000047ab9 */ /* 0x000fe20000000800 */
[----:B------:R-:W-:Y:S02]  /*11360*/  MOV R29, RZ ;  /* 0x000000ff001d7202 */ /* 0x000fe40000000f00 */
[----:B------:R-:W-:Y:S01]  /*11370*/  ISETP.GE.AND P0, PT, R19, UR4, PT ;  /* 0x0000000413007c0c */ /* 0x000fe2000bf06270 */
[----:B------:R0:W-:Y:S04]  /*11380*/  STL [R1+0xc], R0 ;  /* 0x00000c0001007387 */ /* 0x0001e80000100800 */
[----:B------:R0:W-:Y:S08]  /*11390*/  STL [R1+0x68], RZ ;  /* 0x000068ff01007387 */ /* 0x0001f00000100800 */
[----:B0-----:R-:W-:Y:S05]  /*113a0*/  @P0 BRA `(.L_x_528) ;  /* 0x0000006000b40947 */ /* 0x001fea0003800000 */
[----:B------:R-:W2:Y:S01]  /*113b0*/  LDL R11, [R1+0x34] ;  /* 0x00003400010b7983 */ /* 0x000ea20000100800 */
[----:B------:R-:W0:Y:S01]  /*113c0*/  S2R R10, SR_TID.X ;  /* 0x00000000000a7919 */ /* 0x000e220000002100 */
[----:B------:R-:W1:Y:S01]  /*113d0*/  S2UR UR4, SR_CgaCtaId ;  /* 0x00000000000479c3 */ /* 0x000e620000008800 */
[C---:B0-----:R-:W-:Y:S01]  /*113e0*/  IMAD.SHL.U32 R3, R10.reuse, 0x40, RZ ;  /* 0x000000400a037824 */ /* 0x041fe200078e00ff */
[----:B------:R-:W-:Y:S01]  /*113f0*/  SHF.R.U32.HI R5, RZ, 0x1, R10 ;  /* 0x00000001ff057819 */ /* 0x000fe2000001160a */
[C---:B------:R-:W-:Y:S01]  /*11400*/  IMAD.SHL.U32 R0, R10.reuse, 0x10, RZ ;  /* 0x000000100a007824 */ /* 0x040fe200078e00ff */
[C---:B------:R-:W-:Y:S02]  /*11410*/  LOP3.LUT R12, R10.reuse, 0x7f, RZ, 0xc0, !PT ;  /* 0x0000007f0a0c7812 */ /* 0x040fe400078ec0ff */
[----:B------:R-:W-:Y:S01]  /*11420*/  LOP3.LUT R2, R3, 0x180, RZ, 0xc0, !PT ;  /* 0x0000018003027812 */ /* 0x000fe200078ec0ff */
[----:B------:R-:W-:Y:S01]  /*11430*/  IMAD.SHL.U32 R9, R10, 0x2, RZ ;  /* 0x000000020a097824 */ /* 0x000fe200078e00ff */
[----:B------:R-:W-:-:S02]  /*11440*/  LOP3.LUT R6, R0, 0x1b0, RZ, 0xc0, !PT ;  /* 0x000001b000067812 */ /* 0x000fc400078ec0ff */
[----:B------:R-:W-:Y:S01]  /*11450*/  LOP3.LUT R5, R2, 0x30, R5, 0xf8, !PT ;  /* 0x0000003002057812 */ /* 0x000fe200078ef805 */
[----:B------:R-:W-:Y:S01]  /*11460*/  IMAD.SHL.U32 R2, R10, 0x20, RZ ;  /* 0x000000200a027824 */ /* 0x000fe200078e00ff */
[----:B------:R-:W-:Y:S01]  /*11470*/  SHF.L.U32 R7, R12, 0x4, RZ ;  /* 0x000000040c077819 */ /* 0x000fe200000006ff */
[----:B------:R-:W-:Y:S01]  /*11480*/  IMAD.SHL.U32 R4, R10, 0x8, RZ ;  /* 0x000000080a047824 */ /* 0x000fe200078e00ff */
[----:B------:R-:W-:Y:S02]  /*11490*/  LOP3.LUT R8, R6, 0x30, R9, 0x78, !PT ;  /* 0x0000003006087812 */ /* 0x000fe400078e7809 */
[----:B------:R-:W-:Y:S02]  /*114a0*/  LOP3.LUT R6, R2, 0x80, RZ, 0xc0, !PT ;  /* 0x0000008002067812 */ /* 0x000fe400078ec0ff */
[----:B------:R-:W-:Y:S01]  /*114b0*/  LOP3.LUT R7, R7, 0x600, RZ, 0xc0, !PT ;  /* 0x0000060007077812 */ /* 0x000fe200078ec0ff */
[----:B------:R-:W-:Y:S01]  /*114c0*/  IMAD.SHL.U32 R9, R10, 0x4, RZ ;  /* 0x000000040a097824 */ /* 0x000fe200078e00ff */
[----:B------:R-:W-:-:S02]  /*114d0*/  LOP3.LUT R4, R5, 0x30, R4, 0x78, !PT ;  /* 0x0000003005047812 */ /* 0x000fc400078e7804 */
[----:B------:R-:W-:Y:S02]  /*114e0*/  LOP3.LUT R6, R6, 0x10, R10, 0xf8, !PT ;  /* 0x0000001006067812 */ /* 0x000fe400078ef80a */
[C---:B------:R-:W-:Y:S02]  /*114f0*/  LOP3.LUT R5, R7.reuse, 0x60, R2, 0xf8, !PT ;  /* 0x0000006007057812 */ /* 0x040fe400078ef802 */
[----:B------:R-:W-:Y:S02]  /*11500*/  LOP3.LUT R7, R7, 0x40, R0, 0xf8, !PT ;  /* 0x0000004007077812 */ /* 0x000fe400078ef800 */
[----:B------:R-:W-:Y:S02]  /*11510*/  LOP3.LUT R6, R6, 0x10, R9, 0x78, !PT ;  /* 0x0000001006067812 */ /* 0x000fe400078e7809 */
[----:B------:R-:W-:Y:S02]  /*11520*/  LOP3.LUT R5, R5, 0x100, R2, 0xf8, !PT ;  /* 0x0000010005057812 */ /* 0x000fe400078ef802 */
[----:B------:R-:W-:-:S02]  /*11530*/  LOP3.LUT R3, R4, 0x640, R3, 0xf8, !PT ;  /* 0x0000064004037812 */ /* 0x000fc400078ef803 */
[----:B------:R-:W-:Y:S02]  /*11540*/  LOP3.LUT R10, R7, R8, RZ, 0xfc, !PT ;  /* 0x00000008070a7212 */ /* 0x000fe400078efcff */
[----:B------:R-:W-:Y:S01]  /*11550*/  LOP3.LUT R0, R5, R6, RZ, 0xfc, !PT ;  /* 0x0000000605007212 */ /* 0x000fe200078efcff */
[----:B------:R1:W-:Y:S01]  /*11560*/  STL [R1+0x38], R3 ;  /* 0x0000380301007387 */ /* 0x0003e20000100800 */
[----:B------:R-:W-:-:S03]  /*11570*/  MOV R22, 0x400 ;  /* 0x0000040000167802 */ /* 0x000fc60000000f00 */
[----:B------:R-:W-:Y:S04]  /*11580*/  STL [R1+0x28], R10 ;  /* 0x0000280a01007387 */ /* 0x000fe80000100800 */
[----:B------:R2:W-:Y:S01]  /*11590*/  STL [R1+0x2c], R0 ;  /* 0x00002c0001007387 */ /* 0x0005e20000100800 */
[----:B-1----:R-:W-:-:S05]  /*115a0*/  IMAD.U32 R3, RZ, RZ, UR4 ;  /* 0x00000004ff037e24 */ /* 0x002fca000f8e00ff */
[----:B------:R0:W-:Y:S01]  /*115b0*/  STL [R1+0x24], R3 ;  /* 0x0000240301007387 */ /* 0x0001e20000100800 */
[----:B------:R-:W-:Y:S02]  /*115c0*/  LEA R22, R3, R22, 0x18 ;  /* 0x0000001603167211 */ /* 0x000fe400078ec0ff */
[----:B------:R-:W-:Y:S01]  /*115d0*/  SHF.R.U32.HI R4, RZ, 0x2, R12 ;  /* 0x00000002ff047819 */ /* 0x000fe2000001160c */
[----:B------:R-:W-:Y:S03]  /*115e0*/  BSSY B7, `(.L_x_528) ;  /* 0x0000609000077945 */ /* 0x000fe60003800000 */
[----:B------:R-:W-:Y:S02]  /*115f0*/  LOP3.LUT R2, R4, 0x60, R2, 0xf8, !PT ;  /* 0x0000006004027812 */ /* 0x000fe400078ef802 */
[----:B------:R-:W-:Y:S02]  /*11600*/  MOV R29, RZ ;  /* 0x000000ff001d7202 */ /* 0x000fe40000000f00 */
[----:B------:R-:W-:Y:S01]  /*11610*/  LOP3.LUT R2, R2, 0x80, RZ, 0xfc, !PT ;  /* 0x0000008002027812 */ /* 0x000fe200078efcff */
[----:B------:R-:W-:Y:S01]  /*11620*/  ULDC.64 UR38, c[0x0][0x198] ;  /* 0x0000660000267ab9 */ /* 0x000fe20000000a00 */
[----:B------:R-:W-:Y:S01]  /*11630*/  ULDC UR36, c[0x0][0xc] ;  /* 0x0000030000247ab9 */ /* 0x000fe20000000800 */
[----:B--2---:R-:W-:-:S02]  /*11640*/  LOP3.LUT R0, R11, 0x2, RZ, 0xfc, !PT ;  /* 0x000000020b007812 */ /* 0x004fc400078efcff */
[----:B0-----:R-:W-:-:S03]  /*11650*/  LOP3.LUT R3, R11, 0x1, RZ, 0xfc, !PT ;  /* 0x000000010b037812 */ /* 0x001fc600078efcff */
[----:B------:R0:W-:Y:S04]  /*11660*/  STL [R1+0x74], R0 ;  /* 0x0000740001007387 */ /* 0x0001e80000100800 */
[----:B------:R1:W-:Y:S01]  /*11670*/  STL [R1+0x58], R3 ;  /* 0x0000580301007387 */ /* 0x0003e20000100800 */
[----:B0-----:R-:W-:-:S03]  /*11680*/  IMAD.MOV.U32 R0, RZ, RZ, 0x1 ;  /* 0x00000001ff007424 */ /* 0x001fc600078e00ff */
[----:B------:R-:W-:Y:S01]  /*11690*/  STL [R1+0x68], RZ ;  /* 0x000068ff01007387 */ /* 0x000fe20000100800 */
[----:B-1----:R-:W-:-:S03]  /*116a0*/  IMAD.MOV.U32 R3, RZ, RZ, 0x1 ;  /* 0x00000001ff037424 */ /* 0x002fc600078e00ff */
[----:B------:R0:W-:Y:S04]  /*116b0*/  STL [R1+0x10], R0 ;  /* 0x0000100001007387 */ /* 0x0001e80000100800 */
[----:B------:R1:W-:Y:S01]  /*116c0*/  STL [R1+0x4], RZ ;  /* 0x000004ff01007387 */ /* 0x0003e20000100800 */
[----:B0-----:R-:W-:-:S03]  /*116d0*/  IMAD.IADD R0, R22, 0x1, R10 ;  /* 0x0000000116007824 */ /* 0x001fc600078e020a */
[----:B------:R1:W-:Y:S04]  /*116e0*/  STL [R1+0xc], R3 ;  /* 0x00000c0301007387 */ /* 0x0003e80000100800 */
[----:B------:R1:W-:Y:S02]  /*116f0*/  STL [R1+0x64], R0 ;  /* 0x0000640001007387 */ /* 0x0003e40000100800 */
.L_x_638:
[----:B01-3--:R-:W0:Y:S02]  /*11700*/  LDC.64 R2, c[0x0][0xc88] ;  /* 0x00032200ff027b82 */ /* 0x00be240000000a00 */
[----:B0-----:R-:W-:-:S05]  /*11710*/  IMAD.WIDE R2, R19, 0x4, R2 ;  /* 0x0000000413027825 */ /* 0x001fca00078e0202 */
[----:B-----5:R-:W2:Y:S01]  /*11720*/  LDG.E R23, desc[UR40][R2.64] ;  /* 0x0000002802177981 */ /* 0x020ea2000c1e1900 */
[----:B------:R-:W-:Y:S05]  /*11730*/  YIELD ;  /* 0x0000000000007946 */ /* 0x000fea0003800000 */
[----:B------:R-:W-:Y:S01]  /*11740*/  ULDC.64 UR4, c[0x0][0xa28] ;  /* 0x00028a0000047ab9 */ /* 0x000fe20000000a00 */
[----:B------:R-:W-:Y:S01]  /*11750*/  IMAD.MOV.U32 R10, RZ, RZ, RZ ;  /* 0x000000ffff0a7224 */ /* 0x000fe200078e00ff */
[----:B------:R-:W-:Y:S01]  /*11760*/  ISETP.NE.U32.AND P0, PT, RZ, UR4, PT ;  /* 0x00000004ff007c0c */ /* 0x000fe2000bf05070 */
[----:B------:R-:W-:Y:S01]  /*11770*/  ULDC.64 UR8, c[0x0][0xa18] ;  /* 0x0002860000087ab9 */ /* 0x000fe20000000a00 */
[----:B------:R-:W-:-:S02]  /*11780*/  ULDC.64 UR6, c[0x0][0xa10] ;  /* 0x0002840000067ab9 */ /* 0x000fc40000000a00 */
[----:B------:R-:W-:Y:S02]  /*11790*/  ISETP.NE.AND.EX P0, PT, RZ, UR5, PT, P0 ;  /* 0x00000005ff007c0c */ /* 0x000fe4000bf05300 */
[----:B--2---:R-:W-:-:S11]  /*117a0*/  SHF.R.S32.HI R0, RZ, 0x1f, R23 ;  /* 0x0000001fff007819 */ /* 0x004fd60000011417 */
[C---:B------:R-:W-:Y:S01]  /*117b0*/  @P0 LEA R2, P1, R23.reuse, UR4, 0x2 ;  /* 0x0000000417020c11 */ /* 0x040fe2000f8210ff */
[C---:B------:R-:W-:Y:S01]  /*117c0*/  IMAD.SHL.U32 R25, R23.reuse, 0x4, RZ ;  /* 0x0000000417197824 */ /* 0x040fe200078e00ff */
[C-C-:B------:R-:W-:Y:S01]  /*117d0*/  SHF.L.U64.HI R26, R23.reuse, 0x2, R0.reuse ;  /* 0x00000002171a7819 */ /* 0x140fe20000010200 */
[----:B------:R0:W-:Y:S01]  /*117e0*/  STL [R1+0x5c], R0 ;  /* 0x00005c0001007387 */ /* 0x0001e20000100800 */
[----:B------:R-:W-:Y:S01]  /*117f0*/  @P0 LEA.HI.X R3, R23, UR5, R0, 0x2, P1 ;  /* 0x0000000517030c11 */ /* 0x000fe200088f1400 */
[----:B------:R-:W-:-:S04]  /*11800*/  ULDC.64 UR4, c[0x0][0xa00] ;  /* 0x0002800000047ab9 */ /* 0x000fc80000000a00 */
[----:B------:R1:W2:Y:S01]  /*11810*/  @P0 LDG.E R10, desc[UR40][R2.64] ;  /* 0x00000028020a0981 */ /* 0x0002a2000c1e1900 */
[----:B------:R-:W-:Y:S02]  /*11820*/  ISETP.NE.U32.AND P0, PT, RZ, UR4, PT ;  /* 0x00000004ff007c0c */ /* 0x000fe4000bf05070 */
[----:B------:R-:W-:Y:S02]  /*11830*/  IADD3 R4, P3, R25, UR4, RZ ;  /* 0x0000000419047c10 */ /* 0x000fe4000ff7e0ff */
[----:B------:R-:W-:Y:S02]  /*11840*/  ISETP.NE.AND.EX P0, PT, RZ, UR5, PT, P0 ;  /* 0x00000005ff007c0c */ /* 0x000fe4000bf05300 */
[----:B0-----:R-:W-:Y:S02]  /*11850*/  MOV R0, RZ ;  /* 0x000000ff00007202 */ /* 0x001fe40000000f00 */
[----:B------:R-:W-:Y:S01]  /*11860*/  IADD3.X R5, R26, UR5, RZ, P3, !PT ;  /* 0x000000051a057c10 */ /* 0x000fe20009ffe4ff */
[----:B-1----:R-:W-:Y:S01]  /*11870*/  IMAD.MOV.U32 R3, RZ, RZ, RZ ;  /* 0x000000ffff037224 */ /* 0x002fe200078e00ff */
[----:B------:R-:W-:-:S02]  /*11880*/  ISETP.NE.U32.AND P2, PT, RZ, UR8, PT ;  /* 0x00000008ff007c0c */ /* 0x000fc4000bf45070 */
[----:B------:R-:W-:Y:S02]  /*11890*/  ISETP.NE.U32.AND P1, PT, RZ, UR6, PT ;  /* 0x00000006ff007c0c */ /* 0x000fe4000bf25070 */
[----:B------:R-:W-:Y:S01]  /*118a0*/  ISETP.NE.AND.EX P2, PT, RZ, UR9, PT, P2 ;  /* 0x00000009ff007c0c */ /* 0x000fe2000bf45320 */
[----:B------:R-:W-:Y:S01]  /*118b0*/  ULDC UR4, c[0x0][0x288] ;  /* 0x0000a20000047ab9 */ /* 0x000fe20000000800 */
[----:B------:R-:W-:Y:S01]  /*118c0*/  ISETP.NE.AND.EX P1, PT, RZ, UR7, PT, P1 ;  /* 0x00000007ff007c0c */ /* 0x000fe2000bf25310 */
[----:B------:R-:W3:Y:S01]  /*118d0*/  @P0 LDG.E R0, desc[UR40][R4.64] ;  /* 0x0000002804000981 */ /* 0x000ee2000c1e1900 */
[----:B------:R-:W-:-:S04]  /*118e0*/  IADD3 R6, P4, R25, UR6, RZ ;  /* 0x0000000619067c10 */ /* 0x000fc8000ff9e0ff */
[----:B------:R-:W-:-:S05]  /*118f0*/  IADD3.X R7, R26, UR7, RZ, P4, !PT ;  /* 0x000000071a077c10 */ /* 0x000fca000a7fe4ff */
[----:B------:R-:W-:Y:S02]  /*11900*/  @P2 IADD3 R8, P3, R25, UR8, RZ ;  /* 0x0000000819082c10 */ /* 0x000fe4000ff7e0ff */
[----:B------:R0:W5:Y:S02]  /*11910*/  @P1 LDG.E R3, desc[UR40][R6.64] ;  /* 0x0000002806031981 */ /* 0x000164000c1e1900 */
[----:B------:R-:W-:Y:S02]  /*11920*/  @P2 IADD3.X R9, R26, UR9, RZ, P3, !PT ;  /* 0x000000091a092c10 */ /* 0x000fe40009ffe4ff */
[----:B---3--:R1:W-:Y:S02]  /*11930*/  STL [R1], R0 ;  /* 0x0000000001007387 */ /* 0x0083e40000100800 */
[----:B-1----:R-:W-:Y:S01]  /*11940*/  IMAD.U32 R0, RZ, RZ, UR4 ;  /* 0x00000004ff007e24 */ /* 0x002fe2000f8e00ff */
[----:B------:R-:W-:-:S05]  /*11950*/  ULDC.64 UR4, c[0x0][0x418] ;  /* 0x0001060000047ab9 */ /* 0x000fca0000000a00 */
[----:B------:R-:W3:Y:S01]  /*11960*/  @P2 LDG.E R0, desc[UR40][R8.64] ;  /* 0x0000002808002981 */ /* 0x000ee2000c1e1900 */
[----:B------:R-:W-:-:S03]  /*11970*/  UISETP.NE.U32.AND UP0, UPT, UR4, URZ, UPT ;  /* 0x0000003f0400728c */ /* 0x000fc6000bf05070 */
[----:B------:R-:W-:Y:S01]  /*11980*/  ULDC UR4, c[0x0][0x424] ;  /* 0x0001090000047ab9 */ /* 0x000fe20000000800 */
[----:B------:R-:W-:-:S03]  /*11990*/  UISETP.NE.AND.EX UP0, UPT, UR5, URZ, UPT, UP0 ;  /* 0x0000003f0500728c */ /* 0x000fc6000bf05300 */
[----:B------:R-:W-:Y:S01]  /*119a0*/  ULDC UR5, c[0x0][0x2f0] ;  /* 0x0000bc0000057ab9 */ /* 0x000fe20000000800 */
[----:B------:R-:W-:-:S04]  /*119b0*/  USEL UR4, UR4, 0x1, UP0 ;  /* 0x0000000104047887 */ /* 0x000fc80008000000 */
[----:B------:R-:W-:-:S03]  /*119c0*/  UIMAD UR4, UR4, UR5, URZ ;  /* 0x00000005040472a4 */ /* 0x000fc6000f8e023f */
[----:B------:R-:W-:-:S03]  /*119d0*/  ULDC UR5, c[0x0][0x348] ;  /* 0x0000d20000057ab9 */ /* 0x000fc60000000800 */
[----:B------:R-:W-:Y:S01]  /*119e0*/  IMAD.U32 R2, RZ, RZ, UR4 ;  /* 0x00000004ff027e24 */ /* 0x000fe2000f8e00ff */
[----:B---3--:R1:W-:Y:S04]  /*119f0*/  STL [R1+0x60], R0 ;  /* 0x0000600001007387 */ /* 0x0083e80000100800 */
[----:B--2---:R0:W-:Y:S01]  /*11a00*/  STL [R1+0x1c], R10 ;  /* 0x00001c0a01007387 */ /* 0x0041e20000100800 */
[----:B-1----:R-:W-:Y:S01]  /*11a10*/  IMAD.U32 R0, RZ, RZ, UR5 ;  /* 0x00000005ff007e24 */ /* 0x002fe2000f8e00ff */
[----:B------:R-:W-:Y:S06]  /*11a20*/  @P2 BRA `(.L_x_529) ;  /* 0x0000000000142947 */ /* 0x000fec0003800000 */
[----:B------:R-:W-:Y:S05]  /*11a30*/  @!P0 BRA `(.L_x_529) ;  /* 0x0000000000108947 */ /* 0x000fea0003800000 */
[----:B------:R-:W2:Y:S04]  /*11a40*/  LDG.E R8, desc[UR40][R4.64] ;  /* 0x0000002804087981 */ /* 0x000ea8000c1e1900 */
[----:B------:R-:W2:Y:S02]  /*11a50*/  LDG.E R4, desc[UR40][R4.64+0x4] ;  /* 0x0000042804047981 */ /* 0x000ea4000c1e1900 */
[----:B--2---:R-:W-:-:S05]  /*11a60*/  IADD3 R4, -R8, R4, RZ ;  /* 0x0000000408047210 */ /* 0x004fca0007ffe1ff */
[----:B------:R1:W-:Y:S02]  /*11a70*/  STL [R1+0x60], R4 ;  /* 0x0000600401007387 */ /* 0x0003e40000100800 */
.L_x_529:
[----:B------:R-:W-:Y:S01]  /*11a80*/  IMAD.MOV.U32 R8, RZ, RZ, R23 ;  /* 0x000000ffff087224 */ /* 0x000fe200078e0017 */
[----:B------:R-:W-:Y:S02]  /*11a90*/  ULDC.64 UR4, c[0x0][0xa20] ;  /* 0x0002880000047ab9 */ /* 0x000fe40000000a00 */
[----:B------:R-:W-:Y:S02]  /*11aa0*/  ISETP.NE.U32.AND P0, PT, RZ, UR4, PT ;  /* 0x00000004ff007c0c */ /* 0x000fe4000bf05070 */
[----:B------:R2:W-:Y:S02]  /*11ab0*/  STL [R1+0x8], R8 ;  /* 0x0000080801007387 */ /* 0x0005e40000100800 */
[----:B------:R-:W-:-:S13]  /*11ac0*/  ISETP.NE.AND.EX P0, PT, RZ, UR5, PT, P0 ;  /* 0x00000005ff007c0c */ /* 0x000fda000bf05300 */
[----:B--2---:R-:W-:Y:S05]  /*11ad0*/  @!P0 BRA `(.L_x_530) ;  /* 0x0000000000108947 */ /* 0x004fea0003800000 */
[----:B-1----:R-:W-:-:S04]  /*11ae0*/  IADD3 R4, P0, R25, UR4, RZ ;  /* 0x0000000419047c10 */ /* 0x002fc8000ff1e0ff */
[----:B------:R-:W-:-:S05]  /*11af0*/  IADD3.X R5, R26, UR5, RZ, P0, !PT ;  /* 0x000000051a057c10 */ /* 0x000fca00087fe4ff */
[----:B------:R2:W5:Y:S01]  /*11b00*/  LDG.E R2, desc[UR40][R4.64] ;  /* 0x0000002804027981 */ /* 0x000562000c1e1900 */
[----:B------:R-:W-:Y:S05]  /*11b10*/  BRA `(.L_x_531) ;  /* 0x0000000000247947 */ /* 0x000fea0003800000 */
.L_x_530:
[----:B------:R-:W-:Y:S02]  /*11b20*/  ULDC.64 UR4, c[0x0][0xa08] ;  /* 0x0002820000047ab9 */ /* 0x000fe40000000a00 */
[----:B------:R-:W-:-:S04]  /*11b30*/  ISETP.NE.U32.AND P0, PT, RZ, UR4, PT ;  /* 0x00000004ff007c0c */ /* 0x000fc8000bf05070 */
[----:B------:R-:W-:-:S13]  /*11b40*/  ISETP.NE.AND.EX P0, PT, RZ, UR5, PT, P0 ;  /* 0x00000005ff007c0c */ /* 0x000fda000bf05300 */
[----:B------:R-:W-:Y:S05]  /*11b50*/  @!P0 BRA `(.L_x_531) ;  /* 0x0000000000148947 */ /* 0x000fea0003800000 */
[----:B-1----:R-:W1:Y:S02]  /*11b60*/  LDC.64 R4, c[0x0][0xa08] ;  /* 0x00028200ff047b82 */ /* 0x002e640000000a00 */
[----:B-1----:R-:W-:-:S05]  /*11b70*/  IMAD.WIDE R4, R8, 0x4, R4 ;  /* 0x0000000408047825 */ /* 0x002fca00078e0204 */
[----:B------:R-:W2:Y:S04]  /*11b80*/  LDG.E R2, desc[UR40][R4.64] ;  /* 0x0000002804027981 */ /* 0x000ea8000c1e1900 */
[----:B------:R-:W2:Y:S02]  /*11b90*/  LDG.E R4, desc[UR40][R4.64+0x4] ;  /* 0x0000042804047981 */ /* 0x000ea4000c1e1900 */
[----:B--2---:R-:W-:-:S07]  /*11ba0*/  IMAD.IADD R2, R4, 0x1, -R2 ;  /* 0x0000000104027824 */ /* 0x004fce00078e0a02 */
.L_x_531:
[----:B-12---:R-:W2:Y:S04]  /*11bb0*/  @P1 LDG.E R4, desc[UR40][R6.64] ;  /* 0x0000002806041981 */ /* 0x006ea8000c1e1900 */
[----:B0-----:R-:W2:Y:S01]  /*11bc0*/  @P1 LDG.E R6, desc[UR40][R6.64+0x4] ;  /* 0x0000042806061981 */ /* 0x001ea2000c1e1900 */
[----:B------:R-:W-:Y:S01]  /*11bd0*/  BSSY B0, `(.L_x_532) ;  /* 0x00000ea000007945 */ /* 0x000fe20003800000 */
[----:B--2---:R-:W-:Y:S02]  /*11be0*/  @P1 IMAD.IADD R0, R6, 0x1, -R4 ;  /* 0x0000000106001824 */ /* 0x004fe400078e0a04 */
[----:B-----5:R-:W-:-:S05]  /*11bf0*/  IMAD.IADD R4, R2, 0x1, -R10 ;  /* 0x0000000102047824 */ /* 0x020fca00078e0a0a */
[----:B------:R-:W-:-:S05]  /*11c00*/  IADD3 R24, R4, R0, RZ ;  /* 0x0000000004187210 */ /* 0x000fca0007ffe0ff */
[----:B------:R-:W-:-:S04]  /*11c10*/  VIADD R2, R24, 0x9f ;  /* 0x0000009f18027836 */ /* 0x000fc80000000000 */
[----:B------:R-:W-:-:S05]  /*11c20*/  IMAD.HI R2, R2, 0x66666667, RZ ;  /* 0x6666666702027827 */ /* 0x000fca00078e02ff */
[----:B------:R-:W-:-:S04]  /*11c30*/  SHF.R.U32.HI R5, RZ, 0x1f, R2 ;  /* 0x0000001fff057819 */ /* 0x000fc80000011602 */
[----:B------:R-:W-:-:S05]  /*11c40*/  LEA.HI.SX32 R6, R2, R5, 0x1a ;  /* 0x0000000502067211 */ /* 0x000fca00078fd2ff */
[--C-:B------:R-:W-:Y:S01]  /*11c50*/  IMAD R2, R6, 0xa0, -R4.reuse ;  /* 0x000000a006027824 */ /* 0x100fe200078e0a04 */
[----:B------:R0:W-:Y:S01]  /*11c60*/  STL [R1+0x54], R6 ;  /* 0x0000540601007387 */ /* 0x0001e20000100800 */
[----:B------:R-:W-:-:S03]  /*11c70*/  IMAD.MOV R4, RZ, RZ, -R4 ;  /* 0x000000ffff047224 */ /* 0x000fc600078e0a04 */
[----:B------:R-:W-:Y:S02]  /*11c80*/  VIMNMX R0, R2, R0, PT ;  /* 0x0000000002007248 */ /* 0x000fe40003fe0100 */
[----:B------:R-:W-:-:S04]  /*11c90*/  VIMNMX R4, RZ, R4, !PT ;  /* 0x00000004ff047248 */ /* 0x000fc80007fe0100 */
[----:B------:R-:W-:Y:S01]  /*11ca0*/  ISETP.GT.AND P0, PT, R0, R4, PT ;  /* 0x000000040000720c */ /* 0x000fe20003f04270 */
[----:B------:R-:W-:-:S05]  /*11cb0*/  IMAD.WIDE.U32 R4, R4, -0x33333333, RZ ;  /* 0xcccccccd04047825 */ /* 0x000fca00078e00ff */
[----:B------:R-:W-:-:S05]  /*11cc0*/  SHF.R.U32.HI R2, RZ, 0x7, R5 ;  /* 0x00000007ff027819 */ /* 0x000fca0000011605 */
[----:B------:R-:W-:Y:S02]  /*11cd0*/  IMAD.MOV.U32 R4, RZ, RZ, R2 ;  /* 0x000000ffff047224 */ /* 0x000fe400078e0002 */
[----:B------:R-:W-:-:S04]  /*11ce0*/  @P0 VIADD R0, R0, 0x9f ;  /* 0x0000009f00000836 */ /* 0x000fc80000000000 */
[----:B------:R-:W-:-:S05]  /*11cf0*/  @P0 IMAD.HI R0, R0, 0x66666667, RZ ;  /* 0x6666666700000827 */ /* 0x000fca00078e02ff */
[----:B------:R-:W-:-:S04]  /*11d00*/  @P0 SHF.R.U32.HI R5, RZ, 0x1f, R0 ;  /* 0x0000001fff050819 */ /* 0x000fc80000011600 */
[----:B------:R-:W-:Y:S02]  /*11d10*/  @P0 LEA.HI.SX32 R4, R0, R5, 0x1a ;  /* 0x0000000500040211 */ /* 0x000fe400078fd2ff */
[----:B------:R-:W-:Y:S02]  /*11d20*/  PLOP3.LUT P0, PT, PT, PT, PT, 0x80, 0x0 ;  /* 0x000000000000781c */ /* 0x000fe40003f0f070 */
[----:B------:R-:W-:-:S13]  /*11d30*/  ISETP.GT.AND P2, PT, R4, R2, PT ;  /* 0x000000020400720c */ /* 0x000fda0003f44270 */
[----:B0-----:R-:W-:Y:S05]  /*11d40*/  @!P2 BRA `(.L_x_533) ;  /* 0x0000000c0048a947 */ /* 0x001fea0003800000 */
[----:B------:R-:W-:Y:S01]  /*11d50*/  UMOV UR4, 0xffffffff ;  /* 0xffffffff00047882 */ /* 0x000fe20000000000 */
[----:B------:R-:W-:Y:S02]  /*11d60*/  SEL R0, R8, RZ, !P1 ;  /* 0x000000ff08007207 */ /* 0x000fe40004800000 */
[----:B------:R-:W-:Y:S05]  /*11d70*/  BRA.DIV UR4, `(.L_x_534) ;  /* 0x0000006604c47947 */ /* 0x000fea000b800000 */
[----:B------:R-:W0:Y:S02]  /*11d80*/  S2R R5, SR_TID.X ;  /* 0x0000000000057919 */ /* 0x000e240000002100 */
[----:B0-----:R-:W-:-:S04]  /*11d90*/  SHF.R.U32.HI R5, RZ, 0x5, R5 ;  /* 0x00000005ff057819 */ /* 0x001fc80000011605 */
[----:B------:R-:W-:-:S05]  /*11da0*/  LOP3.LUT R5, R5, 0x3, RZ, 0xc0, !PT ;  /* 0x0000000305057812 */ /* 0x000fca00078ec0ff */
[----:B------:R0:W1:Y:S02]  /*11db0*/  SHFL.IDX PT, R14, R5, RZ, 0x1f ;  /* 0x00001fff050e7589 */ /* 0x00006400000e0000 */
.L_x_686:
[----:B-1----:R-:W-:Y:S02]  /*11dc0*/  ISETP.NE.AND P0, PT, R14, RZ, PT ;  /* 0x000000ff0e00720c */ /* 0x002fe40003f05270 */
[----:B------:R-:W-:-:S11]  /*11dd0*/  PLOP3.LUT P6, PT, PT, PT, PT, 0x8, 0x0 ;  /* 0x000000000000781c */ /* 0x000fd60003fce170 */
[----:B------:R-:W-:Y:S05]  /*11de0*/  @P0 BRA `(.L_x_535) ;  /* 0x00000000000c0947 */ /* 0x000fea0003800000 */
[----:B------:R-:W-:-:S03]  /*11df0*/  UMOV UR4, 0xffffffff ;  /* 0xffffffff00047882 */ /* 0x000fc60000000000 */
[----:B------:R-:W-:Y:S05]  /*11e00*/  BRA.DIV UR4, `(.L_x_536) ;  /* 0x0000006604d47947 */ /* 0x000fea000b800000 */
[----:B------:R-:W-:-:S13]  /*11e10*/  ELECT P6, URZ, PT ;  /* 0x00000000003f782f */ /* 0x000fda00038c0000 */
.L_x_535:
[----:B0-----:R-:W2:Y:S01]  /*11e20*/  LDL R5, [R1+0x68] ;  /* 0x0000680001057983 */ /* 0x001ea20000100800 */
[----:B------:R-:W-:Y:S01]  /*11e30*/  BSSY B1, `(.L_x_537) ;  /* 0x0000008000017945 */ /* 0x000fe20003800000 */
[----:B--2---:R-:W-:-:S04]  /*11e40*/  IADD3 R5, R5, 0x1, RZ ;  /* 0x0000000105057810 */ /* 0x004fc80007ffe0ff */
[----:B------:R-:W-:-:S04]  /*11e50*/  LEA.HI R6, R5, R5, RZ, 0x1 ;  /* 0x0000000505067211 */ /* 0x000fc800078f08ff */
[----:B------:R-:W-:-:S05]  /*11e60*/  LOP3.LUT R6, R6, 0xfffffffe, RZ, 0xc0, !PT ;  /* 0xfffffffe06067812 */ /* 0x000fca00078ec0ff */
[----:B------:R-:W-:-:S05]  /*11e70*/  IMAD.IADD R5, R5, 0x1, -R6 ;  /* 0x0000000105057824 */ /* 0x000fca00078e0a06 */
[----:B------:R-:W-:-:S04]  /*11e80*/  SHF.L.U32 R5, R5, 0x1f, RZ ;  /* 0x0000001f05057819 */ /* 0x000fc800000006ff */
[----:B------:R-:W0:Y:S02]  /*11e90*/  SYNCS.PHASECHK.TRANS64.TRYWAIT P0, [R22+URZ+0x13220], R5 ;  /* 0x01322005160075a7 */ /* 0x000e24000800017f */
[----:B0-----:R-:W-:Y:S05]  /*11ea0*/  @!P0 BRA `(.L_x_538) ;  /* 0x0000006400cc8947 */ /* 0x001fea0003800000 */
.L_x_689:
[----:B------:R-:W-:Y:S05]  /*11eb0*/  BSYNC B1 ;  /* 0x0000000000017941 */ /* 0x000fea0003800000 */
.L_x_537:
[----:B------:R-:W-:Y:S04]  /*11ec0*/  BSSY B1, `(.L_x_539) ;  /* 0x0000050000017945 */ /* 0x000fe80003800000 */
[----:B------:R-:W-:Y:S05]  /*11ed0*/  @!P6 BRA `(.L_x_540) ;  /* 0x000000040038e947 */ /* 0x000fea0003800000 */
[----:B------:R-:W0:Y:S04]  /*11ee0*/  LDL R8, [R1+0x4] ;  /* 0x0000040001087983 */ /* 0x000e280000100800 */
[----:B------:R-:W2:Y:S01]  /*11ef0*/  LDL R7, [R1+0x10] ;  /* 0x0000100001077983 */ /* 0x000ea20000100800 */
[----:B------:R-:W1:Y:S01]  /*11f00*/  S2R R6, SR_TID.X ;  /* 0x0000000000067919 */ /* 0x000e620000002100 */
[----:B------:R-:W-:Y:S01]  /*11f10*/  BSSY B2, `(.L_x_541) ;  /* 0x0000007000027945 */ /* 0x000fe20003800000 */
[----:B-1----:R-:W-:-:S04]  /*11f20*/  LOP3.LUT R6, R6, 0x7f, RZ, 0xc0, !PT ;  /* 0x0000007f06067812 */ /* 0x002fc800078ec0ff */
[----:B------:R-:W-:Y:S01]  /*11f30*/  ISETP.NE.AND P1, PT, R6, RZ, PT ;  /* 0x000000ff0600720c */ /* 0x000fe20003f25270 */
[----:B0-----:R-:W-:Y:S01]  /*11f40*/  IMAD R5, R8, 0x8, R22 ;  /* 0x0000000808057824 */ /* 0x001fe200078e0216 */
[----:B--2---:R-:W-:-:S04]  /*11f50*/  SHF.L.U32 R9, R7, 0x1f, RZ ;  /* 0x0000001f07097819 */ /* 0x004fc800000006ff */
[----:B------:R-:W0:Y:S02]  /*11f60*/  SYNCS.PHASECHK.TRANS64.TRYWAIT P0, [R5+URZ+0x132a0], R9 ;  /* 0x0132a009050075a7 */ /* 0x000e24000800017f */
[----:B0-----:R-:W-:Y:S05]  /*11f70*/  @!P0 BRA `(.L_x_542) ;  /* 0x0000006400ac8947 */ /* 0x001fea0003800000 */
.L_x_690:
[----:B------:R-:W-:Y:S05]  /*11f80*/  BSYNC B2 ;  /* 0x0000000000027941 */ /* 0x000fea0003800000 */
.L_x_541:
[----:B------:R-:W-:Y:S04]  /*11f90*/  BSSY B2, `(.L_x_543) ;  /* 0x0000009000027945 */ /* 0x000fe80003800000 */
[----:B------:R-:W-:Y:S05]  /*11fa0*/  @P1 BRA `(.L_x_544) ;  /* 0x00000000001c1947 */ /* 0x000fea0003800000 */
[----:B------:R-:W1:Y:S02]  /*11fb0*/  S2R R6, SR_TID.X ;  /* 0x0000000000067919 */ /* 0x000e640000002100 */
[----:B-1----:R-:W-:Y:S01]  /*11fc0*/  LOP3.LUT R7, R6, 0x1f, RZ, 0xc0, !PT ;  /* 0x0000001f06077812 */ /* 0x002fe200078ec0ff */
[----:B------:R-:W-:-:S03]  /*11fd0*/  IMAD.MOV.U32 R6, RZ, RZ, 0x2800 ;  /* 0x00002800ff067424 */ /* 0x000fc600078e00ff */
[----:B------:R-:W-:Y:S01]  /*11fe0*/  ISETP.NE.AND P0, PT, R7, RZ, PT ;  /* 0x000000ff0700720c */ /* 0x000fe20003f05270 */
[----:B------:R1:W-:-:S12]  /*11ff0*/  SYNCS.ARRIVE.TRANS64 RZ, [R5+URZ+0x13290], R6 ;  /* 0x0132900605ff79a7 */ /* 0x0003d8000800003f */
[----:B-1----:R-:W-:Y:S05]  /*12000*/  @!P0 BRA `(.L_x_544) ;  /* 0x0000000000048947 */ /* 0x002fea0003800000 */
[----:B------:R-:W-:Y:S01]  /*12010*/  BPT.TRAP 0x1 ;  /* 0x000000040000795c */ /* 0x000fe20000300000 */
.L_x_544:
[----:B------:R-:W-:Y:S05]  /*12020*/  BSYNC B2 ;  /* 0x0000000000027941 */ /* 0x000fea0003800000 */
.L_x_543:
[----:B------:R-:W2:Y:S01]  /*12030*/  LDL R7, [R1+0x4] ;  /* 0x0000040001077983 */ /* 0x000ea20000100800 */
[----:B------:R-:W-:Y:S01]  /*12040*/  IMAD.MOV.U32 R11, RZ, RZ, RZ ;  /* 0x000000ffff0b7224 */ /* 0x000fe200078e00ff */
[----:B------:R-:W-:Y:S01]  /*12050*/  UIADD3 UR4, UP0, UR38, 0x570, URZ ;  /* 0x0000057026047890 */ /* 0x000fe2000ff1e03f */
[----:B------:R-:W-:Y:S01]  /*12060*/  IMAD R6, R4, 0xa0, R3 ;  /* 0x000000a004067824 */ /* 0x000fe200078e0203 */
[----:B------:R-:W-:Y:S01]  /*12070*/  PLOP3.LUT P0, PT, PT, PT, PT, 0x80, 0x0 ;  /* 0x000000000000781c */ /* 0x000fe20003f0f070 */
[----:B------:R-:W-:Y:S01]  /*12080*/  UMOV UR6, 0x0 ;  /* 0x0000000000067882 */ /* 0x000fe20000000000 */
[----:B------:R-:W-:Y:S01]  /*12090*/  R2UR UR10, R11 ;  /* 0x000000000b0a72ca */ /* 0x000fe200000e0000 */
[----:B------:R-:W-:Y:S01]  /*120a0*/  UIADD3.X UR5, URZ, UR39, URZ, UP0, !UPT ;  /* 0x000000273f057290 */ /* 0x000fe200087fe43f */
[----:B------:R-:W-:Y:S01]  /*120b0*/  IADD3 R6, R6, -0xa0, RZ ;  /* 0xffffff6006067810 */ /* 0x000fe20007ffe0ff */
[----:B------:R-:W-:Y:S01]  /*120c0*/  UMOV UR7, 0x12f00000 ;  /* 0x12f0000000077882 */ /* 0x000fe20000000000 */
[----:B--2---:R-:W-:-:S02]  /*120d0*/  IMAD R10, R7, 0x2800, R22 ;  /* 0x00002800070a7824 */ /* 0x004fc400078e0216 */
[----:B------:R-:W-:Y:S02]  /*120e0*/  VIADD R7, R5, 0x13290 ;  /* 0x0001329005077836 */ /* 0x000fe40000000000 */
[----:B------:R-:W-:-:S07]  /*120f0*/  VIADD R8, R10, 0xe000 ;  /* 0x0000e0000a087836 */ /* 0x000fce0000000000 */
.L_x_545:
[----:B------:R-:W-:-:S13]  /*12100*/  @P0 ELECT P2, URZ, PT ;  /* 0x00000000003f082f */ /* 0x000fda0003840000 */
[----:B------:R-:W-:Y:S02]  /*12110*/  @P2 R2UR UR13, R0 ;  /* 0x00000000000d22ca */ /* 0x000fe400000e0000 */
[----:B------:R-:W-:Y:S02]  /*12120*/  @P2 R2UR UR12, R18 ;  /* 0x00000000120c22ca */ /* 0x000fe400000e0000 */
[----:B------:R-:W-:Y:S02]  /*12130*/  @P2 R2UR UR11, R6 ;  /* 0x00000000060b22ca */ /* 0x000fe400000e0000 */
[----:B------:R-:W-:Y:S02]  /*12140*/  @P2 R2UR UR9, R7 ;  /* 0x00000000070922ca */ /* 0x000fe400000e0000 */
[----:B------:R-:W-:Y:S02]  /*12150*/  @P2 R2UR UR8, R8 ;  /* 0x00000000080822ca */ /* 0x000fe400000e0000 */
[----:B------:R-:W-:-:S02]  /*12160*/  @P2 PLOP3.LUT P0, PT, P2, PT, PT, 0x8, 0x0 ;  /* 0x000000000000281c */ /* 0x000fc4000170e170 */
[----:B------:R-:W-:-:S09]  /*12170*/  PLOP3.LUT P2, PT, PT, PT, PT, 0x8, 0x0 ;  /* 0x000000000000781c */ /* 0x000fd20003f4e170 */
[----:B------:R1:W-:Y:S02]  /*12180*/  UTMALDG.4D [UR8], [UR4], desc[UR6] ;  /* 0x00000608040075b4 */ /* 0x0003e40008019000 */
[----:B-1----:R-:W-:Y:S05]  /*12190*/  @P0 BRA.U.ANY `(.L_x_545) ;  /* 0xfffffffd00d80947 */ /* 0x002fea000393ffff */
[----:B------:R-:W1:Y:S01]  /*121a0*/  SYNCS.PHASECHK.TRANS64.TRYWAIT P0, [R5+URZ+0x132c0], R9 ;  /* 0x0132c009050075a7 */ /* 0x000e62000800017f */
[----:B------:R-:W-:Y:S04]  /*121b0*/  BSSY B2, `(.L_x_546) ;  /* 0x0000002000027945 */ /* 0x000fe80003800000 */
[----:B-1----:R-:W-:Y:S05]  /*121c0*/  @!P0 BRA `(.L_x_547) ;  /* 0x00000064002c8947 */ /* 0x002fea0003800000 */
.L_x_691:
[----:B------:R-:W-:Y:S05]  /*121d0*/  BSYNC B2 ;  /* 0x0000000000027941 */ /* 0x000fea0003800000 */
.L_x_546:
[----:B------:R-:W-:Y:S01]  /*121e0*/  BSSY B2, `(.L_x_548) ;  /* 0x000000b000027945 */ /* 0x000fe20003800000 */
[----:B------:R-:W-:Y:S02]  /*121f0*/  IMAD.MOV.U32 R8, RZ, RZ, 0x0 ;  /* 0x00000000ff087424 */ /* 0x000fe400078e00ff */
[----:B01----:R-:W-:Y:S01]  /*12200*/  IMAD.MOV.U32 R9, RZ, RZ, 0x12f00000 ;  /* 0x12f00000ff097424 */ /* 0x003fe200078e00ff */
[----:B------:R-:W-:Y:S06]  /*12210*/  @P1 BRA `(.L_x_549) ;  /* 0x00000000001c1947 */ /* 0x000fec0003800000 */
[----:B------:R-:W0:Y:S02]  /*12220*/  S2R R7, SR_TID.X ;  /* 0x0000000000077919 */ /* 0x000e240000002100 */
[----:B0-----:R-:W-:Y:S02]  /*12230*/  LOP3.LUT R12, R7, 0x1f, RZ, 0xc0, !PT ;  /* 0x0000001f070c7812 */ /* 0x001fe400078ec0ff */
[----:B------:R-:W-:Y:S02]  /*12240*/  MOV R7, 0x2800 ;  /* 0x0000280000077802 */ /* 0x000fe40000000f00 */
[----:B------:R-:W-:Y:S02]  /*12250*/  ISETP.NE.AND P0, PT, R12, RZ, PT ;  /* 0x000000ff0c00720c */ /* 0x000fe40003f05270 */
[----:B------:R0:W-:Y:S11]  /*12260*/  SYNCS.ARRIVE.TRANS64 RZ, [R5+URZ+0x132b0], R7 ;  /* 0x0132b00705ff79a7 */ /* 0x0001f6000800003f */
[----:B0-----:R-:W-:Y:S05]  /*12270*/  @!P0 BRA `(.L_x_549) ;  /* 0x0000000000048947 */ /* 0x001fea0003800000 */
[----:B------:R-:W-:Y:S01]  /*12280*/  BPT.TRAP 0x1 ;  /* 0x000000040000795c */ /* 0x000fe20000300000 */
.L_x_549:
[----:B------:R-:W-:Y:S05]  /*12290*/  BSYNC B2 ;  /* 0x0000000000027941 */ /* 0x000fea0003800000 */
.L_x_548:
[----:B------:R-:W-:Y:S01]  /*122a0*/  R2UR UR10, R11 ;  /* 0x000000000b0a72ca */ /* 0x000fe200000e0000 */
[----:B------:R-:W-:Y:S01]  /*122b0*/  UIADD3 UR4, UP0, UR38, 0x670, URZ ;  /* 0x0000067026047890 */ /* 0x000fe2000ff1e03f */
[----:B------:R-:W-:Y:S01]  /*122c0*/  R2UR UR6, R8 ;  /* 0x00000000080672ca */ /* 0x000fe200000e0000 */
[----:B------:R-:W-:Y:S01]  /*122d0*/  VIADD R10, R10, 0x6000 ;  /* 0x000060000a0a7836 */ /* 0x000fe20000000000 */
[----:B------:R-:W-:Y:S01]  /*122e0*/  R2UR UR7, R9 ;  /* 0x00000000090772ca */ /* 0x000fe200000e0000 */
[----:B------:R-:W-:Y:S01]  /*122f0*/  VIADD R5, R5, 0x132b0 ;  /* 0x000132b005057836 */ /* 0x000fe20000000000 */
[----:B------:R-:W-:Y:S01]  /*12300*/  PLOP3.LUT P0, PT, PT, PT, PT, 0x80, 0x0 ;  /* 0x000000000000781c */ /* 0x000fe20003f0f070 */
[----:B------:R-:W-:-:S12]  /*12310*/  UIADD3.X UR5, URZ, UR39, URZ, UP0, !UPT ;  /* 0x000000273f057290 */ /* 0x000fd800087fe43f */
.L_x_550:
        /* <DEDUP_REMOVED lines=10> */
.L_x_540:
[----:B------:R-:W-:Y:S05]  /*123c0*/  BSYNC B1 ;  /* 0x0000000000017941 */ /* 0x000fea0003800000 */
.L_x_539:
[----:B------:R-:W0:Y:S04]  /*123d0*/  LDL.LU R8, [R1+0x4] ;  /* 0x0000040001087983 */ /* 0x000e280000300800 */
[----:B------:R-:W2:Y:S01]  /*123e0*/  LDL.LU R7, [R1+0x10] ;  /* 0x0000100001077983 */ /* 0x000ea20000300800 */
[----:B------:R-:W-:Y:S01]  /*123f0*/  VIADD R4, R4, 0xfffffffe ;  /* 0xfffffffe04047836 */ /* 0x000fe20000000000 */
[----:B------:R-:W-:-:S04]  /*12400*/  PLOP3.LUT P0, PT, PT, PT, PT, 0x8, 0x0 ;  /* 0x000000000000781c */ /* 0x000fc80003f0e170 */
[----:B------:R-:W-:Y:S01]  /*12410*/  ISETP.GE.AND P2, PT, R4, R2, PT ;  /* 0x000000020400720c */ /* 0x000fe20003f46270 */
[----:B0-----:R-:W-:-:S05]  /*12420*/  VIADD R5, R8, 0x1 ;  /* 0x0000000108057836 */ /* 0x001fca0000000000 */
[----:B------:R-:W-:-:S04]  /*12430*/  ISETP.NE.AND P1, PT, R5, 0x2, PT ;  /* 0x000000020500780c */ /* 0x000fc80003f25270 */
[----:B------:R-:W-:Y:S02]  /*12440*/  SEL R6, RZ, 0x1, P1 ;  /* 0x00000001ff067807 */ /* 0x000fe40000800000 */
[----:B------:R-:W-:Y:S02]  /*12450*/  SEL R5, R5, RZ, P1 ;  /* 0x000000ff05057207 */ /* 0x000fe40000800000 */
[----:B--2---:R-:W-:-:S03]  /*12460*/  LOP3.LUT R7, R7, R6, RZ, 0x3c, !PT ;  /* 0x0000000607077212 */ /* 0x004fc600078e3cff */
[----:B------:R0:W-:Y:S04]  /*12470*/  STL [R1+0x4], R5 ;  /* 0x0000040501007387 */ /* 0x0001e80000100800 */
[----:B------:R0:W-:Y:S01]  /*12480*/  STL [R1+0x10], R7 ;  /* 0x0000100701007387 */ /* 0x0001e20000100800 */
[----:B------:R-:W-:Y:S05]  /*12490*/  @!P2 BRA `(.L_x_533) ;  /* 0x000000040074a947 */ /* 0x000fea0003800000 */
.L_x_563:
[----:B------:R-:W-:Y:S05]  /*124a0*/  YIELD ;  /* 0x0000000000007946 */ /* 0x000fea0003800000 */
[----:B------:R-:W-:Y:S04]  /*124b0*/  BSSY B1, `(.L_x_551) ;  /* 0x000004f000017945 */ /* 0x000fe80003800000 */
[----:B-1----:R-:W-:Y:S05]  /*124c0*/  @!P6 BRA `(.L_x_552) ;  /* 0x000000040034e947 */ /* 0x002fea0003800000 */
[----:B0-----:R-:W2:Y:S04]  /*124d0*/  LDL R5, [R1+0x4] ;  /* 0x0000040001057983 */ /* 0x001ea80000100800 */
[----:B------:R-:W3:Y:S01]  /*124e0*/  LDL R6, [R1+0x10] ;  /* 0x0000100001067983 */ /* 0x000ee20000100800 */
[----:B------:R-:W0:Y:S01]  /*124f0*/  S2R R7, SR_TID.X ;  /* 0x0000000000077919 */ /* 0x000e220000002100 */
[----:B------:R-:W-:Y:S01]  /*12500*/  BSSY B2, `(.L_x_553) ;  /* 0x0000007000027945 */ /* 0x000fe20003800000 */
[----:B0-----:R-:W-:-:S04]  /*12510*/  LOP3.LUT R7, R7, 0x7f, RZ, 0xc0, !PT ;  /* 0x0000007f07077812 */ /* 0x001fc800078ec0ff */
[----:B------:R-:W-:Y:S02]  /*12520*/  ISETP.NE.AND P2, PT, R7, RZ, PT ;  /* 0x000000ff0700720c */ /* 0x000fe40003f45270 */
[----:B--2---:R-:W-:Y:S02]  /*12530*/  LEA R5, R5, R22, 0x3 ;  /* 0x0000001605057211 */ /* 0x004fe400078e18ff */
[----:B---3--:R-:W-:-:S04]  /*12540*/  SHF.L.U32 R6, R6, 0x1f, RZ ;  /* 0x0000001f06067819 */ /* 0x008fc800000006ff */
[----:B------:R-:W0:Y:S02]  /*12550*/  SYNCS.PHASECHK.TRANS64.TRYWAIT P1, [R5+URZ+0x132a0], R6 ;  /* 0x0132a006050075a7 */ /* 0x000e24000802017f */
[----:B0-----:R-:W-:Y:S05]  /*12560*/  @!P1 BRA `(.L_x_554) ;  /* 0x0000006000589947 */ /* 0x001fea0003800000 */
.L_x_692:
[----:B------:R-:W-:Y:S05]  /*12570*/  BSYNC B2 ;  /* 0x0000000000027941 */ /* 0x000fea0003800000 */
.L_x_553:
        /* <DEDUP_REMOVED lines=9> */
.L_x_556:
[----:B------:R-:W-:Y:S05]  /*12610*/  BSYNC B2 ;  /* 0x0000000000027941 */ /* 0x000fea0003800000 */
.L_x_555:
[----:B------:R-:W2:Y:S01]  /*12620*/  LDL R7, [R1+0x4] ;  /* 0x0000040001077983 */ /* 0x000ea20000100800 */
[----:B------:R-:W-:Y:S01]  /*12630*/  IMAD.MOV.U32 R11, RZ, RZ, RZ ;  /* 0x000000ffff0b7224 */ /* 0x000fe200078e00ff */
[----:B------:R-:W-:Y:S01]  /*12640*/  UIADD3 UR4, UP0, UR38, 0x570, URZ ;  /* 0x0000057026047890 */ /* 0x000fe2000ff1e03f */
[----:B------:R-:W-:Y:S01]  /*12650*/  PLOP3.LUT P1, PT, PT, PT, PT, 0x80, 0x0 ;  /* 0x000000000000781c */ /* 0x000fe20003f2f070 */
[----:B------:R-:W-:Y:S01]  /*12660*/  IMAD R8, R4, 0xa0, R3 ;  /* 0x000000a004087824 */ /* 0x000fe200078e0203 */
[----:B------:R-:W-:Y:S01]  /*12670*/  UMOV UR6, 0x0 ;  /* 0x0000000000067882 */ /* 0x000fe20000000000 */
[----:B------:R-:W-:Y:S01]  /*12680*/  R2UR UR10, R11 ;  /* 0x000000000b0a72ca */ /* 0x000fe200000e0000 */
[----:B------:R-:W-:Y:S01]  /*12690*/  VIADD R9, R5, 0x13290 ;  /* 0x0001329005097836 */ /* 0x000fe20000000000 */
[----:B------:R-:W-:Y:S01]  /*126a0*/  UIADD3.X UR5, URZ, UR39, URZ, UP0, !UPT ;  /* 0x000000273f057290 */ /* 0x000fe200087fe43f */
[----:B------:R-:W-:Y:S01]  /*126b0*/  UMOV UR7, 0x12f00000 ;  /* 0x12f0000000077882 */ /* 0x000fe20000000000 */
[----:B--2---:R-:W-:-:S04]  /*126c0*/  IMAD R7, R7, 0x2800, R22 ;  /* 0x0000280007077824 */ /* 0x004fc800078e0216 */
[----:B------:R-:W-:-:S07]  /*126d0*/  VIADD R10, R7, 0xe000 ;  /* 0x0000e000070a7836 */ /* 0x000fce0000000000 */
.L_x_557:
        /* <DEDUP_REMOVED lines=13> */
.L_x_693:
[----:B------:R-:W-:Y:S05]  /*127b0*/  BSYNC B2 ;  /* 0x0000000000027941 */ /* 0x000fea0003800000 */
.L_x_558:
[----:B------:R-:W-:Y:S01]  /*127c0*/  BSSY B2, `(.L_x_560) ;  /* 0x000000b000027945 */ /* 0x000fe20003800000 */
[----:B------:R-:W-:Y:S01]  /*127d0*/  MOV R12, 0x0 ;  /* 0x00000000000c7802 */ /* 0x000fe20000000f00 */
[----:B------:R-:W-:Y:S02]  /*127e0*/  IMAD.MOV.U32 R13, RZ, RZ, 0x12f00000 ;  /* 0x12f00000ff0d7424 */ /* 0x000fe400078e00ff */
[----:B------:R-:W-:Y:S05]  /*127f0*/  @P2 BRA `(.L_x_561) ;  /* 0x00000000001c2947 */ /* 0x000fea0003800000 */
[----:B------:R-:W2:Y:S01]  /*12800*/  S2R R9, SR_TID.X ;  /* 0x0000000000097919 */ /* 0x000ea20000002100 */
[----:B01----:R-:W-:-:S04]  /*12810*/  IMAD.MOV.U32 R6, RZ, RZ, 0x2800 ;  /* 0x00002800ff067424 */ /* 0x003fc800078e00ff */
[----:B------:R3:W-:Y:S01]  /*12820*/  SYNCS.ARRIVE.TRANS64 RZ, [R5+URZ+0x132b0], R6 ;  /* 0x0132b00605ff79a7 */ /* 0x0007e2000800003f */
[----:B--2---:R-:W-:-:S04]  /*12830*/  LOP3.LUT R9, R9, 0x1f, RZ, 0xc0, !PT ;  /* 0x0000001f09097812 */ /* 0x004fc800078ec0ff */
[----:B------:R-:W-:-:S13]  /*12840*/  ISETP.NE.AND P1, PT, R9, RZ, PT ;  /* 0x000000ff0900720c */ /* 0x000fda0003f25270 */
[----:B---3--:R-:W-:Y:S05]  /*12850*/  @!P1 BRA `(.L_x_561) ;  /* 0x0000000000049947 */ /* 0x008fea0003800000 */
[----:B------:R-:W-:Y:S01]  /*12860*/  BPT.TRAP 0x1 ;  /* 0x000000040000795c */ /* 0x000fe20000300000 */
.L_x_561:
[----:B------:R-:W-:Y:S05]  /*12870*/  BSYNC B2 ;  /* 0x0000000000027941 */ /* 0x000fea0003800000 */
.L_x_560:
[----:B------:R-:W-:Y:S01]  /*12880*/  R2UR UR10, R11 ;  /* 0x000000000b0a72ca */ /* 0x000fe200000e0000 */
[----:B------:R-:W-:Y:S01]  /*12890*/  UIADD3 UR4, UP0, UR38, 0x670, URZ ;  /* 0x0000067026047890 */ /* 0x000fe2000ff1e03f */
[----:B------:R-:W-:Y:S01]  /*128a0*/  R2UR UR6, R12 ;  /* 0x000000000c0672ca */ /* 0x000fe200000e0000 */
[----:B------:R-:W-:Y:S01]  /*128b0*/  VIADD R7, R7, 0x6000 ;  /* 0x0000600007077836 */ /* 0x000fe20000000000 */
[----:B------:R-:W-:Y:S01]  /*128c0*/  R2UR UR7, R13 ;  /* 0x000000000d0772ca */ /* 0x000fe200000e0000 */
[----:B01----:R-:W-:Y:S01]  /*128d0*/  VIADD R5, R5, 0x132b0 ;  /* 0x000132b005057836 */ /* 0x003fe20000000000 */
[----:B------:R-:W-:Y:S01]  /*128e0*/  PLOP3.LUT P1, PT, PT, PT, PT, 0x80, 0x0 ;  /* 0x000000000000781c */ /* 0x000fe20003f2f070 */
[----:B------:R-:W-:-:S12]  /*128f0*/  UIADD3.X UR5, URZ, UR39, URZ, UP0, !UPT ;  /* 0x000000273f057290 */ /* 0x000fd800087fe43f */
.L_x_562:
        /* <DEDUP_REMOVED lines=10> */
.L_x_552:
[----:B------:R-:W-:Y:S05]  /*129a0*/  BSYNC B1 ;  /* 0x0000000000017941 */ /* 0x000fea0003800000 */
.L_x_551:
[----:B------:R-:W0:Y:S04]  /*129b0*/  LDL.LU R6, [R1+0x4] ;  /* 0x0000040001067983 */ /* 0x000e280000300800 */
[----:B------:R-:W2:Y:S01]  /*129c0*/  LDL.LU R9, [R1+0x10] ;  /* 0x0000100001097983 */ /* 0x000ea20000300800 */
[C---:B------:R-:W-:Y:S01]  /*129d0*/  ISETP.GT.AND P2, PT, R4.reuse, R2, PT ;  /* 0x000000020400720c */ /* 0x040fe20003f44270 */
[----:B------:R-:W-:Y:S01]  /*129e0*/  VIADD R4, R4, 0xffffffff ;  /* 0xffffffff04047836 */ /* 0x000fe20000000000 */
[----:B0-----:R-:W-:-:S04]  /*129f0*/  IADD3 R5, R6, 0x1, RZ ;  /* 0x0000000106057810 */ /* 0x001fc80007ffe0ff */
[----:B------:R-:W-:-:S04]  /*12a00*/  ISETP.NE.AND P1, PT, R5, 0x2, PT ;  /* 0x000000020500780c */ /* 0x000fc80003f25270 */
[----:B------:R-:W-:Y:S02]  /*12a10*/  SEL R6, RZ, 0x1, P1 ;  /* 0x00000001ff067807 */ /* 0x000fe40000800000 */
[----:B------:R-:W-:Y:S02]  /*12a20*/  SEL R5, R5, RZ, P1 ;  /* 0x000000ff05057207 */ /* 0x000fe40000800000 */
[----:B--2---:R-:W-:-:S05]  /*12a30*/  LOP3.LUT R9, R9, R6, RZ, 0x3c, !PT ;  /* 0x0000000609097212 */ /* 0x004fca00078e3cff */
[----:B------:R1:W-:Y:S04]  /*12a40*/  STL [R1+0x10], R9 ;  /* 0x0000100901007387 */ /* 0x0003e80000100800 */
[----:B------:R1:W-:Y:S01]  /*12a50*/  STL [R1+0x4], R5 ;  /* 0x0000040501007387 */ /* 0x0003e20000100800 */
[----:B------:R-:W-:Y:S05]  /*12a60*/  @P2 BRA `(.L_x_563) ;  /* 0xfffffff8008c2947 */ /* 0x000fea000383ffff */
.L_x_533:
[----:B------:R-:W-:Y:S05]  /*12a70*/  BSYNC B0 ;  /* 0x0000000000007941 */ /* 0x000fea0003800000 */
.L_x_532:
[----:B------:R-:W-:Y:S05]  /*12a80*/  @!P0 WARPSYNC.ALL ;  /* 0x0000000000008948 */ /* 0x000fea0003800000 */
[----:B------:R-:W-:Y:S01]  /*12a90*/  @!P0 BAR.SYNC.DEFER_BLOCKING 0xc, 0x200 ;  /* 0x0308000000008b1d */ /* 0x000fe20000010000 */
[----:B------:R-:W-:-:S13]  /*12aa0*/  ISETP.GT.AND P0, PT, R24, RZ, PT ;  /* 0x000000ff1800720c */ /* 0x000fda0003f04270 */
[----:B------:R-:W-:Y:S05]  /*12ab0*/  @P0 BRA `(.L_x_564) ;  /* 0x0000000000440947 */ /* 0x000fea0003800000 */
[----:B01----:R-:W0:Y:S02]  /*12ac0*/  S2R R5, SR_TID.X ;  /* 0x0000000000057919 */ /* 0x003e240000002100 */
[----:B0-----:R-:W-:-:S04]  /*12ad0*/  LOP3.LUT R5, R5, 0x7f, RZ, 0xc0, !PT ;  /* 0x0000007f05057812 */ /* 0x001fc800078ec0ff */
[----:B------:R-:W-:-:S13]  /*12ae0*/  ISETP.NE.AND P0, PT, R5, RZ, PT ;  /* 0x000000ff0500720c */ /* 0x000fda0003f05270 */
[----:B------:R-:W-:Y:S05]  /*12af0*/  @P0 BRA `(.L_x_565) ;  /* 0x0000004000540947 */ /* 0x000fea0003800000 */
[----:B------:R-:W0:Y:S01]  /*12b00*/  S2R R5, SR_LANEID ;  /* 0x0000000000057919 */ /* 0x000e220000000000 */
        /* <DEDUP_REMOVED lines=12> */
.L_x_564:
        /* <DEDUP_REMOVED lines=8> */
[----:B------:R-:W-:Y:S01]  /*12c50*/  IMAD.U32 R4, RZ, RZ, UR6 ;  /* 0x00000006ff047e24 */ /* 0x000fe2000f8e00ff */
[----:B------:R-:W-:Y:S01]  /*12c60*/  MOV R6, UR8 ;  /* 0x0000000800067c02 */ /* 0x000fe20008000f00 */
[----:B------:R-:W2:Y:S01]  /*12c70*/  LDC.64 R2, c[0x4][R2] ;  /* 0x0100000002027b82 */ /* 0x000ea20000000a00 */
[----:B01----:R-:W-:Y:S01]  /*12c80*/  IMAD.U32 R5, RZ, RZ, UR7 ;  /* 0x00000007ff057e24 */ /* 0x003fe2000f8e00ff */
[----:B------:R-:W-:Y:S01]  /*12c90*/  MOV R12, 0x1 ;  /* 0x00000001000c7802 */ /* 0x000fe20000000f00 */
[----:B------:R-:W-:Y:S02]  /*12ca0*/  IMAD.U32 R7, RZ, RZ, UR9 ;  /* 0x00000009ff077e24 */ /* 0x000fe4000f8e00ff */
[----:B------:R-:W-:-:S02]  /*12cb0*/  IMAD.U32 R10, RZ, RZ, UR4 ;  /* 0x00000004ff0a7e24 */ /* 0x000fc4000f8e00ff */
[----:B------:R-:W-:Y:S02]  /*12cc0*/  IMAD.U32 R11, RZ, RZ, UR5 ;  /* 0x00000005ff0b7e24 */ /* 0x000fe4000f8e00ff */
[----:B------:R-:W-:Y:S02]  /*12cd0*/  IMAD.MOV.U32 R8, RZ, RZ, 0x70 ;  /* 0x00000070ff087424 */ /* 0x000fe400078e00ff */
[----:B------:R-:W-:-:S07]  /*12ce0*/  IMAD.MOV.U32 R13, RZ, RZ, RZ ;  /* 0x000000ffff0d7224 */ /* 0x000fce00078e00ff */
[----:B------:R-:W-:-:S07]  /*12cf0*/  LEPC R20, `(.L_x_567) ;  /* 0x000000001014794e */ /* 0x000fce0000000000 */
[----:B--2---:R-:W-:Y:S05]  /*12d00*/  CALL.ABS.NOINC R2 ;  /* 0x0000000002007343 */ /* 0x004fea0003c00000 */
.L_x_567:
[----:B------:R-:W-:Y:S05]  /*12d10*/  BSYNC B6 ;  /* 0x0000000000067941 */ /* 0x000fea0003800000 */
.L_x_566:
        /* <DEDUP_REMOVED lines=8> */
[----:B--2---:R-:W-:Y:S01]  /*12da0*/  MOV R2, 0x0 ;  /* 0x0000000000027802 */ /* 0x004fe20000000f00 */
        /* <DEDUP_REMOVED lines=15> */
.L_x_569:
[----:B------:R-:W-:Y:S05]  /*12ea0*/  BSYNC B6 ;  /* 0x0000000000067941 */ /* 0x000fea0003800000 */
.L_x_568:
[----:B------:R-:W-:Y:S01]  /*12eb0*/  VIADD R0, R22, 0x1000 ;  /* 0x0000100016007836 */ /* 0x000fe20000000000 */
[----:B------:R-:W-:Y:S04]  /*12ec0*/  BSSY B6, `(.L_x_570) ;  /* 0x0000013000067945 */ /* 0x000fe80003800000 */
[----:B------:R-:W-:-:S13]  /*12ed0*/  LOP3.LUT P0, RZ, R0, 0x9f, RZ, 0xc0, !PT ;  /* 0x0000009f00ff7812 */ /* 0x000fda000780c0ff */
        /* <DEDUP_REMOVED lines=17> */
.L_x_571:
[----:B------:R-:W-:Y:S05]  /*12ff0*/  BSYNC B6 ;  /* 0x0000000000067941 */ /* 0x000fea0003800000 */
.L_x_570:
[----:B------:R-:W3:Y:S01]  /*13000*/  LDL R27, [R1+0x30] ;  /* 0x00003000011b7983 */ /* 0x000ee20000100800 */
[----:B------:R-:W-:Y:S01]  /*13010*/  BSSY B6, `(.L_x_572) ;  /* 0x0000013000067945 */ /* 0x000fe20003800000 */
[----:B---3--:R-:W-:-:S13]  /*13020*/  LOP3.LUT P6, RZ, R27, 0x1, RZ, 0xc0, !PT ;  /* 0x000000011bff7812 */ /* 0x008fda00078cc0ff */
[----:B------:R-:W-:Y:S05]  /*13030*/  @!P6 BRA `(.L_x_573) ;  /* 0x000000000040e947 */ /* 0x000fea0003800000 */
[----:B--2---:R-:W-:Y:S01]  /*13040*/  MOV R2, 0x0 ;  /* 0x0000000000027802 */ /* 0x004fe20000000f00 */
[----:B------:R-:W-:Y:S01]  /*13050*/  ULDC.64 UR4, c[0x4][0x98] ;  /* 0x0100260000047ab9 */ /* 0x000fe20000000a00 */
[----:B------:R-:W-:Y:S01]  /*13060*/  ULDC.64 UR6, c[0x4][0xa0] ;  /* 0x0100280000067ab9 */ /* 0x000fe20000000a00 */
[----:B------:R-:W-:Y:S01]  /*13070*/  ULDC.64 UR8, c[0x4][0x20] ;  /* 0x0100080000087ab9 */ /* 0x000fe20000000a00 */
[----:B------:R-:W-:Y:S01]  /*13080*/  IMAD.U32 R4, RZ, RZ, UR4 ;  /* 0x00000004ff047e24 */ /* 0x000fe2000f8e00ff */
[----:B0-----:R-:W-:Y:S01]  /*13090*/  MOV R7, UR7 ;  /* 0x0000000700077c02 */ /* 0x001fe20008000f00 */
[----:B------:R-:W0:Y:S01]  /*130a0*/  LDC.64 R2, c[0x4][R2] ;  /* 0x0100000002027b82 */ /* 0x000e220000000a00 */
[----:B-1----:R-:W-:Y:S01]  /*130b0*/  IMAD.U32 R5, RZ, RZ, UR5 ;  /* 0x00000005ff057e24 */ /* 0x002fe2000f8e00ff */
[----:B------:R-:W-:Y:S01]  /*130c0*/  MOV R13, RZ ;  /* 0x000000ff000d7202 */ /* 0x000fe20000000f00 */
[----:B------:R-:W-:Y:S02]  /*130d0*/  IMAD.U32 R6, RZ, RZ, UR6 ;  /* 0x00000006ff067e24 */ /* 0x000fe4000f8e00ff */
[----:B------:R-:W-:-:S02]  /*130e0*/  IMAD.U32 R10, RZ, RZ, UR8 ;  /* 0x00000008ff0a7e24 */ /* 0x000fc4000f8e00ff */
[----:B------:R-:W-:Y:S02]  /*130f0*/  IMAD.U32 R11, RZ, RZ, UR9 ;  /* 0x00000009ff0b7e24 */ /* 0x000fe4000f8e00ff */
[----:B------:R-:W-:Y:S02]  /*13100*/  IMAD.MOV.U32 R8, RZ, RZ, 0x70 ;  /* 0x00000070ff087424 */ /* 0x000fe400078e00ff */
[----:B------:R-:W-:-:S07]  /*13110*/  IMAD.MOV.U32 R12, RZ, RZ, 0x1 ;  /* 0x00000001ff0c7424 */ /* 0x000fce00078e00ff */
[----:B------:R-:W-:-:S07]  /*13120*/  LEPC R20, `(.L_x_573) ;  /* 0x000000001014794e */ /* 0x000fce0000000000 */
[----:B0-----:R-:W-:Y:S05]  /*13130*/  CALL.ABS.NOINC R2 ;  /* 0x0000000002007343 */ /* 0x001fea0003c00000 */
.L_x_573:
[----:B------:R-:W-:Y:S05]  /*13140*/  BSYNC B6 ;  /* 0x0000000000067941 */ /* 0x000fea0003800000 */
.L_x_572:
[----:B------:R-:W3:Y:S01]  /*13150*/  LDL R13, [R1+0x8] ;  /* 0x00000800010d7983 */ /* 0x000ee20000100800 */
[----:B------:R-:W-:Y:S01]  /*13160*/  ULDC.64 UR4, c[0x0][0x9f8] ;  /* 0x00027e0000047ab9 */ /* 0x000fe20000000a00 */
[----:B------:R-:W4:Y:S02]  /*13170*/  LDC R11, c[0x0][0x430] ;  /* 0x00010c00ff0b7b82 */ /* 0x000f240000000800 */
[----:B------:R-:W3:Y:S04]  /*13180*/  LDL R20, [R1+0x54] ;  /* 0x0000540001147983 */ /* 0x000ee80000100800 */
[----:B------:R-:W3:Y:S01]  /*13190*/  LDL R15, [R1+0x1c] ;  /* 0x00001c00010f7983 */ /* 0x000ee20000100800 */
[----:B------:R-:W-:-:S03]  /*131a0*/  ISETP.NE.U32.AND P0, PT, RZ, UR4, PT ;  /* 0x00000004ff007c0c */ /* 0x000fc6000bf05070 */
[----:B------:R-:W3:Y:S01]  /*131b0*/  LDL R12, [R1+0x74] ;  /* 0x00007400010c7983 */ /* 0x000ee20000100800 */
[----:B------:R-:W-:-:S13]  /*131c0*/  ISETP.NE.AND.EX P0, PT, RZ, UR5, PT, P0 ;  /* 0x00000005ff007c0c */ /* 0x000fda000bf05300 */
[----:B--2---:R-:W-:-:S04]  /*131d0*/  @P0 IADD3 R2, P1, R25, UR4, RZ ;  /* 0x0000000419020c10 */ /* 0x004fc8000ff3e0ff */
[----:B------:R-:W-:Y:S01]  /*131e0*/  @P0 IADD3.X R3, R26, UR5, RZ, P1, !PT ;  /* 0x000000051a030c10 */ /* 0x000fe20008ffe4ff */
[----:B------:R-:W2:Y:S01]  /*131f0*/  S2R R21, SR_TID.X ;  /* 0x0000000000157919 */ /* 0x000ea20000002100 */
[----:B----4-:R-:W-:-:S03]  /*13200*/  ISETP.NE.AND P2, PT, R11, 0x1, PT ;  /* 0x000000010b00780c */ /* 0x010fc60003f45270 */
[----:B---3--:R3:W4:Y:S01]  /*13210*/  @P0 LDG.E R13, desc[UR40][R2.64] ;  /* 0x00000028020d0981 */ /* 0x008722000c1e1900 */
[C---:B--2---:R-:W-:Y:S01]  /*13220*/  LOP3.LUT R0, R21.reuse, 0x7f, RZ, 0xc0, !PT ;  /* 0x0000007f15007812 */ /* 0x044fe200078ec0ff */
[----:B------:R-:W-:-:S03]  /*13230*/  IMAD.SHL.U32 R21, R21, 0x20, RZ ;  /* 0x0000002015157824 */ /* 0x000fc600078e00ff */
[----:B------:R-:W-:-:S05]  /*13240*/  SHF.R.U32.HI R0, RZ, 0x2, R0 ;  /* 0x00000002ff007819 */ /* 0x000fca0000011600 */
[----:B---3--:R-:W2:Y:S01]  /*13250*/  @P2 LDC R2, c[0x0][0x434] ;  /* 0x00010d00ff022b82 */ /* 0x008ea20000000800 */
[----:B------:R-:W-:Y:S01]  /*13260*/  LOP3.LUT R21, R0, 0x60, R21, 0xf8, !PT ;  /* 0x0000006000157812 */ /* 0x000fe200078ef815 */
[----:B------:R-:W-:-:S06]  /*13270*/  IMAD.MOV.U32 R0, RZ, RZ, 0xa0 ;  /* 0x000000a0ff007424 */ /* 0x000fcc00078e00ff */
[----:B------:R-:W3:Y:S01]  /*13280*/  @P2 LDC R3, c[0x0][0x438] ;  /* 0x00010e00ff032b82 */ /* 0x000ee20000000800 */
[----:B------:R-:W-:-:S04]  /*13290*/  IMAD R0, R20, R0, -0xa0 ;  /* 0xffffff6014007424 */ /* 0x000fc800078e0200 */
[----:B------:R-:W-:Y:S02]  /*132a0*/  IMAD.IADD R10, R21, 0x1, R0 ;  /* 0x00000001150a7824 */ /* 0x000fe400078e0200 */
[----:B------:R-:W3:Y:S03]  /*132b0*/  S2R R21, SR_TID.X ;  /* 0x0000000000157919 */ /* 0x000ee60000002100 */
[C---:B------:R-:W-:Y:S01]  /*132c0*/  ISETP.GE.AND P1, PT, R10.reuse, R24, PT ;  /* 0x000000180a00720c */ /* 0x040fe20003f26270 */
[----:B------:R-:W-:-:S04]  /*132d0*/  IMAD.IADD R10, R10, 0x1, R15 ;  /* 0x000000010a0a7824 */ /* 0x000fc800078e020f */
[----:B--2---:R-:W-:Y:S01]  /*132e0*/  @P2 IMAD.HI.U32 R2, R10, R2, RZ ;  /* 0x000000020a022227 */ /* 0x004fe200078e00ff */
[----:B------:R-:W-:-:S07]  /*132f0*/  MOV R6, R10 ;  /* 0x0000000a00067202 */ /* 0x000fce0000000f00 */
[----:B01----:R-:W0:Y:S01]  /*13300*/  @!P1 LDC.64 R4, c[0x0][0x418] ;  /* 0x00010600ff049b82 */ /* 0x003e220000000a00 */
[----:B---3--:R-:W-:-:S07]  /*13310*/  @P2 SHF.R.U32.HI R6, RZ, R3, R2 ;  /* 0x00000003ff062219 */ /* 0x008fce0000011602 */
[----:B------:R-:W1:Y:S01]  /*13320*/  @!P1 LDC.64 R2, c[0x0][0x428] ;  /* 0x00010a00ff029b82 */ /* 0x000e620000000a00 */
[----:B------:R-:W-:Y:S02]  /*13330*/  @!P1 SHF.R.S32.HI R7, RZ, 0x1f, R6 ;  /* 0x0000001fff079819 */ /* 0x000fe40000011406 */
[C---:B------:R-:W-:Y:S01]  /*13340*/  LOP3.LUT R25, R21.reuse, 0x7f, RZ, 0xc0, !PT ;  /* 0x0000007f15197812 */ /* 0x040fe200078ec0ff */
[----:B------:R-:W-:-:S03]  /*13350*/  IMAD.SHL.U32 R21, R21, 0x20, RZ ;  /* 0x0000002015157824 */ /* 0x000fc600078e00ff */
[----:B------:R-:W-:-:S04]  /*13360*/  SHF.R.U32.HI R25, RZ, 0x2, R25 ;  /* 0x00000002ff197819 */ /* 0x000fc80000011619 */
[----:B------:R-:W-:-:S04]  /*13370*/  LOP3.LUT R21, R25, 0x60, R21, 0xf8, !PT ;  /* 0x0000006019157812 */ /* 0x000fc800078ef815 */
[----:B------:R-:W-:-:S05]  /*13380*/  LOP3.LUT R21, R21, 0x80, RZ, 0xfc, !PT ;  /* 0x0000008015157812 */ /* 0x000fca00078efcff */
[----:B------:R-:W-:Y:S01]  /*13390*/  IMAD.IADD R0, R21, 0x1, R0 ;  /* 0x0000000115007824 */ /* 0x000fe200078e0200 */
[----:B------:R-:W-:Y:S01]  /*133a0*/  LOP3.LUT R27, R27, 0xfffffffd, RZ, 0xc0, !PT ;  /* 0xfffffffd1b1b7812 */ /* 0x000fe200078ec0ff */
[----:B------:R-:W-:Y:S01]  /*133b0*/  UMOV UR4, 0xffffffff ;  /* 0xffffffff00047882 */ /* 0x000fe20000000000 */
[----:B----4-:R-:W-:Y:S01]  /*133c0*/  SHF.R.S32.HI R14, RZ, 0x1f, R13 ;  /* 0x0000001fff0e7819 */ /* 0x010fe2000001140d */
[-C--:B-1----:R-:W-:Y:S01]  /*133d0*/  @!P1 IMAD.WIDE.U32 R8, R13, R2.reuse, R6 ;  /* 0x000000020d089225 */ /* 0x082fe200078e0006 */
[----:B------:R1:W-:Y:S01]  /*133e0*/  @P0 STL [R1+0x8], R13 ;  /* 0x0000080d01000387 */ /* 0x0003e20000100800 */
[----:B------:R-:W2:Y:S02]  /*133f0*/  @P2 LDC R7, c[0x0][0x438] ;  /* 0x00010e00ff072b82 */ /* 0x000ea40000000800 */
[----:B------:R-:W-:-:S04]  /*13400*/  @!P1 IMAD R2, R14, R2, RZ ;  /* 0x000000020e029224 */ /* 0x000fc800078e02ff */
[----:B------:R-:W-:Y:S01]  /*13410*/  @!P1 IMAD R3, R13, R3, R2 ;  /* 0x000000030d039224 */ /* 0x000fe200078e0202 */
[----:B0-----:R-:W-:-:S03]  /*13420*/  @!P1 LEA R2, P0, R8, R4, 0x2 ;  /* 0x0000000408029211 */ /* 0x001fc600078010ff */
[----:B------:R-:W-:-:S05]  /*13430*/  @!P1 IMAD.IADD R3, R9, 0x1, R3 ;  /* 0x0000000109039824 */ /* 0x000fca00078e0203 */
[----:B------:R-:W-:Y:S02]  /*13440*/  @!P1 LEA.HI.X R3, R8, R5, R3, 0x2, P0 ;  /* 0x0000000508039211 */ /* 0x000fe400000f1403 */
[----:B------:R-:W-:Y:S01]  /*13450*/  ISETP.GE.AND P0, PT, R0, R24, PT ;  /* 0x000000180000720c */ /* 0x000fe20003f06270 */
[----:B------:R-:W0:Y:S03]  /*13460*/  @P2 LDC R5, c[0x0][0x434] ;  /* 0x00010d00ff052b82 */ /* 0x000e260000000800 */
[----:B------:R-:W-:Y:S01]  /*13470*/  ISETP.GT.U32.OR P0, PT, R21, 0x9f, P0 ;  /* 0x0000009f1500780c */ /* 0x000fe20000704470 */
[----:B------:R-:W-:-:S06]  /*13480*/  IMAD.MOV.U32 R4, RZ, RZ, RZ ;  /* 0x000000ffff047224 */ /* 0x000fcc00078e00ff */
[----:B------:R3:W5:Y:S01]  /*13490*/  @!P1 LDG.E R4, desc[UR40][R2.64] ;  /* 0x0000002802049981 */ /* 0x000762000c1e1900 */
[----:B------:R-:W-:-:S05]  /*134a0*/  IADD3 R9, R0, R15, RZ ;  /* 0x0000000f00097210 */ /* 0x000fca0007ffe0ff */
[----:B---3--:R-:W3:Y:S01]  /*134b0*/  @!P0 LDC.64 R2, c[0x0][0x428] ;  /* 0x00010a00ff028b82 */ /* 0x008ee20000000a00 */
[----:B0-----:R-:W-:-:S04]  /*134c0*/  @P2 IMAD.HI.U32 R5, R9, R5, RZ ;  /* 0x0000000509052227 */ /* 0x001fc800078e00ff */
[----:B------:R-:W-:Y:S01]  /*134d0*/  IMAD.MOV.U32 R0, RZ, RZ, R9 ;  /* 0x000000ffff007224 */ /* 0x000fe200078e0009 */
[----:B--2---:R-:W-:Y:S01]  /*134e0*/  @P2 SHF.R.U32.HI R0, RZ, R7, R5 ;  /* 0x00000007ff002219 */ /* 0x004fe20000011605 */
[----:B------:R-:W-:-:S03]  /*134f0*/  IMAD.MOV R8, RZ, RZ, -R6 ;  /* 0x000000ffff087224 */ /* 0x000fc600078e0a06 */
[--C-:B------:R-:W-:Y:S01]  /*13500*/  @!P0 SHF.R.S32.HI R7, RZ, 0x1f, R0.reuse ;  /* 0x0000001fff078819 */ /* 0x100fe20000011400 */
[----:B------:R-:W-:Y:S02]  /*13510*/  @!P0 IMAD.MOV.U32 R6, RZ, RZ, R0 ;  /* 0x000000ffff068224 */ /* 0x000fe400078e0000 */
[-C--:B---3--:R-:W-:Y:S02]  /*13520*/  @!P0 IMAD R5, R14, R2.reuse, RZ ;  /* 0x000000020e058224 */ /* 0x088fe400078e02ff */
[----:B------:R-:W-:-:S04]  /*13530*/  @!P0 IMAD.WIDE.U32 R6, R13, R2, R6 ;  /* 0x000000020d068225 */ /* 0x000fc800078e0006 */
[----:B------:R-:W-:Y:S02]  /*13540*/  @!P0 IMAD R5, R13, R3, R5 ;  /* 0x000000030d058224 */ /* 0x000fe400078e0205 */
[----:B------:R-:W0:Y:S02]  /*13550*/  @!P0 LDC.64 R2, c[0x0][0x418] ;  /* 0x00010600ff028b82 */ /* 0x000e240000000a00 */
[----:B------:R-:W-:Y:S01]  /*13560*/  @!P0 IMAD.IADD R5, R5, 0x1, R7 ;  /* 0x0000000105058824 */ /* 0x000fe200078e0207 */
[----:B0-----:R-:W-:-:S04]  /*13570*/  @!P0 LEA R2, P1, R6, R2, 0x2 ;  /* 0x0000000206028211 */ /* 0x001fc800078210ff */
[----:B------:R-:W-:Y:S02]  /*13580*/  @!P0 LEA.HI.X R3, R6, R3, R5, 0x2, P1 ;  /* 0x0000000306038211 */ /* 0x000fe400008f1405 */
[----:B------:R-:W-:Y:S02]  /*13590*/  ISETP.GT.U32.AND P1, PT, R21, 0x9f, PT ;  /* 0x0000009f1500780c */ /* 0x000fe40003f24070 */
[----:B------:R-:W-:-:S06]  /*135a0*/  MOV R5, RZ ;  /* 0x000000ff00057202 */ /* 0x000fcc0000000f00 */
[----:B------:R1:W5:Y:S01]  /*135b0*/  @!P0 LDG.E R5, desc[UR40][R2.64] ;  /* 0x0000002802058981 */ /* 0x000362000c1e1900 */
[----:B------:R-:W-:-:S04]  /*135c0*/  ISETP.NE.AND P0, PT, R12, 0x3, PT ;  /* 0x000000030c00780c */ /* 0x000fc80003f05270 */
[----:B------:R-:W-:-:S04]  /*135d0*/  @P1 LOP3.LUT R27, R27, 0x2, RZ, 0xfc, !PT ;  /* 0x000000021b1b1812 */ /* 0x000fc800078efcff */
[----:B------:R-:W-:Y:S01]  /*135e0*/  LOP3.LUT R27, R27, 0xfffffffb, RZ, 0xc0, !PT ;  /* 0xfffffffb1b1b7812 */ /* 0x000fe200078ec0ff */
[----:B------:R1:W-:Y:S04]  /*135f0*/  STL [R1+0x20], R14 ;  /* 0x0000200e01007387 */ /* 0x0003e80000100800 */
[----:B------:R-:W-:-:S05]  /*13600*/  @P0 LOP3.LUT R27, R27, 0x4, RZ, 0xfc, !PT ;  /* 0x000000041b1b0812 */ /* 0x000fca00078efcff */
[----:B------:R1:W-:Y:S01]  /*13610*/  STL [R1+0x30], R27 ;  /* 0x0000301b01007387 */ /* 0x0003e20000100800 */
[----:B------:R-:W-:Y:S02]  /*13620*/  IMAD.MOV R0, RZ, RZ, -R0 ;  /* 0x000000ffff007224 */ /* 0x000fe400078e0a00 */
[C---:B------:R-:W-:Y:S02]  /*13630*/  IMAD R8, R11.reuse, R8, R10 ;  /* 0x000000080b087224 */ /* 0x040fe400078e020a */
[----:B------:R-:W-:Y:S01]  /*13640*/  IMAD R9, R11, R0, R9 ;  /* 0x000000000b097224 */ /* 0x000fe200078e0209 */
[----:B------:R-:W-:Y:S06]  /*13650*/  BRA.DIV UR4, `(.L_x_574) ;  /* 0x0000005204447947 */ /* 0x000fec000b800000 */
.L_x_696:
[----:B------:R-:W-:Y:S01]  /*13660*/  SHF.R.S32.HI R0, RZ, 0x1f, R18 ;  /* 0x0000001fff007819 */ /* 0x000fe20000011412 */
[----:B------:R-:W-:-:S04]  /*13670*/  VIADD R7, R20, 0xffffffff ;  /* 0xffffffff14077836 */ /* 0x000fc80000000000 */
[----:B------:R0:W-:Y:S01]  /*13680*/  STL [R1+0x14], R0 ;  /* 0x0000140001007387 */ /* 0x0001e20000100800 */
[----:B------:R-:W-:Y:S05]  /*13690*/  @!P0 BRA `(.L_x_575) ;  /* 0x0000000000048947 */ /* 0x000fea0003800000 */
[----:B------:R-:W-:Y:S01]  /*136a0*/  BPT.TRAP 0x1 ;  /* 0x000000040000795c */ /* 0x000fe20000300000 */
.L_x_575:
[----:B0-----:R-:W2:Y:S01]  /*136b0*/  LDL R0, [R1+0xc] ;  /* 0x00000c0001007983 */ /* 0x001ea20000100800 */
[----:B------:R-:W-:Y:S01]  /*136c0*/  IMAD R6, R29, 0x8, R22 ;  /* 0x000000081d067824 */ /* 0x000fe200078e0216 */
[----:B------:R-:W-:Y:S01]  /*136d0*/  BSSY B0, `(.L_x_576) ;  /* 0x0000007000007945 */ /* 0x000fe20003800000 */
[----:B--2---:R-:W-:-:S04]  /*136e0*/  SHF.L.U32 R0, R0, 0x1f, RZ ;  /* 0x0000001f00007819 */ /* 0x004fc800000006ff */
[----:B------:R0:W2:Y:S01]  /*136f0*/  SYNCS.PHASECHK.TRANS64.TRYWAIT P0, [R6+URZ+0x13280], R0 ;  /* 0x01328000060075a7 */ /* 0x0000a2000800017f */
[----:B------:R0:W-:Y:S02]  /*13700*/  STL [R1+0x50], R0 ;  /* 0x0000500001007387 */ /* 0x0001e40000100800 */
[----:B0-----:R-:W-:-:S05]  /*13710*/  SHF.R.S32.HI R0, RZ, 0x1f, R8 ;  /* 0x0000001fff007819 */ /* 0x001fca0000011408 */
[----:B------:R0:W-:Y:S02]  /*13720*/  STL [R1+0x48], R0 ;  /* 0x0000480001007387 */ /* 0x0001e40000100800 */
[----:B0-2---:R-:W-:Y:S05]  /*13730*/  @!P0 BRA `(.L_x_577) ;  /* 0x0000005000408947 */ /* 0x005fea0003800000 */
.L_x_697:
[----:B------:R-:W-:Y:S05]  /*13740*/  BSYNC B0 ;  /* 0x0000000000007941 */ /* 0x000fea0003800000 */
.L_x_576:
[----:B0-----:R-:W2:Y:S01]  /*13750*/  LDL R0, [R1+0x48] ;  /* 0x0000480001007983 */ /* 0x001ea20000100800 */
[----:B------:R-:W-:Y:S01]  /*13760*/  ULDC.64 UR4, c[0x0][0x328] ;  /* 0x0000ca0000047ab9 */ /* 0x000fe20000000a00 */
[----:B-1---5:R-:W-:Y:S01]  /*13770*/  SHF.R.S32.HI R13, RZ, 0x1f, R4 ;  /* 0x0000001fff0d7819 */ /* 0x022fe20000011404 */
[----:B------:R-:W-:Y:S01]  /*13780*/  ULDC.64 UR6, c[0x0][0x338] ;  /* 0x0000ce0000067ab9 */ /* 0x000fe20000000a00 */
[----:B------:R-:W3:Y:S01]  /*13790*/  LDL.LU R11, [R1+0x30] ;  /* 0x00003000010b7983 */ /* 0x000ee20000300800 */
[----:B------:R-:W0:Y:S01]  /*137a0*/  LDC R12, c[0x0][0x2f4] ;  /* 0x0000bd00ff0c7b82 */ /* 0x000e220000000800 */
[----:B------:R-:W-:Y:S01]  /*137b0*/  ULDC.64 UR8, c[0x0][0x330] ;  /* 0x0000cc0000087ab9 */ /* 0x000fe20000000a00 */
[----:B------:R-:W-:Y:S01]  /*137c0*/  ULDC.64 UR10, c[0x0][0x318] ;  /* 0x0000c600000a7ab9 */ /* 0x000fe20000000a00 */
[----:B------:R-:W4:Y:S01]  /*137d0*/  LDL R10, [R1+0x14] ;  /* 0x00001400010a7983 */ /* 0x000f220000100800 */
[----:B------:R-:W-:-:S03]  /*137e0*/  IMAD.WIDE.U32 R2, R8, UR4, RZ ;  /* 0x0000000408027c25 */ /* 0x000fc6000f8e00ff */
[----:B------:R1:W-:Y:S01]  /*137f0*/  STL [R1+0x4c], R13 ;  /* 0x00004c0d01007387 */ /* 0x0003e20000100800 */
[----:B------:R-:W1:Y:S01]  /*13800*/  S2R R14, SR_TID.X ;  /* 0x00000000000e7919 */ /* 0x000e620000002100 */
[----:B------:R-:W-:Y:S02]  /*13810*/  SHF.R.S32.HI R15, RZ, 0x1f, R5 ;  /* 0x0000001fff0f7819 */ /* 0x000fe40000011405 */
[----:B-1----:R-:W-:-:S04]  /*13820*/  SHF.L.U32 R21, R14, 0x4, RZ ;  /* 0x000000040e157819 */ /* 0x002fc800000006ff */
[----:B------:R-:W-:-:S04]  /*13830*/  LOP3.LUT R21, R21, 0x30, RZ, 0xc0, !PT ;  /* 0x0000003015157812 */ /* 0x000fc800078ec0ff */
[CC--:B0-----:R-:W-:Y:S02]  /*13840*/  ISETP.GE.AND P1, PT, R21.reuse, R12.reuse, PT ;  /* 0x0000000c1500720c */ /* 0x0c1fe40003f26270 */
[----:B------:R-:W-:Y:S01]  /*13850*/  ISETP.GE.AND P0, PT, R21, R12, PT ;  /* 0x0000000c1500720c */ /* 0x000fe20003f06270 */
[----:B--2---:R-:W-:-:S04]  /*13860*/  IMAD R0, R0, UR4, RZ ;  /* 0x0000000400007c24 */ /* 0x004fc8000f8e02ff */
[----:B------:R-:W-:-:S04]  /*13870*/  IMAD R0, R8, UR5, R0 ;  /* 0x0000000508007c24 */ /* 0x000fc8000f8e0200 */
[----:B------:R-:W-:Y:S02]  /*13880*/  IMAD.IADD R3, R3, 0x1, R0 ;  /* 0x0000000103037824 */ /* 0x000fe400078e0200 */
[----:B------:R-:W-:Y:S02]  /*13890*/  IMAD R0, R13, UR6, RZ ;  /* 0x000000060d007c24 */ /* 0x000fe4000f8e02ff */
[----:B------:R-:W2:Y:S01]  /*138a0*/  LDL R13, [R1+0x28] ;  /* 0x00002800010d7983 */ /* 0x000ea20000100800 */
[----:B------:R-:W-:-:S04]  /*138b0*/  IMAD.WIDE.U32 R2, R4, UR6, R2 ;  /* 0x0000000604027c25 */ /* 0x000fc8000f8e0002 */
[----:B------:R-:W-:-:S04]  /*138c0*/  IMAD R0, R4, UR7, R0 ;  /* 0x0000000704007c24 */ /* 0x000fc8000f8e0200 */
[----:B------:R-:W-:Y:S01]  /*138d0*/  IMAD.IADD R3, R3, 0x1, R0 ;  /* 0x0000000103037824 */ /* 0x000fe200078e0200 */
[----:B---3--:R-:W-:Y:S01]  /*138e0*/  LOP3.LUT R11, R11, 0xfffffffe, RZ, 0xc0, !PT ;  /* 0xfffffffe0b0b7812 */ /* 0x008fe200078ec0ff */
[----:B----4-:R-:W-:Y:S02]  /*138f0*/  IMAD R12, R10, UR8, RZ ;  /* 0x000000080a0c7c24 */ /* 0x010fe4000f8e02ff */
[C---:B------:R-:W-:Y:S01]  /*13900*/  IMAD.WIDE.U32 R2, R18.reuse, UR8, R2 ;  /* 0x0000000812027c25 */ /* 0x040fe2000f8e0002 */
[----:B------:R-:W-:Y:S02]  /*13910*/  @P1 LOP3.LUT R11, R11, 0x1, RZ, 0xfc, !PT ;  /* 0x000000010b0b1812 */ /* 0x000fe400078efcff */
[----:B------:R-:W-:Y:S01]  /*13920*/  SHF.R.S32.HI R10, RZ, 0x1f, R9 ;  /* 0x0000001fff0a7819 */ /* 0x000fe20000011409 */
[----:B------:R-:W-:Y:S01]  /*13930*/  IMAD R12, R18, UR9, R12 ;  /* 0x00000009120c7c24 */ /* 0x000fe2000f8e020c */
[----:B------:R-:W-:Y:S01]  /*13940*/  IADD3 R0, P1, R2, UR10, RZ ;  /* 0x0000000a02007c10 */ /* 0x000fe2000ff3e0ff */
[----:B------:R-:W-:Y:S03]  /*13950*/  STL [R1+0x30], R11 ;  /* 0x0000300b01007387 */ /* 0x000fe60000100800 */
[----:B------:R-:W-:Y:S01]  /*13960*/  IADD3.X R2, R3, UR11, R12, P1, !PT ;  /* 0x0000000b03027c10 */ /* 0x000fe20008ffe40c */
[----:B------:R-:W-:Y:S01]  /*13970*/  IMAD R3, R10, UR4, RZ ;  /* 0x000000040a037c24 */ /* 0x000fe2000f8e02ff */
[----:B------:R0:W-:Y:S03]  /*13980*/  STL [R1+0x44], R10 ;  /* 0x0000440a01007387 */ /* 0x0001e60000100800 */
[----:B------:R-:W-:-:S02]  /*13990*/  IMAD R3, R9, UR5, R3 ;  /* 0x0000000509037c24 */ /* 0x000fc4000f8e0203 */
[----:B0-----:R-:W-:-:S04]  /*139a0*/  IMAD.WIDE.U32 R10, R9, UR4, RZ ;  /* 0x00000004090a7c25 */ /* 0x001fc8000f8e00ff */
[----:B------:R-:W-:Y:S02]  /*139b0*/  IMAD.IADD R11, R11, 0x1, R3 ;  /* 0x000000010b0b7824 */ /* 0x000fe400078e0203 */
[----:B------:R-:W-:Y:S01]  /*139c0*/  IMAD R3, R15, UR6, RZ ;  /* 0x000000060f037c24 */ /* 0x000fe2000f8e02ff */
[----:B------:R0:W-:Y:S01]  /*139d0*/  STL [R1+0x40], R15 ;  /* 0x0000400f01007387 */ /* 0x0001e20000100800 */
[----:B------:R-:W-:-:S04]  /*139e0*/  IMAD.WIDE.U32 R10, R5, UR6, R10 ;  /* 0x00000006050a7c25 */ /* 0x000fc8000f8e000a */
[----:B------:R-:W-:Y:S01]  /*139f0*/  IMAD R3, R5, UR7, R3 ;  /* 0x0000000705037c24 */ /* 0x000fe2000f8e0203 */
[----:B------:R-:W-:-:S03]  /*13a00*/  LOP3.LUT R14, R14, 0x7f, RZ, 0xc0, !PT ;  /* 0x0000007f0e0e7812 */ /* 0x000fc600078ec0ff */
[----:B------:R-:W-:Y:S01]  /*13a10*/  IMAD.IADD R11, R11, 0x1, R3 ;  /* 0x000000010b0b7824 */ /* 0x000fe200078e0203 */
[----:B------:R-:W-:Y:S01]  /*13a20*/  SHF.R.U32.HI R14, RZ, 0x2, R14 ;  /* 0x00000002ff0e7819 */ /* 0x000fe2000001160e */
[----:B------:R-:W-:-:S04]  /*13a30*/  IMAD.WIDE.U32 R10, R18, UR8, R10 ;  /* 0x00000008120a7c25 */ /* 0x000fc8000f8e000a */
[----:B------:R-:W-:Y:S01]  /*13a40*/  IMAD R7, R7, -0xa0, R24 ;  /* 0xffffff6007077824 */ /* 0x000fe200078e0218 */
[----:B------:R-:W-:Y:S01]  /*13a50*/  IADD3 R28, P1, R10, UR10, RZ ;  /* 0x0000000a0a1c7c10 */ /* 0x000fe2000ff3e0ff */
[----:B------:R-:W-:Y:S02]  /*13a60*/  UMOV UR4, 0xffffffff ;  /* 0xffffffff00047882 */ /* 0x000fe40000000000 */
[----:B------:R-:W-:Y:S01]  /*13a70*/  IMAD.IADD R7, R7, 0x1, -R14 ;  /* 0x0000000107077824 */ /* 0x000fe200078e0a0e */
[----:B------:R-:W-:-:S04]  /*13a80*/  IADD3.X R25, R12, UR11, R11, P1, !PT ;  /* 0x0000000b0c197c10 */ /* 0x000fc80008ffe40b */
[----:B------:R-:W-:Y:S01]  /*13a90*/  ISETP.GE.AND P5, PT, R7, 0x1, PT ;  /* 0x000000010700780c */ /* 0x000fe20003fa6270 */
[----:B--2---:R-:W-:Y:S01]  /*13aa0*/  IMAD R20, R29, 0x2800, R13 ;  /* 0x000028001d147824 */ /* 0x004fe200078e020d */
[----:B0-----:R-:W-:Y:S11]  /*13ab0*/  BRA.DIV UR4, `(.L_x_578) ;  /* 0x0000004e04787947 */ /* 0x001ff6000b800000 */
[----:B------:R-:W2:Y:S01]  /*13ac0*/  LDL.LU R14, [R1+0x30] ;  /* 0x00003000010e7983 */ /* 0x000ea20000300800 */
[----:B------:R-:W0:Y:S03]  /*13ad0*/  S2R R11, SR_TID.X ;  /* 0x00000000000b7919 */ /* 0x000e260000002100 */
[----:B------:R-:W1:Y:S04]  /*13ae0*/  SHFL.IDX PT, R3, R0, RZ, 0x1c1f ;  /* 0x001c1fff00037589 */ /* 0x000e6800000e0000 */
[----:B------:R-:W3:Y:S01]  /*13af0*/  SHFL.IDX PT, R10, R2, RZ, 0x1c1f ;  /* 0x001c1fff020a7589 */ /* 0x000ee200000e0000 */
[----:B0-----:R-:W-:-:S04]  /*13b00*/  SHF.L.U32 R15, R11, 0x4, RZ ;  /* 0x000000040b0f7819 */ /* 0x001fc800000006ff */
[----:B------:R-:W-:-:S04]  /*13b10*/  LOP3.LUT R15, R15, 0x30, RZ, 0xc0, !PT ;  /* 0x000000300f0f7812 */ /* 0x000fc800078ec0ff */
[----:B-1----:R-:W-:-:S05]  /*13b20*/  IADD3 R12, P1, R15, R3, RZ ;  /* 0x000000030f0c7210 */ /* 0x002fca0007f3e0ff */
[----:B---3--:R-:W-:Y:S02]  /*13b30*/  IMAD.X R13, RZ, RZ, R10, P1 ;  /* 0x000000ffff0d7224 */ /* 0x008fe400008e060a */
[----:B------:R-:W0:Y:S01]  /*13b40*/  SHFL.IDX PT, R10, R0, 0x1, 0x1c1f ;  /* 0x003c1f00000a7f89 */ /* 0x000e2200000e0000 */
[----:B------:R-:W-:-:S03]  /*13b50*/  IMAD.IADD R3, R22, 0x1, R20 ;  /* 0x0000000116037824 */ /* 0x000fc600078e0214 */
[----:B------:R-:W1:Y:S01]  /*13b60*/  SHFL.IDX PT, R20, R2, 0x1, 0x1c1f ;  /* 0x003c1f0002147f89 */ /* 0x000e6200000e0000 */
[----:B------:R-:W-:-:S13]  /*13b70*/  ISETP.LT.OR P1, PT, R7, 0x1, P0 ;  /* 0x000000010700780c */ /* 0x000fda0000721670 */
[----:B------:R-:W-:Y:S01]  /*13b80*/  LDGSTS.E.BYPASS.LTC128B.128 [R3+0x6000], desc[UR40][R12.64], !P1 ;  /* 0x060000000c037fae */ /* 0x000fe2000c901d68 */
        /* <DEDUP_REMOVED lines=12> */
[----:B------:R1:W-:Y:S02]  /*13c50*/  LDGSTS.E.BYPASS.LTC128B.128 [R3+0x7000], desc[UR40][R10.64], !P1 ;  /* 0x070000000a037fae */ /* 0x0003e4000c901d68 */
[----:B-1----:R-:W-:-:S04]  /*13c60*/  IADD3 R10, P1, R15, R0, RZ ;  /* 0x000000000f0a7210 */ /* 0x002fc80007f3e0ff */
[----:B---3--:R-:W-:Y:S02]  /*13c70*/  IADD3.X R11, RZ, R2, RZ, P1, !PT ;  /* 0x00000002ff0b7210 */ /* 0x008fe40000ffe4ff */
        /* <DEDUP_REMOVED lines=10> */
.L_x_709:
[----:B------:R-:W2:Y:S01]  /*13d20*/  S2R R2, SR_TID.X ;  /* 0x0000000000027919 */ /* 0x000ea20000002100 */
[----:B------:R-:W-:Y:S01]  /*13d30*/  ISETP.LT.OR P0, PT, R7, 0x81, P0 ;  /* 0x000000810700780c */ /* 0x000fe20000701670 */
[----:B--2---:R-:W-:-:S05]  /*13d40*/  IMAD.SHL.U32 R2, R2, 0x10, RZ ;  /* 0x0000001002027824 */ /* 0x004fca00078e00ff */
[----:B------:R-:W-:-:S04]  /*13d50*/  LOP3.LUT R2, R2, 0x30, RZ, 0xc0, !PT ;  /* 0x0000003002027812 */ /* 0x000fc800078ec0ff */
[----:B------:R-:W-:-:S05]  /*13d60*/  IADD3 R10, P3, R2, R10, RZ ;  /* 0x0000000a020a7210 */ /* 0x000fca0007f7e0ff */
[----:B------:R-:W-:-:S05]  /*13d70*/  IMAD.X R11, RZ, RZ, R0, P3 ;  /* 0x000000ffff0b7224 */ /* 0x000fca00018e0600 */
[----:B------:R-:W-:Y:S01]  /*13d80*/  @!PT LDS RZ, [RZ] ;  /* 0x00000000fffff984 */ /* 0x000fe20000000800 */
[----:B------:R-:W-:Y:S01]  /*13d90*/  @!PT LDS RZ, [RZ] ;  /* 0x00000000fffff984 */ /* 0x000fe20000000800 */
[----:B------:R-:W-:Y:S01]  /*13da0*/  @!PT LDS RZ, [RZ] ;  /* 0x00000000fffff984 */ /* 0x000fe20000000800 */
[----:B------:R2:W-:Y:S01]  /*13db0*/  LDGSTS.E.BYPASS.LTC128B.128 [R3+0x8000], desc[UR40][R10.64], !P0 ;  /* 0x080000000a037fae */ /* 0x0005e2000c101d68 */
[----:B------:R-:W-:Y:S01]  /*13dc0*/  PLOP3.LUT P0, PT, PT, PT, PT, 0x80, 0x0 ;  /* 0x000000000000781c */ /* 0x000fe20003f0f070 */
[----:B------:R-:W-:-:S12]  /*13dd0*/  NOP ;  /* 0x0000000000007918 */ /* 0x000fd80000000000 */
.L_x_579:
[----:B------:R-:W-:Y:S02]  /*13de0*/  PLOP3.LUT P3, PT, P3, P0, PT, 0xa2, 0x0 ;  /* 0x000000000000781c */ /* 0x000fe40001f61472 */
[----:B------:R-:W-:-:S08]  /*13df0*/  @P0 R2UR P3, UR4, R6 ;  /* 0x00000000060402ca */ /* 0x000fd00000060000 */
[----:B------:R-:W-:-:S05]  /*13e00*/  @P0 PLOP3.LUT P0, PT, P3, PT, PT, 0x80, 0x0 ;  /* 0x000000000000081c */ /* 0x000fca0001f0f070 */
[----:B------:R-:W-:Y:S01]  /*13e10*/  @!P3 SYNCS.ARRIVE.TRANS64.RED.A0T1 RZ, [UR4+0x13270], RZ ;  /* 0x013270ffffffb9a7 */ /* 0x000fe20008200404 */
[----:B------:R-:W-:Y:S07]  /*13e20*/  @!P3 ARRIVES.LDGSTSBAR.64.TRANSCNT [UR4+0x13270] ;  /* 0x01327000ff00b9b0 */ /* 0x000fee0008000a84 */
[----:B------:R-:W-:Y:S05]  /*13e30*/  @P0 BRA.U.ANY `(.L_x_579) ;  /* 0xfffffffd00e80947 */ /* 0x000fea000393ffff */
[----:B------:R-:W-:Y:S01]  /*13e40*/  NOP ;  /* 0x0000000000007918 */ /* 0x000fe20000000000 */
[----:B------:R-:W3:Y:S02]  /*13e50*/  LDL R0, [R1+0x74] ;  /* 0x0000740001007983 */ /* 0x000ee40000100800 */
[----:B---3--:R-:W-:-:S13]  /*13e60*/  ISETP.NE.AND P6, PT, R0, 0x3, PT ;  /* 0x000000030000780c */ /* 0x008fda0003fc5270 */
[----:B------:R-:W-:Y:S05]  /*13e70*/  @!P6 BRA `(.L_x_580) ;  /* 0x000000000004e947 */ /* 0x000fea0003800000 */
[----:B------:R-:W-:Y:S01]  /*13e80*/  BPT.TRAP 0x1 ;  /* 0x000000040000795c */ /* 0x000fe20000300000 */
.L_x_580:
[----:B------:R3:W-:Y:S01]  /*13e90*/  SYNCS.ARRIVE.TRANS64.A1T0 RZ, [R6+URZ+0x13270], RZ ;  /* 0x013270ff06ff79a7 */ /* 0x0007e2000810003f */
[----:B------:R-:W-:Y:S05]  /*13ea0*/  @!P6 BRA `(.L_x_581) ;  /* 0x000000000004e947 */ /* 0x000fea0003800000 */
[----:B------:R-:W-:Y:S01]  /*13eb0*/  BPT.TRAP 0x1 ;  /* 0x000000040000795c */ /* 0x000fe20000300000 */
.L_x_581:
[----:B------:R-:W4:Y:S01]  /*13ec0*/  LDL R0, [R1+0x50] ;  /* 0x0000500001007983 */ /* 0x000f220000100800 */
[----:B------:R-:W-:Y:S01]  /*13ed0*/  BSSY B0, `(.L_x_582) ;  /* 0x0000003000007945 */ /* 0x000fe20003800000 */
[----:B----4-:R-:W4:Y:S03]  /*13ee0*/  SYNCS.PHASECHK.TRANS64.TRYWAIT P0, [R6+URZ+0x13240], R0 ;  /* 0x01324000060075a7 */ /* 0x010f26000800017f */
[----:B----4-:R-:W-:Y:S05]  /*13ef0*/  @!P0 BRA `(.L_x_583) ;  /* 0x0000004c00f88947 */ /* 0x010fea0003800000 */
.L_x_710:
[----:B------:R-:W-:Y:S05]  /*13f00*/  BSYNC B0 ;  /* 0x0000000000007941 */ /* 0x000fea0003800000 */
.L_x_582:
[----:B----4-:R-:W4:Y:S01]  /*13f10*/  LDL.LU R0, [R1+0x48] ;  /* 0x0000480001007983 */ /* 0x010f220000300800 */
[----:B------:R-:W-:Y:S01]  /*13f20*/  ULDC.64 UR4, c[0x0][0x300] ;  /* 0x0000c00000047ab9 */ /* 0x000fe20000000a00 */
[----:B------:R-:W-:Y:S02]  /*13f30*/  ULDC.64 UR6, c[0x0][0x310] ;  /* 0x0000c40000067ab9 */ /* 0x000fe40000000a00 */
[----:B------:R-:W5:Y:S04]  /*13f40*/  LDL.LU R13, [R1+0x4c] ;  /* 0x00004c00010d7983 */ /* 0x000f680000300800 */
[----:B------:R-:W3:Y:S04]  /*13f50*/  LDL.LU R12, [R1+0x44] ;  /* 0x00004400010c7983 */ /* 0x000ee80000300800 */
[----:B------:R-:W3:Y:S04]  /*13f60*/  LDL.LU R7, [R1+0x40] ;  /* 0x0000400001077983 */ /* 0x000ee80000300800 */
[----:B------:R-:W3:Y:S01]  /*13f70*/  LDL R2, [R1+0x14] ;  /* 0x0000140001027983 */ /* 0x000ee20000100800 */
[----:B--2---:R-:W-:-:S04]  /*13f80*/  IMAD.WIDE.U32 R10, R8, UR4, RZ ;  /* 0x00000004080a7c25 */ /* 0x004fc8000f8e00ff */
[----:B----4-:R-:W-:-:S04]  /*13f90*/  IMAD R0, R0, UR4, RZ ;  /* 0x0000000400007c24 */ /* 0x010fc8000f8e02ff */
[----:B------:R-:W-:-:S04]  /*13fa0*/  IMAD R0, R8, UR5, R0 ;  /* 0x0000000508007c24 */ /* 0x000fc8000f8e0200 */
[----:B------:R-:W-:Y:S02]  /*13fb0*/  IMAD.IADD R11, R11, 0x1, R0 ;  /* 0x000000010b0b7824 */ /* 0x000fe400078e0200 */
[----:B-----5:R-:W-:Y:S02]  /*13fc0*/  IMAD R0, R13, UR6, RZ ;  /* 0x000000060d007c24 */ /* 0x020fe4000f8e02ff */
[----:B------:R-:W-:-:S04]  /*13fd0*/  IMAD.WIDE.U32 R10, R4, UR6, R10 ;  /* 0x00000006040a7c25 */ /* 0x000fc8000f8e000a */
[----:B------:R-:W-:Y:S02]  /*13fe0*/  IMAD R4, R4, UR7, R0 ;  /* 0x0000000704047c24 */ /* 0x000fe4000f8e0200 */
[----:B---3--:R-:W-:Y:S02]  /*13ff0*/  IMAD R0, R12, UR4, RZ ;  /* 0x000000040c007c24 */ /* 0x008fe4000f8e02ff */
[----:B------:R-:W-:Y:S02]  /*14000*/  IMAD.IADD R11, R11, 0x1, R4 ;  /* 0x000000010b0b7824 */ /* 0x000fe400078e0204 */
[C---:B------:R-:W-:Y:S02]  /*14010*/  IMAD R0, R9.reuse, UR5, R0 ;  /* 0x0000000509007c24 */ /* 0x040fe4000f8e0200 */
[----:B------:R-:W-:Y:S01]  /*14020*/  IMAD.WIDE.U32 R8, R9, UR4, RZ ;  /* 0x0000000409087c25 */ /* 0x000fe2000f8e00ff */
[----:B------:R-:W-:-:S03]  /*14030*/  ULDC.64 UR4, c[0x0][0x308] ;  /* 0x0000c20000047ab9 */ /* 0x000fc60000000a00 */
[----:B------:R-:W-:Y:S01]  /*14040*/  IMAD.WIDE.U32 R10, R18, UR4, R10 ;  /* 0x00000004120a7c25 */ /* 0x000fe2000f8e000a */
[----:B------:R-:W-:-:S03]  /*14050*/  IADD3 R9, R9, R0, RZ ;  /* 0x0000000009097210 */ /* 0x000fc60007ffe0ff */
[----:B------:R-:W-:Y:S02]  /*14060*/  IMAD R0, R7, UR6, RZ ;  /* 0x0000000607007c24 */ /* 0x000fe4000f8e02ff */
[----:B------:R-:W-:Y:S02]  /*14070*/  IMAD R7, R2, UR4, RZ ;  /* 0x0000000402077c24 */ /* 0x000fe4000f8e02ff */
[C---:B------:R-:W-:Y:S02]  /*14080*/  IMAD R12, R5.reuse, UR7, R0 ;  /* 0x00000007050c7c24 */ /* 0x040fe4000f8e0200 */
[----:B------:R-:W-:Y:S01]  /*14090*/  IMAD.WIDE.U32 R4, R5, UR6, R8 ;  /* 0x0000000605047c25 */ /* 0x000fe2000f8e0008 */
[----:B------:R-:W-:Y:S02]  /*140a0*/  ULDC.64 UR6, c[0x0][0x2e8] ;  /* 0x0000ba0000067ab9 */ /* 0x000fe40000000a00 */
[----:B------:R-:W-:Y:S01]  /*140b0*/  IADD3 R0, P0, R10, UR6, RZ ;  /* 0x000000060a007c10 */ /* 0x000fe2000ff1e0ff */
[----:B------:R-:W-:-:S02]  /*140c0*/  IMAD.IADD R5, R5, 0x1, R12 ;  /* 0x0000000105057824 */ /* 0x000fc400078e020c */
[C---:B------:R-:W-:Y:S02]  /*140d0*/  IMAD R7, R18.reuse, UR5, R7 ;  /* 0x0000000512077c24 */ /* 0x040fe4000f8e0207 */
[----:B------:R-:W-:Y:S01]  /*140e0*/  IMAD.WIDE.U32 R4, R18, UR4, R4 ;  /* 0x0000000412047c25 */ /* 0x000fe2000f8e0004 */
[----:B------:R-:W-:Y:S02]  /*140f0*/  UMOV UR4, 0xffffffff ;  /* 0xffffffff00047882 */ /* 0x000fe40000000000 */
[----:B------:R-:W-:Y:S02]  /*14100*/  IADD3.X R2, R11, UR7, R7, P0, !PT ;  /* 0x000000070b027c10 */ /* 0x000fe400087fe407 */
[----:B------:R-:W-:-:S04]  /*14110*/  IADD3 R8, P0, R4, UR6, RZ ;  /* 0x0000000604087c10 */ /* 0x000fc8000ff1e0ff */
[----:B------:R-:W-:Y:S01]  /*14120*/  IADD3.X R7, R7, UR7, R5, P0, !PT ;  /* 0x0000000707077c10 */ /* 0x000fe200087fe405 */
[----:B------:R-:W-:Y:S08]  /*14130*/  BRA.DIV UR4, `(.L_x_584) ;  /* 0x0000004e04807947 */ /* 0x000ff0000b800000 */
[----:B------:R-:W2:Y:S01]  /*14140*/  S2R R5, SR_TID.X ;  /* 0x0000000000057919 */ /* 0x000ea20000002100 */
[----:B------:R-:W3:Y:S01]  /*14150*/  LDC R10, c[0x0][0x2f4] ;  /* 0x0000bd00ff0a7b82 */ /* 0x000ee20000000800 */
[----:B------:R-:W-:Y:S01]  /*14160*/  SHFL.IDX PT, R4, R2, RZ, 0x1c1f ;  /* 0x001c1fff02047589 */ /* 0x000fe200000e0000 */
[----:B--2---:R-:W-:-:S03]  /*14170*/  IMAD.SHL.U32 R9, R5, 0x10, RZ ;  /* 0x0000001005097824 */ /* 0x004fc600078e00ff */
[----:B------:R-:W2:Y:S02]  /*14180*/  SHFL.IDX PT, R5, R0, RZ, 0x1c1f ;  /* 0x001c1fff00057589 */ /* 0x000ea400000e0000 */
[----:B------:R-:W-:-:S04]  /*14190*/  LOP3.LUT R9, R9, 0x30, RZ, 0xc0, !PT ;  /* 0x0000003009097812 */ /* 0x000fc800078ec0ff */
[C---:B---3--:R-:W-:Y:S02]  /*141a0*/  ISETP.GE.AND P3, PT, R9.reuse, R10, PT ;  /* 0x0000000a0900720c */ /* 0x048fe40003f66270 */
[----:B--2---:R-:W-:-:S05]  /*141b0*/  @P5 IADD3 R5, P0, R9, R5, RZ ;  /* 0x0000000509055210 */ /* 0x004fca0007f1e0ff */
[----:B------:R-:W-:-:S05]  /*141c0*/  @P5 IMAD.X R4, RZ, RZ, R4, P0 ;  /* 0x000000ffff045224 */ /* 0x000fca00000e0604 */
[----:B------:R-:W-:-:S04]  /*141d0*/  @P5 LOP3.LUT R5, R5, R4, RZ, 0x3c, !PT ;  /* 0x0000000405055212 */ /* 0x000fc800078e3cff */
[----:B------:R-:W-:-:S04]  /*141e0*/  @P5 LOP3.LUT R4, R5, R4, RZ, 0x3c, !PT ;  /* 0x0000000405045212 */ /* 0x000fc800078e3cff */
[----:B------:R-:W-:-:S05]  /*141f0*/  @P5 LOP3.LUT R5, R5, R4, RZ, 0x3c, !PT ;  /* 0x0000000405055212 */ /* 0x000fca00078e3cff */
[----:B------:R-:W-:Y:S01]  /*14200*/  @!PT LDS RZ, [RZ] ;  /* 0x00000000fffff984 */ /* 0x000fe20000000800 */
[----:B------:R2:W-:Y:S04]  /*14210*/  @P5 LDGSTS.E.BYPASS.LTC128B.128 [R3+0xe000], desc[UR40][R4.64], !P3 ;  /* 0x0e00000004035fae */ /* 0x0005e8000d901d68 */
[----:B--2---:R-:W2:Y:S04]  /*14220*/  SHFL.IDX PT, R5, R0, 0x1, 0x1c1f ;  /* 0x003c1f0000057f89 */ /* 0x004ea800000e0000 */
[----:B------:R-:W3:Y:S01]  /*14230*/  SHFL.IDX PT, R4, R2, 0x1, 0x1c1f ;  /* 0x003c1f0002047f89 */ /* 0x000ee200000e0000 */
[----:B--2---:R-:W-:-:S05]  /*14240*/  @P4 IADD3 R5, P0, R9, R5, RZ ;  /* 0x0000000509054210 */ /* 0x004fca0007f1e0ff */
[----:B---3--:R-:W-:-:S05]  /*14250*/  @P4 IMAD.X R4, RZ, RZ, R4, P0 ;  /* 0x000000ffff044224 */ /* 0x008fca00000e0604 */
[----:B------:R-:W-:-:S04]  /*14260*/  @P4 LOP3.LUT R5, R5, R4, RZ, 0x3c, !PT ;  /* 0x0000000405054212 */ /* 0x000fc800078e3cff */
[----:B------:R-:W-:-:S04]  /*14270*/  @P4 LOP3.LUT R4, R5, R4, RZ, 0x3c, !PT ;  /* 0x0000000405044212 */ /* 0x000fc800078e3cff */
[----:B------:R-:W-:-:S05]  /*14280*/  @P4 LOP3.LUT R5, R5, R4, RZ, 0x3c, !PT ;  /* 0x0000000405054212 */ /* 0x000fca00078e3cff */
[----:B------:R2:W-:Y:S04]  /*14290*/  @P4 LDGSTS.E.BYPASS.LTC128B.128 [R3+0xe800], desc[UR40][R4.64], !P3 ;  /* 0x0e80000004034fae */ /* 0x0005e8000d901d68 */
[----:B--2---:R-:W2:Y:S04]  /*142a0*/  SHFL.IDX PT, R5, R0, 0x2, 0x1c1f ;  /* 0x005c1f0000057f89 */ /* 0x004ea800000e0000 */
[----:B------:R-:W3:Y:S04]  /*142b0*/  SHFL.IDX PT, R4, R2, 0x2, 0x1c1f ;  /* 0x005c1f0002047f89 */ /* 0x000ee800000e0000 */
[----:B------:R-:W4:Y:S04]  /*142c0*/  SHFL.IDX PT, R0, R0, 0x3, 0x1c1f ;  /* 0x007c1f0000007f89 */ /* 0x000f2800000e0000 */
[----:B------:R-:W5:Y:S01]  /*142d0*/  SHFL.IDX PT, R2, R2, 0x3, 0x1c1f ;  /* 0x007c1f0002027f89 */ /* 0x000f6200000e0000 */
[----:B--2---:R-:W-:-:S04]  /*142e0*/  @P1 IADD3 R5, P0, R9, R5, RZ ;  /* 0x0000000509051210 */ /* 0x004fc80007f1e0ff */
[----:B---3--:R-:W-:-:S04]  /*142f0*/  @P1 IADD3.X R4, RZ, R4, RZ, P0, !PT ;  /* 0x00000004ff041210 */ /* 0x008fc800007fe4ff */
[----:B------:R-:W-:Y:S02]  /*14300*/  @P1 LOP3.LUT R5, R5, R4, RZ, 0x3c, !PT ;  /* 0x0000000405051212 */ /* 0x000fe400078e3cff */
[----:B----4-:R-:W-:Y:S02]  /*14310*/  @P2 IADD3 R0, P0, R9, R0, RZ ;  /* 0x0000000009002210 */ /* 0x010fe40007f1e0ff */
[----:B------:R-:W-:-:S03]  /*14320*/  @P1 LOP3.LUT R4, R5, R4, RZ, 0x3c, !PT ;  /* 0x0000000405041212 */ /* 0x000fc600078e3cff */
[----:B-----5:R-:W-:Y:S01]  /*14330*/  @P2 IMAD.X R2, RZ, RZ, R2, P0 ;  /* 0x000000ffff022224 */ /* 0x020fe200000e0602 */
[----:B------:R-:W-:-:S05]  /*14340*/  @P1 LOP3.LUT R5, R5, R4, RZ, 0x3c, !PT ;  /* 0x0000000405051212 */ /* 0x000fca00078e3cff */
[----:B------:R2:W-:Y:S02]  /*14350*/  @P1 LDGSTS.E.BYPASS.LTC128B.128 [R3+0xf000], desc[UR40][R4.64], !P3 ;  /* 0x0f00000004031fae */ /* 0x0005e4000d901d68 */
[----:B--2---:R-:W-:Y:S02]  /*14360*/  @P2 IMAD.MOV.U32 R4, RZ, RZ, R0 ;  /* 0x000000ffff042224 */ /* 0x004fe400078e0000 */
[----:B------:R-:W-:Y:S01]  /*14370*/  @P2 IMAD.MOV.U32 R5, RZ, RZ, R2 ;  /* 0x000000ffff052224 */ /* 0x000fe200078e0002 */
[----:B------:R2:W3:Y:S04]  /*14380*/  SHFL.IDX PT, R0, R7, RZ, 0x1c1f ;  /* 0x001c1fff07007589 */ /* 0x0004e800000e0000 */
[----:B------:R4:W-:Y:S04]  /*14390*/  @P2 LDGSTS.E.BYPASS.LTC128B.128 [R3+0xf800], desc[UR40][R4.64], !P3 ;  /* 0x0f80000004032fae */ /* 0x0009e8000d901d68 */
[----:B----4-:R2:W4:Y:S02]  /*143a0*/  SHFL.IDX PT, R4, R8, RZ, 0x1c1f ;  /* 0x001c1fff08047589 */ /* 0x01052400000e0000 */
.L_x_722:
[----:B------:R-:W5:Y:S01]  /*143b0*/  LDL R2, [R1+0x30] ;  /* 0x0000300001027983 */ /* 0x000f620000100800 */
[----:B------:R-:W-:Y:S01]  /*143c0*/  BSSY B0, `(.L_x_585) ;  /* 0x000000e000007945 */ /* 0x000fe20003800000 */
[----:B-----5:R-:W-:-:S13]  /*143d0*/  LOP3.LUT P0, RZ, R2, 0x8, RZ, 0xc0, !PT ;  /* 0x0000000802ff7812 */ /* 0x020fda000780c0ff */
[----:B------:R-:W-:Y:S05]  /*143e0*/  @!P0 BRA `(.L_x_586) ;  /* 0x00000000002c8947 */ /* 0x000fea0003800000 */
[----:B------:R-:W5:Y:S01]  /*143f0*/  S2R R2, SR_TID.X ;  /* 0x0000000000027919 */ /* 0x000f620000002100 */
[----:B------:R-:W0:Y:S01]  /*14400*/  LDC R5, c[0x0][0x2f4] ;  /* 0x0000bd00ff057b82 */ /* 0x000e220000000800 */
[----:B-----5:R-:W-:-:S05]  /*14410*/  IMAD.SHL.U32 R2, R2, 0x10, RZ ;  /* 0x0000001002027824 */ /* 0x020fca00078e00ff */
[----:B------:R-:W-:-:S04]  /*14420*/  LOP3.LUT R2, R2, 0x30, RZ, 0xc0, !PT ;  /* 0x0000003002027812 */ /* 0x000fc800078ec0ff */
[C---:B0-----:R-:W-:Y:S02]  /*14430*/  ISETP.GE.AND P1, PT, R2.reuse, R5, PT ;  /* 0x000000050200720c */ /* 0x041fe40003f26270 */
[----:B----4-:R-:W-:-:S04]  /*14440*/  IADD3 R4, P0, R2, R4, RZ ;  /* 0x0000000402047210 */ /* 0x010fc80007f1e0ff */
[----:B---3--:R-:W-:-:S07]  /*14450*/  IADD3.X R5, RZ, R0, RZ, P0, !PT ;  /* 0x00000000ff057210 */ /* 0x008fce00007fe4ff */
[----:B------:R-:W-:Y:S01]  /*14460*/  @!PT LDS RZ, [RZ] ;  /* 0x00000000fffff984 */ /* 0x000fe20000000800 */
[----:B------:R-:W-:Y:S01]  /*14470*/  @!PT LDS RZ, [RZ] ;  /* 0x00000000fffff984 */ /* 0x000fe20000000800 */
[----:B------:R-:W-:Y:S01]  /*14480*/  @!PT LDS RZ, [RZ] ;  /* 0x00000000fffff984 */ /* 0x000fe20000000800 */
[----:B------:R0:W-:Y:S02]  /*14490*/  LDGSTS.E.BYPASS.LTC128B.128 [R3+0x10000], desc[UR40][R4.64], !P1 ;  /* 0x1000000004037fae */ /* 0x0001e4000c901d68 */
.L_x_586:
[----:B------:R-:W-:Y:S05]  /*144a0*/  BSYNC B0 ;  /* 0x0000000000007941 */ /* 0x000fea0003800000 */
.L_x_585:
[----:B------:R-:W-:Y:S01]  /*144b0*/  NOP ;  /* 0x0000000000007918 */ /* 0x000fe20000000000 */
[----:B------:R-:W-:-:S13]  /*144c0*/  PLOP3.LUT P0, PT, PT, PT, PT, 0x80, 0x0 ;  /* 0x000000000000781c */ /* 0x000fda0003f0f070 */
.L_x_587:
[----:B------:R-:W-:Y:S02]  /*144d0*/  PLOP3.LUT P1, PT, P1, P0, PT, 0xa2, 0x0 ;  /* 0x000000000000781c */ /* 0x000fe40000f21472 */
[----:B------:R-:W-:-:S08]  /*144e0*/  @P0 R2UR P1, UR4, R6 ;  /* 0x00000000060402ca */ /* 0x000fd00000020000 */
[----:B------:R-:W-:-:S05]  /*144f0*/  @P0 PLOP3.LUT P0, PT, P1, PT, PT, 0x80, 0x0 ;  /* 0x000000000000081c */ /* 0x000fca0000f0f070 */
[----:B------:R-:W-:Y:S01]  /*14500*/  @!P1 SYNCS.ARRIVE.TRANS64.RED.A0T1 RZ, [UR4+0x13230], RZ ;  /* 0x013230ffffff99a7 */ /* 0x000fe20008200404 */
[----:B------:R-:W-:Y:S07]  /*14510*/  @!P1 ARRIVES.LDGSTSBAR.64.TRANSCNT [UR4+0x13230] ;  /* 0x01323000ff0099b0 */ /* 0x000fee0008000a84 */
[----:B------:R-:W-:Y:S05]  /*14520*/  @P0 BRA.U.ANY `(.L_x_587) ;  /* 0xfffffffd00e80947 */ /* 0x000fea000393ffff */
[----:B------:R-:W-:Y:S01]  /*14530*/  NOP ;  /* 0x0000000000007918 */ /* 0x000fe20000000000 */
[----:B---3--:R-:W3:Y:S02]  /*14540*/  LDL R0, [R1+0x74] ;  /* 0x0000740001007983 */ /* 0x008ee40000100800 */
[----:B---3--:R-:W-:-:S13]  /*14550*/  ISETP.NE.AND P2, PT, R0, 0x3, PT ;  /* 0x000000030000780c */ /* 0x008fda0003f45270 */
[----:B------:R-:W-:Y:S05]  /*14560*/  @!P2 BRA `(.L_x_588) ;  /* 0x000000000004a947 */ /* 0x000fea0003800000 */
[----:B------:R-:W-:Y:S01]  /*14570*/  BPT.TRAP 0x1 ;  /* 0x000000040000795c */ /* 0x000fe20000300000 */
.L_x_588:
[----:B0---4-:R0:W5:Y:S01]  /*14580*/  LDL.LU R4, [R1] ;  /* 0x0000000001047983 */ /* 0x0111620000300800 */
[----:B------:R0:W-:Y:S03]  /*14590*/  SYNCS.ARRIVE.TRANS64.A1T0 RZ, [R6+URZ+0x13230], RZ ;  /* 0x013230ff06ff79a7 */ /* 0x0001e6000810003f */
[----:B------:R0:W5:Y:S01]  /*145a0*/  LDL.LU R3, [R1+0x5c] ;  /* 0x00005c0001037983 */ /* 0x0001620000300800 */
[----:B------:R-:W-:-:S07]  /*145b0*/  VIADD R0, R22, 0xb000 ;  /* 0x0000b00016007836 */ /* 0x000fce0000000000 */
[----:B------:R-:W-:Y:S05]  /*145c0*/  WARPSYNC.ALL ;  /* 0x0000000000007948 */ /* 0x000fea0003800000 */
[----:B------:R-:W-:Y:S01]  /*145d0*/  BAR.SYNC.DEFER_BLOCKING 0x8, 0x200 ;  /* 0x0208000000007b1d */ /* 0x000fe20000010000 */
[----:B------:R-:W-:-:S05]  /*145e0*/  LOP3.LUT P1, RZ, R0, 0x1bf, RZ, 0xc0, !PT ;  /* 0x000001bf00ff7812 */ /* 0x000fca000782c0ff */
[----:B------:R-:W-:Y:S01]  /*145f0*/  ULDC.64 UR4, c[0x0][0x298] ;  /* 0x0000a60000047ab9 */ /* 0x000fe20000000a00 */
[----:B------:R-:W-:Y:S01]  /*14600*/  ULDC.64 UR6, c[0x0][0xa00] ;  /* 0x0002800000067ab9 */ /* 0x000fe20000000a00 */
[----:B------:R-:W-:Y:S01]  /*14610*/  BSSY B6, `(.L_x_589) ;  /* 0x000001b000067945 */ /* 0x000fe20003800000 */
[----:B------:R-:W-:-:S04]  /*14620*/  ISETP.NE.U32.AND P0, PT, RZ, UR6, PT ;  /* 0x00000006ff007c0c */ /* 0x000fc8000bf05070 */
[----:B------:R-:W-:-:S04]  /*14630*/  ISETP.NE.AND.EX P0, PT, RZ, UR7, PT, P0 ;  /* 0x00000007ff007c0c */ /* 0x000fc8000bf05300 */
[----:B------:R-:W-:Y:S02]  /*14640*/  SEL R23, R23, RZ, !P0 ;  /* 0x000000ff17177207 */ /* 0x000fe40004000000 */
[----:B-----5:R-:W-:Y:S01]  /*14650*/  SHF.R.S32.HI R2, RZ, 0x1f, R4 ;  /* 0x0000001fff027819 */ /* 0x020fe20000011404 */
[----:B------:R-:W-:Y:S01]  /*14660*/  IMAD.WIDE.U32 R26, R4, UR4, RZ ;  /* 0x00000004041a7c25 */ /* 0x000fe2000f8e00ff */
[----:B-1----:R-:W-:-:S03]  /*14670*/  SEL R28, R3, RZ, !P0 ;  /* 0x000000ff031c7207 */ /* 0x002fc60004000000 */
[----:B------:R-:W-:-:S04]  /*14680*/  IMAD R2, R2, UR4, RZ ;  /* 0x0000000402027c24 */ /* 0x000fc8000f8e02ff */
[----:B------:R-:W-:-:S04]  /*14690*/  IMAD R25, R4, UR5, R2 ;  /* 0x0000000504197c24 */ /* 0x000fc8000f8e0202 */
[----:B------:R-:W-:Y:S01]  /*146a0*/  IMAD.IADD R25, R27, 0x1, R25 ;  /* 0x000000011b197824 */ /* 0x000fe200078e0219 */
[----:B------:R-:W-:Y:S06]  /*146b0*/  @!P1 BRA `(.L_x_590) ;  /* 0x0000000000409947 */ /* 0x000fec0003800000 */
[----:B------:R-:W-:Y:S01]  /*146c0*/  MOV R2, 0x0 ;  /* 0x0000000000027802 */ /* 0x000fe20000000f00 */
[----:B------:R-:W-:Y:S01]  /*146d0*/  ULDC.64 UR4, c[0x4][0x98] ;  /* 0x0100260000047ab9 */ /* 0x000fe20000000a00 */
[----:B------:R-:W-:Y:S01]  /*146e0*/  ULDC.64 UR6, c[0x4][0xa0] ;  /* 0x0100280000067ab9 */ /* 0x000fe20000000a00 */
[----:B------:R-:W-:Y:S01]  /*146f0*/  ULDC.64 UR8, c[0x4][0x28] ;  /* 0x01000a0000087ab9 */ /* 0x000fe20000000a00 */
[----:B------:R-:W-:Y:S01]  /*14700*/  IMAD.U32 R4, RZ, RZ, UR4 ;  /* 0x00000004ff047e24 */ /* 0x000fe2000f8e00ff */
[----:B0-----:R-:W-:Y:S01]  /*14710*/  MOV R6, UR6 ;  /* 0x0000000600067c02 */ /* 0x001fe20008000f00 */
[----:B------:R-:W0:Y:S01]  /*14720*/  LDC.64 R2, c[0x4][R2] ;  /* 0x0100000002027b82 */ /* 0x000e220000000a00 */
[----:B------:R-:W-:Y:S01]  /*14730*/  IMAD.U32 R5, RZ, RZ, UR5 ;  /* 0x00000005ff057e24 */ /* 0x000fe2000f8e00ff */
[----:B------:R-:W-:Y:S01]  /*14740*/  MOV R12, 0x1 ;  /* 0x00000001000c7802 */ /* 0x000fe20000000f00 */
[----:B--2---:R-:W-:Y:S02]  /*14750*/  IMAD.U32 R7, RZ, RZ, UR7 ;  /* 0x00000007ff077e24 */ /* 0x004fe4000f8e00ff */
[----:B------:R-:W-:-:S02]  /*14760*/  IMAD.U32 R10, RZ, RZ, UR8 ;  /* 0x00000008ff0a7e24 */ /* 0x000fc4000f8e00ff */
[----:B------:R-:W-:Y:S02]  /*14770*/  IMAD.U32 R11, RZ, RZ, UR9 ;  /* 0x00000009ff0b7e24 */ /* 0x000fe4000f8e00ff */
[----:B------:R-:W-:Y:S02]  /*14780*/  IMAD.MOV.U32 R8, RZ, RZ, 0x70 ;  /* 0x00000070ff087424 */ /* 0x000fe400078e00ff */
[----:B------:R-:W-:-:S07]  /*14790*/  IMAD.MOV.U32 R13, RZ, RZ, RZ ;  /* 0x000000ffff0d7224 */ /* 0x000fce00078e00ff */
[----:B------:R-:W-:-:S07]  /*147a0*/  LEPC R20, `(.L_x_590) ;  /* 0x000000001014794e */ /* 0x000fce0000000000 */
[----:B0-----:R-:W-:Y:S05]  /*147b0*/  CALL.ABS.NOINC R2 ;  /* 0x0000000002007343 */ /* 0x001fea0003c00000 */
.L_x_590:
[----:B------:R-:W-:Y:S05]  /*147c0*/  BSYNC B6 ;  /* 0x0000000000067941 */ /* 0x000fea0003800000 */
.L_x_589:
[----:B------:R-:W3:Y:S01]  /*147d0*/  LDL R20, [R1+0x14] ;  /* 0x0000140001147983 */ /* 0x000ee20000100800 */
[----:B------:R-:W-:Y:S01]  /*147e0*/  ULDC.64 UR4, c[0x0][0x2d8] ;  /* 0x0000b60000047ab9 */ /* 0x000fe20000000a00 */
[----:B------:R-:W-:Y:S01]  /*147f0*/  IMAD.MOV.U32 R2, RZ, RZ, R26 ;  /* 0x000000ffff027224 */ /* 0x000fe200078e001a */
[----:B------:R-:W1:Y:S01]  /*14800*/  LDC R9, c[0x0][0x448] ;  /* 0x00011200ff097b82 */ /* 0x000e620000000800 */
[----:B------:R-:W-:Y:S01]  /*14810*/  IMAD.MOV.U32 R3, RZ, RZ, R25 ;  /* 0x000000ffff037224 */ /* 0x000fe200078e0019 */
[----:B------:R4:W5:Y:S01]  /*14820*/  LDL R10, [R1+0x64] ;  /* 0x00006400010a7983 */ /* 0x0009620000100800 */
[----:B------:R-:W-:Y:S01]  /*14830*/  ULDC.64 UR6, c[0x0][0x2c8] ;  /* 0x0000b20000067ab9 */ /* 0x000fe20000000a00 */
[----:B------:R-:W-:Y:S01]  /*14840*/  ULDC.64 UR8, c[0x0][0x280] ;  /* 0x0000a00000087ab9 */ /* 0x000fe20000000a00 */
[----:B------:R-:W-:Y:S01]  /*14850*/  IMAD.WIDE.U32 R2, R18, UR4, R2 ;  /* 0x0000000412027c25 */ /* 0x000fe2000f8e0002 */
[----:B-1----:R-:W-:-:S13]  /*14860*/  ISETP.NE.AND P0, PT, R9, 0x1, PT ;  /* 0x000000010900780c */ /* 0x002fda0003f05270 */
[----:B------:R-:W1:Y:S08]  /*14870*/  @P0 LDC R5, c[0x0][0x450] ;  /* 0x00011400ff050b82 */ /* 0x000e700000000800 */
[----:B--2---:R-:W2:Y:S01]  /*14880*/  @P0 LDC R8, c[0x0][0x450] ;  /* 0x00011400ff080b82 */ /* 0x004ea20000000800 */
[----:B---3--:R-:W-:Y:S02]  /*14890*/  IMAD R0, R20, UR4, RZ ;  /* 0x0000000414007c24 */ /* 0x008fe4000f8e02ff */
[----:B------:R-:W3:Y:S02]  /*148a0*/  S2R R20, SR_TID.X ;  /* 0x0000000000147919 */ /* 0x000ee40000002100 */
[----:B------:R-:W-:Y:S01]  /*148b0*/  IMAD R0, R18, UR5, R0 ;  /* 0x0000000512007c24 */ /* 0x000fe2000f8e0200 */
[----:B------:R-:W-:-:S02]  /*148c0*/  ULDC.64 UR4, c[0x0][0x2e0] ;  /* 0x0000b80000047ab9 */ /* 0x000fc40000000a00 */
[----:B------:R-:W-:Y:S02]  /*148d0*/  IMAD R28, R28, UR4, RZ ;  /* 0x000000041c1c7c24 */ /* 0x000fe4000f8e02ff */
[----:B------:R-:W-:Y:S02]  /*148e0*/  IMAD.IADD R3, R3, 0x1, R0 ;  /* 0x0000000103037824 */ /* 0x000fe400078e0200 */
[C---:B------:R-:W-:Y:S01]  /*148f0*/  IMAD R28, R23.reuse, UR5, R28 ;  /* 0x00000005171c7c24 */ /* 0x040fe2000f8e021c */
[----:B------:R-:W4:Y:S01]  /*14900*/  @P0 LDC R0, c[0x0][0x44c] ;  /* 0x00011300ff000b82 */ /* 0x000f220000000800 */
[----:B------:R-:W-:Y:S01]  /*14910*/  IMAD.WIDE.U32 R2, R23, UR4, R2 ;  /* 0x0000000417027c25 */ /* 0x000fe2000f8e0002 */
[----:B------:R-:W-:Y:S01]  /*14920*/  ULDC.64 UR4, c[0x0][0x2d0] ;  /* 0x0000b40000047ab9 */ /* 0x000fe20000000a00 */
[----:B------:R0:W5:Y:S02]  /*14930*/  LDL R23, [R1+0x60] ;  /* 0x0000600001177983 */ /* 0x0001640000100800 */
[----:B------:R-:W-:Y:S01]  /*14940*/  IMAD.IADD R3, R3, 0x1, R28 ;  /* 0x0000000103037824 */ /* 0x000fe200078e021c */
[----:B---3--:R-:W-:-:S02]  /*14950*/  LOP3.LUT R21, R20, 0x7f, RZ, 0xc0, !PT ;  /* 0x0000007f14157812 */ /* 0x008fc400078ec0ff */
[----:B------:R-:W-:Y:S02]  /*14960*/  SHF.L.U32 R20, R20, 0x5, RZ ;  /* 0x0000000514147819 */ /* 0x000fe400000006ff */
[----:B------:R-:W-:-:S04]  /*14970*/  SHF.R.U32.HI R21, RZ, 0x2, R21 ;  /* 0x00000002ff157819 */ /* 0x000fc80000011615 */
[----:B------:R-:W-:-:S05]  /*14980*/  LOP3.LUT R20, R21, 0x60, R20, 0xf8, !PT ;  /* 0x0000006015147812 */ /* 0x000fca00078ef814 */
[----:B0-----:R-:W-:-:S04]  /*14990*/  IMAD R6, R17, 0xc0, R20 ;  /* 0x000000c011067824 */ /* 0x001fc800078e0214 */
[----:B----4-:R-:W-:-:S04]  /*149a0*/  @P0 IMAD.HI.U32 R0, R6, R0, RZ ;  /* 0x0000000006000227 */ /* 0x010fc800078e00ff */
[----:B------:R-:W-:Y:S01]  /*149b0*/  IMAD.MOV.U32 R4, RZ, RZ, R6 ;  /* 0x000000ffff047224 */ /* 0x000fe200078e0006 */
[----:B-1----:R-:W-:-:S04]  /*149c0*/  @P0 SHF.R.U32.HI R4, RZ, R5, R0 ;  /* 0x00000005ff040219 */ /* 0x002fc80000011600 */
[----:B------:R-:W-:-:S05]  /*149d0*/  SHF.R.S32.HI R0, RZ, 0x1f, R4 ;  /* 0x0000001fff007819 */ /* 0x000fca0000011404 */
[----:B------:R-:W-:-:S04]  /*149e0*/  IMAD R0, R0, UR4, RZ ;  /* 0x0000000400007c24 */ /* 0x000fc8000f8e02ff */
[C---:B------:R-:W-:Y:S02]  /*149f0*/  IMAD R7, R4.reuse, UR5, R0 ;  /* 0x0000000504077c24 */ /* 0x040fe4000f8e0200 */
[----:B------:R-:W-:Y:S02]  /*14a00*/  IMAD.MOV R0, RZ, RZ, -R4 ;  /* 0x000000ffff007224 */ /* 0x000fe400078e0a04 */
[----:B------:R-:W-:-:S04]  /*14a10*/  IMAD.WIDE.U32 R4, R4, UR4, R2 ;  /* 0x0000000404047c25 */ /* 0x000fc8000f8e0002 */
[----:B------:R-:W-:Y:S02]  /*14a20*/  IMAD R0, R9, R0, R6 ;  /* 0x0000000009007224 */ /* 0x000fe400078e0206 */
[----:B------:R-:W-:-:S03]  /*14a30*/  IMAD.IADD R5, R5, 0x1, R7 ;  /* 0x0000000105057824 */ /* 0x000fc600078e0207 */
[----:B------:R-:W-:Y:S01]  /*14a40*/  SHF.R.S32.HI R7, RZ, 0x1f, R0 ;  /* 0x0000001fff077819 */ /* 0x000fe20000011400 */
[----:B------:R-:W-:-:S04]  /*14a50*/  IMAD.WIDE.U32 R4, R0, UR6, R4 ;  /* 0x0000000600047c25 */ /* 0x000fc8000f8e0004 */
[----:B------:R-:W-:-:S04]  /*14a60*/  IMAD R7, R7, UR6, RZ ;  /* 0x0000000607077c24 */ /* 0x000fc8000f8e02ff */
[----:B------:R-:W-:Y:S02]  /*14a70*/  IMAD R0, R0, UR7, R7 ;  /* 0x0000000700007c24 */ /* 0x000fe4000f8e0207 */
[----:B------:R-:W0:Y:S01]  /*14a80*/  @P0 LDC R7, c[0x0][0x44c] ;  /* 0x00011300ff070b82 */ /* 0x000e220000000800 */
[----:B------:R-:W-:Y:S01]  /*14a90*/  IADD3 R4, P1, R4, UR8, RZ ;  /* 0x0000000804047c10 */ /* 0x000fe2000ff3e0ff */
[----:B------:R-:W1:Y:S03]  /*14aa0*/  S2R R21, SR_TID.X ;  /* 0x0000000000157919 */ /* 0x000e660000002100 */
[----:B------:R-:W-:Y:S02]  /*14ab0*/  IADD3.X R0, R5, UR9, R0, P1, !PT ;  /* 0x0000000905007c10 */ /* 0x000fe40008ffe400 */
[----:B------:R-:W-:-:S05]  /*14ac0*/  IADD3 R5, R6, 0x80, RZ ;  /* 0x0000008006057810 */ /* 0x000fca0007ffe0ff */
[----:B------:R-:W-:Y:S02]  /*14ad0*/  IMAD.MOV.U32 R6, RZ, RZ, R5 ;  /* 0x000000ffff067224 */ /* 0x000fe400078e0005 */
[----:B0-----:R-:W-:-:S05]  /*14ae0*/  @P0 IMAD.HI.U32 R7, R5, R7, RZ ;  /* 0x0000000705070227 */ /* 0x001fca00078e00ff */
[----:B--2---:R-:W-:-:S05]  /*14af0*/  @P0 SHF.R.U32.HI R6, RZ, R8, R7 ;  /* 0x00000008ff060219 */ /* 0x004fca0000011607 */
[----:B------:R-:W-:-:S04]  /*14b00*/  IMAD.MOV R7, RZ, RZ, -R6 ;  /* 0x000000ffff077224 */ /* 0x000fc800078e0a06 */
[----:B------:R-:W-:Y:S01]  /*14b10*/  IMAD R5, R9, R7, R5 ;  /* 0x0000000709057224 */ /* 0x000fe200078e0205 */
[----:B------:R-:W-:Y:S01]  /*14b20*/  SHF.R.S32.HI R7, RZ, 0x1f, R6 ;  /* 0x0000001fff077819 */ /* 0x000fe20000011406 */
[----:B------:R-:W-:-:S04]  /*14b30*/  IMAD.WIDE.U32 R2, R6, UR4, R2 ;  /* 0x0000000406027c25 */ /* 0x000fc8000f8e0002 */
[----:B------:R-:W-:Y:S01]  /*14b40*/  IMAD R7, R7, UR4, RZ ;  /* 0x0000000407077c24 */ /* 0x000fe2000f8e02ff */
[----:B------:R-:W-:-:S03]  /*14b50*/  ULDC UR4, c[0x0][0x2b8] ;  /* 0x0000ae0000047ab9 */ /* 0x000fc60000000800 */
[----:B------:R-:W-:Y:S01]  /*14b60*/  IMAD R7, R6, UR5, R7 ;  /* 0x0000000506077c24 */ /* 0x000fe2000f8e0207 */
[----:B------:R-:W-:Y:S01]  /*14b70*/  SHF.R.S32.HI R6, RZ, 0x1f, R5 ;  /* 0x0000001fff067819 */ /* 0x000fe20000011405 */
[----:B-1----:R-:W-:Y:S02]  /*14b80*/  IMAD.SHL.U32 R20, R21, 0x10, RZ ;  /* 0x0000001015147824 */ /* 0x002fe400078e00ff */
[----:B------:R-:W-:Y:S02]  /*14b90*/  IMAD.IADD R3, R3, 0x1, R7 ;  /* 0x0000000103037824 */ /* 0x000fe400078e0207 */
[----:B------:R-:W-:Y:S02]  /*14ba0*/  IMAD R6, R6, UR6, RZ ;  /* 0x0000000606067c24 */ /* 0x000fe4000f8e02ff */
[----:B------:R-:W-:Y:S01]  /*14bb0*/  IMAD.WIDE.U32 R2, R5, UR6, R2 ;  /* 0x0000000605027c25 */ /* 0x000fe2000f8e0002 */
[----:B------:R-:W-:-:S03]  /*14bc0*/  LOP3.LUT R20, R20, 0x30, RZ, 0xc0, !PT ;  /* 0x0000003014147812 */ /* 0x000fc600078ec0ff */
[----:B------:R-:W-:Y:S01]  /*14bd0*/  IMAD R6, R5, UR7, R6 ;  /* 0x0000000705067c24 */ /* 0x000fe2000f8e0206 */
[----:B------:R-:W-:Y:S02]  /*14be0*/  IADD3 R5, P1, R2, UR8, RZ ;  /* 0x0000000802057c10 */ /* 0x000fe4000ff3e0ff */
[----:B------:R-:W-:Y:S01]  /*14bf0*/  ISETP.GE.AND P0, PT, R20, UR4, PT ;  /* 0x0000000414007c0c */ /* 0x000fe2000bf06270 */
[----:B------:R-:W-:Y:S01]  /*14c00*/  UMOV UR4, 0xffffffff ;  /* 0xffffffff00047882 */ /* 0x000fe20000000000 */
[----:B------:R-:W-:Y:S02]  /*14c10*/  LOP3.LUT R21, R21, 0x7f, RZ, 0xc0, !PT ;  /* 0x0000007f15157812 */ /* 0x000fe400078ec0ff */
[----:B------:R-:W-:Y:S02]  /*14c20*/  IADD3.X R3, R3, UR9, R6, P1, !PT ;  /* 0x0000000903037c10 */ /* 0x000fe40008ffe406 */
[----:B------:R-:W-:Y:S01]  /*14c30*/  SHF.R.U32.HI R21, RZ, 0x2, R21 ;  /* 0x00000002ff157819 */ /* 0x000fe20000011615 */
[----:B------:R-:W-:Y:S06]  /*14c40*/  BRA.DIV UR4, `(.L_x_591) ;  /* 0x0000004a04587947 */ /* 0x000fec000b800000 */
[----:B------:R-:W0:Y:S01]  /*14c50*/  SHFL.IDX PT, R6, R4, RZ, 0x1c1f ;  /* 0x001c1fff04067589 */ /* 0x000e2200000e0000 */
[----:B-----5:R-:W-:Y:S02]  /*14c60*/  IMAD R2, R23, R9, RZ ;  /* 0x0000000917027224 */ /* 0x020fe400078e02ff */
[----:B------:R-:W-:Y:S01]  /*14c70*/  IMAD R17, R17, 0xc0, R21 ;  /* 0x000000c011117824 */ /* 0x000fe200078e0215 */
[----:B------:R-:W1:Y:S04]  /*14c80*/  SHFL.IDX PT, R7, R0, RZ, 0x1c1f ;  /* 0x001c1fff00077589 */ /* 0x000e6800000e0000 */
[----:B------:R-:W-:-:S13]  /*14c90*/  ISETP.GE.AND P2, PT, R17, R2, PT ;  /* 0x000000021100720c */ /* 0x000fda0003f46270 */
[----:B0-----:R-:W-:-:S04]  /*14ca0*/  @!P2 IADD3 R6, P1, R20, R6, RZ ;  /* 0x000000061406a210 */ /* 0x001fc80007f3e0ff */
[----:B-1----:R-:W-:-:S05]  /*14cb0*/  @!P2 IADD3.X R7, RZ, R7, RZ, P1, !PT ;  /* 0x00000007ff07a210 */ /* 0x002fca0000ffe4ff */
[----:B------:R-:W-:Y:S01]  /*14cc0*/  @!PT LDS RZ, [RZ] ;  /* 0x00000000fffff984 */ /* 0x000fe20000000800 */
[----:B------:R0:W-:Y:S02]  /*14cd0*/  @!P2 LDGSTS.E.BYPASS.LTC128B.128 [R10+0xb000], desc[UR40][R6.64], !P0 ;  /* 0x0b000000060aafae */ /* 0x0001e4000c101d68 */
[----:B0-----:R-:W-:Y:S02]  /*14ce0*/  VIADD R6, R17, 0x20 ;  /* 0x0000002011067836 */ /* 0x001fe40000000000 */
[----:B------:R-:W0:Y:S03]  /*14cf0*/  SHFL.IDX PT, R7, R4, 0x1, 0x1c1f ;  /* 0x003c1f0004077f89 */ /* 0x000e2600000e0000 */
        /* <DEDUP_REMOVED lines=10> */
[----:B------:R-:W-:Y:S02]  /*14da0*/  ISETP.GE.AND P1, PT, R6, R2, PT ;  /* 0x000000020600720c */ /* 0x000fe40003f26270 */
[----:B------:R-:W1:Y:S04]  /*14db0*/  SHFL.IDX PT, R6, R0, 0x2, 0x1c1f ;  /* 0x005c1f0000067f89 */ /* 0x000e6800000e0000 */
[----:B------:R-:W-:Y:S07]  /*14dc0*/  SHFL.IDX PT, R0, R0, 0x3, 0x1c1f ;  /* 0x007c1f0000007f89 */ /* 0x000fee00000e0000 */
[----:B0-----:R-:W-:-:S05]  /*14dd0*/  @!P1 IADD3 R7, P2, R20, R7, RZ ;  /* 0x0000000714079210 */ /* 0x001fca0007f5e0ff */
[----:B-1----:R-:W-:-:S05]  /*14de0*/  @!P1 IMAD.X R6, RZ, RZ, R6, P2 ;  /* 0x000000ffff069224 */ /* 0x002fca00010e0606 */
[----:B------:R-:W-:-:S04]  /*14df0*/  @!P1 LOP3.LUT R7, R7, R6, RZ, 0x3c, !PT ;  /* 0x0000000607079212 */ /* 0x000fc800078e3cff */
[----:B------:R-:W-:-:S04]  /*14e00*/  @!P1 LOP3.LUT R6, R7, R6, RZ, 0x3c, !PT ;  /* 0x0000000607069212 */ /* 0x000fc800078e3cff */
[----:B------:R-:W-:-:S05]  /*14e10*/  @!P1 LOP3.LUT R7, R7, R6, RZ, 0x3c, !PT ;  /* 0x0000000607079212 */ /* 0x000fca00078e3cff */
[----:B------:R0:W-:Y:S04]  /*14e20*/  @!P1 LDGSTS.E.BYPASS.LTC128B.128 [R10+0xc000], desc[UR40][R6.64], !P0 ;  /* 0x0c000000060a9fae */ /* 0x0001e8000c101d68 */
[----:B0-----:R0:W1:Y:S02]  /*14e30*/  SHFL.IDX PT, R6, R4, 0x3, 0x1c1f ;  /* 0x007c1f0004067f89 */ /* 0x00106400000e0000 */
[----:B0-----:R-:W-:-:S04]  /*14e40*/  IADD3 R4, R17, 0x80, RZ ;  /* 0x0000008011047810 */ /* 0x001fc80007ffe0ff */
[----:B------:R-:W-:Y:S01]  /*14e50*/  ISETP.GE.AND P1, PT, R4, R2, PT ;  /* 0x000000020400720c */ /* 0x000fe20003f26270 */
[----:B------:R-:W-:-:S05]  /*14e60*/  VIADD R4, R17, 0x60 ;  /* 0x0000006011047836 */ /* 0x000fca0000000000 */
[----:B------:R-:W-:Y:S02]  /*14e70*/  ISETP.GE.AND P2, PT, R4, R2, PT ;  /* 0x000000020400720c */ /* 0x000fe40003f46270 */
[----:B------:R-:W-:Y:S04]  /*14e80*/  SHFL.IDX PT, R4, R3, RZ, 0x1c1f ;  /* 0x001c1fff03047589 */ /* 0x000fe800000e0000 */
[----:B------:R-:W-:Y:S07]  /*14e90*/  SHFL.IDX PT, R3, R3, 0x1, 0x1c1f ;  /* 0x003c1f0003037f89 */ /* 0x000fee00000e0000 */
[----:B-1----:R-:W-:-:S05]  /*14ea0*/  @!P2 IADD3 R6, P3, R20, R6, RZ ;  /* 0x000000061406a210 */ /* 0x002fca0007f7e0ff */
[----:B------:R-:W-:Y:S02]  /*14eb0*/  @!P2 IMAD.X R7, RZ, RZ, R0, P3 ;  /* 0x000000ffff07a224 */ /* 0x000fe400018e0600 */
[----:B------:R-:W0:Y:S04]  /*14ec0*/  SHFL.IDX PT, R0, R5, RZ, 0x1c1f ;  /* 0x001c1fff05007589 */ /* 0x000e2800000e0000 */
[----:B------:R1:W-:Y:S04]  /*14ed0*/  @!P2 LDGSTS.E.BYPASS.LTC128B.128 [R10+0xc800], desc[UR40][R6.64], !P0 ;  /* 0x0c800000060aafae */ /* 0x0003e8000c101d68 */
[----:B------:R-:W2:Y:S01]  /*14ee0*/  SHFL.IDX PT, R5, R5, 0x1, 0x1c1f ;  /* 0x003c1f0005057f89 */ /* 0x000ea200000e0000 */
[----:B0-----:R-:W-:-:S05]  /*14ef0*/  @!P1 IADD3 R0, P3, R20, R0, RZ ;  /* 0x0000000014009210 */ /* 0x001fca0007f7e0ff */
[----:B------:R-:W-:Y:S02]  /*14f00*/  @!P1 IMAD.X R4, RZ, RZ, R4, P3 ;  /* 0x000000ffff049224 */ /* 0x000fe400018e0604 */
[----:B-1----:R-:W-:-:S03]  /*14f10*/  @!P1 IMAD.MOV.U32 R6, RZ, RZ, R0 ;  /* 0x000000ffff069224 */ /* 0x002fc600078e0000 */
[----:B------:R-:W-:-:S05]  /*14f20*/  @!P1 MOV R7, R4 ;  /* 0x0000000400079202 */ /* 0x000fca0000000f00 */
[----:B--2---:R0:W-:Y:S02]  /*14f30*/  @!P1 LDGSTS.E.BYPASS.LTC128B.128 [R10+0xd000], desc[UR40][R6.64], !P0 ;  /* 0x0d000000060a9fae */ /* 0x0041e4000c101d68 */
.L_x_735:
[----:B------:R-:W-:-:S05]  /*14f40*/  VIADD R17, R17, 0xa0 ;  /* 0x000000a011117836 */ /* 0x000fca0000000000 */
[----:B------:R-:W-:-:S13]  /*14f50*/  ISETP.GE.AND P1, PT, R17, R2, PT ;  /* 0x000000021100720c */ /* 0x000fda0003f26270 */
[----:B------:R-:W-:-:S05]  /*14f60*/  @!P1 IADD3 R2, P2, R20, R5, RZ ;  /* 0x0000000514029210 */ /* 0x000fca0007f5e0ff */
[----:B------:R-:W-:-:S05]  /*14f70*/  @!P1 IMAD.X R3, RZ, RZ, R3, P2 ;  /* 0x000000ffff039224 */ /* 0x000fca00010e0603 */
[----:B------:R-:W-:Y:S01]  /*14f80*/  @!PT LDS RZ, [RZ] ;  /* 0x00000000fffff984 */ /* 0x000fe20000000800 */
[----:B------:R-:W-:Y:S01]  /*14f90*/  @!PT LDS RZ, [RZ] ;  /* 0x00000000fffff984 */ /* 0x000fe20000000800 */
[----:B------:R-:W-:Y:S01]  /*14fa0*/  @!PT LDS RZ, [RZ] ;  /* 0x00000000fffff984 */ /* 0x000fe20000000800 */
[----:B------:R1:W-:Y:S01]  /*14fb0*/  @!P1 LDGSTS.E.BYPASS.LTC128B.128 [R10+0xd800], desc[UR40][R2.64], !P0 ;  /* 0x0d800000020a9fae */ /* 0x0003e2000c101d68 */
[----:B------:R-:W-:Y:S01]  /*14fc0*/  PLOP3.LUT P0, PT, PT, PT, PT, 0x80, 0x0 ;  /* 0x000000000000781c */ /* 0x000fe20003f0f070 */
[----:B------:R-:W-:-:S12]  /*14fd0*/  NOP ;  /* 0x0000000000007918 */ /* 0x000fd80000000000 */
.L_x_592:
[----:B------:R-:W-:Y:S02]  /*14fe0*/  PLOP3.LUT P1, PT, P1, P0, PT, 0xa2, 0x0 ;  /* 0x000000000000781c */ /* 0x000fe40000f21472 */
[----:B------:R-:W-:-:S08]  /*14ff0*/  @P0 R2UR P1, UR4, R22 ;  /* 0x00000000160402ca */ /* 0x000fd00000020000 */
[----:B------:R-:W-:-:S05]  /*15000*/  @P0 PLOP3.LUT P0, PT, P1, PT, PT, 0x80, 0x0 ;  /* 0x000000000000081c */ /* 0x000fca0000f0f070 */
[----:B------:R-:W-:Y:S01]  /*15010*/  @!P1 SYNCS.ARRIVE.TRANS64.RED.A0T1 RZ, [UR4+0x13200], RZ ;  /* 0x013200ffffff99a7 */ /* 0x000fe20008200404 */
[----:B------:R-:W-:Y:S07]  /*15020*/  @!P1 ARRIVES.LDGSTSBAR.64.TRANSCNT [UR4+0x13200] ;  /* 0x01320000ff0099b0 */ /* 0x000fee0008000a84 */
[----:B------:R-:W-:Y:S05]  /*15030*/  @P0 BRA.U.ANY `(.L_x_592) ;  /* 0xfffffffd00e80947 */ /* 0x000fea000393ffff */
[----:B-1----:R-:W2:Y:S02]  /*15040*/  LDL.LU R2, [R1+0x68] ;  /* 0x0000680001027983 */ /* 0x002ea40000300800 */
        /* <DEDUP_REMOVED lines=9> */
[----:B------:R-:W2:Y:S03]  /*150e0*/  SYNCS.PHASECHK.TRANS64.TRYWAIT P0, [R22+URZ+0x13220], R0 ;  /* 0x01322000160075a7 */ /* 0x000ea6000800017f */
[----:B-12---:R-:W-:Y:S05]  /*150f0*/  @!P0 BRA `(.L_x_594) ;  /* 0x0000004c00048947 */ /* 0x006fea0003800000 */
.L_x_736:
[----:B------:R-:W-:Y:S05]  /*15100*/  BSYNC B0 ;  /* 0x0000000000007941 */ /* 0x000fea0003800000 */
.L_x_593:
[----:B------:R-:W-:-:S13]  /*15110*/  ISETP.GE.AND P0, PT, R24, 0xa1, PT ;  /* 0x000000a11800780c */ /* 0x000fda0003f06270 */
[----:B------:R-:W-:Y:S05]  /*15120*/  @!P0 BRA `(.L_x_595) ;  /* 0x0000001400348947 */ /* 0x000fea0003800000 */
[----:B------:R-:W1:Y:S01]  /*15130*/  LDL.LU R2, [R1+0x54] ;  /* 0x0000540001027983 */ /* 0x000e620000300800 */
[----:B------:R-:W-:-:S03]  /*15140*/  IMAD.MOV.U32 R21, RZ, RZ, R29 ;  /* 0x000000ffff157224 */ /* 0x000fc600078e001d */
[----:B------:R2:W5:Y:S01]  /*15150*/  LDL.LU R23, [R1+0xc] ;  /* 0x00000c0001177983 */ /* 0x0005620000300800 */
[----:B-1----:R-:W-:-:S05]  /*15160*/  IADD3 R0, R2, -0x2, RZ ;  /* 0xfffffffe02007810 */ /* 0x002fca0007ffe0ff */
[----:B------:R2:W-:Y:S02]  /*15170*/  STL [R1], R0 ;  /* 0x0000000001007387 */ /* 0x0005e40000100800 */
.L_x_615:
[----:B0-----:R-:W3:Y:S04]  /*15180*/  LDL R3, [R1+0x1c] ;  /* 0x00001c0001037983 */ /* 0x001ee80000100800 */
[----:B----4-:R-:W4:Y:S04]  /*15190*/  LDL R8, [R1+0x20] ;  /* 0x0000200001087983 */ /* 0x010f280000100800 */
[----:B------:R-:W4:Y:S04]  /*151a0*/  LDL R11, [R1+0x8] ;  /* 0x00000800010b7983 */ /* 0x000f280000100800 */
[----:B0-----:R-:W3:Y:S01]  /*151b0*/  LDL.LU R10, [R1] ;  /* 0x00000000010a7983 */ /* 0x001ee20000300800 */
[----:B--2---:R-:W0:Y:S01]  /*151c0*/  S2R R0, SR_TID.X ;  /* 0x0000000000007919 */ /* 0x004e220000002100 */
[----:B-1----:R-:W1:Y:S01]  /*151d0*/  S2R R2, SR_TID.X ;  /* 0x0000000000027919 */ /* 0x002e620000002100 */
[----:B------:R-:W2:Y:S01]  /*151e0*/  S2R R12, SR_TID.X ;  /* 0x00000000000c7919 */ /* 0x000ea20000002100 */
[----:B------:R-:W-:Y:S05]  /*151f0*/  YIELD ;  /* 0x0000000000007946 */ /* 0x000fea0003800000 */
[----:B------:R-:W-:Y:S01]  /*15200*/  ULDC.64 UR4, c[0x0][0x428] ;  /* 0x00010a0000047ab9 */ /* 0x000fe20000000a00 */
[----:B------:R-:W4:Y:S01]  /*15210*/  LDL R9, [R1+0x74] ;  /* 0x0000740001097983 */ /* 0x000f220000100800 */
[----:B------:R-:W-:Y:S01]  /*15220*/  ULDC.64 UR6, c[0x0][0x418] ;  /* 0x0001060000067ab9 */ /* 0x000fe20000000a00 */
[----:B0-----:R-:W-:-:S02]  /*15230*/  LOP3.LUT R4, R0, 0x7f, RZ, 0xc0, !PT ;  /* 0x0000007f00047812 */ /* 0x001fc400078ec0ff */
[----:B------:R-:W0:Y:S02]  /*15240*/  LDC R0, c[0x0][0x430] ;  /* 0x00010c00ff007b82 */ /* 0x000e240000000800 */
[----:B------:R-:W-:Y:S01]  /*15250*/  SHF.R.U32.HI R5, RZ, 0x2, R4 ;  /* 0x00000002ff057819 */ /* 0x000fe20000011604 */
[----:B-1----:R-:W-:Y:S01]  /*15260*/  IMAD.SHL.U32 R4, R2, 0x20, RZ ;  /* 0x0000002002047824 */ /* 0x002fe200078e00ff */
[----:B0-----:R-:W-:-:S04]  /*15270*/  ISETP.NE.AND P0, PT, R0, 0x1, PT ;  /* 0x000000010000780c */ /* 0x001fc80003f05270 */
[----:B------:R-:W-:-:S09]  /*15280*/  LOP3.LUT R4, R5, 0x60, R4, 0xf8, !PT ;  /* 0x0000006005047812 */ /* 0x000fd200078ef804 */
[----:B------:R-:W0:Y:S08]  /*15290*/  @P0 LDC R6, c[0x0][0x434] ;  /* 0x00010d00ff060b82 */ /* 0x000e300000000800 */
[----:B------:R-:W1:Y:S01]  /*152a0*/  @P0 LDC R5, c[0x0][0x438] ;  /* 0x00010e00ff050b82 */ /* 0x000e620000000800 */
[----:B------:R-:W-:Y:S02]  /*152b0*/  LOP3.LUT R2, R2, 0x7f, RZ, 0xc0, !PT ;  /* 0x0000007f02027812 */ /* 0x000fe400078ec0ff */
[----:B--2---:R-:W-:-:S02]  /*152c0*/  SHF.L.U32 R12, R12, 0x5, RZ ;  /* 0x000000050c0c7819 */ /* 0x004fc400000006ff */
[----:B------:R-:W-:-:S04]  /*152d0*/  SHF.R.U32.HI R7, RZ, 0x2, R2 ;  /* 0x00000002ff077819 */ /* 0x000fc80000011602 */
[----:B------:R-:W-:Y:S02]  /*152e0*/  LOP3.LUT R12, R7, 0x60, R12, 0xf8, !PT ;  /* 0x00000060070c7812 */ /* 0x000fe400078ef80c */
[----:B------:R-:W2:Y:S02]  /*152f0*/  @P0 LDC R7, c[0x0][0x434] ;  /* 0x00010d00ff070b82 */ /* 0x000ea40000000800 */
[----:B------:R-:W-:-:S04]  /*15300*/  LOP3.LUT R12, R12, 0x80, RZ, 0xfc, !PT ;  /* 0x000000800c0c7812 */ /* 0x000fc800078efcff */
[----:B------:R-:W-:Y:S01]  /*15310*/  ISETP.GT.U32.AND P1, PT, R12, 0x9f, PT ;  /* 0x0000009f0c00780c */ /* 0x000fe20003f24070 */
[----:B---3--:R-:W-:-:S04]  /*15320*/  IMAD R3, R10, 0xa0, R3 ;  /* 0x000000a00a037824 */ /* 0x008fc800078e0203 */
[----:B------:R-:W-:-:S04]  /*15330*/  IMAD.IADD R4, R4, 0x1, R3 ;  /* 0x0000000104047824 */ /* 0x000fc800078e0203 */
[----:B0-----:R-:W-:-:S04]  /*15340*/  @P0 IMAD.HI.U32 R6, R4, R6, RZ ;  /* 0x0000000604060227 */ /* 0x001fc800078e00ff */
[----:B------:R-:W-:Y:S01]  /*15350*/  IMAD.MOV.U32 R2, RZ, RZ, R4 ;  /* 0x000000ffff027224 */ /* 0x000fe200078e0004 */
[----:B-1----:R-:W-:Y:S02]  /*15360*/  @P0 SHF.R.U32.HI R2, RZ, R5, R6 ;  /* 0x00000005ff020219 */ /* 0x002fe40000011606 */
[----:B------:R-:W0:Y:S01]  /*15370*/  @P0 LDC R6, c[0x0][0x438] ;  /* 0x00010e00ff060b82 */ /* 0x000e220000000800 */
[----:B------:R-:W-:-:S04]  /*15380*/  IMAD.IADD R3, R12, 0x1, R3 ;  /* 0x000000010c037824 */ /* 0x000fc800078e0203 */
[----:B--2---:R-:W-:-:S04]  /*15390*/  @P0 IMAD.HI.U32 R7, R3, R7, RZ ;  /* 0x0000000703070227 */ /* 0x004fc800078e00ff */
[----:B------:R-:W-:Y:S02]  /*153a0*/  IMAD.MOV.U32 R5, RZ, RZ, R3 ;  /* 0x000000ffff057224 */ /* 0x000fe400078e0003 */
[----:B----4-:R-:W-:Y:S01]  /*153b0*/  IMAD R8, R8, UR4, RZ ;  /* 0x0000000408087c24 */ /* 0x010fe2000f8e02ff */
[----:B0-----:R-:W-:Y:S01]  /*153c0*/  @P0 SHF.R.U32.HI R5, RZ, R6, R7 ;  /* 0x00000006ff050219 */ /* 0x001fe20000011607 */
[----:B------:R-:W-:-:S04]  /*153d0*/  IMAD.MOV R7, RZ, RZ, -R2 ;  /* 0x000000ffff077224 */ /* 0x000fc800078e0a02 */
[----:B------:R-:W-:Y:S02]  /*153e0*/  IMAD.MOV R6, RZ, RZ, -R5 ;  /* 0x000000ffff067224 */ /* 0x000fe400078e0a05 */
[C---:B------:R-:W-:Y:S02]  /*153f0*/  IMAD R4, R0.reuse, R7, R4 ;  /* 0x0000000700047224 */ /* 0x040fe400078e0204 */
[----:B------:R-:W-:Y:S01]  /*15400*/  IMAD R0, R0, R6, R3 ;  /* 0x0000000600007224 */ /* 0x000fe200078e0203 */
[----:B------:R-:W-:Y:S01]  /*15410*/  SHF.R.S32.HI R3, RZ, 0x1f, R2 ;  /* 0x0000001fff037819 */ /* 0x000fe20000011402 */
[C---:B------:R-:W-:Y:S02]  /*15420*/  IMAD R8, R11.reuse, UR5, R8 ;  /* 0x000000050b087c24 */ /* 0x040fe4000f8e0208 */
[----:B------:R-:W-:-:S05]  /*15430*/  IMAD.WIDE.U32 R2, R11, UR4, R2 ;  /* 0x000000040b027c25 */ /* 0x000fca000f8e0002 */
[----:B------:R-:W-:Y:S02]  /*15440*/  IADD3 R3, R8, R3, RZ ;  /* 0x0000000308037210 */ /* 0x000fe40007ffe0ff */
[----:B------:R-:W-:-:S04]  /*15450*/  LEA R6, P0, R2, UR6, 0x2 ;  /* 0x0000000602067c11 */ /* 0x000fc8000f8010ff */
[----:B------:R-:W-:Y:S01]  /*15460*/  LEA.HI.X R7, R2, UR7, R3, 0x2, P0 ;  /* 0x0000000702077c11 */ /* 0x000fe200080f1403 */
[--C-:B------:R-:W-:Y:S01]  /*15470*/  @!P1 IMAD.MOV.U32 R2, RZ, RZ, R5.reuse ;  /* 0x000000ffff029224 */ /* 0x100fe200078e0005 */
[----:B------:R-:W-:-:S03]  /*15480*/  @!P1 SHF.R.S32.HI R3, RZ, 0x1f, R5 ;  /* 0x0000001fff039819 */ /* 0x000fc60000011405 */
[----:B------:R0:W2:Y:S01]  /*15490*/  LDG.E R5, desc[UR40][R6.64] ;  /* 0x0000002806057981 */ /* 0x0000a2000c1e1900 */
[----:B------:R-:W-:-:S04]  /*154a0*/  @!P1 IMAD.WIDE.U32 R2, R11, UR4, R2 ;  /* 0x000000040b029c25 */ /* 0x000fc8000f8e0002 */
[----:B------:R-:W-:Y:S01]  /*154b0*/  @!P1 IMAD.IADD R8, R8, 0x1, R3 ;  /* 0x0000000108089824 */ /* 0x000fe200078e0203 */
[----:B0-----:R-:W-:Y:S01]  /*154c0*/  @!P1 LEA R6, P0, R2, UR6, 0x2 ;  /* 0x0000000602069c11 */ /* 0x001fe2000f8010ff */
[----:B------:R-:W-:-:S03]  /*154d0*/  VIADD R29, R21, 0x1 ;  /* 0x00000001151d7836 */ /* 0x000fc60000000000 */
[----:B------:R-:W-:Y:S01]  /*154e0*/  @!P1 LEA.HI.X R7, R2, UR7, R8, 0x2, P0 ;  /* 0x0000000702079c11 */ /* 0x000fe200080f1408 */
[----:B------:R-:W-:Y:S01]  /*154f0*/  IMAD.MOV.U32 R8, RZ, RZ, RZ ;  /* 0x000000ffff087224 */ /* 0x000fe200078e00ff */
[----:B------:R-:W-:Y:S02]  /*15500*/  MOV R2, R10 ;  /* 0x0000000a00027202 */ /* 0x000fe40000000f00 */
[----:B------:R-:W-:-:S03]  /*15510*/  ISETP.NE.AND P0, PT, R29, 0x2, PT ;  /* 0x000000021d00780c */ /* 0x000fc60003f05270 */
[----:B-----5:R0:W5:Y:S01]  /*15520*/  @!P1 LDG.E R8, desc[UR40][R6.64] ;  /* 0x0000002806089981 */ /* 0x020162000c1e1900 */
[----:B------:R-:W-:Y:S02]  /*15530*/  ISETP.GT.AND P1, PT, R2, RZ, PT ;  /* 0x000000ff0200720c */ /* 0x000fe40003f24270 */
[----:B------:R-:W-:Y:S01]  /*15540*/  SEL R2, RZ, 0x1, P0 ;  /* 0x00000001ff027807 */ /* 0x000fe20000000000 */
[----:B------:R-:W-:-:S03]  /*15550*/  VIADD R10, R10, 0xffffffff ;  /* 0xffffffff0a0a7836 */ /* 0x000fc60000000000 */
[----:B------:R-:W-:Y:S02]  /*15560*/  LOP3.LUT R2, R23, R2, RZ, 0x3c, !PT ;  /* 0x0000000217027212 */ /* 0x000fe400078e3cff */
[----:B------:R0:W-:Y:S04]  /*15570*/  STL [R1], R10 ;  /* 0x0000000a01007387 */ /* 0x0001e80000100800 */
[----:B------:R0:W-:Y:S01]  /*15580*/  STL [R1+0xc], R2 ;  /* 0x00000c0201007387 */ /* 0x0001e20000100800 */
[----:B------:R-:W-:Y:S02]  /*15590*/  ISETP.NE.AND P2, PT, R9, 0x3, PT ;  /* 0x000000030900780c */ /* 0x000fe40003f45270 */
[----:B------:R-:W-:Y:S02]  /*155a0*/  SEL R29, R29, RZ, P0 ;  /* 0x000000ff1d1d7207 */ /* 0x000fe40000000000 */
[----:B--2---:R-:W-:-:S09]  /*155b0*/  SHF.R.S32.HI R27, RZ, 0x1f, R5 ;  /* 0x0000001fff1b7819 */ /* 0x004fd20000011405 */
[----:B0-----:R-:W-:Y:S05]  /*155c0*/  @!P2 BRA `(.L_x_596) ;  /* 0x000000000004a947 */ /* 0x001fea0003800000 */
[----:B------:R-:W-:Y:S01]  /*155d0*/  BPT.TRAP 0x1 ;  /* 0x000000040000795c */ /* 0x000fe20000300000 */
.L_x_596:
[----:B------:R-:W-:Y:S01]  /*155e0*/  IMAD R6, R29, 0x8, R22 ;  /* 0x000000081d067824 */ /* 0x000fe200078e0216 */
[----:B------:R-:W-:Y:S01]  /*155f0*/  SHF.L.U32 R28, R2, 0x1f, RZ ;  /* 0x0000001f021c7819 */ /* 0x000fe200000006ff */
[----:B------:R-:W-:Y:S01]  /*15600*/  BSSY B0, `(.L_x_597) ;  /* 0x0000004000007945 */ /* 0x000fe20003800000 */
[----:B------:R-:W-:Y:S02]  /*15610*/  SHF.R.S32.HI R26, RZ, 0x1f, R4 ;  /* 0x0000001fff1a7819 */ /* 0x000fe40000011404 */
[----:B------:R-:W0:Y:S02]  /*15620*/  SYNCS.PHASECHK.TRANS64.TRYWAIT P0, [R6+URZ+0x13280], R28 ;  /* 0x0132801c060075a7 */ /* 0x000e24000800017f */
[----:B0-----:R-:W-:Y:S05]  /*15630*/  @!P0 BRA `(.L_x_598) ;  /* 0x0000004400c88947 */ /* 0x001fea0003800000 */
.L_x_737:
[----:B------:R-:W-:Y:S05]  /*15640*/  BSYNC B0 ;  /* 0x0000000000007941 */ /* 0x000fea0003800000 */
.L_x_597:
        /* <DEDUP_REMOVED lines=12> */
[----:B------:R-:W4:Y:S02]  /*15710*/  LDC R12, c[0x0][0x2f4] ;  /* 0x0000bd00ff0c7b82 */ /* 0x000f240000000800 */
[----:B------:R-:W-:-:S02]  /*15720*/  IMAD.IADD R3, R3, 0x1, R7 ;  /* 0x0000000103037824 */ /* 0x000fc400078e0207 */
[----:B------:R-:W-:Y:S02]  /*15730*/  IMAD R7, R27, UR6, RZ ;  /* 0x000000061b077c24 */ /* 0x000fe4000f8e02ff */
[----:B------:R-:W-:-:S04]  /*15740*/  IMAD.WIDE.U32 R2, R5, UR6, R2 ;  /* 0x0000000605027c25 */ /* 0x000fc8000f8e0002 */
[----:B------:R-:W-:-:S04]  /*15750*/  IMAD R7, R5, UR7, R7 ;  /* 0x0000000705077c24 */ /* 0x000fc8000f8e0207 */
[----:B------:R-:W-:Y:S02]  /*15760*/  IMAD.IADD R3, R3, 0x1, R7 ;  /* 0x0000000103037824 */ /* 0x000fe400078e0207 */
[----:B------:R-:W-:Y:S02]  /*15770*/  IMAD R7, R25, UR4, RZ ;  /* 0x0000000419077c24 */ /* 0x000fe4000f8e02ff */
[----:B------:R-:W-:-:S04]  /*15780*/  IMAD.WIDE.U32 R2, R18, UR8, R2 ;  /* 0x0000000812027c25 */ /* 0x000fc8000f8e0002 */
[----:B------:R-:W-:Y:S02]  /*15790*/  IMAD R7, R0, UR5, R7 ;  /* 0x0000000500077c24 */ /* 0x000fe4000f8e0207 */
[----:B-1----:R-:W-:-:S05]  /*157a0*/  IMAD.SHL.U32 R11, R11, 0x10, RZ ;  /* 0x000000100b0b7824 */ /* 0x002fca00078e00ff */
[----:B------:R-:W-:-:S04]  /*157b0*/  LOP3.LUT R11, R11, 0x30, RZ, 0xc0, !PT ;  /* 0x000000300b0b7812 */ /* 0x000fc800078ec0ff */
[----:B----4-:R-:W-:Y:S01]  /*157c0*/  ISETP.GE.AND P2, PT, R11, R12, PT ;  /* 0x0000000c0b00720c */ /* 0x010fe20003f46270 */
        /* <DEDUP_REMOVED lines=11> */
[----:B---3--:R-:W-:Y:S02]  /*15880*/  IMAD R7, R29, 0x2800, R13 ;  /* 0x000028001d077824 */ /* 0x008fe400078e020d */
[----:B------:R-:W-:-:S03]  /*15890*/  IMAD.WIDE.U32 R2, R18, UR8, R2 ;  /* 0x0000000812027c25 */ /* 0x000fc6000f8e0002 */
[----:B------:R-:W-:-:S04]  /*158a0*/  IADD3 R20, P0, R2, UR10, RZ ;  /* 0x0000000a02147c10 */ /* 0x000fc8000ff1e0ff */
[----:B------:R-:W-:Y:S01]  /*158b0*/  IADD3.X R17, R17, UR11, R3, P0, !PT ;  /* 0x0000000b11117c10 */ /* 0x000fe200087fe403 */
[----:B------:R-:W-:Y:S08]  /*158c0*/  BRA.DIV UR4, `(.L_x_599) ;  /* 0x0000004604387947 */ /* 0x000ff0000b800000 */
[----:B------:R-:W1:Y:S01]  /*158d0*/  S2R R3, SR_TID.X ;  /* 0x0000000000037919 */ /* 0x000e620000002100 */
[----:B------:R-:W-:Y:S01]  /*158e0*/  IADD3 R7, R22, R7, RZ ;  /* 0x0000000716077210 */ /* 0x000fe20007ffe0ff */
[----:B------:R-:W2:Y:S04]  /*158f0*/  SHFL.IDX PT, R2, R9, RZ, 0x1c1f ;  /* 0x001c1fff09027589 */ /* 0x000ea800000e0000 */
[----:B------:R-:W-:Y:S01]  /*15900*/  SHFL.IDX PT, R17, R17, RZ, 0x1c1f ;  /* 0x001c1fff11117589 */ /* 0x000fe200000e0000 */
[----:B-1----:R-:W-:-:S03]  /*15910*/  IMAD.SHL.U32 R11, R3, 0x10, RZ ;  /* 0x00000010030b7824 */ /* 0x002fc600078e00ff */
[----:B------:R-:W1:Y:S02]  /*15920*/  SHFL.IDX PT, R3, R10, RZ, 0x1c1f ;  /* 0x001c1fff0a037589 */ /* 0x000e6400000e0000 */
        /* <DEDUP_REMOVED lines=16> */
[----:B-1----:R-:W-:-:S05]  /*15a30*/  IADD3 R2, P0, R11, R2, RZ ;  /* 0x000000020b027210 */ /* 0x002fca0007f1e0ff */
[----:B------:R-:W-:-:S05]  /*15a40*/  IMAD.X R3, RZ, RZ, R10, P0 ;  /* 0x000000ffff037224 */ /* 0x000fca00000e060a */
[----:B------:R1:W-:Y:S04]  /*15a50*/  LDGSTS.E.BYPASS.LTC128B.128 [R7+0x7800], desc[UR40][R2.64], !P2 ;  /* 0x0780000002077fae */ /* 0x0003e8000d101d68 */
[----:B-1----:R1:W2:Y:S02]  /*15a60*/  SHFL.IDX PT, R2, R20, RZ, 0x1c1f ;  /* 0x001c1fff14027589 */ /* 0x0022a400000e0000 */
.L_x_749:
[----:B------:R-:W3:Y:S02]  /*15a70*/  S2R R3, SR_TID.X ;  /* 0x0000000000037919 */ /* 0x000ee40000002100 */
[----:B---3--:R-:W-:-:S05]  /*15a80*/  IMAD.SHL.U32 R3, R3, 0x10, RZ ;  /* 0x0000001003037824 */ /* 0x008fca00078e00ff */
[----:B------:R-:W-:-:S04]  /*15a90*/  LOP3.LUT R3, R3, 0x30, RZ, 0xc0, !PT ;  /* 0x0000003003037812 */ /* 0x000fc800078ec0ff */
[----:B--2---:R-:W-:-:S04]  /*15aa0*/  IADD3 R2, P0, R3, R2, RZ ;  /* 0x0000000203027210 */ /* 0x004fc80007f1e0ff */
[----:B------:R-:W-:Y:S02]  /*15ab0*/  IADD3.X R3, RZ, R17, RZ, P0, !PT ;  /* 0x00000011ff037210 */ /* 0x000fe400007fe4ff */
[----:B------:R-:W-:-:S03]  /*15ac0*/  PLOP3.LUT P0, PT, PT, PT, PT, 0x80, 0x0 ;  /* 0x000000000000781c */ /* 0x000fc60003f0f070 */
[----:B------:R-:W-:Y:S01]  /*15ad0*/  @!PT LDS RZ, [RZ] ;  /* 0x00000000fffff984 */ /* 0x000fe20000000800 */
[----:B------:R-:W-:Y:S01]  /*15ae0*/  @!PT LDS RZ, [RZ] ;  /* 0x00000000fffff984 */ /* 0x000fe20000000800 */
[----:B------:R-:W-:Y:S01]  /*15af0*/  @!PT LDS RZ, [RZ] ;  /* 0x00000000fffff984 */ /* 0x000fe20000000800 */
[----:B------:R2:W-:Y:S01]  /*15b00*/  LDGSTS.E.BYPASS.LTC128B.128 [R7+0x8000], desc[UR40][R2.64], !P2 ;  /* 0x0800000002077fae */ /* 0x0005e2000d101d68 */
[----:B------:R-:W-:-:S09]  /*15b10*/  NOP ;  /* 0x0000000000007918 */ /* 0x000fd20000000000 */
.L_x_600:
[----:B------:R-:W-:Y:S02]  /*15b20*/  PLOP3.LUT P2, PT, P2, P0, PT, 0xa2, 0x0 ;  /* 0x000000000000781c */ /* 0x000fe40001741472 */
[----:B------:R-:W-:-:S08]  /*15b30*/  @P0 R2UR P2, UR4, R6 ;  /* 0x00000000060402ca */ /* 0x000fd00000040000 */
[----:B------:R-:W-:-:S05]  /*15b40*/  @P0 PLOP3.LUT P0, PT, P2, PT, PT, 0x80, 0x0 ;  /* 0x000000000000081c */ /* 0x000fca000170f070 */
[----:B------:R-:W-:Y:S01]  /*15b50*/  @!P2 SYNCS.ARRIVE.TRANS64.RED.A0T1 RZ, [UR4+0x13270], RZ ;  /* 0x013270ffffffa9a7 */ /* 0x000fe20008200404 */
[----:B------:R-:W-:Y:S07]  /*15b60*/  @!P2 ARRIVES.LDGSTSBAR.64.TRANSCNT [UR4+0x13270] ;  /* 0x01327000ff00a9b0 */ /* 0x000fee0008000a84 */
[----:B------:R-:W-:Y:S05]  /*15b70*/  @P0 BRA.U.ANY `(.L_x_600) ;  /* 0xfffffffd00e80947 */ /* 0x000fea000393ffff */
[----:B------:R-:W-:Y:S01]  /*15b80*/  NOP ;  /* 0x0000000000007918 */ /* 0x000fe20000000000 */
[----:B--2---:R-:W2:Y:S02]  /*15b90*/  LDL R2, [R1+0x74] ;  /* 0x0000740001027983 */ /* 0x004ea40000100800 */
[----:B--2---:R-:W-:-:S13]  /*15ba0*/  ISETP.NE.AND P3, PT, R2, 0x3, PT ;  /* 0x000000030200780c */ /* 0x004fda0003f65270 */
[----:B------:R-:W-:Y:S05]  /*15bb0*/  @!P3 BRA `(.L_x_601) ;  /* 0x000000000004b947 */ /* 0x000fea0003800000 */
[----:B------:R-:W-:Y:S01]  /*15bc0*/  BPT.TRAP 0x1 ;  /* 0x000000040000795c */ /* 0x000fe20000300000 */
.L_x_601:
[----:B------:R2:W-:Y:S01]  /*15bd0*/  SYNCS.ARRIVE.TRANS64.A1T0 RZ, [R6+URZ+0x13270], RZ ;  /* 0x013270ff06ff79a7 */ /* 0x0005e2000810003f */
[----:B------:R-:W-:Y:S05]  /*15be0*/  @!P3 BRA `(.L_x_602) ;  /* 0x000000000004b947 */ /* 0x000fea0003800000 */
[----:B------:R-:W-:Y:S01]  /*15bf0*/  BPT.TRAP 0x1 ;  /* 0x000000040000795c */ /* 0x000fe20000300000 */
.L_x_602:
[----:B------:R-:W3:Y:S01]  /*15c00*/  SYNCS.PHASECHK.TRANS64.TRYWAIT P0, [R6+URZ+0x13240], R28 ;  /* 0x0132401c060075a7 */ /* 0x000ee2000800017f */
[----:B------:R-:W-:Y:S04]  /*15c10*/  BSSY B0, `(.L_x_603) ;  /* 0x0000002000007945 */ /* 0x000fe80003800000 */
[----:B---3--:R-:W-:Y:S05]  /*15c20*/  @!P0 BRA `(.L_x_604) ;  /* 0x0000004400fc8947 */ /* 0x008fea0003800000 */
.L_x_750:
[----:B------:R-:W-:Y:S05]  /*15c30*/  BSYNC B0 ;  /* 0x0000000000007941 */ /* 0x000fea0003800000 */
.L_x_603:
        /* <DEDUP_REMOVED lines=12> */
[----:B------:R-:W-:Y:S02]  /*15d00*/  IMAD.MOV.U32 R4, RZ, RZ, R2 ;  /* 0x000000ffff047224 */ /* 0x000fe400078e0002 */
[----:B------:R-:W-:Y:S02]  /*15d10*/  IMAD.IADD R5, R3, 0x1, R5 ;  /* 0x0000000103057824 */ /* 0x000fe400078e0205 */
[C---:B------:R-:W-:Y:S02]  /*15d20*/  IMAD R9, R0.reuse, UR5, R9 ;  /* 0x0000000500097c24 */ /* 0x040fe4000f8e0209 */
[----:B------:R-:W-:Y:S01]  /*15d30*/  IMAD.WIDE.U32 R2, R0, UR4, RZ ;  /* 0x0000000400027c25 */ /* 0x000fe2000f8e00ff */
[----:B------:R-:W-:-:S03]  /*15d40*/  ULDC.64 UR4, c[0x0][0x308] ;  /* 0x0000c20000047ab9 */ /* 0x000fc60000000a00 */
[----:B------:R-:W-:Y:S02]  /*15d50*/  IMAD.IADD R3, R3, 0x1, R9 ;  /* 0x0000000103037824 */ /* 0x000fe400078e0209 */
[----:B------:R-:W-:Y:S02]  /*15d60*/  IMAD R0, R24, UR6, RZ ;  /* 0x0000000618007c24 */ /* 0x000fe4000f8e02ff */
[----:B------:R-:W-:-:S04]  /*15d70*/  IMAD.WIDE.U32 R2, R8, UR6, R2 ;  /* 0x0000000608027c25 */ /* 0x000fc8000f8e0002 */
[----:B------:R-:W-:Y:S01]  /*15d80*/  IMAD R0, R8, UR7, R0 ;  /* 0x0000000708007c24 */ /* 0x000fe2000f8e0200 */
[----:B------:R-:W-:Y:S01]  /*15d90*/  ULDC.64 UR6, c[0x0][0x2e8] ;  /* 0x0000ba0000067ab9 */ /* 0x000fe20000000a00 */
[----:B------:R-:W-:-:S03]  /*15da0*/  IMAD.WIDE.U32 R4, R18, UR4, R4 ;  /* 0x0000000412047c25 */ /* 0x000fc6000f8e0004 */
[----:B------:R-:W-:Y:S02]  /*15db0*/  IADD3 R3, R3, R0, RZ ;  /* 0x0000000003037210 */ /* 0x000fe40007ffe0ff */
        /* <DEDUP_REMOVED lines=16> */
[----:B----4-:R-:W-:-:S05]  /*15ec0*/  IADD3 R2, P0, R10, R2, RZ ;  /* 0x000000020a027210 */ /* 0x010fca0007f1e0ff */
[----:B-----5:R-:W-:-:S05]  /*15ed0*/  IMAD.X R3, RZ, RZ, R3, P0 ;  /* 0x000000ffff037224 */ /* 0x020fca00000e0603 */
        /* <DEDUP_REMOVED lines=13> */
[----:B----4-:R-:W-:-:S04]  /*15fb0*/  IADD3 R2, P0, R10, R2, RZ ;  /* 0x000000020a027210 */ /* 0x010fc80007f1e0ff */
[----:B------:R-:W-:-:S05]  /*15fc0*/  IADD3.X R3, RZ, R8, RZ, P0, !PT ;  /* 0x00000008ff037210 */ /* 0x000fca00007fe4ff */
[----:B------:R4:W-:Y:S04]  /*15fd0*/  LDGSTS.E.BYPASS.LTC128B.128 [R7+0xf800], desc[UR40][R2.64], !P2 ;  /* 0x0f80000002077fae */ /* 0x0009e8000d101d68 */
[----:B----4-:R4:W0:Y:S02]  /*15fe0*/  SHFL.IDX PT, R2, R5, RZ, 0x1c1f ;  /* 0x001c1fff05027589 */ /* 0x01082400000e0000 */
.L_x_762:
        /* <DEDUP_REMOVED lines=8> */
.L_x_606:
[----:B------:R-:W-:Y:S02]  /*16070*/  PLOP3.LUT P2, PT, P2, P0, PT, 0xa2, 0x0 ;  /* 0x000000000000781c */ /* 0x000fe40001741472 */
[----:B------:R-:W-:-:S08]  /*16080*/  @P0 R2UR P2, UR4, R6 ;  /* 0x00000000060402ca */ /* 0x000fd00000040000 */
[----:B------:R-:W-:-:S05]  /*16090*/  @P0 PLOP3.LUT P0, PT, P2, PT, PT, 0x80, 0x0 ;  /* 0x000000000000081c */ /* 0x000fca000170f070 */
[----:B------:R-:W-:Y:S01]  /*160a0*/  @!P2 SYNCS.ARRIVE.TRANS64.RED.A0T1 RZ, [UR4+0x13230], RZ ;  /* 0x013230ffffffa9a7 */ /* 0x000fe20008200404 */
[----:B------:R-:W-:Y:S07]  /*160b0*/  @!P2 ARRIVES.LDGSTSBAR.64.TRANSCNT [UR4+0x13230] ;  /* 0x01323000ff00a9b0 */ /* 0x000fee0008000a84 */
[----:B------:R-:W-:Y:S05]  /*160c0*/  @P0 BRA.U.ANY `(.L_x_606) ;  /* 0xfffffffd00e80947 */ /* 0x000fea000393ffff */
[----:B------:R-:W-:Y:S01]  /*160d0*/  NOP ;  /* 0x0000000000007918 */ /* 0x000fe20000000000 */
[----:B------:R-:W5:Y:S02]  /*160e0*/  LDL R0, [R1+0x74] ;  /* 0x0000740001007983 */ /* 0x000f640000100800 */
[----:B-----5:R-:W-:-:S13]  /*160f0*/  ISETP.NE.AND P3, PT, R0, 0x3, PT ;  /* 0x000000030000780c */ /* 0x020fda0003f65270 */
[----:B------:R-:W-:Y:S05]  /*16100*/  @!P3 BRA `(.L_x_607) ;  /* 0x000000000004b947 */ /* 0x000fea0003800000 */
[----:B------:R-:W-:Y:S01]  /*16110*/  BPT.TRAP 0x1 ;  /* 0x000000040000795c */ /* 0x000fe20000300000 */
.L_x_607:
[----:B------:R-:W5:Y:S01]  /*16120*/  LDL R0, [R1+0x58] ;  /* 0x0000580001007983 */ /* 0x000f620000100800 */
[----:B------:R0:W-:Y:S01]  /*16130*/  SYNCS.ARRIVE.TRANS64.A1T0 RZ, [R6+URZ+0x13230], RZ ;  /* 0x013230ff06ff79a7 */ /* 0x0001e2000810003f */
[----:B-----5:R-:W-:-:S13]  /*16140*/  ISETP.NE.AND P0, PT, R0, 0x3, PT ;  /* 0x000000030000780c */ /* 0x020fda0003f05270 */
[----:B0-----:R-:W-:Y:S05]  /*16150*/  @!P0 BRA `(.L_x_608) ;  /* 0x0000000000048947 */ /* 0x001fea0003800000 */
[----:B------:R-:W-:Y:S01]  /*16160*/  BPT.TRAP 0x1 ;  /* 0x000000040000795c */ /* 0x000fe20000300000 */
.L_x_608:
[----:B------:R-:W-:Y:S01]  /*16170*/  LOP3.LUT R0, R23, 0x1, RZ, 0x3c, !PT ;  /* 0x0000000117007812 */ /* 0x000fe200078e3cff */
[----:B------:R-:W-:Y:S01]  /*16180*/  IMAD R2, R21, 0x8, R22 ;  /* 0x0000000815027824 */ /* 0x000fe200078e0216 */
[----:B------:R-:W-:Y:S02]  /*16190*/  BSSY B0, `(.L_x_609) ;  /* 0x0000004000007945 */ /* 0x000fe40003800000 */
[----:B------:R-:W-:-:S04]  /*161a0*/  SHF.L.U32 R0, R0, 0x1f, RZ ;  /* 0x0000001f00007819 */ /* 0x000fc800000006ff */
[----:B------:R-:W0:Y:S02]  /*161b0*/  SYNCS.PHASECHK.TRANS64.TRYWAIT P2, [R2+URZ+0x13270], R0 ;  /* 0x01327000020075a7 */ /* 0x000e24000804017f */
[----:B0-----:R-:W-:Y:S05]  /*161c0*/  @!P2 BRA `(.L_x_610) ;  /* 0x000000480004a947 */ /* 0x001fea0003800000 */
.L_x_763:
[----:B------:R-:W-:Y:S05]  /*161d0*/  BSYNC B0 ;  /* 0x0000000000007941 */ /* 0x000fea0003800000 */
.L_x_609:
[----:B------:R-:W5:Y:S02]  /*161e0*/  LDL R3, [R1+0x74] ;  /* 0x0000740001037983 */ /* 0x000f640000100800 */
[----:B-----5:R-:W-:-:S13]  /*161f0*/  ISETP.NE.AND P2, PT, R3, 0x3, PT ;  /* 0x000000030300780c */ /* 0x020fda0003f45270 */
[----:B------:R-:W-:Y:S05]  /*16200*/  @!P2 BRA `(.L_x_611) ;  /* 0x000000000004a947 */ /* 0x000fea0003800000 */
[----:B------:R-:W-:Y:S01]  /*16210*/  BPT.TRAP 0x1 ;  /* 0x000000040000795c */ /* 0x000fe20000300000 */
.L_x_611:
[----:B------:R-:W-:Y:S01]  /*16220*/  SHF.L.U32 R0, R23, 0x1f, RZ ;  /* 0x0000001f17007819 */ /* 0x000fe200000006ff */
[----:B------:R-:W-:-:S03]  /*16230*/  IMAD R3, R21, 0x2800, RZ ;  /* 0x0000280015037824 */ /* 0x000fc600078e02ff */
[----:B------:R-:W0:Y:S02]  /*16240*/  SYNCS.PHASECHK.TRANS64.TRYWAIT P2, [R2+URZ+0x13260], R0 ;  /* 0x01326000020075a7 */ /* 0x000e24000804017f */
[----:B0-----:R-:W-:Y:S05]  /*16250*/  @!P2 BRA `(.L_x_612) ;  /* 0x0000004400f4a947 */ /* 0x001fea0003800000 */
.L_x_764:
[----:B------:R-:W5:Y:S04]  /*16260*/  LDL R4, [R1+0x38] ;  /* 0x0000380001047983 */ /* 0x000f680000100800 */
[----:B------:R-:W2:Y:S04]  /*16270*/  LDL R10, [R1+0x2c] ;  /* 0x00002c00010a7983 */ /* 0x000ea80000100800 */
[----:B------:R-:W2:Y:S01]  /*16280*/  LDL R12, [R1+0x74] ;  /* 0x00007400010c7983 */ /* 0x000ea20000100800 */
[----:B------:R-:W-:Y:S05]  /*16290*/  WARPSYNC.ALL ;  /* 0x0000000000007948 */ /* 0x000fea0003800000 */
[----:B-----5:R-:W-:-:S05]  /*162a0*/  LOP3.LUT R0, R3, R4, RZ, 0xfc, !PT ;  /* 0x0000000403007212 */ /* 0x020fca00078efcff */
[----:B------:R-:W-:-:S05]  /*162b0*/  IMAD.IADD R0, R22, 0x1, R0 ;  /* 0x0000000116007824 */ /* 0x000fca00078e0200 */
[----:B--234-:R-:W0:Y:S01]  /*162c0*/  LDSM.16.MT88.4 R4, [R0+0x6000] ;  /* 0x006000000004783b */ /* 0x01ce220000004200 */
[----:B------:R-:W-:-:S05]  /*162d0*/  LOP3.LUT R3, R3, R10, RZ, 0xfc, !PT ;  /* 0x0000000a03037212 */ /* 0x000fca00078efcff */
[----:B------:R-:W-:Y:S01]  /*162e0*/  IMAD.IADD R3, R22, 0x1, R3 ;  /* 0x0000000116037824 */ /* 0x000fe200078e0203 */
        /* <DEDUP_REMOVED lines=23> */
[----:B------:R-:W0:Y:S01]  /*16460*/  LDSM.16.MT88.4 R4, [R0+0x8000] ;  /* 0x008000000004783b */ /* 0x000e220000004200 */
[----:B------:R-:W-:Y:S02]  /*16470*/  ISETP.NE.AND P2, PT, R12, 0x3, PT ;  /* 0x000000030c00780c */ /* 0x000fe40003f45270 */
        /* <DEDUP_REMOVED lines=13> */
.L_x_613:
[----:B--2---:R2:W-:Y:S01]  /*16550*/  SYNCS.ARRIVE.TRANS64.A1T0 RZ, [R2+URZ+0x13250], RZ ;  /* 0x013250ff02ff79a7 */ /* 0x0045e2000810003f */
[----:B------:R-:W-:Y:S06]  /*16560*/  BAR.SYNC.DEFER_BLOCKING 0x2, 0x80 ;  /* 0x0082000000007b1d */ /* 0x000fec0000010000 */
[----:B------:R-:W-:Y:S05]  /*16570*/  @!P0 BRA `(.L_x_614) ;  /* 0x0000000000048947 */ /* 0x000fea0003800000 */
[----:B------:R-:W-:Y:S01]  /*16580*/  BPT.TRAP 0x1 ;  /* 0x000000040000795c */ /* 0x000fe20000300000 */
.L_x_614:
[----:B------:R-:W3:Y:S01]  /*16590*/  LDL R0, [R1+0x24] ;  /* 0x0000240001007983 */ /* 0x000ee20000100800 */
[----:B--2---:R-:W-:Y:S01]  /*165a0*/  IADD3 R2, R2, 0x13280, RZ ;  /* 0x0001328002027810 */ /* 0x004fe20007ffe0ff */
[----:B------:R-:W-:Y:S02]  /*165b0*/  IMAD.MOV.U32 R21, RZ, RZ, R29 ;  /* 0x000000ffff157224 */ /* 0x000fe400078e001d */
[----:B------:R4:W5:Y:S01]  /*165c0*/  LDL R23, [R1+0xc] ;  /* 0x00000c0001177983 */ /* 0x0009620000100800 */
[----:B---3--:R-:W-:-:S04]  /*165d0*/  PRMT R2, R0, 0x654, R2 ;  /* 0x0000065400027816 */ /* 0x008fc80000000002 */
[----:B------:R4:W-:Y:S01]  /*165e0*/  SYNCS.ARRIVE.TRANS64.RED.A1T0 RZ, [R2+URZ], RZ ;  /* 0x000000ff02ff79a7 */ /* 0x0009e2000810043f */
[----:B------:R-:W-:Y:S05]  /*165f0*/  @P1 BRA `(.L_x_615) ;  /* 0xffffffe800e01947 */ /* 0x000fea000383ffff */
.L_x_595:
[----:B-1----:R-:W4:Y:S02]  /*16600*/  S2R R0, SR_TID.X ;  /* 0x0000000000007919 */ /* 0x002f240000002100 */
[----:B----4-:R-:W-:Y:S02]  /*16610*/  LOP3.LUT R2, R0, 0x7f, RZ, 0xc0, !PT ;  /* 0x0000007f00027812 */ /* 0x010fe400078ec0ff */
[----:B------:R-:W2:Y:S01]  /*16620*/  LDL R0, [R1+0x58] ;  /* 0x0000580001007983 */ /* 0x000ea20000100800 */
[----:B------:R-:W-:Y:S01]  /*16630*/  BSSY B0, `(.L_x_616) ;  /* 0x0000010000007945 */ /* 0x000fe20003800000 */
[----:B------:R-:W-:Y:S02]  /*16640*/  ISETP.NE.AND P1, PT, R2, RZ, PT ;  /* 0x000000ff0200720c */ /* 0x000fe40003f25270 */
[----:B--2---:R-:W-:-:S11]  /*16650*/  ISETP.NE.AND P0, PT, R0, 0x3, PT ;  /* 0x000000030000780c */ /* 0x004fd60003f05270 */
[----:B------:R-:W-:Y:S05]  /*16660*/  @P1 BRA `(.L_x_617) ;  /* 0x0000000000301947 */ /* 0x000fea0003800000 */
[----:B------:R-:W1:Y:S01]  /*16670*/  S2R R5, SR_LANEID ;  /* 0x0000000000057919 */ /* 0x000e620000000000 */
[----:B------:R-:W-:Y:S01]  /*16680*/  VOTEU.ANY UR4, UPT, PT ;  /* 0x0000000000047886 */ /* 0x000fe200038e0100 */
[----:B0-----:R-:W0:Y:S01]  /*16690*/  LDC.64 R2, c[0x0][0xc60] ;  /* 0x00031800ff027b82 */ /* 0x001e220000000a00 */
[----:B------:R-:W1:Y:S02]  /*166a0*/  FLO.U32 R0, UR4 ;  /* 0x0000000400007d00 */ /* 0x000e6400080e0000 */
[----:B-1----:R-:W-:-:S06]  /*166b0*/  ISETP.EQ.U32.AND P1, PT, R0, R5, PT ;  /* 0x000000050000720c */ /* 0x002fcc0003f22070 */
[----:B------:R-:W0:Y:S07]  /*166c0*/  POPC R5, UR4 ;  /* 0x0000000400057d09 */ /* 0x000e2e0008000000 */
[----:B0-----:R-:W2:Y:S01]  /*166d0*/  @P1 ATOMG.E.ADD.STRONG.GPU PT, R3, desc[UR40][R2.64], R5 ;  /* 0x00000005020319a8 */ /* 0x001ea200081ee1e8 */
[----:B------:R-:W0:Y:S02]  /*166e0*/  S2R R4, SR_LTMASK ;  /* 0x0000000000047919 */ /* 0x000e240000003900 */
[----:B0-----:R-:W-:-:S04]  /*166f0*/  LOP3.LUT R4, R4, UR4, RZ, 0xc0, !PT ;  /* 0x0000000404047c12 */ /* 0x001fc8000f8ec0ff */
[----:B------:R-:W0:Y:S01]  /*16700*/  POPC R7, R4 ;  /* 0x0000000400077309 */ /* 0x000e220000000000 */
[----:B--2---:R-:W0:Y:S02]  /*16710*/  SHFL.IDX PT, R0, R3, R0, 0x1f ;  /* 0x00001f0003007589 */ /* 0x004e2400000e0000 */
[----:B0-----:R-:W-:-:S07]  /*16720*/  IADD3 R16, R0, UR36, R7 ;  /* 0x0000002400107c10 */ /* 0x001fce000fffe007 */
.L_x_617:
[----:B------:R-:W-:Y:S05]  /*16730*/  BSYNC B0 ;  /* 0x0000000000007941 */ /* 0x000fea0003800000 */
.L_x_616:
[----:B------:R-:W-:Y:S05]  /*16740*/  @!P0 BRA `(.L_x_618) ;  /* 0x0000000000048947 */ /* 0x000fea0003800000 */
[----:B------:R-:W-:Y:S01]  /*16750*/  BPT.TRAP 0x1 ;  /* 0x000000040000795c */ /* 0x000fe20000300000 */
.L_x_618:
[----:B------:R-:W2:Y:S01]  /*16760*/  LDL R0, [R1+0xc] ;  /* 0x00000c0001007983 */ /* 0x000ea20000100800 */
[----:B0-----:R-:W-:Y:S01]  /*16770*/  IMAD R3, R29, 0x8, R22 ;  /* 0x000000081d037824 */ /* 0x001fe200078e0216 */
[----:B------:R-:W-:Y:S01]  /*16780*/  BSSY B0, `(.L_x_619) ;  /* 0x0000005000007945 */ /* 0x000fe20003800000 */
[----:B--2---:R-:W-:-:S04]  /*16790*/  LOP3.LUT R0, R0, 0x1, RZ, 0x3c, !PT ;  /* 0x0000000100007812 */ /* 0x004fc800078e3cff */
[----:B------:R-:W-:-:S04]  /*167a0*/  SHF.L.U32 R0, R0, 0x1f, RZ ;  /* 0x0000001f00007819 */ /* 0x000fc800000006ff */
[----:B------:R-:W0:Y:S02]  /*167b0*/  SYNCS.PHASECHK.TRANS64.TRYWAIT P1, [R3+URZ+0x13270], R0 ;  /* 0x01327000030075a7 */ /* 0x000e24000802017f */
[----:B0-----:R-:W-:Y:S05]  /*167c0*/  @!P1 BRA `(.L_x_620) ;  /* 0x0000004000ac9947 */ /* 0x001fea0003800000 */
.L_x_765:
[----:B------:R-:W-:Y:S05]  /*167d0*/  BSYNC B0 ;  /* 0x0000000000007941 */ /* 0x000fea0003800000 */
.L_x_619:
[----:B------:R-:W2:Y:S02]  /*167e0*/  LDL R2, [R1+0x74] ;  /* 0x0000740001027983 */ /* 0x000ea40000100800 */
[----:B--2---:R-:W-:-:S13]  /*167f0*/  ISETP.NE.AND P1, PT, R2, 0x3, PT ;  /* 0x000000030200780c */ /* 0x004fda0003f25270 */
[----:B------:R-:W-:Y:S05]  /*16800*/  @!P1 BRA `(.L_x_621) ;  /* 0x0000000000049947 */ /* 0x000fea0003800000 */
[----:B------:R-:W-:Y:S01]  /*16810*/  BPT.TRAP 0x1 ;  /* 0x000000040000795c */ /* 0x000fe20000300000 */
.L_x_621:
[----:B0-----:R-:W2:Y:S02]  /*16820*/  LDL R0, [R1+0xc] ;  /* 0x00000c0001007983 */ /* 0x001ea40000100800 */
[----:B--2---:R-:W-:-:S04]  /*16830*/  SHF.L.U32 R0, R0, 0x1f, RZ ;  /* 0x0000001f00007819 */ /* 0x004fc800000006ff */
[----:B------:R-:W0:Y:S02]  /*16840*/  SYNCS.PHASECHK.TRANS64.TRYWAIT P1, [R3+URZ+0x13260], R0 ;  /* 0x01326000030075a7 */ /* 0x000e24000802017f */
[----:B0-----:R-:W-:Y:S05]  /*16850*/  @!P1 BRA `(.L_x_622) ;  /* 0x00000040009c9947 */ /* 0x001fea0003800000 */
.L_x_766:
[----:B------:R-:W2:Y:S04]  /*16860*/  LDL R4, [R1+0x38] ;  /* 0x0000380001047983 */ /* 0x000ea80000100800 */
[----:B------:R-:W3:Y:S01]  /*16870*/  LDL R10, [R1+0x2c] ;  /* 0x00002c00010a7983 */ /* 0x000ee20000100800 */
[----:B------:R-:W-:-:S03]  /*16880*/  IMAD R2, R29, 0x2800, RZ ;  /* 0x000028001d027824 */ /* 0x000fc600078e02ff */
[----:B------:R-:W4:Y:S01]  /*16890*/  LDL R12, [R1+0x74] ;  /* 0x00007400010c7983 */ /* 0x000f220000100800 */
[----:B------:R-:W-:Y:S05]  /*168a0*/  WARPSYNC.ALL ;  /* 0x0000000000007948 */ /* 0x000fea0003800000 */
[----:B--2---:R-:W-:-:S05]  /*168b0*/  LOP3.LUT R5, R2, R4, RZ, 0xfc, !PT ;  /* 0x0000000402057212 */ /* 0x004fca00078efcff */
[----:B0-----:R-:W-:-:S05]  /*168c0*/  IMAD.IADD R0, R22, 0x1, R5 ;  /* 0x0000000116007824 */ /* 0x001fca00078e0205 */
[----:B------:R-:W0:Y:S01]  /*168d0*/  LDSM.16.MT88.4 R4, [R0+0x6000] ;  /* 0x006000000004783b */ /* 0x000e220000004200 */
[----:B---3--:R-:W-:-:S05]  /*168e0*/  LOP3.LUT R2, R2, R10, RZ, 0xfc, !PT ;  /* 0x0000000a02027212 */ /* 0x008fca00078efcff */
        /* <DEDUP_REMOVED lines=25> */
[----:B----4-:R-:W-:Y:S02]  /*16a80*/  ISETP.NE.AND P1, PT, R12, 0x3, PT ;  /* 0x000000030c00780c */ /* 0x010fe40003f25270 */
        /* <DEDUP_REMOVED lines=10> */
[----:B-1----:R-:W1:Y:S01]  /*16b30*/  FENCE.VIEW.ASYNC.S ;  /* 0x00000000000073c6 */ /* 0x002e620000000000 */
[----:B------:R-:W-:Y:S05]  /*16b40*/  @!P1 BRA `(.L_x_623) ;  /* 0x0000000000049947 */ /* 0x000fea0003800000 */
[----:B------:R-:W-:Y:S01]  /*16b50*/  BPT.TRAP 0x1 ;  /* 0x000000040000795c */ /* 0x000fe20000300000 */
.L_x_623:
[----:B-1----:R1:W-:Y:S01]  /*16b60*/  SYNCS.ARRIVE.TRANS64.A1T0 RZ, [R3+URZ+0x13250], RZ ;  /* 0x013250ff03ff79a7 */ /* 0x0023e2000810003f */
[----:B------:R-:W-:Y:S06]  /*16b70*/  BAR.SYNC.DEFER_BLOCKING 0x2, 0x80 ;  /* 0x0082000000007b1d */ /* 0x000fec0000010000 */
[----:B------:R-:W-:Y:S05]  /*16b80*/  @!P0 BRA `(.L_x_624) ;  /* 0x0000000000048947 */ /* 0x000fea0003800000 */
[----:B------:R-:W-:Y:S01]  /*16b90*/  BPT.TRAP 0x1 ;  /* 0x000000040000795c */ /* 0x000fe20000300000 */
.L_x_624:
[----:B------:R-:W2:Y:S04]  /*16ba0*/  LDL R0, [R1+0x24] ;  /* 0x0000240001007983 */ /* 0x000ea80000100800 */
[----:B0-----:R-:W3:Y:S01]  /*16bb0*/  LDL.LU R2, [R1+0xc] ;  /* 0x00000c0001027983 */ /* 0x001ee20000300800 */
[----:B------:R-:W-:Y:S01]  /*16bc0*/  VIADD R29, R29, 0x1 ;  /* 0x000000011d1d7836 */ /* 0x000fe20000000000 */
[----:B-1----:R-:W-:-:S04]  /*16bd0*/  IADD3 R3, R3, 0x13280, RZ ;  /* 0x0001328003037810 */ /* 0x002fc80007ffe0ff */
[----:B------:R-:W-:-:S04]  /*16be0*/  ISETP.NE.AND P0, PT, R29, 0x2, PT ;  /* 0x000000021d00780c */ /* 0x000fc80003f05270 */
[----:B------:R-:W-:Y:S02]  /*16bf0*/  SEL R29, R29, RZ, P0 ;  /* 0x000000ff1d1d7207 */ /* 0x000fe40000000000 */
[----:B--2---:R-:W-:Y:S02]  /*16c00*/  PRMT R3, R0, 0x654, R3 ;  /* 0x0000065400037816 */ /* 0x004fe40000000003 */
[----:B------:R-:W-:Y:S02]  /*16c10*/  SEL R0, RZ, 0x1, P0 ;  /* 0x00000001ff007807 */ /* 0x000fe40000000000 */
[----:B------:R0:W-:Y:S02]  /*16c20*/  SYNCS.ARRIVE.TRANS64.RED.A1T0 RZ, [R3+URZ], RZ ;  /* 0x000000ff03ff79a7 */ /* 0x0001e4000810043f */
[----:B---3--:R-:W-:-:S05]  /*16c30*/  LOP3.LUT R2, R2, R0, RZ, 0x3c, !PT ;  /* 0x0000000002027212 */ /* 0x008fca00078e3cff */
[----:B------:R0:W-:Y:S02]  /*16c40*/  STL [R1+0xc], R2 ;  /* 0x00000c0201007387 */ /* 0x0001e40000100800 */
.L_x_565:
[----:B------:R-:W2:Y:S02]  /*16c50*/  LDL R0, [R1+0x30] ;  /* 0x0000300001007983 */ /* 0x000ea40000100800 */
[----:B--2---:R-:W-:-:S13]  /*16c60*/  LOP3.LUT P0, RZ, R0, 0x10, RZ, 0xc0, !PT ;  /* 0x0000001000ff7812 */ /* 0x004fda000780c0ff */
[----:B------:R-:W-:Y:S05]  /*16c70*/  @!P0 BRA `(.L_x_625) ;  /* 0x0000000000288947 */ /* 0x000fea0003800000 */
[----:B------:R-:W-:Y:S05]  /*16c80*/  WARPSYNC.ALL ;  /* 0x0000000000007948 */ /* 0x000fea0003800000 */
[----:B------:R-:W1:Y:S08]  /*16c90*/  S2UR UR4, SR_CgaCtaId ;  /* 0x00000000000479c3 */ /* 0x000e700000008800 */
[----:B------:R-:W-:Y:S01]  /*16ca0*/  BAR.SYNC.DEFER_BLOCKING 0x5, 0x200 ;  /* 0x0148000000007b1d */ /* 0x000fe20000010000 */
[----:B------:R-:W-:Y:S01]  /*16cb0*/  MOV R22, 0x400 ;  /* 0x0000040000167802 */ /* 0x000fe20000000f00 */
[----:B-1----:R-:W-:-:S05]  /*16cc0*/  IMAD.U32 R0, RZ, RZ, UR4 ;  /* 0x00000004ff007e24 */ /* 0x002fca000f8e00ff */
[----:B------:R-:W-:Y:S01]  /*16cd0*/  LEA R22, R0, R22, 0x18 ;  /* 0x0000001600167211 */ /* 0x000fe200078ec0ff */
[----:B------:R1:W-:Y:S04]  /*16ce0*/  STL [R1+0x24], R0 ;  /* 0x0000240001007387 */ /* 0x0003e80000100800 */
[----:B------:R1:W2:Y:S01]  /*16cf0*/  LDS.128 R16, [R22+0x132d0] ;  /* 0x0132d00016107984 */ /* 0x0002a20000000c00 */
[----:B------:R-:W-:Y:S06]  /*16d00*/  BAR.ARV 0x4, 0x200 ;  /* 0x0108000000007b1d */ /* 0x000fec0000002000 */
[----:B------:R-:W-:Y:S05]  /*16d10*/  BRA `(.L_x_626) ;  /* 0x0000000800487947 */ /* 0x000fea0003800000 */
.L_x_625:
[----:B------:R-:W1:Y:S01]  /*16d20*/  S2R R0, SR_TID.X ;  /* 0x0000000000007919 */ /* 0x000e620000002100 */
[----:B------:R-:W-:Y:S01]  /*16d30*/  UMOV UR4, 0xffffffff ;  /* 0xffffffff00047882 */ /* 0x000fe20000000000 */
[----:B-1----:R-:W-:-:S04]  /*16d40*/  LOP3.LUT R6, R0, 0x1f, RZ, 0xc0, !PT ;  /* 0x0000001f00067812 */ /* 0x002fc800078ec0ff */
[----:B------:R-:W-:Y:S01]  /*16d50*/  ISETP.NE.AND P0, PT, R6, 0x1f, PT ;  /* 0x0000001f0600780c */ /* 0x000fe20003f05270 */
[----:B------:R-:W-:-:S12]  /*16d60*/  BRA.DIV UR4, `(.L_x_627) ;  /* 0x0000003e046c7947 */ /* 0x000fd8000b800000 */
[----:B------:R-:W-:Y:S01]  /*16d70*/  IMAD.IADD R5, R19, 0x1, R6 ;  /* 0x0000000113057824 */ /* 0x000fe200078e0206 */
[----:B------:R-:W-:-:S04]  /*16d80*/  ULDC UR4, c[0x0][0xc3c] ;  /* 0x00030f0000047ab9 */ /* 0x000fc80000000800 */
[----:B------:R-:W-:-:S13]  /*16d90*/  ISETP.GE.OR P1, PT, R5, UR4, !P0 ;  /* 0x0000000405007c0c */ /* 0x000fda000c726670 */
[----:B0-----:R-:W0:Y:S02]  /*16da0*/  @!P1 LDC.64 R2, c[0x0][0xc80] ;  /* 0x00032000ff029b82 */ /* 0x001e240000000a00 */
[----:B0-----:R-:W-:-:S06]  /*16db0*/  @!P1 IMAD.WIDE R2, R5, 0x4, R2 ;  /* 0x0000000405029825 */ /* 0x001fcc00078e0202 */
[----:B------:R0:W2:Y:S01]  /*16dc0*/  @!P1 LDG.E R3, desc[UR40][R2.64] ;  /* 0x0000002802039981 */ /* 0x0000a2000c1e1900 */
[C---:B------:R-:W-:Y:S02]  /*16dd0*/  ISETP.GE.U32.AND P2, PT, R6.reuse, 0x2, PT ;  /* 0x000000020600780c */ /* 0x040fe40003f46070 */
[C---:B------:R-:W-:Y:S01]  /*16de0*/  ISETP.GE.U32.AND P3, PT, R6.reuse, 0x4, PT ;  /* 0x000000040600780c */ /* 0x040fe20003f66070 */
[----:B------:R-:W-:Y:S01]  /*16df0*/  SHFL.IDX PT, R0, R16, RZ, 0x1f ;  /* 0x00001fff10007589 */ /* 0x000fe200000e0000 */
[C---:B------:R-:W-:Y:S02]  /*16e00*/  ISETP.GE.U32.AND P4, PT, R6.reuse, 0x8, PT ;  /* 0x000000080600780c */ /* 0x040fe40003f86070 */
[----:B------:R-:W-:Y:S01]  /*16e10*/  ISETP.GE.U32.AND P5, PT, R6, 0x10, PT ;  /* 0x000000100600780c */ /* 0x000fe20003fa6070 */
[----:B------:R-:W-:Y:S01]  /*16e20*/  SHFL.IDX PT, R4, R16, 0x1, 0x1f ;  /* 0x00201f0010047f89 */ /* 0x000fe200000e0000 */
[----:B0-----:R-:W-:Y:S01]  /*16e30*/  IMAD.MOV.U32 R2, RZ, RZ, RZ ;  /* 0x000000ffff027224 */ /* 0x001fe200078e00ff */
[----:B--2---:R-:W-:-:S02]  /*16e40*/  @!P1 MOV R2, R3 ;  /* 0x0000000300029202 */ /* 0x004fc40000000f00 */
[----:B------:R-:W-:-:S03]  /*16e50*/  ISETP.NE.AND P1, PT, R6, RZ, PT ;  /* 0x000000ff0600720c */ /* 0x000fc60003f25270 */
        /* <DEDUP_REMOVED lines=15> */
[----:B------:R0:W1:Y:S02]  /*16f50*/  SHFL.IDX PT, R14, R3, 0x1f, 0x1f ;  /* 0x03e01f00030e7f89 */ /* 0x00006400000e0000 */
.L_x_776:
[----:B------:R-:W-:Y:S02]  /*16f60*/  ULDC UR4, c[0x0][0xc38] ;  /* 0x00030e0000047ab9 */ /* 0x000fe40000000800 */
[----:B------:R-:W-:-:S04]  /*16f70*/  IMAD.U32 R16, RZ, RZ, UR4 ;  /* 0x00000004ff107e24 */ /* 0x000fc8000f8e00ff */
[----:B-1----:R-:W-:-:S04]  /*16f80*/  IMAD R6, R14, R16, RZ ;  /* 0x000000100e067224 */ /* 0x002fc800078e02ff */
[----:B------:R-:W-:-:S05]  /*16f90*/  IMAD.IADD R4, R4, 0x1, R6 ;  /* 0x0000000104047824 */ /* 0x000fca00078e0206 */
[----:B------:R-:W-:-:S13]  /*16fa0*/  ISETP.GT.AND P6, PT, R4, R0, PT ;  /* 0x000000000400720c */ /* 0x000fda0003fc4270 */
[----:B------:R-:W-:Y:S05]  /*16fb0*/  @P6 BRA `(.L_x_628) ;  /* 0x00000000009c6947 */ /* 0x000fea0003800000 */
.L_x_633:
[----:B------:R-:W1:Y:S01]  /*16fc0*/  LDC R2, c[0x0][0xc3c] ;  /* 0x00030f00ff027b82 */ /* 0x000e620000000800 */
[----:B------:R-:W-:-:S05]  /*16fd0*/  VIADD R19, R19, 0x1f ;  /* 0x0000001f13137836 */ /* 0x000fca0000000000 */
[----:B-1----:R-:W-:-:S13]  /*16fe0*/  ISETP.GE.AND P6, PT, R19, R2, PT ;  /* 0x000000021300720c */ /* 0x002fda0003fc6270 */
[----:B------:R-:W-:Y:S05]  /*16ff0*/  @P6 BRA `(.L_x_629) ;  /* 0x0000000400446947 */ /* 0x000fea0003800000 */
[----:B0-----:R-:W0:Y:S01]  /*17000*/  S2R R3, SR_TID.X ;  /* 0x0000000000037919 */ /* 0x001e220000002100 */
[----:B------:R-:W-:Y:S01]  /*17010*/  BSSY B0, `(.L_x_630) ;  /* 0x0000009000007945 */ /* 0x000fe20003800000 */
[----:B0-----:R-:W-:-:S05]  /*17020*/  LOP3.LUT R3, R3, 0x1f, RZ, 0xc0, !PT ;  /* 0x0000001f03037812 */ /* 0x001fca00078ec0ff */
[----:B------:R-:W-:-:S05]  /*17030*/  IMAD.IADD R5, R19, 0x1, R3 ;  /* 0x0000000113057824 */ /* 0x000fca00078e0203 */
[----:B------:R-:W-:Y:S02]  /*17040*/  ISETP.GE.OR P6, PT, R5, R2, !P0 ;  /* 0x000000020500720c */ /* 0x000fe400047c6670 */
[----:B------:R-:W-:-:S11]  /*17050*/  MOV R2, RZ ;  /* 0x000000ff00027202 */ /* 0x000fd60000000f00 */
[----:B------:R-:W-:Y:S05]  /*17060*/  @P6 BRA `(.L_x_631) ;  /* 0x00000000000c6947 */ /* 0x000fea0003800000 */
[----:B------:R-:W0:Y:S02]  /*17070*/  LDC.64 R2, c[0x0][0xc80] ;  /* 0x00032000ff027b82 */ /* 0x000e240000000a00 */
[----:B0-----:R-:W-:-:S06]  /*17080*/  IMAD.WIDE R2, R5, 0x4, R2 ;  /* 0x0000000405027825 */ /* 0x001fcc00078e0202 */
[----:B------:R0:W5:Y:S02]  /*17090*/  LDG.E R2, desc[UR40][R2.64] ;  /* 0x0000002802027981 */ /* 0x000164000c1e1900 */
.L_x_631:
[----:B------:R-:W-:Y:S05]  /*170a0*/  BSYNC B0 ;  /* 0x0000000000007941 */ /* 0x000fea0003800000 */
.L_x_630:
[----:B------:R-:W-:-:S03]  /*170b0*/  UMOV UR4, 0xffffffff ;  /* 0xffffffff00047882 */ /* 0x000fc60000000000 */
[----:B------:R-:W-:Y:S05]  /*170c0*/  BRA.DIV UR4, `(.L_x_632) ;  /* 0x0000003e04b87947 */ /* 0x000fea000b800000 */
[----:B-----5:R-:W0:Y:S02]  /*170d0*/  SHFL.UP PT, R14, R2, 0x1, RZ ;  /* 0x04200000020e7989 */ /* 0x020e2400000e00ff */
        /* <DEDUP_REMOVED lines=15> */
.L_x_784:
[----:B------:R-:W-:Y:S02]  /*171d0*/  ULDC UR4, c[0x0][0xc38] ;  /* 0x00030e0000047ab9 */ /* 0x000fe40000000800 */
[----:B------:R-:W-:-:S04]  /*171e0*/  IMAD.U32 R16, RZ, RZ, UR4 ;  /* 0x00000004ff107e24 */ /* 0x000fc8000f8e00ff */
[----:B-1----:R-:W-:-:S04]  /*171f0*/  IMAD R6, R14, R16, RZ ;  /* 0x000000100e067224 */ /* 0x002fc800078e02ff */
[----:B------:R-:W-:-:S05]  /*17200*/  IMAD.IADD R4, R6, 0x1, R4 ;  /* 0x0000000106047824 */ /* 0x000fca00078e0204 */
[----:B------:R-:W-:-:S13]  /*17210*/  ISETP.GT.AND P6, PT, R4, R0, PT ;  /* 0x000000000400720c */ /* 0x000fda0003fc4270 */
[----:B------:R-:W-:Y:S05]  /*17220*/  @!P6 BRA `(.L_x_633) ;  /* 0xfffffffc0064e947 */ /* 0x000fea000383ffff */
.L_x_628:
[----:B------:R-:W-:Y:S01]  /*17230*/  IMAD.IADD R6, R4, 0x1, -R6 ;  /* 0x0000000104067824 */ /* 0x000fe200078e0a06 */
[----:B------:R-:W-:-:S03]  /*17240*/  UMOV UR4, 0xffffffff ;  /* 0xffffffff00047882 */ /* 0x000fc60000000000 */
[----:B------:R-:W-:-:S05]  /*17250*/  IMAD R5, R3, R16, R6 ;  /* 0x0000001003057224 */ /* 0x000fca00078e0206 */
[----:B------:R-:W-:Y:S01]  /*17260*/  ISETP.GT.AND P6, PT, R5, R0, PT ;  /* 0x000000000500720c */ /* 0x000fe20003fc4270 */
[----:B------:R-:W-:-:S12]  /*17270*/  BRA.DIV UR4, `(.L_x_634) ;  /* 0x00000042040c7947 */ /* 0x000fd8000b800000 */
[----:B------:R-:W-:-:S04]  /*17280*/  VOTE.ANY R5, PT, !P6 ;  /* 0x0000000000057806 */ /* 0x000fc800070e0100 */
[----:B------:R-:W1:Y:S02]  /*17290*/  POPC R4, R5 ;  /* 0x0000000500047309 */ /* 0x000e640000000000 */
[----:B-1----:R1:W2:Y:S02]  /*172a0*/  SHFL.IDX PT, R17, R2, R4, 0x1f ;  /* 0x00001f0402117589 */ /* 0x0022a400000e0000 */
.L_x_788:
[----:B------:R-:W-:Y:S01]  /*172b0*/  ISETP.NE.AND P0, PT, R5, RZ, PT ;  /* 0x000000ff0500720c */ /* 0x000fe20003f05270 */
[----:B-1----:R-:W-:-:S12]  /*172c0*/  IMAD.MOV.U32 R2, RZ, RZ, RZ ;  /* 0x000000ffff027224 */ /* 0x002fd800078e00ff */
[----:B------:R-:W-:Y:S05]  /*172d0*/  @!P0 BRA `(.L_x_635) ;  /* 0x0000000000108947 */ /* 0x000fea0003800000 */
[----:B------:R-:W-:Y:S01]  /*172e0*/  UMOV UR4, 0xffffffff ;  /* 0xffffffff00047882 */ /* 0x000fe20000000000 */
[----:B------:R-:W-:Y:S02]  /*172f0*/  IADD3 R12, R4, -0x1, RZ ;  /* 0xffffffff040c7810 */ /* 0x000fe40007ffe0ff */
[----:B------:R-:W-:Y:S05]  /*17300*/  BRA.DIV UR4, `(.L_x_636) ;  /* 0x0000004204307947 */ /* 0x000fea000b800000 */
[----:B------:R1:W3:Y:S02]  /*17310*/  SHFL.IDX PT, R2, R3, R12, 0x1f ;  /* 0x00001f0c03027589 */ /* 0x0002e400000e0000 */
.L_x_635:
[----:B--2---:R-:W-:Y:S01]  /*17320*/  IABS R5, R17 ;  /* 0x0000001100057213 */ /* 0x004fe20000000000 */
[----:B---3--:R-:W-:Y:S02]  /*17330*/  IMAD R16, R2, R16, R6 ;  /* 0x0000001002107224 */ /* 0x008fe400078e0206 */
[----:B------:R-:W-:Y:S01]  /*17340*/  IMAD.IADD R19, R4, 0x1, R19 ;  /* 0x0000000104137824 */ /* 0x000fe200078e0213 */
[----:B------:R-:W2:Y:S01]  /*17350*/  I2F.RP R7, R5 ;  /* 0x0000000500077306 */ /* 0x000ea20000209400 */
[----:B------:R-:W-:-:S07]  /*17360*/  IMAD.IADD R0, R0, 0x1, -R16 ;  /* 0x0000000100007824 */ /* 0x000fce00078e0a10 */
[----:B--2---:R-:W2:Y:S02]  /*17370*/  MUFU.RCP R7, R7 ;  /* 0x0000000700077308 */ /* 0x004ea40000001000 */
[----:B--2---:R-:W-:-:S06]  /*17380*/  VIADD R8, R7, 0xffffffe ;  /* 0x0ffffffe07087836 */ /* 0x004fcc0000000000 */
[----:B01----:R-:W0:Y:S02]  /*17390*/  F2I.FTZ.U32.TRUNC.NTZ R3, R8 ;  /* 0x0000000800037305 */ /* 0x003e24000021f000 */
[----:B0-----:R-:W-:-:S04]  /*173a0*/  IMAD.MOV R2, RZ, RZ, -R3 ;  /* 0x000000ffff027224 */ /* 0x001fc800078e0a03 */
[----:B------:R-:W-:Y:S02]  /*173b0*/  IMAD R6, R2, R5, RZ ;  /* 0x0000000502067224 */ /* 0x000fe400078e02ff */
[----:B------:R-:W-:-:S04]  /*173c0*/  IMAD.MOV.U32 R2, RZ, RZ, RZ ;  /* 0x000000ffff027224 */ /* 0x000fc800078e00ff */
[----:B------:R-:W-:Y:S01]  /*173d0*/  IMAD.HI.U32 R2, R3, R6, R2 ;  /* 0x0000000603027227 */ /* 0x000fe200078e0002 */
[----:B------:R-:W-:Y:S02]  /*173e0*/  IABS R6, R17 ;  /* 0x0000001100067213 */ /* 0x000fe40000000000 */
[----:B------:R-:W-:Y:S02]  /*173f0*/  IABS R3, R0 ;  /* 0x0000000000037213 */ /* 0x000fe40000000000 */
[----:B------:R-:W-:-:S03]  /*17400*/  IADD3 R6, RZ, -R6, RZ ;  /* 0x80000006ff067210 */ /* 0x000fc60007ffe0ff */
[----:B------:R-:W-:-:S04]  /*17410*/  IMAD.HI.U32 R2, R2, R3, RZ ;  /* 0x0000000302027227 */ /* 0x000fc800078e00ff */
[----:B------:R-:W-:-:S05]  /*17420*/  IMAD R3, R2, R6, R3 ;  /* 0x0000000602037224 */ /* 0x000fca00078e0203 */
[----:B------:R-:W-:-:S13]  /*17430*/  ISETP.GT.U32.AND P1, PT, R5, R3, PT ;  /* 0x000000030500720c */ /* 0x000fda0003f24070 */
[----:B------:R-:W-:Y:S02]  /*17440*/  @!P1 IMAD.IADD R3, R3, 0x1, -R5 ;  /* 0x0000000103039824 */ /* 0x000fe400078e0a05 */
        /* <DEDUP_REMOVED lines=8> */
[----:B------:R-:W-:Y:S01]  /*174d0*/  IADD3 R3, -R2, RZ, RZ ;  /* 0x000000ff02037210 */ /* 0x000fe20007ffe1ff */
[----:B------:R-:W-:-:S04]  /*174e0*/  IMAD.MOV.U32 R18, RZ, RZ, R2 ;  /* 0x000000ffff127224 */ /* 0x000fc800078e0002 */
[----:B------:R-:W-:Y:S01]  /*174f0*/  IMAD R17, R17, R3, R0 ;  /* 0x0000000311117224 */ /* 0x000fe200078e0200 */
[----:B------:R-:W-:Y:S06]  /*17500*/  BRA `(.L_x_637) ;  /* 0x00000000001c7947 */ /* 0x000fec0003800000 */
.L_x_629:
[----:B------:R-:W-:Y:S01]  /*17510*/  UMOV UR4, URZ ;  /* 0x0000003f00047c82 */ /* 0x000fe20008000000 */
[----:B------:R-:W-:Y:S01]  /*17520*/  UMOV UR5, URZ ;  /* 0x0000003f00057c82 */ /* 0x000fe20008000000 */
[----:B------:R-:W-:Y:S01]  /*17530*/  ULDC UR6, c[0x0][0xc3c] ;  /* 0x00030f0000067ab9 */ /* 0x000fe20000000800 */
[----:B------:R-:W-:Y:S01]  /*17540*/  IMAD.MOV.U32 R16, RZ, RZ, R0 ;  /* 0x000000ffff107224 */ /* 0x000fe200078e0000 */
[----:B------:R-:W-:Y:S01]  /*17550*/  MOV R18, UR5 ;  /* 0x0000000500127c02 */ /* 0x000fe20008000f00 */
[----:B------:R-:W-:Y:S02]  /*17560*/  IMAD.U32 R17, RZ, RZ, UR4 ;  /* 0x00000004ff117e24 */ /* 0x000fe4000f8e00ff */
[----:B------:R-:W-:-:S07]  /*17570*/  IMAD.U32 R19, RZ, RZ, UR6 ;  /* 0x00000006ff137e24 */ /* 0x000fce000f8e00ff */
.L_x_637:
[----:B------:R3:W2:Y:S01]  /*17580*/  LDL R2, [R1+0x24] ;  /* 0x0000240001027983 */ /* 0x0006a20000100800 */
[----:B------:R-:W1:Y:S01]  /*17590*/  S2R R0, SR_TID.X ;  /* 0x0000000000007919 */ /* 0x000e620000002100 */
[----:B------:R-:W-:Y:S05]  /*175a0*/  WARPSYNC.ALL ;  /* 0x0000000000007948 */ /* 0x000fea0003800000 */
[----:B-1----:R-:W-:Y:S01]  /*175b0*/  LOP3.LUT R0, R0, 0x1f, RZ, 0xc0, !PT ;  /* 0x0000001f00007812 */ /* 0x002fe200078ec0ff */
[----:B------:R-:W-:Y:S03]  /*175c0*/  BAR.SYNC.DEFER_BLOCKING 0x4, 0x200 ;  /* 0x0108000000007b1d */ /* 0x000fe60000010000 */
[----:B------:R-:W-:-:S13]  /*175d0*/  ISETP.NE.AND P0, PT, R0, RZ, PT ;  /* 0x000000ff0000720c */ /* 0x000fda0003f05270 */
[----:B------:R-:W-:Y:S01]  /*175e0*/  @!P0 MOV R0, 0x400 ;  /* 0x0000040000008802 */ /* 0x000fe20000000f00 */
[----:B--2---:R-:W1:Y:S03]  /*175f0*/  @!P0 S2R R2, SR_CgaCtaId ;  /* 0x0000000000028919 */ /* 0x004e660000008800 */
[----:B-1----:R-:W-:Y:S01]  /*17600*/  @!P0 LEA R22, R2, R0, 0x18 ;  /* 0x0000000002168211 */ /* 0x002fe200078ec0ff */
[----:B------:R3:W-:Y:S04]  /*17610*/  @!P0 STL [R1+0x24], R2 ;  /* 0x0000240201008387 */ /* 0x0007e80000100800 */
[----:B------:R3:W-:Y:S01]  /*17620*/  @!P0 STS.128 [R22+0x132d0], R16 ;  /* 0x0132d01016008388 */ /* 0x0007e20000000c00 */
[----:B------:R-:W-:Y:S06]  /*17630*/  BAR.ARV 0x5, 0x200 ;  /* 0x0148000000007b1d */ /* 0x000fec0000002000 */
.L_x_626:
[----:B------:R-:W-:Y:S02]  /*17640*/  ULDC UR4, c[0x0][0xc3c] ;  /* 0x00030f0000047ab9 */ /* 0x000fe40000000800 */
[----:B--2---:R-:W-:-:S13]  /*17650*/  ISETP.GE.AND P0, PT, R19, UR4, PT ;  /* 0x0000000413007c0c */ /* 0x004fda000bf06270 */
[----:B------:R-:W-:Y:S05]  /*17660*/  @!P0 BRA `(.L_x_638) ;  /* 0xffffffa000248947 */ /* 0x000fea000383ffff */
[----:B------:R-:W-:Y:S05]  /*17670*/  BSYNC B7 ;  /* 0x0000000000077941 */ /* 0x000fea0003800000 */
.L_x_528:
[----:B-1----:R-:W2:Y:S01]  /*17680*/  LDL.LU R0, [R1+0x68] ;  /* 0x0000680001007983 */ /* 0x002ea20000300800 */
[----:B------:R-:W-:Y:S01]  /*17690*/  BSSY B0, `(.L_x_639) ;  /* 0x000000b000007945 */ /* 0x000fe20003800000 */
[----:B------:R-:W1:Y:S01]  /*176a0*/  S2R R5, SR_CgaCtaId ;  /* 0x0000000000057919 */ /* 0x000e620000008800 */
[----:B--2---:R-:W-:-:S05]  /*176b0*/  VIADD R0, R0, 0x1 ;  /* 0x0000000100007836 */ /* 0x004fca0000000000 */
[----:B0--3--:R-:W-:-:S04]  /*176c0*/  LEA.HI R2, R0, R0, RZ, 0x1 ;  /* 0x0000000000027211 */ /* 0x009fc800078f08ff */
[----:B------:R-:W-:Y:S02]  /*176d0*/  LOP3.LUT R3, R2, 0xfffffffe, RZ, 0xc0, !PT ;  /* 0xfffffffe02037812 */ /* 0x000fe400078ec0ff */
[----:B------:R-:W-:-:S03]  /*176e0*/  MOV R2, 0x400 ;  /* 0x0000040000027802 */ /* 0x000fc60000000f00 */
[----:B------:R-:W-:Y:S01]  /*176f0*/  IMAD.IADD R0, R0, 0x1, -R3 ;  /* 0x0000000100007824 */ /* 0x000fe200078e0a03 */
[----:B-1----:R-:W-:-:S04]  /*17700*/  LEA R5, R5, R2, 0x18 ;  /* 0x0000000205057211 */ /* 0x002fc800078ec0ff */
[----:B------:R-:W-:-:S04]  /*17710*/  SHF.L.U32 R0, R0, 0x1f, RZ ;  /* 0x0000001f00007819 */ /* 0x000fc800000006ff */
[----:B------:R-:W0:Y:S02]  /*17720*/  SYNCS.PHASECHK.TRANS64.TRYWAIT P0, [R5+URZ+0x13220], R0 ;  /* 0x01322000050075a7 */ /* 0x000e24000800017f */
[----:B0-----:R-:W-:Y:S05]  /*17730*/  @!P0 BRA `(.L_x_640) ;  /* 0x0000003c004c8947 */ /* 0x001fea0003800000 */
.L_x_791:
[----:B------:R-:W-:Y:S05]  /*17740*/  BSYNC B0 ;  /* 0x0000000000007941 */ /* 0x000fea0003800000 */
.L_x_639:
[----:B------:R-:W-:-:S03]  /*17750*/  UMOV UR4, 0xffffffff ;  /* 0xffffffff00047882 */ /* 0x000fc60000000000 */
[----:B------:R-:W-:Y:S05]  /*17760*/  BRA.DIV UR4, `(.L_x_641) ;  /* 0x0000003e04547947 */ /* 0x000fea000b800000 */
[----:B0-----:R-:W0:Y:S02]  /*17770*/  S2R R0, SR_TID.X ;  /* 0x0000000000007919 */ /* 0x001e240000002100 */
[----:B0-----:R-:W-:-:S04]  /*17780*/  SHF.R.U32.HI R0, RZ, 0x5, R0 ;  /* 0x00000005ff007819 */ /* 0x001fc80000011600 */
[----:B------:R-:W-:-:S05]  /*17790*/  LOP3.LUT R0, R0, 0x3, RZ, 0xc0, !PT ;  /* 0x0000000300007812 */ /* 0x000fca00078ec0ff */
[----:B------:R0:W1:Y:S02]  /*177a0*/  SHFL.IDX PT, R14, R0, RZ, 0x1f ;  /* 0x00001fff000e7589 */ /* 0x00006400000e0000 */
.L_x_794:
[----:B-1----:R-:W-:-:S13]  /*177b0*/  ISETP.NE.AND P0, PT, R14, RZ, PT ;  /* 0x000000ff0e00720c */ /* 0x002fda0003f05270 */
[----:B------:R-:W-:Y:S05]  /*177c0*/  @P0 BRA `(.L_x_417) ;  /* 0x0000000000b00947 */ /* 0x000fea0003800000 */
[----:B------:R-:W-:-:S03]  /*177d0*/  UMOV UR4, 0xffffffff ;  /* 0xffffffff00047882 */ /* 0x000fc60000000000 */
[----:B------:R-:W-:Y:S05]  /*177e0*/  BRA.DIV UR4, `(.L_x_642) ;  /* 0x0000003e04687947 */ /* 0x000fea000b800000 */
[----:B------:R-:W-:-:S13]  /*177f0*/  ELECT P6, URZ, PT ;  /* 0x00000000003f782f */ /* 0x000fda00038c0000 */
.L_x_797:
[----:B------:R-:W-:Y:S05]  /*17800*/  @!P6 BRA `(.L_x_417) ;  /* 0x0000000000a0e947 */ /* 0x000fea0003800000 */
[----:B0-----:R-:W2:Y:S02]  /*17810*/  LDL.LU R0, [R1+0x34] ;  /* 0x0000340001007983 */ /* 0x001ea40000300800 */
[----:B--2---:R-:W-:-:S04]  /*17820*/  LOP3.LUT R0, R0, 0x2, RZ, 0xfc, !PT ;  /* 0x0000000200007812 */ /* 0x004fc800078efcff */
[----:B------:R-:W-:-:S13]  /*17830*/  ISETP.NE.AND P0, PT, R0, 0x3, PT ;  /* 0x000000030000780c */ /* 0x000fda0003f05270 */
[----:B------:R-:W-:Y:S05]  /*17840*/  @!P0 BRA `(.L_x_643) ;  /* 0x0000000000048947 */ /* 0x000fea0003800000 */
[----:B------:R-:W-:Y:S01]  /*17850*/  BPT.TRAP 0x1 ;  /* 0x000000040000795c */ /* 0x000fe20000300000 */
.L_x_643:
[----:B------:R-:W2:Y:S01]  /*17860*/  LDL R0, [R1+0xc] ;  /* 0x00000c0001007983 */ /* 0x000ea20000100800 */
[C---:B------:R-:W-:Y:S01]  /*17870*/  IMAD R3, R29.reuse, 0x8, R5 ;  /* 0x000000081d037824 */ /* 0x040fe200078e0205 */
[----:B------:R-:W-:-:S04]  /*17880*/  IADD3 R29, R29, 0x1, RZ ;  /* 0x000000011d1d7810 */ /* 0x000fc80007ffe0ff */
[----:B------:R-:W-:Y:S02]  /*17890*/  ISETP.NE.AND P2, PT, R29, 0x2, PT ;  /* 0x000000021d00780c */ /* 0x000fe40003f45270 */
[----:B--2---:R-:W-:Y:S02]  /*178a0*/  SHF.L.U32 R2, R0, 0x1f, RZ ;  /* 0x0000001f00027819 */ /* 0x004fe400000006ff */
[----:B------:R-:W-:Y:S02]  /*178b0*/  SEL R0, RZ, 0x1, P2 ;  /* 0x00000001ff007807 */ /* 0x000fe40001000000 */
[----:B------:R-:W0:Y:S02]  /*178c0*/  SYNCS.PHASECHK.TRANS64.TRYWAIT P1, [R3+URZ+0x13240], R2 ;  /* 0x01324002030075a7 */ /* 0x000e24000802017f */
[----:B0-----:R-:W-:Y:S05]  /*178d0*/  @!P1 BRA `(.L_x_644) ;  /* 0x0000003c004c9947 */ /* 0x001fea0003800000 */
.L_x_798:
[----:B------:R-:W2:Y:S01]  /*178e0*/  LDL.LU R4, [R1+0xc] ;  /* 0x00000c0001047983 */ /* 0x000ea20000300800 */
[----:B------:R-:W-:Y:S02]  /*178f0*/  SEL R29, R29, RZ, P2 ;  /* 0x000000ff1d1d7207 */ /* 0x000fe40001000000 */
[----:B--2---:R-:W-:Y:S01]  /*17900*/  LOP3.LUT R0, R4, R0, RZ, 0x3c, !PT ;  /* 0x0000000004007212 */ /* 0x004fe200078e3cff */
[----:B------:R-:W-:Y:S06]  /*17910*/  @!P0 BRA `(.L_x_645) ;  /* 0x0000000000048947 */ /* 0x000fec0003800000 */
[----:B------:R-:W-:Y:S01]  /*17920*/  BPT.TRAP 0x1 ;  /* 0x000000040000795c */ /* 0x000fe20000300000 */
.L_x_645:
[----:B------:R-:W-:Y:S01]  /*17930*/  IMAD R29, R29, 0x8, R5 ;  /* 0x000000081d1d7824 */ /* 0x000fe200078e0205 */
[----:B------:R-:W-:-:S04]  /*17940*/  SHF.L.U32 R0, R0, 0x1f, RZ ;  /* 0x0000001f00007819 */ /* 0x000fc800000006ff */
[----:B------:R-:W1:Y:S02]  /*17950*/  SYNCS.PHASECHK.TRANS64.TRYWAIT P1, [R29+URZ+0x13240], R0 ;  /* 0x013240001d0075a7 */ /* 0x000e64000802017f */
[----:B-1----:R-:W-:Y:S05]  /*17960*/  @!P1 BRA `(.L_x_646) ;  /* 0x0000003c003c9947 */ /* 0x002fea0003800000 */
.L_x_799:
[----:B------:R-:W-:Y:S05]  /*17970*/  @!P0 BRA `(.L_x_647) ;  /* 0x0000000000048947 */ /* 0x000fea0003800000 */
[----:B------:R-:W-:Y:S01]  /*17980*/  BPT.TRAP 0x1 ;  /* 0x000000040000795c */ /* 0x000fe20000300000 */
.L_x_647:
[----:B------:R-:W2:Y:S02]  /*17990*/  SYNCS.PHASECHK.TRANS64.TRYWAIT P1, [R3+URZ+0x13260], R2 ;  /* 0x01326002030075a7 */ /* 0x000ea4000802017f */
[----:B--2---:R-:W-:Y:S05]  /*179a0*/  @!P1 BRA `(.L_x_648) ;  /* 0x0000003c00409947 */ /* 0x004fea0003800000 */
.L_x_800:
[----:B------:R-:W-:Y:S05]  /*179b0*/  @!P0 BRA `(.L_x_649) ;  /* 0x0000000000048947 */ /* 0x000fea0003800000 */
[----:B------:R-:W-:Y:S01]  /*179c0*/  BPT.TRAP 0x1 ;  /* 0x000000040000795c */ /* 0x000fe20000300000 */
.L_x_649:
[----:B------:R-:W3:Y:S02]  /*179d0*/  SYNCS.PHASECHK.TRANS64.TRYWAIT P1, [R29+URZ+0x13260], R0 ;  /* 0x013260001d0075a7 */ /* 0x000ee4000802017f */
[----:B---3--:R-:W-:Y:S05]  /*179e0*/  @!P1 BRA `(.L_x_650) ;  /* 0x0000003c00449947 */ /* 0x008fea0003800000 */
.L_x_801:
[----:B------:R-:W-:Y:S05]  /*179f0*/  @!P0 BRA `(.L_x_651) ;  /* 0x0000000000048947 */ /* 0x000fea0003800000 */
[----:B------:R-:W-:Y:S01]  /*17a00*/  BPT.TRAP 0x1 ;  /* 0x000000040000795c */ /* 0x000fe20000300000 */
.L_x_651:
[----:B------:R-:W4:Y:S02]  /*17a10*/  SYNCS.PHASECHK.TRANS64.TRYWAIT P1, [R3+URZ+0x13280], R2 ;  /* 0x01328002030075a7 */ /* 0x000f24000802017f */
[----:B----4-:R-:W-:Y:S05]  /*17a20*/  @!P1 BRA `(.L_x_652) ;  /* 0x0000003c00489947 */ /* 0x010fea0003800000 */
.L_x_802:
[----:B------:R-:W-:Y:S05]  /*17a30*/  @!P0 BRA `(.L_x_653) ;  /* 0x0000000000048947 */ /* 0x000fea0003800000 */
[----:B------:R-:W-:Y:S01]  /*17a40*/  BPT.TRAP 0x1 ;  /* 0x000000040000795c */ /* 0x000fe20000300000 */
.L_x_653:
[----:B------:R0:W0:Y:S02]  /*17a50*/  SYNCS.PHASECHK.TRANS64.TRYWAIT P0, [R29+URZ+0x13280], R0 ;  /* 0x013280001d0075a7 */ /* 0x000024000800017f */
[----:B0-----:R-:W-:Y:S05]  /*17a60*/  @!P0 NANOSLEEP.SYNCS 0x989680 ;  /* 0x009896800000895d */ /* 0x001fea0003900000 */
[----:B------:R-:W0:Y:S02]  /*17a70*/  @!P0 SYNCS.PHASECHK.TRANS64 P0, [R29+URZ+0x13280], R0 ;  /* 0x013280001d0085a7 */ /* 0x000e24000800007f */
[----:B0-----:R-:W-:Y:S05]  /*17a80*/  @!P0 BRA `(.L_x_653) ;  /* 0xfffffffc00f08947 */ /* 0x001fea000383ffff */
.L_x_417:
[----:B------:R-:W-:Y:S05]  /*17a90*/  BSYNC B8 ;  /* 0x0000000000087941 */ /* 0x000fea0003800000 */
.L_x_414:
[----:B------:R-:W-:Y:S05]  /*17aa0*/  EXIT ;  /* 0x000000000000794d */ /* 0x000fea0003800000 */
.L_x_433:
[----:B0-----:R0:W1:Y:S02]  /*17ab0*/  SYNCS.PHASECHK.TRANS64.TRYWAIT P5, [R66+URZ+0x13290], R67 ;  /* 0x01329043420075a7 */ /* 0x00106400080a017f */
[----:B-1----:R-:W-:Y:S05]  /*17ac0*/  @!P5 NANOSLEEP.SYNCS 0x989680 ;  /* 0x009896800000d95d */ /* 0x002fea0003900000 */
[----:B------:R-:W1:Y:S02]  /*17ad0*/  @!P5 SYNCS.PHASECHK.TRANS64 P5, [R66+URZ+0x13290], R67 ;  /* 0x013290434200d5a7 */ /* 0x000e6400080a007f */
[----:B-1----:R-:W-:Y:S05]  /*17ae0*/  @!P5 BRA `(.L_x_433) ;  /* 0xfffffffc00f0d947 */ /* 0x002fea000383ffff */
[----:B------:R-:W-:Y:S05]  /*17af0*/  BRA `(.L_x_654) ;  /* 0xfffffea800d07947 */ /* 0x000fea000383ffff */
.L_x_434:
[----:B------:R-:W-:Y:S01]  /*17b00*/  BSSY B1, `(.L_x_655) ;  /* 0x0000007000017945 */ /* 0x000fe20003800000 */
[----:B------:R-:W-:Y:S02]  /*17b10*/  IMAD.MOV.U32 R12, RZ, RZ, RZ ;  /* 0x000000ffff0c7224 */ /* 0x000fe400078e00ff */
[----:B------:R-:W-:Y:S02]  /*17b20*/  IMAD.MOV.U32 R11, RZ, RZ, 0x1e1f ;  /* 0x00001e1fff0b7424 */ /* 0x000fe400078e00ff */
[----:B------:R-:W-:-:S07]  /*17b30*/  IMAD.MOV.U32 R15, RZ, RZ, -0x1 ;  /* 0xffffffffff0f7424 */ /* 0x000fce00078e00ff */
[----:B0-----:R-:W-:Y:S05]  /*17b40*/  WARPSYNC.COLLECTIVE R15, `(.L_x_656) ;  /* 0x000000000f087348 */ /* 0x001fea0003c00000 */
[----:B------:R1:W2:Y:S02]  /*17b50*/  SHFL.IDX P6, R14, R13, R12, R11 ;  /* 0x0000000c0d0e7389 */ /* 0x0002a400000c000b */
[----:B012---:R-:W-:Y:S01]  /*17b60*/  ENDCOLLECTIVE ;  /* 0x000000000000791b */ /* 0x007fe20003800000 */
.L_x_656:
[----:B------:R-:W-:Y:S05]  /*17b70*/  BSYNC B1 ;  /* 0x0000000000017941 */ /* 0x000fea0003800000 */
.L_x_655:
[----:B------:R-:W-:Y:S01]  /*17b80*/  IMAD.MOV.U32 R13, RZ, RZ, R71 ;  /* 0x000000ffff0d7224 */ /* 0x000fe200078e0047 */
[----:B------:R-:W-:Y:S01]  /*17b90*/  MOV R69, R14 ;  /* 0x0000000e00457202 */ /* 0x000fe20000000f00 */
[----:B------:R-:W-:Y:S02]  /*17ba0*/  IMAD.MOV.U32 R12, RZ, RZ, RZ ;  /* 0x000000ffff0c7224 */ /* 0x000fe400078e00ff */
[----:B------:R-:W-:Y:S02]  /*17bb0*/  IMAD.MOV.U32 R11, RZ, RZ, 0x1e1f ;  /* 0x00001e1fff0b7424 */ /* 0x000fe400078e00ff */
[----:B------:R-:W-:-:S07]  /*17bc0*/  IMAD.MOV.U32 R15, RZ, RZ, -0x1 ;  /* 0xffffffffff0f7424 */ /* 0x000fce00078e00ff */
[----:B------:R-:W-:Y:S05]  /*17bd0*/  WARPSYNC.COLLECTIVE R15, `(.L_x_657) ;  /* 0x000000000f087348 */ /* 0x000fea0003c00000 */
[----:B------:R0:W1:Y:S02]  /*17be0*/  SHFL.IDX P6, R14, R13, R12, R11 ;  /* 0x0000000c0d0e7389 */ /* 0x00006400000c000b */
[----:B01----:R-:W-:Y:S01]  /*17bf0*/  ENDCOLLECTIVE ;  /* 0x000000000000791b */ /* 0x003fe20003800000 */
.L_x_657:
[----:B------:R-:W-:Y:S05]  /*17c00*/  BRA `(.L_x_658) ;  /* 0xfffffea800a07947 */ /* 0x000fea000383ffff */
.L_x_444:
[----:B0-----:R0:W1:Y:S02]  /*17c10*/  SYNCS.PHASECHK.TRANS64.TRYWAIT P6, [R66+URZ+0x13290], R67 ;  /* 0x01329043420075a7 */ /* 0x00106400080c017f */
[----:B-1----:R-:W-:Y:S05]  /*17c20*/  @!P6 NANOSLEEP.SYNCS 0x989680 ;  /* 0x009896800000e95d */ /* 0x002fea0003900000 */
[----:B------:R-:W1:Y:S02]  /*17c30*/  @!P6 SYNCS.PHASECHK.TRANS64 P6, [R66+URZ+0x13290], R67 ;  /* 0x013290434200e5a7 */ /* 0x000e6400080c007f */
[----:B-1----:R-:W-:Y:S05]  /*17c40*/  @!P6 BRA `(.L_x_444) ;  /* 0xfffffffc00f0e947 */ /* 0x002fea000383ffff */
[----:B------:R-:W-:Y:S05]  /*17c50*/  BRA `(.L_x_659) ;  /* 0xfffffeb800d07947 */ /* 0x000fea000383ffff */
.L_x_445:
[----:B------:R-:W-:Y:S01]  /*17c60*/  BSSY B1, `(.L_x_660) ;  /* 0x0000007000017945 */ /* 0x000fe20003800000 */
[----:B------:R-:W-:Y:S01]  /*17c70*/  MOV R12, RZ ;  /* 0x000000ff000c7202 */ /* 0x000fe20000000f00 */
[----:B------:R-:W-:Y:S02]  /*17c80*/  IMAD.MOV.U32 R11, RZ, RZ, 0x1e1f ;  /* 0x00001e1fff0b7424 */ /* 0x000fe400078e00ff */
[----:B------:R-:W-:-:S07]  /*17c90*/  IMAD.MOV.U32 R15, RZ, RZ, -0x1 ;  /* 0xffffffffff0f7424 */ /* 0x000fce00078e00ff */
[----:B0-----:R-:W-:Y:S05]  /*17ca0*/  WARPSYNC.COLLECTIVE R15, `(.L_x_661) ;  /* 0x000000000f087348 */ /* 0x001fea0003c00000 */
[----:B------:R1:W2:Y:S02]  /*17cb0*/  SHFL.IDX P6, R14, R13, R12, R11 ;  /* 0x0000000c0d0e7389 */ /* 0x0002a400000c000b */
[----:B012---:R-:W-:Y:S01]  /*17cc0*/  ENDCOLLECTIVE ;  /* 0x000000000000791b */ /* 0x007fe20003800000 */
.L_x_661:
[----:B------:R-:W-:Y:S05]  /*17cd0*/  BSYNC B1 ;  /* 0x0000000000017941 */ /* 0x000fea0003800000 */
.L_x_660:
[----:B------:R-:W-:Y:S01]  /*17ce0*/  IMAD.MOV.U32 R13, RZ, RZ, R71 ;  /* 0x000000ffff0d7224 */ /* 0x000fe200078e0047 */
[----:B------:R-:W-:Y:S01]  /*17cf0*/  MOV R12, RZ ;  /* 0x000000ff000c7202 */ /* 0x000fe20000000f00 */
[----:B------:R-:W-:Y:S02]  /*17d00*/  IMAD.MOV.U32 R11, RZ, RZ, 0x1e1f ;  /* 0x00001e1fff0b7424 */ /* 0x000fe400078e00ff */
[----:B------:R-:W-:Y:S02]  /*17d10*/  IMAD.MOV.U32 R15, RZ, RZ, -0x1 ;  /* 0xffffffffff0f7424 */ /* 0x000fe400078e00ff */
[----:B------:R-:W-:-:S07]  /*17d20*/  IMAD.MOV.U32 R69, RZ, RZ, R14 ;  /* 0x000000ffff457224 */ /* 0x000fce00078e000e */
[----:B------:R-:W-:Y:S05]  /*17d30*/  WARPSYNC.COLLECTIVE R15, `(.L_x_662) ;  /* 0x000000000f087348 */ /* 0x000fea0003c00000 */
[----:B------:R0:W1:Y:S02]  /*17d40*/  SHFL.IDX P6, R14, R13, R12, R11 ;  /* 0x0000000c0d0e7389 */ /* 0x00006400000c000b */
[----:B01----:R-:W-:Y:S01]  /*17d50*/  ENDCOLLECTIVE ;  /* 0x000000000000791b */ /* 0x003fe20003800000 */
.L_x_662:
[----:B------:R-:W-:Y:S01]  /*17d60*/  IMAD.MOV.U32 R71, RZ, RZ, R14 ;  /* 0x000000ffff477224 */ /* 0x000fe200078e000e */
[----:B------:R-:W-:Y:S06]  /*17d70*/  BRA `(.L_x_663) ;  /* 0xfffffeb8009c7947 */ /* 0x000fec000383ffff */
.L_x_450:
[----:B0-----:R0:W1:Y:S02]  /*17d80*/  SYNCS.PHASECHK.TRANS64.TRYWAIT P3, [R66+URZ+0x13290], R67 ;  /* 0x01329043420075a7 */ /* 0x001064000806017f */
[----:B-1----:R-:W-:Y:S05]  /*17d90*/  @!P3 NANOSLEEP.SYNCS 0x989680 ;  /* 0x009896800000b95d */ /* 0x002fea0003900000 */
[----:B------:R-:W1:Y:S02]  /*17da0*/  @!P3 SYNCS.PHASECHK.TRANS64 P3, [R66+URZ+0x13290], R67 ;  /* 0x013290434200b5a7 */ /* 0x000e64000806007f */
[----:B-1----:R-:W-:Y:S05]  /*17db0*/  @!P3 BRA `(.L_x_450) ;  /* 0xfffffffc00f0b947 */ /* 0x002fea000383ffff */
[----:B------:R-:W-:Y:S05]  /*17dc0*/  BRA `(.L_x_664) ;  /* 0xfffffec800707947 */ /* 0x000fea000383ffff */
.L_x_451:
[----:B------:R-:W-:Y:S01]  /*17dd0*/  BSSY B1, `(.L_x_665) ;  /* 0x0000007000017945 */ /* 0x000fe20003800000 */
[----:B------:R-:W-:Y:S01]  /*17de0*/  IMAD.MOV.U32 R12, RZ, RZ, RZ ;  /* 0x000000ffff0c7224 */ /* 0x000fe200078e00ff */
[----:B------:R-:W-:Y:S01]  /*17df0*/  MOV R11, 0x1e1f ;  /* 0x00001e1f000b7802 */ /* 0x000fe20000000f00 */
[----:B------:R-:W-:-:S07]  /*17e00*/  IMAD.MOV.U32 R15, RZ, RZ, -0x1 ;  /* 0xffffffffff0f7424 */ /* 0x000fce00078e00ff */
[----:B0-----:R-:W-:Y:S05]  /*17e10*/  WARPSYNC.COLLECTIVE R15, `(.L_x_666) ;  /* 0x000000000f087348 */ /* 0x001fea0003c00000 */
[----:B------:R1:W2:Y:S02]  /*17e20*/  SHFL.IDX P6, R14, R13, R12, R11 ;  /* 0x0000000c0d0e7389 */ /* 0x0002a400000c000b */
[----:B012---:R-:W-:Y:S01]  /*17e30*/  ENDCOLLECTIVE ;  /* 0x000000000000791b */ /* 0x007fe20003800000 */
.L_x_666:
[----:B------:R-:W-:Y:S05]  /*17e40*/  BSYNC B1 ;  /* 0x0000000000017941 */ /* 0x000fea0003800000 */
.L_x_665:
[----:B------:R-:W-:Y:S01]  /*17e50*/  IMAD.MOV.U32 R13, RZ, RZ, R4 ;  /* 0x000000ffff0d7224 */ /* 0x000fe200078e0004 */
[----:B------:R-:W-:Y:S01]  /*17e60*/  MOV R11, 0x1e1f ;  /* 0x00001e1f000b7802 */ /* 0x000fe20000000f00 */
[----:B------:R-:W-:Y:S02]  /*17e70*/  IMAD.MOV.U32 R12, RZ, RZ, RZ ;  /* 0x000000ffff0c7224 */ /* 0x000fe400078e00ff */
[----:B------:R-:W-:Y:S02]  /*17e80*/  IMAD.MOV.U32 R15, RZ, RZ, -0x1 ;  /* 0xffffffffff0f7424 */ /* 0x000fe400078e00ff */
[----:B------:R-:W-:-:S07]  /*17e90*/  IMAD.MOV.U32 R5, RZ, RZ, R14 ;  /* 0x000000ffff057224 */ /* 0x000fce00078e000e */
[----:B------:R-:W-:Y:S05]  /*17ea0*/  WARPSYNC.COLLECTIVE R15, `(.L_x_667) ;  /* 0x000000000f087348 */ /* 0x000fea0003c00000 */
[----:B------:R0:W1:Y:S02]  /*17eb0*/  SHFL.IDX P6, R14, R13, R12, R11 ;  /* 0x0000000c0d0e7389 */ /* 0x00006400000c000b */
[----:B01----:R-:W-:Y:S01]  /*17ec0*/  ENDCOLLECTIVE ;  /* 0x000000000000791b */ /* 0x003fe20003800000 */
.L_x_667:
[----:B------:R-:W-:Y:S05]  /*17ed0*/  BRA `(.L_x_668) ;  /* 0xfffffec800a87947 */ /* 0x000fea000383ffff */
.L_x_455:
[----:B-1----:R1:W4:Y:S02]  /*17ee0*/  SYNCS.PHASECHK.TRANS64.TRYWAIT P4, [R66+URZ+0x132b0], R67 ;  /* 0x0132b043420075a7 */ /* 0x002324000808017f */
[----:B----4-:R-:W-:Y:S05]  /*17ef0*/  @!P4 NANOSLEEP.SYNCS 0x989680 ;  /* 0x009896800000c95d */ /* 0x010fea0003900000 */
[----:B------:R-:W4:Y:S02]  /*17f00*/  @!P4 SYNCS.PHASECHK.TRANS64 P4, [R66+URZ+0x132b0], R67 ;  /* 0x0132b0434200c5a7 */ /* 0x000f24000808007f */
[----:B----4-:R-:W-:Y:S05]  /*17f10*/  @!P4 BRA `(.L_x_455) ;  /* 0xfffffffc00f0c947 */ /* 0x010fea000383ffff */
[----:B------:R-:W-:Y:S05]  /*17f20*/  BRA `(.L_x_669) ;  /* 0xfffffecc001c7947 */ /* 0x000fea000383ffff */
.L_x_473:
        /* <DEDUP_REMOVED lines=8> */
.L_x_671:
[----:B------:R-:W-:Y:S05]  /*17fb0*/  BSYNC B1 ;  /* 0x0000000000017941 */ /* 0x000fea0003800000 */
.L_x_670:
        /* <DEDUP_REMOVED lines=8> */
.L_x_672:
[----:B------:R-:W-:Y:S02]  /*18040*/  IMAD.MOV.U32 R13, RZ, RZ, R30 ;  /* 0x000000ffff0d7224 */ /* 0x000fe400078e001e */
[----:B------:R-:W-:-:S07]  /*18050*/  IMAD.MOV.U32 R27, RZ, RZ, R14 ;  /* 0x000000ffff1b7224 */ /* 0x000fce00078e000e */
[----:B------:R-:W-:Y:S05]  /*18060*/  WARPSYNC.COLLECTIVE R15, `(.L_x_673) ;  /* 0x000000000f087348 */ /* 0x000fea0003c00000 */
[----:B------:R0:W1:Y:S02]  /*18070*/  SHFL.IDX P6, R14, R13, R12, R11 ;  /* 0x0000000c0d0e7389 */ /* 0x00006400000c000b */
[----:B01----:R-:W-:Y:S01]  /*18080*/  ENDCOLLECTIVE ;  /* 0x000000000000791b */ /* 0x003fe20003800000 */
.L_x_673:
[----:B------:R-:W-:Y:S02]  /*18090*/  IMAD.MOV.U32 R13, RZ, RZ, R24 ;  /* 0x000000ffff0d7224 */ /* 0x000fe400078e0018 */
[----:B------:R-:W-:-:S07]  /*180a0*/  IMAD.MOV.U32 R3, RZ, RZ, R14 ;  /* 0x000000ffff037224 */ /* 0x000fce00078e000e */
[----:B------:R-:W-:Y:S05]  /*180b0*/  WARPSYNC.COLLECTIVE R15, `(.L_x_674) ;  /* 0x000000000f087348 */ /* 0x000fea0003c00000 */
[----:B------:R0:W1:Y:S02]  /*180c0*/  SHFL.IDX P6, R14, R13, R12, R11 ;  /* 0x0000000c0d0e7389 */ /* 0x00006400000c000b */
[----:B01----:R-:W-:Y:S01]  /*180d0*/  ENDCOLLECTIVE ;  /* 0x000000000000791b */ /* 0x003fe20003800000 */
.L_x_674:
[----:B------:R-:W-:Y:S05]  /*180e0*/  BRA `(.L_x_675) ;  /* 0xfffffed8003c7947 */ /* 0x000fea000383ffff */
.L_x_477:
[----:B-1----:R1:W3:Y:S02]  /*180f0*/  SYNCS.PHASECHK.TRANS64.TRYWAIT P0, [R18+URZ+0x13200], R29 ;  /* 0x0132001d120075a7 */ /* 0x0022e4000800017f */
[----:B---3--:R-:W-:Y:S05]  /*18100*/  @!P0 NANOSLEEP.SYNCS 0x989680 ;  /* 0x009896800000895d */ /* 0x008fea0003900000 */
[----:B------:R-:W3:Y:S02]  /*18110*/  @!P0 SYNCS.PHASECHK.TRANS64 P0, [R18+URZ+0x13200], R29 ;  /* 0x0132001d120085a7 */ /* 0x000ee4000800007f */
[----:B---3--:R-:W-:Y:S05]  /*18120*/  @!P0 BRA `(.L_x_477) ;  /* 0xfffffffc00f08947 */ /* 0x008fea000383ffff */
[----:B------:R-:W-:Y:S05]  /*18130*/  BRA `(.L_x_676) ;  /* 0xfffffed800cc7947 */ /* 0x000fea000383ffff */
.L_x_481:
[----:B------:R-:W-:Y:S01]  /*18140*/  BSSY B1, `(.L_x_677) ;  /* 0x0000008000017945 */ /* 0x000fe20003800000 */
[----:B------:R-:W-:Y:S01]  /*18150*/  MOV R13, R28 ;  /* 0x0000001c000d7202 */ /* 0x000fe20000000f00 */
[----:B------:R-:W-:Y:S02]  /*18160*/  IMAD.MOV.U32 R12, RZ, RZ, RZ ;  /* 0x000000ffff0c7224 */ /* 0x000fe400078e00ff */
[----:B------:R-:W-:Y:S02]  /*18170*/  IMAD.MOV.U32 R11, RZ, RZ, 0x1e1f ;  /* 0x00001e1fff0b7424 */ /* 0x000fe400078e00ff */
[----:B------:R-:W-:-:S07]  /*18180*/  IMAD.MOV.U32 R15, RZ, RZ, -0x1 ;  /* 0xffffffffff0f7424 */ /* 0x000fce00078e00ff */
[----:B------:R-:W-:Y:S05]  /*18190*/  WARPSYNC.COLLECTIVE R15, `(.L_x_678) ;  /* 0x000000000f087348 */ /* 0x000fea0003c00000 */
[----:B------:R0:W1:Y:S02]  /*181a0*/  SHFL.IDX P6, R14, R13, R12, R11 ;  /* 0x0000000c0d0e7389 */ /* 0x00006400000c000b */
[----:B01----:R-:W-:Y:S01]  /*181b0*/  ENDCOLLECTIVE ;  /* 0x000000000000791b */ /* 0x003fe20003800000 */
.L_x_678:
[----:B------:R-:W-:Y:S05]  /*181c0*/  BSYNC B1 ;  /* 0x0000000000017941 */ /* 0x000fea0003800000 */
.L_x_677:
        /* <DEDUP_REMOVED lines=8> */
.L_x_679:
[----:B------:R-:W-:Y:S01]  /*18250*/  MOV R13, R30 ;  /* 0x0000001e000d7202 */ /* 0x000fe20000000f00 */
[----:B------:R-:W-:-:S07]  /*18260*/  IMAD.MOV.U32 R27, RZ, RZ, R14 ;  /* 0x000000ffff1b7224 */ /* 0x000fce00078e000e */
[----:B------:R-:W-:Y:S05]  /*18270*/  WARPSYNC.COLLECTIVE R15, `(.L_x_680) ;  /* 0x000000000f087348 */ /* 0x000fea0003c00000 */
[----:B------:R0:W1:Y:S02]  /*18280*/  SHFL.IDX P6, R14, R13, R12, R11 ;  /* 0x0000000c0d0e7389 */ /* 0x00006400000c000b */
[----:B01----:R-:W-:Y:S01]  /*18290*/  ENDCOLLECTIVE ;  /* 0x000000000000791b */ /* 0x003fe20003800000 */
.L_x_680:
[----:B------:R-:W-:Y:S02]  /*182a0*/  IMAD.MOV.U32 R13, RZ, RZ, R24 ;  /* 0x000000ffff0d7224 */ /* 0x000fe400078e0018 */
[----:B------:R-:W-:-:S07]  /*182b0*/  IMAD.MOV.U32 R21, RZ, RZ, R14 ;  /* 0x000000ffff157224 */ /* 0x000fce00078e000e */
[----:B------:R-:W-:Y:S05]  /*182c0*/  WARPSYNC.COLLECTIVE R15, `(.L_x_681) ;  /* 0x000000000f087348 */ /* 0x000fea0003c00000 */
[----:B------:R0:W1:Y:S02]  /*182d0*/  SHFL.IDX P6, R14, R13, R12, R11 ;  /* 0x0000000c0d0e7389 */ /* 0x00006400000c000b */
[----:B01----:R-:W-:Y:S01]  /*182e0*/  ENDCOLLECTIVE ;  /* 0x000000000000791b */ /* 0x003fe20003800000 */
.L_x_681:
[----:B------:R-:W-:Y:S05]  /*182f0*/  BRA `(.L_x_682) ;  /* 0xfffffee8007c7947 */ /* 0x000fea000383ffff */
.L_x_485:
[----:B-1----:R1:W3:Y:S02]  /*18300*/  SYNCS.PHASECHK.TRANS64.TRYWAIT P1, [R18+URZ+0x13200], R25 ;  /* 0x01320019120075a7 */ /* 0x0022e4000802017f */
[----:B---3--:R-:W-:Y:S05]  /*18310*/  @!P1 NANOSLEEP.SYNCS 0x989680 ;  /* 0x009896800000995d */ /* 0x008fea0003900000 */
[----:B------:R-:W3:Y:S02]  /*18320*/  @!P1 SYNCS.PHASECHK.TRANS64 P1, [R18+URZ+0x13200], R25 ;  /* 0x01320019120095a7 */ /* 0x000ee4000802007f */
[----:B---3--:R-:W-:Y:S05]  /*18330*/  @!P1 BRA `(.L_x_485) ;  /* 0xfffffffc00f09947 */ /* 0x008fea000383ffff */
[----:B------:R-:W-:Y:S05]  /*18340*/  BRA `(.L_x_683) ;  /* 0xfffffeec00007947 */ /* 0x000fea000383ffff */
.L_x_489:
[----:B-1----:R1:W3:Y:S02]  /*18350*/  SYNCS.PHASECHK.TRANS64.TRYWAIT P1, [R0+URZ+0x13230], R5 ;  /* 0x01323005000075a7 */ /* 0x0022e4000802017f */
[----:B---3--:R-:W-:Y:S05]  /*18360*/  @!P1 NANOSLEEP.SYNCS 0x989680 ;  /* 0x009896800000995d */ /* 0x008fea0003900000 */
[----:B------:R-:W3:Y:S02]  /*18370*/  @!P1 SYNCS.PHASECHK.TRANS64 P1, [R0+URZ+0x13230], R5 ;  /* 0x01323005000095a7 */ /* 0x000ee4000802007f */
[----:B---3--:R-:W-:Y:S05]  /*18380*/  @!P1 BRA `(.L_x_489) ;  /* 0xfffffffc00f09947 */ /* 0x008fea000383ffff */
[----:B------:R-:W-:Y:S05]  /*18390*/  BRA `(.L_x_488) ;  /* 0xfffffefc00547947 */ /* 0x000fea000383ffff */
.L_x_497:
[----:B-1----:R1:W2:Y:S02]  /*183a0*/  SYNCS.PHASECHK.TRANS64.TRYWAIT P1, [R13+URZ+0x13230], R10 ;  /* 0x0132300a0d0075a7 */ /* 0x0022a4000802017f */
[----:B--2---:R-:W-:Y:S05]  /*183b0*/  @!P1 NANOSLEEP.SYNCS 0x989680 ;  /* 0x009896800000995d */ /* 0x004fea0003900000 */
[----:B------:R-:W2:Y:S02]  /*183c0*/  @!P1 SYNCS.PHASECHK.TRANS64 P1, [R13+URZ+0x13230], R10 ;  /* 0x0132300a0d0095a7 */ /* 0x000ea4000802007f */
[----:B--2---:R-:W-:Y:S05]  /*183d0*/  @!P1 BRA `(.L_x_497) ;  /* 0xfffffffc00f09947 */ /* 0x004fea000383ffff */
[----:B------:R-:W-:Y:S05]  /*183e0*/  BRA `(.L_x_496) ;  /* 0xffffff30004c7947 */ /* 0x000fea000383ffff */
.L_x_502:
[----:B-1----:R1:W2:Y:S02]  /*183f0*/  SYNCS.PHASECHK.TRANS64.TRYWAIT P1, [R14+URZ+0x13250], R9 ;  /* 0x013250090e0075a7 */ /* 0x0022a4000802017f */
[----:B--2---:R-:W-:Y:S05]  /*18400*/  @!P1 NANOSLEEP.SYNCS 0x989680 ;  /* 0x009896800000995d */ /* 0x004fea0003900000 */
[----:B------:R-:W2:Y:S02]  /*18410*/  @!P1 SYNCS.PHASECHK.TRANS64 P1, [R14+URZ+0x13250], R9 ;  /* 0x013250090e0095a7 */ /* 0x000ea4000802007f */
[----:B--2---:R-:W-:Y:S05]  /*18420*/  @!P1 BRA `(.L_x_502) ;  /* 0xfffffffc00f09947 */ /* 0x004fea000383ffff */
[----:B------:R-:W-:Y:S05]  /*18430*/  BRA `(.L_x_501) ;  /* 0xffffff3400bc7947 */ /* 0x000fea000383ffff */
.L_x_510:
[----:B-1----:R1:W2:Y:S02]  /*18440*/  SYNCS.PHASECHK.TRANS64.TRYWAIT P1, [R8+URZ+0x13250], R3 ;  /* 0x01325003080075a7 */ /* 0x0022a4000802017f */
[----:B--2---:R-:W-:Y:S05]  /*18450*/  @!P1 NANOSLEEP.SYNCS 0x989680 ;  /* 0x009896800000995d */ /* 0x004fea0003900000 */
[----:B------:R-:W2:Y:S02]  /*18460*/  @!P1 SYNCS.PHASECHK.TRANS64 P1, [R8+URZ+0x13250], R3 ;  /* 0x01325003080095a7 */ /* 0x000ea4000802007f */
[----:B--2---:R-:W-:Y:S05]  /*18470*/  @!P1 BRA `(.L_x_510) ;  /* 0xfffffffc00f09947 */ /* 0x004fea000383ffff */
[----:B------:R-:W-:Y:S05]  /*18480*/  BRA `(.L_x_509) ;  /* 0xffffff5c00b07947 */ /* 0x000fea000383ffff */
.L_x_534:
[----:B------:R-:W0:Y:S01]  /*18490*/  S2R R8, SR_TID.X ;  /* 0x0000000000087919 */ /* 0x000e220000002100 */
[----:B------:R-:W-:Y:S01]  /*184a0*/  BSSY B1, `(.L_x_684) ;  /* 0x000000a000017945 */ /* 0x000fe20003800000 */
[----:B------:R-:W-:Y:S01]  /*184b0*/  IMAD.MOV.U32 R12, RZ, RZ, RZ ;  /* 0x000000ffff0c7224 */ /* 0x000fe200078e00ff */
[----:B------:R-:W-:Y:S01]  /*184c0*/  MOV R11, 0x1f ;  /* 0x0000001f000b7802 */ /* 0x000fe20000000f00 */
[----:B------:R-:W-:Y:S01]  /*184d0*/  IMAD.MOV.U32 R15, RZ, RZ, -0x1 ;  /* 0xffffffffff0f7424 */ /* 0x000fe200078e00ff */
[----:B0-----:R-:W-:-:S04]  /*184e0*/  SHF.R.U32.HI R8, RZ, 0x5, R8 ;  /* 0x00000005ff087819 */ /* 0x001fc80000011608 */
[----:B------:R-:W-:-:S05]  /*184f0*/  LOP3.LUT R8, R8, 0x3, RZ, 0xc0, !PT ;  /* 0x0000000308087812 */ /* 0x000fca00078ec0ff */
[----:B------:R-:W-:-:S07]  /*18500*/  IMAD.MOV.U32 R13, RZ, RZ, R8 ;  /* 0x000000ffff0d7224 */ /* 0x000fce00078e0008 */
[----:B------:R-:W-:Y:S05]  /*18510*/  WARPSYNC.COLLECTIVE R15, `(.L_x_685) ;  /* 0x000000000f087348 */ /* 0x000fea0003c00000 */
[----:B------:R0:W1:Y:S02]  /*18520*/  SHFL.IDX P6, R14, R13, R12, R11 ;  /* 0x0000000c0d0e7389 */ /* 0x00006400000c000b */
[----:B01----:R-:W-:Y:S01]  /*18530*/  ENDCOLLECTIVE ;  /* 0x000000000000791b */ /* 0x003fe20003800000 */
.L_x_685:
[----:B------:R-:W-:Y:S05]  /*18540*/  BSYNC B1 ;  /* 0x0000000000017941 */ /* 0x000fea0003800000 */
.L_x_684:
[----:B------:R-:W-:Y:S05]  /*18550*/  BRA `(.L_x_686) ;  /* 0xffffff9800187947 */ /* 0x000fea000383ffff */
.L_x_536:
[----:B------:R-:W-:Y:S01]  /*18560*/  BSSY B1, `(.L_x_687) ;  /* 0x0000006000017945 */ /* 0x000fe20003800000 */
[----:B------:R-:W-:-:S07]  /*18570*/  IMAD.MOV.U32 R15, RZ, RZ, -0x1 ;  /* 0xffffffffff0f7424 */ /* 0x000fce00078e00ff */
[----:B0-----:R-:W-:Y:S05]  /*18580*/  WARPSYNC.COLLECTIVE R15, `(.L_x_688) ;  /* 0x000000000f0c7348 */ /* 0x001fea0003c00000 */
[----:B------:R-:W-:Y:S02]  /*18590*/  ELECT P6, UR62, PT ;  /* 0x00000000003e782f */ /* 0x000fe400038c0000 */
[----:B------:R-:W-:Y:S01]  /*185a0*/  MOV R14, UR62 ;  /* 0x0000003e000e7c02 */ /* 0x000fe20008000f00 */
[----:B0-----:R-:W-:Y:S10]  /*185b0*/  ENDCOLLECTIVE ;  /* 0x000000000000791b */ /* 0x001ff40003800000 */
.L_x_688:
[----:B------:R-:W-:Y:S05]  /*185c0*/  BSYNC B1 ;  /* 0x0000000000017941 */ /* 0x000fea0003800000 */
.L_x_687:
[----:B------:R-:W-:Y:S05]  /*185d0*/  BRA `(.L_x_535) ;  /* 0xffffff9800107947 */ /* 0x000fea000383ffff */
.L_x_538:
[----:B0-----:R0:W1:Y:S02]  /*185e0*/  SYNCS.PHASECHK.TRANS64.TRYWAIT P0, [R22+URZ+0x13220], R5 ;  /* 0x01322005160075a7 */ /* 0x001064000800017f */
[----:B-1----:R-:W-:Y:S05]  /*185f0*/  @!P0 NANOSLEEP.SYNCS 0x989680 ;  /* 0x009896800000895d */ /* 0x002fea0003900000 */
[----:B------:R-:W1:Y:S02]  /*18600*/  @!P0 SYNCS.PHASECHK.TRANS64 P0, [R22+URZ+0x13220], R5 ;  /* 0x01322005160085a7 */ /* 0x000e64000800007f */
[----:B-1----:R-:W-:Y:S05]  /*18610*/  @!P0 BRA `(.L_x_538) ;  /* 0xfffffffc00f08947 */ /* 0x002fea000383ffff */
[----:B------:R-:W-:Y:S05]  /*18620*/  BRA `(.L_x_689) ;  /* 0xffffff9800207947 */ /* 0x000fea000383ffff */
.L_x_542:
[----:B0-----:R0:W1:Y:S02]  /*18630*/  SYNCS.PHASECHK.TRANS64.TRYWAIT P0, [R5+URZ+0x132a0], R9 ;  /* 0x0132a009050075a7 */ /* 0x001064000800017f */
[----:B-1----:R-:W-:Y:S05]  /*18640*/  @!P0 NANOSLEEP.SYNCS 0x989680 ;  /* 0x009896800000895d */ /* 0x002fea0003900000 */
[----:B------:R-:W1:Y:S02]  /*18650*/  @!P0 SYNCS.PHASECHK.TRANS64 P0, [R5+URZ+0x132a0], R9 ;  /* 0x0132a009050085a7 */ /* 0x000e64000800007f */
[----:B-1----:R-:W-:Y:S05]  /*18660*/  @!P0 BRA `(.L_x_542) ;  /* 0xfffffffc00f08947 */ /* 0x002fea000383ffff */
[----:B------:R-:W-:Y:S05]  /*18670*/  BRA `(.L_x_690) ;  /* 0xffffff9800407947 */ /* 0x000fea000383ffff */
.L_x_547:
[----:B-1----:R1:W2:Y:S02]  /*18680*/  SYNCS.PHASECHK.TRANS64.TRYWAIT P0, [R5+URZ+0x132c0], R9 ;  /* 0x0132c009050075a7 */ /* 0x0022a4000800017f */
[----:B--2---:R-:W-:Y:S05]  /*18690*/  @!P0 NANOSLEEP.SYNCS 0x989680 ;  /* 0x009896800000895d */ /* 0x004fea0003900000 */
[----:B------:R-:W2:Y:S02]  /*186a0*/  @!P0 SYNCS.PHASECHK.TRANS64 P0, [R5+URZ+0x132c0], R9 ;  /* 0x0132c009050085a7 */ /* 0x000ea4000800007f */
[----:B--2---:R-:W-:Y:S05]  /*186b0*/  @!P0 BRA `(.L_x_547) ;  /* 0xfffffffc00f08947 */ /* 0x004fea000383ffff */
[----:B------:R-:W-:Y:S05]  /*186c0*/  BRA `(.L_x_691) ;  /* 0xffffff9800c07947 */ /* 0x000fea000383ffff */
.L_x_554:
[----:B0-----:R0:W1:Y:S02]  /*186d0*/  SYNCS.PHASECHK.TRANS64.TRYWAIT P1, [R5+URZ+0x132a0], R6 ;  /* 0x0132a006050075a7 */ /* 0x001064000802017f */
[----:B-1----:R-:W-:Y:S05]  /*186e0*/  @!P1 NANOSLEEP.SYNCS 0x989680 ;  /* 0x009896800000995d */ /* 0x002fea0003900000 */
[----:B------:R-:W1:Y:S02]  /*186f0*/  @!P1 SYNCS.PHASECHK.TRANS64 P1, [R5+URZ+0x132a0], R6 ;  /* 0x0132a006050095a7 */ /* 0x000e64000802007f */
[----:B-1----:R-:W-:Y:S05]  /*18700*/  @!P1 BRA `(.L_x_554) ;  /* 0xfffffffc00f09947 */ /* 0x002fea000383ffff */
[----:B------:R-:W-:Y:S05]  /*18710*/  BRA `(.L_x_692) ;  /* 0xffffff9c00947947 */ /* 0x000fea000383ffff */
.L_x_559:
[----:B-1----:R1:W2:Y:S02]  /*18720*/  SYNCS.PHASECHK.TRANS64.TRYWAIT P1, [R5+URZ+0x132c0], R6 ;  /* 0x0132c006050075a7 */ /* 0x0022a4000802017f */
[----:B--2---:R-:W-:Y:S05]  /*18730*/  @!P1 NANOSLEEP.SYNCS 0x989680 ;  /* 0x009896800000995d */ /* 0x004fea0003900000 */
[----:B------:R-:W2:Y:S02]  /*18740*/  @!P1 SYNCS.PHASECHK.TRANS64 P1, [R5+URZ+0x132c0], R6 ;  /* 0x0132c006050095a7 */ /* 0x000ea4000802007f */
[----:B--2---:R-:W-:Y:S05]  /*18750*/  @!P1 BRA `(.L_x_559) ;  /* 0xfffffffc00f09947 */ /* 0x004fea000383ffff */
[----:B------:R-:W-:Y:S05]  /*18760*/  BRA `(.L_x_693) ;  /* 0xffffffa000107947 */ /* 0x000fea000383ffff */
.L_x_574:
[----:B------:R-:W0:Y:S01]  /*18770*/  S2R R21, SR_TID.X ;  /* 0x0000000000157919 */ /* 0x000e220000002100 */
[----:B------:R-:W-:Y:S01]  /*18780*/  BSSY B0, `(.L_x_694) ;  /* 0x000000a000007945 */ /* 0x000fe20003800000 */
[----:B------:R-:W-:Y:S01]  /*18790*/  MOV R11, 0x1f ;  /* 0x0000001f000b7802 */ /* 0x000fe20000000f00 */
[----:B------:R-:W-:Y:S01]  /*187a0*/  IMAD.MOV.U32 R15, RZ, RZ, -0x1 ;  /* 0xffffffffff0f7424 */ /* 0x000fe200078e00ff */
[----:B0-----:R-:W-:-:S04]  /*187b0*/  SHF.R.U32.HI R12, RZ, 0x5, R21 ;  /* 0x00000005ff0c7819 */ /* 0x001fc80000011615 */
[----:B------:R-:W-:-:S05]  /*187c0*/  LOP3.LUT R12, R12, 0x3, RZ, 0xc0, !PT ;  /* 0x000000030c0c7812 */ /* 0x000fca00078ec0ff */
[----:B-1----:R-:W-:Y:S02]  /*187d0*/  IMAD.MOV.U32 R13, RZ, RZ, R12 ;  /* 0x000000ffff0d7224 */ /* 0x002fe400078e000c */
[----:B------:R-:W-:-:S07]  /*187e0*/  IMAD.MOV.U32 R12, RZ, RZ, RZ ;  /* 0x000000ffff0c7224 */ /* 0x000fce00078e00ff */
[----:B-----5:R-:W-:Y:S05]  /*187f0*/  WARPSYNC.COLLECTIVE R15, `(.L_x_695) ;  /* 0x000000000f087348 */ /* 0x020fea0003c00000 */
[----:B------:R0:W1:Y:S02]  /*18800*/  SHFL.IDX P6, R14, R13, R12, R11 ;  /* 0x0000000c0d0e7389 */ /* 0x00006400000c000b */
[----:B01---5:R-:W-:Y:S01]  /*18810*/  ENDCOLLECTIVE ;  /* 0x000000000000791b */ /* 0x023fe20003800000 */
.L_x_695:
[----:B------:R-:W-:Y:S05]  /*18820*/  BSYNC B0 ;  /* 0x0000000000007941 */ /* 0x000fea0003800000 */
.L_x_694:
[----:B------:R-:W-:Y:S05]  /*18830*/  BRA `(.L_x_696) ;  /* 0xffffffac00887947 */ /* 0x000fea000383ffff */
.L_x_577:
[----:B0-----:R-:W2:Y:S02]  /*18840*/  LDL R0, [R1+0x50] ;  /* 0x0000500001007983 */ /* 0x001ea40000100800 */
[----:B--2---:R0:W2:Y:S02]  /*18850*/  SYNCS.PHASECHK.TRANS64.TRYWAIT P0, [R6+URZ+0x13280], R0 ;  /* 0x01328000060075a7 */ /* 0x0040a4000800017f */
[----:B--2---:R-:W-:Y:S05]  /*18860*/  @!P0 NANOSLEEP.SYNCS 0x989680 ;  /* 0x009896800000895d */ /* 0x004fea0003900000 */
[----:B------:R-:W2:Y:S02]  /*18870*/  @!P0 SYNCS.PHASECHK.TRANS64 P0, [R6+URZ+0x13280], R0 ;  /* 0x01328000060085a7 */ /* 0x000ea4000800007f */
[----:B--2---:R-:W-:Y:S05]  /*18880*/  @!P0 BRA `(.L_x_577) ;  /* 0xfffffffc00ec8947 */ /* 0x004fea000383ffff */
[----:B------:R-:W-:Y:S05]  /*18890*/  BRA `(.L_x_697) ;  /* 0xffffffac00a87947 */ /* 0x000fea000383ffff */
.L_x_578:
        /* <DEDUP_REMOVED lines=8> */
.L_x_699:
[----:B------:R-:W-:Y:S05]  /*18920*/  BSYNC B0 ;  /* 0x0000000000007941 */ /* 0x000fea0003800000 */
.L_x_698:
        /* <DEDUP_REMOVED lines=8> */
.L_x_700:
[----:B------:R-:W-:Y:S01]  /*189b0*/  IMAD.MOV.U32 R13, RZ, RZ, R2 ;  /* 0x000000ffff0d7224 */ /* 0x000fe200078e0002 */
[----:B------:R-:W-:Y:S01]  /*189c0*/  MOV R12, 0x1 ;  /* 0x00000001000c7802 */ /* 0x000fe20000000f00 */
[----:B------:R-:W-:-:S07]  /*189d0*/  IMAD.MOV.U32 R3, RZ, RZ, R14 ;  /* 0x000000ffff037224 */ /* 0x000fce00078e000e */
[----:B------:R-:W-:Y:S05]  /*189e0*/  WARPSYNC.COLLECTIVE R15, `(.L_x_701) ;  /* 0x000000000f087348 */ /* 0x000fea0003c00000 */
[----:B------:R0:W1:Y:S02]  /*189f0*/  SHFL.IDX P6, R14, R13, R12, R11 ;  /* 0x0000000c0d0e7389 */ /* 0x00006400000c000b */
[----:B01----:R-:W-:Y:S01]  /*18a00*/  ENDCOLLECTIVE ;  /* 0x000000000000791b */ /* 0x003fe20003800000 */
.L_x_701:
[----:B------:R-:W-:Y:S01]  /*18a10*/  IADD3 R26, P1, R21, R3, RZ ;  /* 0x00000003151a7210 */ /* 0x000fe20007f3e0ff */
[----:B------:R-:W-:-:S04]  /*18a20*/  IMAD.IADD R3, R22, 0x1, R20 ;  /* 0x0000000116037824 */ /* 0x000fc800078e0214 */
[----:B------:R-:W-:Y:S01]  /*18a30*/  IMAD.X R27, RZ, RZ, R10, P1 ;  /* 0x000000ffff1b7224 */ /* 0x000fe200008e060a */
[----:B------:R-:W-:Y:S01]  /*18a40*/  ISETP.LT.OR P1, PT, R7, 0x1, P0 ;  /* 0x000000010700780c */ /* 0x000fe20000721670 */
[----:B------:R-:W-:-:S12]  /*18a50*/  IMAD.MOV.U32 R13, RZ, RZ, R0 ;  /* 0x000000ffff0d7224 */ /* 0x000fd800078e0000 */
        /* <DEDUP_REMOVED lines=8> */
.L_x_702:
[----:B------:R-:W-:Y:S01]  /*18ae0*/  MOV R13, R2 ;  /* 0x00000002000d7202 */ /* 0x000fe20000000f00 */
[----:B------:R-:W-:Y:S02]  /*18af0*/  IMAD.MOV.U32 R12, RZ, RZ, 0x2 ;  /* 0x00000002ff0c7424 */ /* 0x000fe400078e00ff */
[----:B------:R-:W-:-:S07]  /*18b00*/  IMAD.MOV.U32 R10, RZ, RZ, R14 ;  /* 0x000000ffff0a7224 */ /* 0x000fce00078e000e */
[----:B------:R-:W-:Y:S05]  /*18b10*/  WARPSYNC.COLLECTIVE R15, `(.L_x_703) ;  /* 0x000000000f087348 */ /* 0x000fea0003c00000 */
[----:B------:R0:W1:Y:S02]  /*18b20*/  SHFL.IDX P6, R14, R13, R12, R11 ;  /* 0x0000000c0d0e7389 */ /* 0x00006400000c000b */
[----:B01----:R-:W-:Y:S01]  /*18b30*/  ENDCOLLECTIVE ;  /* 0x000000000000791b */ /* 0x003fe20003800000 */
.L_x_703:
        /* <DEDUP_REMOVED lines=12> */
.L_x_704:
[----:B------:R-:W-:-:S05]  /*18c00*/  IMAD.MOV.U32 R10, RZ, RZ, R14 ;  /* 0x000000ffff0a7224 */ /* 0x000fca00078e000e */
[----:B------:R-:W-:-:S04]  /*18c10*/  IADD3 R26, P1, R21, R10, RZ ;  /* 0x0000000a151a7210 */ /* 0x000fc80007f3e0ff */
[----:B------:R-:W-:Y:S02]  /*18c20*/  IADD3.X R27, RZ, R20, RZ, P1, !PT ;  /* 0x00000014ff1b7210 */ /* 0x000fe40000ffe4ff */
[----:B------:R-:W-:-:S13]  /*18c30*/  ISETP.LT.OR P1, PT, R7, 0x41, P0 ;  /* 0x000000410700780c */ /* 0x000fda0000721670 */
[----:B------:R-:W-:Y:S01]  /*18c40*/  @!PT LDS RZ, [RZ] ;  /* 0x00000000fffff984 */ /* 0x000fe20000000800 */
[----:B------:R-:W-:Y:S01]  /*18c50*/  @!PT LDS RZ, [RZ] ;  /* 0x00000000fffff984 */ /* 0x000fe20000000800 */
[----:B------:R-:W-:Y:S01]  /*18c60*/  @!PT LDS RZ, [RZ] ;  /* 0x00000000fffff984 */ /* 0x000fe20000000800 */
[----:B------:R0:W-:Y:S04]  /*18c70*/  LDGSTS.E.BYPASS.LTC128B.128 [R3+0x7000], desc[UR40][R26.64], !P1 ;  /* 0x070000001a037fae */ /* 0x0001e8000c901d68 */
[----:B------:R0:W5:Y:S01]  /*18c80*/  LDL.LU R27, [R1+0x30] ;  /* 0x00003000011b7983 */ /* 0x0001620000300800 */
[----:B------:R-:W-:Y:S01]  /*18c90*/  IMAD.MOV.U32 R13, RZ, RZ, R2 ;  /* 0x000000ffff0d7224 */ /* 0x000fe200078e0002 */
[C---:B------:R-:W-:Y:S01]  /*18ca0*/  ISETP.GE.AND P3, PT, R7.reuse, 0x81, PT ;  /* 0x000000810700780c */ /* 0x040fe20003f66270 */
[----:B------:R-:W-:Y:S01]  /*18cb0*/  IMAD.MOV.U32 R12, RZ, RZ, 0x3 ;  /* 0x00000003ff0c7424 */ /* 0x000fe200078e00ff */
[C---:B------:R-:W-:Y:S02]  /*18cc0*/  ISETP.GE.AND P4, PT, R7.reuse, 0x21, PT ;  /* 0x000000210700780c */ /* 0x040fe40003f86270 */
[----:B------:R-:W-:-:S13]  /*18cd0*/  ISETP.GE.AND P2, PT, R7, 0x61, PT ;  /* 0x000000610700780c */ /* 0x000fda0003f46270 */
[----:B0----5:R-:W-:Y:S05]  /*18ce0*/  WARPSYNC.COLLECTIVE R15, `(.L_x_705) ;  /* 0x000000000f087348 */ /* 0x021fea0003c00000 */
[----:B------:R1:W2:Y:S02]  /*18cf0*/  SHFL.IDX P6, R14, R13, R12, R11 ;  /* 0x0000000c0d0e7389 */ /* 0x0002a400000c000b */
[----:B012--5:R-:W-:Y:S01]  /*18d00*/  ENDCOLLECTIVE ;  /* 0x000000000000791b */ /* 0x027fe20003800000 */
.L_x_705:
[----:B------:R-:W-:Y:S02]  /*18d10*/  IMAD.MOV.U32 R13, RZ, RZ, R0 ;  /* 0x000000ffff0d7224 */ /* 0x000fe400078e0000 */
[----:B------:R-:W-:-:S07]  /*18d20*/  IMAD.MOV.U32 R2, RZ, RZ, R14 ;  /* 0x000000ffff027224 */ /* 0x000fce00078e000e */
[----:B------:R-:W-:Y:S05]  /*18d30*/  WARPSYNC.COLLECTIVE R15, `(.L_x_706) ;  /* 0x000000000f087348 */ /* 0x000fea0003c00000 */
[----:B------:R0:W1:Y:S02]  /*18d40*/  SHFL.IDX P6, R14, R13, R12, R11 ;  /* 0x0000000c0d0e7389 */ /* 0x00006400000c000b */
[----:B01----:R-:W-:Y:S01]  /*18d50*/  ENDCOLLECTIVE ;  /* 0x000000000000791b */ /* 0x003fe20003800000 */
.L_x_706:
[----:B------:R-:W-:Y:S02]  /*18d60*/  IMAD.MOV.U32 R13, RZ, RZ, R25 ;  /* 0x000000ffff0d7224 */ /* 0x000fe400078e0019 */
[----:B------:R-:W-:Y:S01]  /*18d70*/  IMAD.MOV.U32 R12, RZ, RZ, RZ ;  /* 0x000000ffff0c7224 */ /* 0x000fe200078e00ff */
[----:B------:R-:W-:-:S07]  /*18d80*/  MOV R0, R14 ;  /* 0x0000000e00007202 */ /* 0x000fce0000000f00 */
[----:B------:R-:W-:Y:S05]  /*18d90*/  WARPSYNC.COLLECTIVE R15, `(.L_x_707) ;  /* 0x000000000f087348 */ /* 0x000fea0003c00000 */
[----:B------:R0:W1:Y:S02]  /*18da0*/  SHFL.IDX P6, R14, R13, R12, R11 ;  /* 0x0000000c0d0e7389 */ /* 0x00006400000c000b */
[----:B01----:R-:W-:Y:S01]  /*18db0*/  ENDCOLLECTIVE ;  /* 0x000000000000791b */ /* 0x003fe20003800000 */
.L_x_707:
[----:B------:R-:W-:-:S05]  /*18dc0*/  IADD3 R20, P1, R21, R0, RZ ;  /* 0x0000000015147210 */ /* 0x000fca0007f3e0ff */
[----:B------:R-:W-:Y:S01]  /*18dd0*/  IMAD.X R21, RZ, RZ, R2, P1 ;  /* 0x000000ffff157224 */ /* 0x000fe200008e0602 */
[----:B------:R-:W-:Y:S02]  /*18de0*/  ISETP.LT.OR P1, PT, R7, 0x61, P0 ;  /* 0x000000610700780c */ /* 0x000fe40000721670 */
[----:B------:R-:W-:-:S11]  /*18df0*/  MOV R13, R28 ;  /* 0x0000001c000d7202 */ /* 0x000fd60000000f00 */
        /* <DEDUP_REMOVED lines=9> */
.L_x_708:
[----:B------:R-:W-:Y:S01]  /*18e90*/  IMAD.MOV.U32 R10, RZ, RZ, R14 ;  /* 0x000000ffff0a7224 */ /* 0x000fe200078e000e */
[----:B------:R-:W-:-:S04]  /*18ea0*/  LOP3.LUT R27, R27, 0xfffffff7, RZ, 0xc0, !PT ;  /* 0xfffffff71b1b7812 */ /* 0x000fc800078ec0ff */
[----:B------:R-:W-:-:S05]  /*18eb0*/  @P3 LOP3.LUT R27, R27, 0x8, RZ, 0xfc, !PT ;  /* 0x000000081b1b3812 */ /* 0x000fca00078efcff */
[----:B------:R0:W-:Y:S01]  /*18ec0*/  STL [R1+0x30], R27 ;  /* 0x0000301b01007387 */ /* 0x0001e20000100800 */
[----:B------:R-:W-:Y:S05]  /*18ed0*/  BRA `(.L_x_709) ;  /* 0xffffffac00907947 */ /* 0x000fea000383ffff */
.L_x_583:
[----:B----4-:R-:W4:Y:S02]  /*18ee0*/  LDL R0, [R1+0x50] ;  /* 0x0000500001007983 */ /* 0x010f240000100800 */
[----:B----4-:R4:W0:Y:S02]  /*18ef0*/  SYNCS.PHASECHK.TRANS64.TRYWAIT P0, [R6+URZ+0x13240], R0 ;  /* 0x01324000060075a7 */ /* 0x010824000800017f */
[----:B0-----:R-:W-:Y:S05]  /*18f00*/  @!P0 NANOSLEEP.SYNCS 0x989680 ;  /* 0x009896800000895d */ /* 0x001fea0003900000 */
[----:B------:R-:W0:Y:S02]  /*18f10*/  @!P0 SYNCS.PHASECHK.TRANS64 P0, [R6+URZ+0x13240], R0 ;  /* 0x01324000060085a7 */ /* 0x000e24000800007f */
[----:B0-----:R-:W-:Y:S05]  /*18f20*/  @!P0 BRA `(.L_x_583) ;  /* 0xfffffffc00ec8947 */ /* 0x001fea000383ffff */
[----:B------:R-:W-:Y:S05]  /*18f30*/  BRA `(.L_x_710) ;  /* 0xffffffac00f07947 */ /* 0x000fea000383ffff */
.L_x_584:
[----:B------:R-:W-:Y:S01]  /*18f40*/  BSSY B0, `(.L_x_711) ;  /* 0x0000008000007945 */ /* 0x000fe20003800000 */
[----:B------:R-:W-:Y:S01]  /*18f50*/  IMAD.MOV.U32 R13, RZ, RZ, R2 ;  /* 0x000000ffff0d7224 */ /* 0x000fe200078e0002 */
[----:B------:R-:W-:Y:S01]  /*18f60*/  MOV R15, 0xffffffff ;  /* 0xffffffff000f7802 */ /* 0x000fe20000000f00 */
[----:B------:R-:W-:Y:S02]  /*18f70*/  IMAD.MOV.U32 R12, RZ, RZ, RZ ;  /* 0x000000ffff0c7224 */ /* 0x000fe400078e00ff */
[----:B------:R-:W-:-:S07]  /*18f80*/  IMAD.MOV.U32 R11, RZ, RZ, 0x1c1f ;  /* 0x00001c1fff0b7424 */ /* 0x000fce00078e00ff */
[----:B01----:R-:W-:Y:S05]  /*18f90*/  WARPSYNC.COLLECTIVE R15, `(.L_x_712) ;  /* 0x000000000f087348 */ /* 0x003fea0003c00000 */
[----:B-1----:R1:W2:Y:S02]  /*18fa0*/  SHFL.IDX P6, R14, R13, R12, R11 ;  /* 0x0000000c0d0e7389 */ /* 0x0022a400000c000b */
[----:B012---:R-:W-:Y:S01]  /*18fb0*/  ENDCOLLECTIVE ;  /* 0x000000000000791b */ /* 0x007fe20003800000 */
.L_x_712:
[----:B------:R-:W-:Y:S05]  /*18fc0*/  BSYNC B0 ;  /* 0x0000000000007941 */ /* 0x000fea0003800000 */
.L_x_711:
[----:B------:R-:W0:Y:S01]  /*18fd0*/  S2R R20, SR_TID.X ;  /* 0x0000000000147919 */ /* 0x000e220000002100 */
[----:B------:R-:W-:Y:S01]  /*18fe0*/  IMAD.MOV.U32 R13, RZ, RZ, R0 ;  /* 0x000000ffff0d7224 */ /* 0x000fe200078e0000 */
[----:B------:R-:W1:Y:S01]  /*18ff0*/  LDC R21, c[0x0][0x2f4] ;  /* 0x0000bd00ff157b82 */ /* 0x000e620000000800 */
[----:B------:R-:W-:Y:S02]  /*19000*/  IMAD.MOV.U32 R12, RZ, RZ, RZ ;  /* 0x000000ffff0c7224 */ /* 0x000fe400078e00ff */
[----:B------:R-:W-:Y:S02]  /*19010*/  IMAD.MOV.U32 R11, RZ, RZ, 0x1c1f ;  /* 0x00001c1fff0b7424 */ /* 0x000fe400078e00ff */
[----:B------:R-:W-:Y:S02]  /*19020*/  IMAD.MOV.U32 R15, RZ, RZ, -0x1 ;  /* 0xffffffffff0f7424 */ /* 0x000fe400078e00ff */
[----:B------:R-:W-:-:S07]  /*19030*/  IMAD.MOV.U32 R4, RZ, RZ, R14 ;  /* 0x000000ffff047224 */ /* 0x000fce00078e000e */
[----:B01----:R-:W-:Y:S05]  /*19040*/  WARPSYNC.COLLECTIVE R15, `(.L_x_713) ;  /* 0x000000000f087348 */ /* 0x003fea0003c00000 */
[----:B------:R2:W3:Y:S02]  /*19050*/  SHFL.IDX P6, R14, R13, R12, R11 ;  /* 0x0000000c0d0e7389 */ /* 0x0004e400000c000b */
[----:B0123--:R-:W-:Y:S01]  /*19060*/  ENDCOLLECTIVE ;  /* 0x000000000000791b */ /* 0x00ffe20003800000 */
.L_x_713:
[----:B------:R-:W-:Y:S01]  /*19070*/  IMAD.MOV.U32 R13, RZ, RZ, R2 ;  /* 0x000000ffff0d7224 */ /* 0x000fe200078e0002 */
[----:B------:R-:W-:Y:S02]  /*19080*/  MOV R12, 0x1 ;  /* 0x00000001000c7802 */ /* 0x000fe40000000f00 */
[----:B------:R-:W-:Y:S01]  /*19090*/  SHF.L.U32 R20, R20, 0x4, RZ ;  /* 0x0000000414147819 */ /* 0x000fe200000006ff */
[----:B------:R-:W-:-:S03]  /*190a0*/  IMAD.MOV.U32 R5, RZ, RZ, R14 ;  /* 0x000000ffff057224 */ /* 0x000fc600078e000e */
[----:B------:R-:W-:-:S07]  /*190b0*/  LOP3.LUT R20, R20, 0x30, RZ, 0xc0, !PT ;  /* 0x0000003014147812 */ /* 0x000fce00078ec0ff */
[----:B------:R-:W-:Y:S05]  /*190c0*/  WARPSYNC.COLLECTIVE R15, `(.L_x_714) ;  /* 0x000000000f087348 */ /* 0x000fea0003c00000 */
[----:B------:R0:W1:Y:S02]  /*190d0*/  SHFL.IDX P6, R14, R13, R12, R11 ;  /* 0x0000000c0d0e7389 */ /* 0x00006400000c000b */
[----:B01----:R-:W-:Y:S01]  /*190e0*/  ENDCOLLECTIVE ;  /* 0x000000000000791b */ /* 0x003fe20003800000 */
.L_x_714:
[C---:B------:R-:W-:Y:S02]  /*190f0*/  @P5 IADD3 R5, P0, R20.reuse, R5, RZ ;  /* 0x0000000514055210 */ /* 0x040fe40007f1e0ff */
[----:B------:R-:W-:-:S03]  /*19100*/  ISETP.GE.AND P3, PT, R20, R21, PT ;  /* 0x000000151400720c */ /* 0x000fc60003f66270 */
        /* <DEDUP_REMOVED lines=13> */
.L_x_715:
[----:B------:R-:W-:Y:S01]  /*191e0*/  MOV R13, R2 ;  /* 0x00000002000d7202 */ /* 0x000fe20000000f00 */
[----:B------:R-:W-:Y:S02]  /*191f0*/  IMAD.MOV.U32 R12, RZ, RZ, 0x2 ;  /* 0x00000002ff0c7424 */ /* 0x000fe400078e00ff */
[----:B------:R-:W-:-:S07]  /*19200*/  IMAD.MOV.U32 R5, RZ, RZ, R14 ;  /* 0x000000ffff057224 */ /* 0x000fce00078e000e */
[----:B------:R-:W-:Y:S05]  /*19210*/  WARPSYNC.COLLECTIVE R15, `(.L_x_716) ;  /* 0x000000000f087348 */ /* 0x000fea0003c00000 */
[----:B------:R0:W1:Y:S02]  /*19220*/  SHFL.IDX P6, R14, R13, R12, R11 ;  /* 0x0000000c0d0e7389 */ /* 0x00006400000c000b */
[----:B01----:R-:W-:Y:S01]  /*19230*/  ENDCOLLECTIVE ;  /* 0x000000000000791b */ /* 0x003fe20003800000 */
.L_x_716:
        /* <DEDUP_REMOVED lines=14> */
.L_x_717:
[----:B------:R-:W-:Y:S02]  /*19320*/  IMAD.MOV.U32 R13, RZ, RZ, R2 ;  /* 0x000000ffff0d7224 */ /* 0x000fe400078e0002 */
[----:B------:R-:W-:Y:S02]  /*19330*/  IMAD.MOV.U32 R12, RZ, RZ, 0x3 ;  /* 0x00000003ff0c7424 */ /* 0x000fe400078e00ff */
[----:B------:R-:W-:-:S07]  /*19340*/  IMAD.MOV.U32 R5, RZ, RZ, R14 ;  /* 0x000000ffff057224 */ /* 0x000fce00078e000e */
[----:B------:R-:W-:Y:S05]  /*19350*/  WARPSYNC.COLLECTIVE R15, `(.L_x_718) ;  /* 0x000000000f087348 */ /* 0x000fea0003c00000 */
[----:B------:R0:W1:Y:S02]  /*19360*/  SHFL.IDX P6, R14, R13, R12, R11 ;  /* 0x0000000c0d0e7389 */ /* 0x00006400000c000b */
[----:B01----:R-:W-:Y:S01]  /*19370*/  ENDCOLLECTIVE ;  /* 0x000000000000791b */ /* 0x003fe20003800000 */
.L_x_718:
[----:B------:R-:W-:-:S04]  /*19380*/  @P1 IADD3 R5, P0, R20, R5, RZ ;  /* 0x0000000514051210 */ /* 0x000fc80007f1e0ff */
[----:B------:R-:W-:-:S04]  /*19390*/  @P1 IADD3.X R4, RZ, R4, RZ, P0, !PT ;  /* 0x00000004ff041210 */ /* 0x000fc800007fe4ff */
[----:B------:R-:W-:Y:S01]  /*193a0*/  @P1 LOP3.LUT R5, R5, R4, RZ, 0x3c, !PT ;  /* 0x0000000405051212 */ /* 0x000fe200078e3cff */
[----:B------:R-:W-:-:S03]  /*193b0*/  IMAD.MOV.U32 R13, RZ, RZ, R0 ;  /* 0x000000ffff0d7224 */ /* 0x000fc600078e0000 */
[----:B------:R-:W-:-:S04]  /*193c0*/  @P1 LOP3.LUT R4, R5, R4, RZ, 0x3c, !PT ;  /* 0x0000000405041212 */ /* 0x000fc800078e3cff */
[----:B------:R-:W-:Y:S01]  /*193d0*/  @P1 LOP3.LUT R5, R5, R4, RZ, 0x3c, !PT ;  /* 0x0000000405051212 */ /* 0x000fe200078e3cff */
[----:B------:R-:W-:-:S04]  /*193e0*/  IMAD.MOV.U32 R2, RZ, RZ, R14 ;  /* 0x000000ffff027224 */ /* 0x000fc800078e000e */
[----:B------:R-:W-:Y:S01]  /*193f0*/  @!PT LDS RZ, [RZ] ;  /* 0x00000000fffff984 */ /* 0x000fe20000000800 */
[----:B------:R-:W-:Y:S01]  /*19400*/  @!PT LDS RZ, [RZ] ;  /* 0x00000000fffff984 */ /* 0x000fe20000000800 */
[----:B------:R-:W-:Y:S01]  /*19410*/  @!PT LDS RZ, [RZ] ;  /* 0x00000000fffff984 */ /* 0x000fe20000000800 */
[----:B------:R0:W-:Y:S03]  /*19420*/  @P1 LDGSTS.E.BYPASS.LTC128B.128 [R3+0xf000], desc[UR40][R4.64], !P3 ;  /* 0x0f00000004031fae */ /* 0x0001e6000d901d68 */
[----:B0-----:R-:W-:Y:S05]  /*19430*/  WARPSYNC.COLLECTIVE R15, `(.L_x_719) ;  /* 0x000000000f087348 */ /* 0x001fea0003c00000 */
[----:B------:R1:W2:Y:S02]  /*19440*/  SHFL.IDX P6, R14, R13, R12, R11 ;  /* 0x0000000c0d0e7389 */ /* 0x0002a400000c000b */
[----:B012---:R-:W-:Y:S01]  /*19450*/  ENDCOLLECTIVE ;  /* 0x000000000000791b */ /* 0x007fe20003800000 */
.L_x_719:
[----:B------:R-:W-:Y:S01]  /*19460*/  IMAD.MOV.U32 R13, RZ, RZ, R7 ;  /* 0x000000ffff0d7224 */ /* 0x000fe200078e0007 */
[----:B------:R-:W-:Y:S02]  /*19470*/  MOV R12, RZ ;  /* 0x000000ff000c7202 */ /* 0x000fe40000000f00 */
[----:B------:R-:W-:-:S07]  /*19480*/  MOV R0, R14 ;  /* 0x0000000e00007202 */ /* 0x000fce0000000f00 */
[----:B------:R-:W-:Y:S05]  /*19490*/  WARPSYNC.COLLECTIVE R15, `(.L_x_720) ;  /* 0x000000000f087348 */ /* 0x000fea0003c00000 */
[----:B------:R0:W1:Y:S02]  /*194a0*/  SHFL.IDX P6, R14, R13, R12, R11 ;  /* 0x0000000c0d0e7389 */ /* 0x00006400000c000b */
[----:B01----:R-:W-:Y:S01]  /*194b0*/  ENDCOLLECTIVE ;  /* 0x000000000000791b */ /* 0x003fe20003800000 */
.L_x_720:
[----:B------:R-:W-:-:S05]  /*194c0*/  @P2 IADD3 R0, P0, R20, R0, RZ ;  /* 0x0000000014002210 */ /* 0x000fca0007f1e0ff */
[----:B------:R-:W-:Y:S02]  /*194d0*/  @P2 IMAD.MOV.U32 R4, RZ, RZ, R0 ;  /* 0x000000ffff042224 */ /* 0x000fe400078e0000 */
[----:B------:R-:W-:-:S04]  /*194e0*/  @P2 IMAD.X R2, RZ, RZ, R2, P0 ;  /* 0x000000ffff022224 */ /* 0x000fc800000e0602 */
[----:B------:R-:W-:Y:S02]  /*194f0*/  @P2 IMAD.MOV.U32 R5, RZ, RZ, R2 ;  /* 0x000000ffff052224 */ /* 0x000fe400078e0002 */
[----:B------:R-:W-:-:S03]  /*19500*/  IMAD.MOV.U32 R13, RZ, RZ, R8 ;  /* 0x000000ffff0d7224 */ /* 0x000fc600078e0008 */
        /* <DEDUP_REMOVED lines=8> */
.L_x_721:
[----:B------:R-:W-:Y:S01]  /*19590*/  IMAD.MOV.U32 R4, RZ, RZ, R14 ;  /* 0x000000ffff047224 */ /* 0x000fe200078e000e */
[----:B------:R-:W-:Y:S06]  /*195a0*/  BRA `(.L_x_722) ;  /* 0xffffffac00807947 */ /* 0x000fec000383ffff */
.L_x_591:
[----:B------:R-:W-:Y:S01]  /*195b0*/  IMAD.MOV.U32 R13, RZ, RZ, R0 ;  /* 0x000000ffff0d7224 */ /* 0x000fe200078e0000 */
[----:B------:R-:W-:Y:S01]  /*195c0*/  MOV R12, RZ ;  /* 0x000000ff000c7202 */ /* 0x000fe20000000f00 */
[----:B------:R-:W-:Y:S02]  /*195d0*/  IMAD.MOV.U32 R11, RZ, RZ, 0x1c1f ;  /* 0x00001c1fff0b7424 */ /* 0x000fe400078e00ff */
[----:B------:R-:W-:Y:S02]  /*195e0*/  IMAD.MOV.U32 R15, RZ, RZ, -0x1 ;  /* 0xffffffffff0f7424 */ /* 0x000fe400078e00ff */
[----:B-----5:R-:W-:Y:S02]  /*195f0*/  IMAD R2, R23, R9, RZ ;  /* 0x0000000917027224 */ /* 0x020fe400078e02ff */
[----:B------:R-:W-:-:S07]  /*19600*/  IMAD R17, R17, 0xc0, R21 ;  /* 0x000000c011117824 */ /* 0x000fce00078e0215 */
[----:B------:R-:W-:Y:S05]  /*19610*/  WARPSYNC.COLLECTIVE R15, `(.L_x_723) ;  /* 0x000000000f087348 */ /* 0x000fea0003c00000 */
[----:B------:R0:W1:Y:S02]  /*19620*/  SHFL.IDX P6, R14, R13, R12, R11 ;  /* 0x0000000c0d0e7389 */ /* 0x00006400000c000b */
[----:B01----:R-:W-:Y:S01]  /*19630*/  ENDCOLLECTIVE ;  /* 0x000000000000791b */ /* 0x003fe20003800000 */
.L_x_723:
[C---:B------:R-:W-:Y:S01]  /*19640*/  VIADD R9, R17.reuse, 0x20 ;  /* 0x0000002011097836 */ /* 0x040fe20000000000 */
[----:B------:R-:W-:Y:S01]  /*19650*/  ISETP.GE.AND P2, PT, R17, R2, PT ;  /* 0x000000021100720c */ /* 0x000fe20003f46270 */
[----:B------:R-:W-:Y:S02]  /*19660*/  IMAD.MOV.U32 R13, RZ, RZ, R4 ;  /* 0x000000ffff0d7224 */ /* 0x000fe400078e0004 */
[----:B------:R-:W-:-:S10]  /*19670*/  IMAD.MOV.U32 R7, RZ, RZ, R14 ;  /* 0x000000ffff077224 */ /* 0x000fd400078e000e */
[----:B------:R-:W-:Y:S05]  /*19680*/  WARPSYNC.COLLECTIVE R15, `(.L_x_724) ;  /* 0x000000000f087348 */ /* 0x000fea0003c00000 */
[----:B------:R0:W1:Y:S02]  /*19690*/  SHFL.IDX P6, R14, R13, R12, R11 ;  /* 0x0000000c0d0e7389 */ /* 0x00006400000c000b */
[----:B01----:R-:W-:Y:S01]  /*196a0*/  ENDCOLLECTIVE ;  /* 0x000000000000791b */ /* 0x003fe20003800000 */
.L_x_724:
[----:B------:R-:W-:Y:S02]  /*196b0*/  IMAD.MOV.U32 R13, RZ, RZ, R0 ;  /* 0x000000ffff0d7224 */ /* 0x000fe400078e0000 */
[----:B------:R-:W-:Y:S01]  /*196c0*/  IMAD.MOV.U32 R12, RZ, RZ, 0x1 ;  /* 0x00000001ff0c7424 */ /* 0x000fe200078e00ff */
[----:B------:R-:W-:-:S07]  /*196d0*/  MOV R6, R14 ;  /* 0x0000000e00067202 */ /* 0x000fce0000000f00 */
[----:B------:R-:W-:Y:S05]  /*196e0*/  WARPSYNC.COLLECTIVE R15, `(.L_x_725) ;  /* 0x000000000f087348 */ /* 0x000fea0003c00000 */
[----:B------:R0:W1:Y:S02]  /*196f0*/  SHFL.IDX P6, R14, R13, R12, R11 ;  /* 0x0000000c0d0e7389 */ /* 0x00006400000c000b */
[----:B01----:R-:W-:Y:S01]  /*19700*/  ENDCOLLECTIVE ;  /* 0x000000000000791b */ /* 0x003fe20003800000 */
.L_x_725:
[----:B------:R-:W-:-:S05]  /*19710*/  @!P2 IADD3 R6, P1, R20, R6, RZ ;  /* 0x000000061406a210 */ /* 0x000fca0007f3e0ff */
[----:B------:R-:W-:Y:S01]  /*19720*/  @!P2 IMAD.X R7, RZ, RZ, R7, P1 ;  /* 0x000000ffff07a224 */ /* 0x000fe200008e0607 */
[----:B------:R-:W-:-:S04]  /*19730*/  ISETP.GE.AND P1, PT, R9, R2, PT ;  /* 0x000000020900720c */ /* 0x000fc80003f26270 */
[----:B------:R-:W-:Y:S01]  /*19740*/  @!PT LDS RZ, [RZ] ;  /* 0x00000000fffff984 */ /* 0x000fe20000000800 */
[----:B------:R-:W-:Y:S01]  /*19750*/  @!PT LDS RZ, [RZ] ;  /* 0x00000000fffff984 */ /* 0x000fe20000000800 */
[----:B------:R-:W-:Y:S01]  /*19760*/  @!PT LDS RZ, [RZ] ;  /* 0x00000000fffff984 */ /* 0x000fe20000000800 */
[----:B------:R0:W-:Y:S01]  /*19770*/  @!P2 LDGSTS.E.BYPASS.LTC128B.128 [R10+0xb000], desc[UR40][R6.64], !P0 ;  /* 0x0b000000060aafae */ /* 0x0001e2000c101d68 */
[----:B------:R-:W-:Y:S01]  /*19780*/  IMAD.MOV.U32 R13, RZ, RZ, R4 ;  /* 0x000000ffff0d7224 */ /* 0x000fe200078e0004 */
[----:B0-----:R-:W-:-:S07]  /*19790*/  MOV R6, R14 ;  /* 0x0000000e00067202 */ /* 0x001fce0000000f00 */
[----:B------:R-:W-:Y:S05]  /*197a0*/  WARPSYNC.COLLECTIVE R15, `(.L_x_726) ;  /* 0x000000000f087348 */ /* 0x000fea0003c00000 */
[----:B------:R0:W1:Y:S02]  /*197b0*/  SHFL.IDX P6, R14, R13, R12, R11 ;  /* 0x0000000c0d0e7389 */ /* 0x00006400000c000b */
[----:B01----:R-:W-:Y:S01]  /*197c0*/  ENDCOLLECTIVE ;  /* 0x000000000000791b */ /* 0x003fe20003800000 */
.L_x_726:
[----:B------:R-:W-:Y:S01]  /*197d0*/  MOV R13, R0 ;  /* 0x00000000000d7202 */ /* 0x000fe20000000f00 */
[----:B------:R-:W-:Y:S02]  /*197e0*/  IMAD.MOV.U32 R12, RZ, RZ, 0x2 ;  /* 0x00000002ff0c7424 */ /* 0x000fe400078e00ff */
[----:B------:R-:W-:-:S07]  /*197f0*/  IMAD.MOV.U32 R7, RZ, RZ, R14 ;  /* 0x000000ffff077224 */ /* 0x000fce00078e000e */
[----:B------:R-:W-:Y:S05]  /*19800*/  WARPSYNC.COLLECTIVE R15, `(.L_x_727) ;  /* 0x000000000f087348 */ /* 0x000fea0003c00000 */
[----:B------:R0:W1:Y:S02]  /*19810*/  SHFL.IDX P6, R14, R13, R12, R11 ;  /* 0x0000000c0d0e7389 */ /* 0x00006400000c000b */
[----:B01----:R-:W-:Y:S01]  /*19820*/  ENDCOLLECTIVE ;  /* 0x000000000000791b */ /* 0x003fe20003800000 */
.L_x_727:
        /* <DEDUP_REMOVED lines=10> */
[----:B0-----:R-:W-:-:S05]  /*198d0*/  VIADD R6, R17, 0x40 ;  /* 0x0000004011067836 */ /* 0x001fca0000000000 */
[----:B------:R-:W-:Y:S01]  /*198e0*/  ISETP.GE.AND P1, PT, R6, R2, PT ;  /* 0x000000020600720c */ /* 0x000fe20003f26270 */
[----:B------:R-:W-:-:S12]  /*198f0*/  IMAD.MOV.U32 R6, RZ, RZ, R14 ;  /* 0x000000ffff067224 */ /* 0x000fd800078e000e */
[----:B------:R-:W-:Y:S05]  /*19900*/  WARPSYNC.COLLECTIVE R15, `(.L_x_728) ;  /* 0x000000000f087348 */ /* 0x000fea0003c00000 */
[----:B------:R0:W1:Y:S02]  /*19910*/  SHFL.IDX P6, R14, R13, R12, R11 ;  /* 0x0000000c0d0e7389 */ /* 0x00006400000c000b */
[----:B01----:R-:W-:Y:S01]  /*19920*/  ENDCOLLECTIVE ;  /* 0x000000000000791b */ /* 0x003fe20003800000 */
.L_x_728:
[----:B------:R-:W-:Y:S02]  /*19930*/  IMAD.MOV.U32 R13, RZ, RZ, R0 ;  /* 0x000000ffff0d7224 */ /* 0x000fe400078e0000 */
[----:B------:R-:W-:Y:S02]  /*19940*/  IMAD.MOV.U32 R12, RZ, RZ, 0x3 ;  /* 0x00000003ff0c7424 */ /* 0x000fe400078e00ff */
[----:B------:R-:W-:-:S07]  /*19950*/  IMAD.MOV.U32 R7, RZ, RZ, R14 ;  /* 0x000000ffff077224 */ /* 0x000fce00078e000e */
[----:B------:R-:W-:Y:S05]  /*19960*/  WARPSYNC.COLLECTIVE R15, `(.L_x_729) ;  /* 0x000000000f087348 */ /* 0x000fea0003c00000 */
[----:B------:R0:W1:Y:S02]  /*19970*/  SHFL.IDX P6, R14, R13, R12, R11 ;  /* 0x0000000c0d0e7389 */ /* 0x00006400000c000b */
[----:B01----:R-:W-:Y:S01]  /*19980*/  ENDCOLLECTIVE ;  /* 0x000000000000791b */ /* 0x003fe20003800000 */
.L_x_729:
[----:B------:R-:W-:-:S04]  /*19990*/  @!P1 IADD3 R7, P2, R20, R7, RZ ;  /* 0x0000000714079210 */ /* 0x000fc80007f5e0ff */
[----:B------:R-:W-:-:S04]  /*199a0*/  @!P1 IADD3.X R6, RZ, R6, RZ, P2, !PT ;  /* 0x00000006ff069210 */ /* 0x000fc800017fe4ff */
[----:B------:R-:W-:Y:S01]  /*199b0*/  @!P1 LOP3.LUT R7, R7, R6, RZ, 0x3c, !PT ;  /* 0x0000000607079212 */ /* 0x000fe200078e3cff */
[----:B------:R-:W-:-:S03]  /*199c0*/  IMAD.MOV.U32 R13, RZ, RZ, R4 ;  /* 0x000000ffff0d7224 */ /* 0x000fc600078e0004 */
[----:B------:R-:W-:Y:S01]  /*199d0*/  @!P1 LOP3.LUT R6, R7, R6, RZ, 0x3c, !PT ;  /* 0x0000000607069212 */ /* 0x000fe200078e3cff */
[----:B------:R-:W-:-:S03]  /*199e0*/  VIADD R4, R17, 0x60 ;  /* 0x0000006011047836 */ /* 0x000fc60000000000 */
[----:B------:R-:W-:Y:S01]  /*199f0*/  @!P1 LOP3.LUT R7, R7, R6, RZ, 0x3c, !PT ;  /* 0x0000000607079212 */ /* 0x000fe200078e3cff */
[----:B------:R-:W-:-:S04]  /*19a00*/  IMAD.MOV.U32 R0, RZ, RZ, R14 ;  /* 0x000000ffff007224 */ /* 0x000fc800078e000e */
[----:B------:R-:W-:Y:S01]  /*19a10*/  @!PT LDS RZ, [RZ] ;  /* 0x00000000fffff984 */ /* 0x000fe20000000800 */
[----:B------:R-:W-:Y:S01]  /*19a20*/  @!PT LDS RZ, [RZ] ;  /* 0x00000000fffff984 */ /* 0x000fe20000000800 */
[----:B------:R-:W-:Y:S01]  /*19a30*/  @!PT LDS RZ, [RZ] ;  /* 0x00000000fffff984 */ /* 0x000fe20000000800 */
[----:B------:R0:W-:Y:S01]  /*19a40*/  @!P1 LDGSTS.E.BYPASS.LTC128B.128 [R10+0xc000], desc[UR40][R6.64], !P0 ;  /* 0x0c000000060a9fae */ /* 0x0001e2000c101d68 */
[----:B------:R-:W-:-:S13]  /*19a50*/  ISETP.GE.AND P1, PT, R4, R2, PT ;  /* 0x000000020400720c */ /* 0x000fda0003f26270 */
[----:B0-----:R-:W-:Y:S05]  /*19a60*/  WARPSYNC.COLLECTIVE R15, `(.L_x_730) ;  /* 0x000000000f087348 */ /* 0x001fea0003c00000 */
[----:B------:R1:W2:Y:S02]  /*19a70*/  SHFL.IDX P6, R14, R13, R12, R11 ;  /* 0x0000000c0d0e7389 */ /* 0x0002a400000c000b */
[----:B012---:R-:W-:Y:S01]  /*19a80*/  ENDCOLLECTIVE ;  /* 0x000000000000791b */ /* 0x007fe20003800000 */
.L_x_730:
[----:B------:R-:W-:Y:S02]  /*19a90*/  IMAD.MOV.U32 R13, RZ, RZ, R3 ;  /* 0x000000ffff0d7224 */ /* 0x000fe400078e0003 */
[----:B------:R-:W-:Y:S01]  /*19aa0*/  IMAD.MOV.U32 R12, RZ, RZ, RZ ;  /* 0x000000ffff0c7224 */ /* 0x000fe200078e00ff */
[----:B------:R-:W-:-:S07]  /*19ab0*/  MOV R6, R14 ;  /* 0x0000000e00067202 */ /* 0x000fce0000000f00 */
[----:B------:R-:W-:Y:S05]  /*19ac0*/  WARPSYNC.COLLECTIVE R15, `(.L_x_731) ;  /* 0x000000000f087348 */ /* 0x000fea0003c00000 */
[----:B------:R0:W1:Y:S02]  /*19ad0*/  SHFL.IDX P6, R14, R13, R12, R11 ;  /* 0x0000000c0d0e7389 */ /* 0x00006400000c000b */
[----:B01----:R-:W-:Y:S01]  /*19ae0*/  ENDCOLLECTIVE ;  /* 0x000000000000791b */ /* 0x003fe20003800000 */
.L_x_731:
[----:B------:R-:W-:-:S05]  /*19af0*/  @!P1 IADD3 R6, P3, R20, R6, RZ ;  /* 0x0000000614069210 */ /* 0x000fca0007f7e0ff */
[----:B------:R-:W-:-:S05]  /*19b00*/  @!P1 IMAD.X R7, RZ, RZ, R0, P3 ;  /* 0x000000ffff079224 */ /* 0x000fca00018e0600 */
[----:B------:R-:W-:Y:S01]  /*19b10*/  @!PT LDS RZ, [RZ] ;  /* 0x00000000fffff984 */ /* 0x000fe20000000800 */
[----:B------:R-:W-:Y:S01]  /*19b20*/  @!PT LDS RZ, [RZ] ;  /* 0x00000000fffff984 */ /* 0x000fe20000000800 */
[----:B------:R-:W-:Y:S01]  /*19b30*/  @!PT LDS RZ, [RZ] ;  /* 0x00000000fffff984 */ /* 0x000fe20000000800 */
[----:B------:R0:W-:Y:S01]  /*19b40*/  @!P1 LDGSTS.E.BYPASS.LTC128B.128 [R10+0xc800], desc[UR40][R6.64], !P0 ;  /* 0x0c800000060a9fae */ /* 0x0001e2000c101d68 */
[----:B------:R-:W-:Y:S01]  /*19b50*/  IMAD.MOV.U32 R13, RZ, RZ, R5 ;  /* 0x000000ffff0d7224 */ /* 0x000fe200078e0005 */
[----:B------:R-:W-:Y:S01]  /*19b60*/  MOV R4, R14 ;  /* 0x0000000e00047202 */ /* 0x000fe20000000f00 */
[----:B0-----:R-:W-:-:S07]  /*19b70*/  VIADD R6, R17, 0x80 ;  /* 0x0000008011067836 */ /* 0x001fce0000000000 */
[----:B------:R-:W-:Y:S05]  /*19b80*/  WARPSYNC.COLLECTIVE R15, `(.L_x_732) ;  /* 0x000000000f087348 */ /* 0x000fea0003c00000 */
[----:B------:R0:W1:Y:S02]  /*19b90*/  SHFL.IDX P6, R14, R13, R12, R11 ;  /* 0x0000000c0d0e7389 */ /* 0x00006400000c000b */
[----:B01----:R-:W-:Y:S01]  /*19ba0*/  ENDCOLLECTIVE ;  /* 0x000000000000791b */ /* 0x003fe20003800000 */
.L_x_732:
[----:B------:R-:W-:Y:S01]  /*19bb0*/  ISETP.GE.AND P1, PT, R6, R2, PT ;  /* 0x000000020600720c */ /* 0x000fe20003f26270 */
[----:B------:R-:W-:Y:S02]  /*19bc0*/  IMAD.MOV.U32 R13, RZ, RZ, R3 ;  /* 0x000000ffff0d7224 */ /* 0x000fe400078e0003 */
[----:B------:R-:W-:Y:S02]  /*19bd0*/  IMAD.MOV.U32 R12, RZ, RZ, 0x1 ;  /* 0x00000001ff0c7424 */ /* 0x000fe400078e00ff */
[----:B------:R-:W-:-:S08]  /*19be0*/  IMAD.MOV.U32 R0, RZ, RZ, R14 ;  /* 0x000000ffff007224 */ /* 0x000fd000078e000e */
[----:B------:R-:W-:Y:S05]  /*19bf0*/  WARPSYNC.COLLECTIVE R15, `(.L_x_733) ;  /* 0x000000000f087348 */ /* 0x000fea0003c00000 */
[----:B------:R0:W1:Y:S02]  /*19c00*/  SHFL.IDX P6, R14, R13, R12, R11 ;  /* 0x0000000c0d0e7389 */ /* 0x00006400000c000b */
[----:B01----:R-:W-:Y:S01]  /*19c10*/  ENDCOLLECTIVE ;  /* 0x000000000000791b */ /* 0x003fe20003800000 */
.L_x_733:
[----:B------:R-:W-:-:S04]  /*19c20*/  @!P1 IADD3 R0, P3, R20, R0, RZ ;  /* 0x0000000014009210 */ /* 0x000fc80007f7e0ff */
[----:B------:R-:W-:Y:S01]  /*19c30*/  @!P1 MOV R6, R0 ;  /* 0x0000000000069202 */ /* 0x000fe20000000f00 */
[----:B------:R-:W-:-:S04]  /*19c40*/  @!P1 IMAD.X R4, RZ, RZ, R4, P3 ;  /* 0x000000ffff049224 */ /* 0x000fc800018e0604 */
[----:B------:R-:W-:Y:S01]  /*19c50*/  @!P1 IMAD.MOV.U32 R7, RZ, RZ, R4 ;  /* 0x000000ffff079224 */ /* 0x000fe200078e0004 */
[----:B------:R-:W-:-:S04]  /*19c60*/  MOV R13, R5 ;  /* 0x00000005000d7202 */ /* 0x000fc80000000f00 */
        /* <DEDUP_REMOVED lines=8> */
.L_x_734:
[----:B------:R-:W-:Y:S01]  /*19cf0*/  IMAD.MOV.U32 R5, RZ, RZ, R14 ;  /* 0x000000ffff057224 */ /* 0x000fe200078e000e */
[----:B------:R-:W-:Y:S06]  /*19d00*/  BRA `(.L_x_735) ;  /* 0xffffffb0008c7947 */ /* 0x000fec000383ffff */
.L_x_594:
[----:B-1----:R1:W2:Y:S02]  /*19d10*/  SYNCS.PHASECHK.TRANS64.TRYWAIT P0, [R22+URZ+0x13220], R0 ;  /* 0x01322000160075a7 */ /* 0x0022a4000800017f */
[----:B--2---:R-:W-:Y:S05]  /*19d20*/  @!P0 NANOSLEEP.SYNCS 0x989680 ;  /* 0x009896800000895d */ /* 0x004fea0003900000 */
[----:B------:R-:W2:Y:S02]  /*19d30*/  @!P0 SYNCS.PHASECHK.TRANS64 P0, [R22+URZ+0x13220], R0 ;  /* 0x01322000160085a7 */ /* 0x000ea4000800007f */
[----:B--2---:R-:W-:Y:S05]  /*19d40*/  @!P0 BRA `(.L_x_594) ;  /* 0xfffffffc00f08947 */ /* 0x004fea000383ffff */
[----:B------:R-:W-:Y:S05]  /*19d50*/  BRA `(.L_x_736) ;  /* 0xffffffb000e87947 */ /* 0x000fea000383ffff */
.L_x_598:
[----:B0-----:R0:W1:Y:S02]  /*19d60*/  SYNCS.PHASECHK.TRANS64.TRYWAIT P0, [R6+URZ+0x13280], R28 ;  /* 0x0132801c060075a7 */ /* 0x001064000800017f */
[----:B-1----:R-:W-:Y:S05]  /*19d70*/  @!P0 NANOSLEEP.SYNCS 0x989680 ;  /* 0x009896800000895d */ /* 0x002fea0003900000 */
[----:B------:R-:W1:Y:S02]  /*19d80*/  @!P0 SYNCS.PHASECHK.TRANS64 P0, [R6+URZ+0x13280], R28 ;  /* 0x0132801c060085a7 */ /* 0x000e64000800007f */
[----:B-1----:R-:W-:Y:S05]  /*19d90*/  @!P0 BRA `(.L_x_598) ;  /* 0xfffffffc00f08947 */ /* 0x002fea000383ffff */
[----:B------:R-:W-:Y:S05]  /*19da0*/  BRA `(.L_x_737) ;  /* 0xffffffb800247947 */ /* 0x000fea000383ffff */
.L_x_599:
[----:B------:R-:W-:Y:S01]  /*19db0*/  BSSY B0, `(.L_x_738) ;  /* 0x0000008000007945 */ /* 0x000fe20003800000 */
[----:B------:R-:W-:Y:S01]  /*19dc0*/  IMAD.MOV.U32 R13, RZ, RZ, R10 ;  /* 0x000000ffff0d7224 */ /* 0x000fe200078e000a */
[----:B------:R-:W-:Y:S01]  /*19dd0*/  MOV R15, 0xffffffff ;  /* 0xffffffff000f7802 */ /* 0x000fe20000000f00 */
[----:B------:R-:W-:Y:S02]  /*19de0*/  IMAD.MOV.U32 R12, RZ, RZ, RZ ;  /* 0x000000ffff0c7224 */ /* 0x000fe400078e00ff */
[----:B------:R-:W-:-:S07]  /*19df0*/  IMAD.MOV.U32 R11, RZ, RZ, 0x1c1f ;  /* 0x00001c1fff0b7424 */ /* 0x000fce00078e00ff */
[----:B0-----:R-:W-:Y:S05]  /*19e00*/  WARPSYNC.COLLECTIVE R15, `(.L_x_739) ;  /* 0x000000000f087348 */ /* 0x001fea0003c00000 */
[----:B------:R1:W2:Y:S02]  /*19e10*/  SHFL.IDX P6, R14, R13, R12, R11 ;  /* 0x0000000c0d0e7389 */ /* 0x0002a400000c000b */
[----:B012---:R-:W-:Y:S01]  /*19e20*/  ENDCOLLECTIVE ;  /* 0x000000000000791b */ /* 0x007fe20003800000 */
.L_x_739:
[----:B------:R-:W-:Y:S05]  /*19e30*/  BSYNC B0 ;  /* 0x0000000000007941 */ /* 0x000fea0003800000 */
.L_x_738:
[----:B------:R-:W0:Y:S01]  /*19e40*/  S2R R2, SR_TID.X ;  /* 0x0000000000027919 */ /* 0x000e220000002100 */
[----:B------:R-:W-:Y:S01]  /*19e50*/  IMAD.MOV.U32 R13, RZ, RZ, R9 ;  /* 0x000000ffff0d7224 */ /* 0x000fe200078e0009 */
[----:B------:R-:W-:Y:S01]  /*19e60*/  MOV R15, 0xffffffff ;  /* 0xffffffff000f7802 */ /* 0x000fe20000000f00 */
[----:B------:R-:W-:Y:S02]  /*19e70*/  IMAD.MOV.U32 R12, RZ, RZ, RZ ;  /* 0x000000ffff0c7224 */ /* 0x000fe400078e00ff */
[----:B------:R-:W-:Y:S02]  /*19e80*/  IMAD.MOV.U32 R11, RZ, RZ, 0x1c1f ;  /* 0x00001c1fff0b7424 */ /* 0x000fe400078e00ff */
[----:B------:R-:W-:Y:S02]  /*19e90*/  IMAD.MOV.U32 R3, RZ, RZ, R14 ;  /* 0x000000ffff037224 */ /* 0x000fe400078e000e */
[----:B------:R-:W-:-:S07]  /*19ea0*/  IMAD.IADD R7, R22, 0x1, R7 ;  /* 0x0000000116077824 */ /* 0x000fce00078e0207 */
[----:B0-----:R-:W-:Y:S05]  /*19eb0*/  WARPSYNC.COLLECTIVE R15, `(.L_x_740) ;  /* 0x000000000f087348 */ /* 0x001fea0003c00000 */
[----:B------:R1:W2:Y:S02]  /*19ec0*/  SHFL.IDX P6, R14, R13, R12, R11 ;  /* 0x0000000c0d0e7389 */ /* 0x0002a400000c000b */
[----:B012---:R-:W-:Y:S01]  /*19ed0*/  ENDCOLLECTIVE ;  /* 0x000000000000791b */ /* 0x007fe20003800000 */
.L_x_740:
[----:B------:R-:W-:Y:S01]  /*19ee0*/  MOV R13, R10 ;  /* 0x0000000a000d7202 */ /* 0x000fe20000000f00 */
        /* <DEDUP_REMOVED lines=10> */
.L_x_741:
        /* <DEDUP_REMOVED lines=10> */
.L_x_742:
[----:B------:R-:W-:Y:S02]  /*1a030*/  IMAD.MOV.U32 R13, RZ, RZ, R10 ;  /* 0x000000ffff0d7224 */ /* 0x000fe400078e000a */
[----:B------:R-:W-:Y:S01]  /*1a040*/  IMAD.MOV.U32 R12, RZ, RZ, 0x2 ;  /* 0x00000002ff0c7424 */ /* 0x000fe200078e00ff */
[----:B------:R-:W-:Y:S01]  /*1a050*/  SHF.L.U32 R15, R2, 0x4, RZ ;  /* 0x00000004020f7819 */ /* 0x000fe200000006ff */
[----:B------:R-:W-:-:S03]  /*1a060*/  IMAD.MOV.U32 R2, RZ, RZ, R14 ;  /* 0x000000ffff027224 */ /* 0x000fc600078e000e */
[----:B------:R-:W-:-:S04]  /*1a070*/  LOP3.LUT R15, R15, 0x30, RZ, 0xc0, !PT ;  /* 0x000000300f0f7812 */ /* 0x000fc800078ec0ff */
[----:B------:R-:W-:Y:S02]  /*1a080*/  IADD3 R2, P0, R15, R2, RZ ;  /* 0x000000020f027210 */ /* 0x000fe40007f1e0ff */
[----:B------:R-:W-:-:S03]  /*1a090*/  MOV R15, 0xffffffff ;  /* 0xffffffff000f7802 */ /* 0x000fc60000000f00 */
[----:B------:R-:W-:-:S08]  /*1a0a0*/  IMAD.X R3, RZ, RZ, R3, P0 ;  /* 0x000000ffff037224 */ /* 0x000fd000000e0603 */
[----:B------:R-:W-:Y:S05]  /*1a0b0*/  WARPSYNC.COLLECTIVE R15, `(.L_x_743) ;  /* 0x000000000f087348 */ /* 0x000fea0003c00000 */
[----:B------:R0:W1:Y:S02]  /*1a0c0*/  SHFL.IDX P6, R14, R13, R12, R11 ;  /* 0x0000000c0d0e7389 */ /* 0x00006400000c000b */
[----:B01----:R-:W-:Y:S01]  /*1a0d0*/  ENDCOLLECTIVE ;  /* 0x000000000000791b */ /* 0x003fe20003800000 */
.L_x_743:
        /* <DEDUP_REMOVED lines=10> */
.L_x_744:
[----:B------:R-:W-:Y:S02]  /*1a180*/  IMAD.MOV.U32 R13, RZ, RZ, R10 ;  /* 0x000000ffff0d7224 */ /* 0x000fe400078e000a */
[----:B------:R-:W-:Y:S02]  /*1a190*/  IMAD.MOV.U32 R12, RZ, RZ, 0x3 ;  /* 0x00000003ff0c7424 */ /* 0x000fe400078e00ff */
[----:B------:R-:W-:Y:S02]  /*1a1a0*/  IMAD.SHL.U32 R15, R2, 0x10, RZ ;  /* 0x00000010020f7824 */ /* 0x000fe400078e00ff */
[----:B------:R-:W-:-:S03]  /*1a1b0*/  IMAD.MOV.U32 R2, RZ, RZ, R14 ;  /* 0x000000ffff027224 */ /* 0x000fc600078e000e */
[----:B------:R-:W-:-:S04]  /*1a1c0*/  LOP3.LUT R15, R15, 0x30, RZ, 0xc0, !PT ;  /* 0x000000300f0f7812 */ /* 0x000fc800078ec0ff */
[----:B------:R-:W-:Y:S01]  /*1a1d0*/  IADD3 R2, P0, R15, R2, RZ ;  /* 0x000000020f027210 */ /* 0x000fe20007f1e0ff */
[----:B------:R-:W-:-:S03]  /*1a1e0*/  IMAD.MOV.U32 R15, RZ, RZ, -0x1 ;  /* 0xffffffffff0f7424 */ /* 0x000fc600078e00ff */
[----:B------:R-:W-:-:S09]  /*1a1f0*/  IADD3.X R3, RZ, R3, RZ, P0, !PT ;  /* 0x00000003ff037210 */ /* 0x000fd200007fe4ff */
[----:B------:R-:W-:Y:S05]  /*1a200*/  WARPSYNC.COLLECTIVE R15, `(.L_x_745) ;  /* 0x000000000f087348 */ /* 0x000fea0003c00000 */
[----:B------:R0:W1:Y:S02]  /*1a210*/  SHFL.IDX P6, R14, R13, R12, R11 ;  /* 0x0000000c0d0e7389 */ /* 0x00006400000c000b */
[----:B01----:R-:W-:Y:S01]  /*1a220*/  ENDCOLLECTIVE ;  /* 0x000000000000791b */ /* 0x003fe20003800000 */
.L_x_745:
        /* <DEDUP_REMOVED lines=10> */
.L_x_746:
[----:B------:R-:W-:Y:S01]  /*1a2d0*/  IMAD.MOV.U32 R13, RZ, RZ, R17 ;  /* 0x000000ffff0d7224 */ /* 0x000fe200078e0011 */
[----:B------:R-:W-:Y:S01]  /*1a2e0*/  MOV R12, RZ ;  /* 0x000000ff000c7202 */ /* 0x000fe20000000f00 */
[----:B------:R-:W-:Y:S02]  /*1a2f0*/  IMAD.SHL.U32 R3, R3, 0x10, RZ ;  /* 0x0000001003037824 */ /* 0x000fe400078e00ff */
[----:B------:R-:W-:-:S07]  /*1a300*/  IMAD.MOV.U32 R2, RZ, RZ, R14 ;  /* 0x000000ffff027224 */ /* 0x000fce00078e000e */
[----:B------:R-:W-:Y:S05]  /*1a310*/  WARPSYNC.COLLECTIVE R15, `(.L_x_747) ;  /* 0x000000000f087348 */ /* 0x000fea0003c00000 */
[----:B------:R0:W1:Y:S02]  /*1a320*/  SHFL.IDX P6, R14, R13, R12, R11 ;  /* 0x0000000c0d0e7389 */ /* 0x00006400000c000b */
[----:B01----:R-:W-:Y:S01]  /*1a330*/  ENDCOLLECTIVE ;  /* 0x000000000000791b */ /* 0x003fe20003800000 */
.L_x_747:
        /* <DEDUP_REMOVED lines=12> */
.L_x_748:
[----:B------:R-:W-:Y:S01]  /*1a400*/  IMAD.MOV.U32 R2, RZ, RZ, R14 ;  /* 0x000000ffff027224 */ /* 0x000fe200078e000e */
[----:B------:R-:W-:Y:S06]  /*1a410*/  BRA `(.L_x_749) ;  /* 0xffffffb400947947 */ /* 0x000fec000383ffff */
.L_x_604:
[----:B---3--:R3:W4:Y:S02]  /*1a420*/  SYNCS.PHASECHK.TRANS64.TRYWAIT P0, [R6+URZ+0x13240], R28 ;  /* 0x0132401c060075a7 */ /* 0x008724000800017f */
[----:B----4-:R-:W-:Y:S05]  /*1a430*/  @!P0 NANOSLEEP.SYNCS 0x989680 ;  /* 0x009896800000895d */ /* 0x010fea0003900000 */
[----:B------:R-:W4:Y:S02]  /*1a440*/  @!P0 SYNCS.PHASECHK.TRANS64 P0, [R6+URZ+0x13240], R28 ;  /* 0x0132401c060085a7 */ /* 0x000f24000800007f */
[----:B----4-:R-:W-:Y:S05]  /*1a450*/  @!P0 BRA `(.L_x_604) ;  /* 0xfffffffc00f08947 */ /* 0x010fea000383ffff */
[----:B------:R-:W-:Y:S05]  /*1a460*/  BRA `(.L_x_750) ;  /* 0xffffffb400f07947 */ /* 0x000fea000383ffff */
.L_x_605:
        /* <DEDUP_REMOVED lines=8> */
.L_x_752:
[----:B------:R-:W-:Y:S05]  /*1a4f0*/  BSYNC B0 ;  /* 0x0000000000007941 */ /* 0x000fea0003800000 */
.L_x_751:
[----:B------:R-:W-:Y:S01]  /*1a500*/  IMAD.MOV.U32 R13, RZ, RZ, R0 ;  /* 0x000000ffff0d7224 */ /* 0x000fe200078e0000 */
[----:B------:R-:W-:Y:S01]  /*1a510*/  MOV R15, 0xffffffff ;  /* 0xffffffff000f7802 */ /* 0x000fe20000000f00 */
[----:B------:R-:W-:Y:S01]  /*1a520*/  IMAD.MOV.U32 R12, RZ, RZ, RZ ;  /* 0x000000ffff0c7224 */ /* 0x000fe200078e00ff */
[----:B------:R-:W-:Y:S01]  /*1a530*/  MOV R3, R14 ;  /* 0x0000000e00037202 */ /* 0x000fe20000000f00 */
[----:B------:R-:W-:-:S07]  /*1a540*/  IMAD.MOV.U32 R11, RZ, RZ, 0x1c1f ;  /* 0x00001c1fff0b7424 */ /* 0x000fce00078e00ff */
[----:B------:R-:W-:Y:S05]  /*1a550*/  WARPSYNC.COLLECTIVE R15, `(.L_x_753) ;  /* 0x000000000f087348 */ /* 0x000fea0003c00000 */
[----:B------:R0:W1:Y:S02]  /*1a560*/  SHFL.IDX P6, R14, R13, R12, R11 ;  /* 0x0000000c0d0e7389 */ /* 0x00006400000c000b */
[----:B01----:R-:W-:Y:S01]  /*1a570*/  ENDCOLLECTIVE ;  /* 0x000000000000791b */ /* 0x003fe20003800000 */
.L_x_753:
[----:B------:R-:W-:Y:S01]  /*1a580*/  IMAD.MOV.U32 R13, RZ, RZ, R8 ;  /* 0x000000ffff0d7224 */ /* 0x000fe200078e0008 */
[----:B------:R-:W-:Y:S01]  /*1a590*/  MOV R12, 0x1 ;  /* 0x00000001000c7802 */ /* 0x000fe20000000f00 */
[----:B------:R-:W-:-:S07]  /*1a5a0*/  IMAD.MOV.U32 R2, RZ, RZ, R14 ;  /* 0x000000ffff027224 */ /* 0x000fce00078e000e */
[----:B------:R-:W-:Y:S05]  /*1a5b0*/  WARPSYNC.COLLECTIVE R15, `(.L_x_754) ;  /* 0x000000000f087348 */ /* 0x000fea0003c00000 */
[----:B------:R0:W1:Y:S02]  /*1a5c0*/  SHFL.IDX P6, R14, R13, R12, R11 ;  /* 0x0000000c0d0e7389 */ /* 0x00006400000c000b */
[----:B01----:R-:W-:Y:S01]  /*1a5d0*/  ENDCOLLECTIVE ;  /* 0x000000000000791b */ /* 0x003fe20003800000 */
.L_x_754:
[----:B------:R-:W-:-:S05]  /*1a5e0*/  IADD3 R2, P0, R10, R2, RZ ;  /* 0x000000020a027210 */ /* 0x000fca0007f1e0ff */
[----:B------:R-:W-:-:S05]  /*1a5f0*/  IMAD.X R3, RZ, RZ, R3, P0 ;  /* 0x000000ffff037224 */ /* 0x000fca00000e0603 */
        /* <DEDUP_REMOVED lines=9> */
.L_x_755:
[----:B------:R-:W-:Y:S02]  /*1a690*/  IMAD.MOV.U32 R13, RZ, RZ, R8 ;  /* 0x000000ffff0d7224 */ /* 0x000fe400078e0008 */
[----:B------:R-:W-:Y:S02]  /*1a6a0*/  IMAD.MOV.U32 R12, RZ, RZ, 0x2 ;  /* 0x00000002ff0c7424 */ /* 0x000fe400078e00ff */
[----:B------:R-:W-:-:S07]  /*1a6b0*/  IMAD.MOV.U32 R2, RZ, RZ, R14 ;  /* 0x000000ffff027224 */ /* 0x000fce00078e000e */
[----:B------:R-:W-:Y:S05]  /*1a6c0*/  WARPSYNC.COLLECTIVE R15, `(.L_x_756) ;  /* 0x000000000f087348 */ /* 0x000fea0003c00000 */
[----:B------:R0:W1:Y:S02]  /*1a6d0*/  SHFL.IDX P6, R14, R13, R12, R11 ;  /* 0x0000000c0d0e7389 */ /* 0x00006400000c000b */
[----:B01----:R-:W-:Y:S01]  /*1a6e0*/  ENDCOLLECTIVE ;  /* 0x000000000000791b */ /* 0x003fe20003800000 */
.L_x_756:
[----:B------:R-:W-:-:S04]  /*1a6f0*/  IADD3 R2, P0, R10, R2, RZ ;  /* 0x000000020a027210 */ /* 0x000fc80007f1e0ff */
[----:B------:R-:W-:-:S05]  /*1a700*/  IADD3.X R3, RZ, R3, RZ, P0, !PT ;  /* 0x00000003ff037210 */ /* 0x000fca00007fe4ff */
        /* <DEDUP_REMOVED lines=9> */
.L_x_757:
[----:B------:R-:W-:Y:S01]  /*1a7a0*/  IMAD.MOV.U32 R13, RZ, RZ, R8 ;  /* 0x000000ffff0d7224 */ /* 0x000fe200078e0008 */
[----:B------:R-:W-:Y:S01]  /*1a7b0*/  MOV R12, 0x3 ;  /* 0x00000003000c7802 */ /* 0x000fe20000000f00 */
[----:B------:R-:W-:-:S07]  /*1a7c0*/  IMAD.MOV.U32 R2, RZ, RZ, R14 ;  /* 0x000000ffff027224 */ /* 0x000fce00078e000e */
[----:B------:R-:W-:Y:S05]  /*1a7d0*/  WARPSYNC.COLLECTIVE R15, `(.L_x_758) ;  /* 0x000000000f087348 */ /* 0x000fea0003c00000 */
[----:B------:R0:W1:Y:S02]  /*1a7e0*/  SHFL.IDX P6, R14, R13, R12, R11 ;  /* 0x0000000c0d0e7389 */ /* 0x00006400000c000b */
[----:B01----:R-:W-:Y:S01]  /*1a7f0*/  ENDCOLLECTIVE ;  /* 0x000000000000791b */ /* 0x003fe20003800000 */
.L_x_758:
        /* <DEDUP_REMOVED lines=11> */
.L_x_759:
[----:B------:R-:W-:Y:S02]  /*1a8b0*/  IMAD.MOV.U32 R13, RZ, RZ, R4 ;  /* 0x000000ffff0d7224 */ /* 0x000fe400078e0004 */
[----:B------:R-:W-:Y:S02]  /*1a8c0*/  IMAD.MOV.U32 R12, RZ, RZ, RZ ;  /* 0x000000ffff0c7224 */ /* 0x000fe400078e00ff */
[----:B------:R-:W-:-:S07]  /*1a8d0*/  IMAD.MOV.U32 R2, RZ, RZ, R14 ;  /* 0x000000ffff027224 */ /* 0x000fce00078e000e */
[----:B------:R-:W-:Y:S05]  /*1a8e0*/  WARPSYNC.COLLECTIVE R15, `(.L_x_760) ;  /* 0x000000000f087348 */ /* 0x000fea0003c00000 */
[----:B------:R0:W1:Y:S02]  /*1a8f0*/  SHFL.IDX P6, R14, R13, R12, R11 ;  /* 0x0000000c0d0e7389 */ /* 0x00006400000c000b */
[----:B01----:R-:W-:Y:S01]  /*1a900*/  ENDCOLLECTIVE ;  /* 0x000000000000791b */ /* 0x003fe20003800000 */
.L_x_760:
[----:B------:R-:W-:-:S04]  /*1a910*/  IADD3 R2, P0, R10, R2, RZ ;  /* 0x000000020a027210 */ /* 0x000fc80007f1e0ff */
[----:B------:R-:W-:-:S05]  /*1a920*/  IADD3.X R3, RZ, R8, RZ, P0, !PT ;  /* 0x00000008ff037210 */ /* 0x000fca00007fe4ff */
[----:B------:R-:W-:Y:S01]  /*1a930*/  @!PT LDS RZ, [RZ] ;  /* 0x00000000fffff984 */ /* 0x000fe20000000800 */
[----:B------:R-:W-:Y:S01]  /*1a940*/  @!PT LDS RZ, [RZ] ;  /* 0x00000000fffff984 */ /* 0x000fe20000000800 */
[----:B------:R-:W-:Y:S01]  /*1a950*/  @!PT LDS RZ, [RZ] ;  /* 0x00000000fffff984 */ /* 0x000fe20000000800 */
[----:B------:R0:W-:Y:S01]  /*1a960*/  LDGSTS.E.BYPASS.LTC128B.128 [R7+0xf800], desc[UR40][R2.64], !P2 ;  /* 0x0f80000002077fae */ /* 0x0001e2000d101d68 */
[----:B------:R-:W-:Y:S01]  /*1a970*/  MOV R13, R5 ;  /* 0x00000005000d7202 */ /* 0x000fe20000000f00 */
[----:B------:R-:W-:-:S07]  /*1a980*/  IMAD.MOV.U32 R4, RZ, RZ, R14 ;  /* 0x000000ffff047224 */ /* 0x000fce00078e000e */
[----:B0-----:R-:W-:Y:S05]  /*1a990*/  WARPSYNC.COLLECTIVE R15, `(.L_x_761) ;  /* 0x000000000f087348 */ /* 0x001fea0003c00000 */
[----:B------:R1:W2:Y:S02]  /*1a9a0*/  SHFL.IDX P6, R14, R13, R12, R11 ;  /* 0x0000000c0d0e7389 */ /* 0x0002a400000c000b */
[----:B012---:R-:W-:Y:S01]  /*1a9b0*/  ENDCOLLECTIVE ;  /* 0x000000000000791b */ /* 0x007fe20003800000 */
.L_x_761:
[----:B------:R-:W-:Y:S01]  /*1a9c0*/  IMAD.MOV.U32 R2, RZ, RZ, R14 ;  /* 0x000000ffff027224 */ /* 0x000fe200078e000e */
[----:B------:R-:W-:Y:S06]  /*1a9d0*/  BRA `(.L_x_762) ;  /* 0xffffffb400847947 */ /* 0x000fec000383ffff */
.L_x_610:
[----:B------:R0:W0:Y:S02]  /*1a9e0*/  SYNCS.PHASECHK.TRANS64.TRYWAIT P2, [R2+URZ+0x13270], R0 ;  /* 0x01327000020075a7 */ /* 0x000024000804017f */
[----:B0-----:R-:W-:Y:S05]  /*1a9f0*/  @!P2 NANOSLEEP.SYNCS 0x989680 ;  /* 0x009896800000a95d */ /* 0x001fea0003900000 */
[----:B------:R-:W0:Y:S02]  /*1aa00*/  @!P2 SYNCS.PHASECHK.TRANS64 P2, [R2+URZ+0x13270], R0 ;  /* 0x013270000200a5a7 */ /* 0x000e24000804007f */
[----:B0-----:R-:W-:Y:S05]  /*1aa10*/  @!P2 BRA `(.L_x_610) ;  /* 0xfffffffc00f0a947 */ /* 0x001fea000383ffff */
[----:B------:R-:W-:Y:S05]  /*1aa20*/  BRA `(.L_x_763) ;  /* 0xffffffb400e87947 */ /* 0x000fea000383ffff */
.L_x_612:
[----:B------:R0:W0:Y:S02]  /*1aa30*/  SYNCS.PHASECHK.TRANS64.TRYWAIT P2, [R2+URZ+0x13260], R0 ;  /* 0x01326000020075a7 */ /* 0x000024000804017f */
[----:B0-----:R-:W-:Y:S05]  /*1aa40*/  @!P2 NANOSLEEP.SYNCS 0x989680 ;  /* 0x009896800000a95d */ /* 0x001fea0003900000 */
[----:B------:R-:W0:Y:S02]  /*1aa50*/  @!P2 SYNCS.PHASECHK.TRANS64 P2, [R2+URZ+0x13260], R0 ;  /* 0x013260000200a5a7 */ /* 0x000e24000804007f */
[----:B0-----:R-:W-:Y:S05]  /*1aa60*/  @!P2 BRA `(.L_x_612) ;  /* 0xfffffffc00f0a947 */ /* 0x001fea000383ffff */
[----:B------:R-:W-:Y:S05]  /*1aa70*/  BRA `(.L_x_764) ;  /* 0xffffffb400f87947 */ /* 0x000fea000383ffff */
.L_x_620:
[----:B0-----:R0:W1:Y:S02]  /*1aa80*/  SYNCS.PHASECHK.TRANS64.TRYWAIT P1, [R3+URZ+0x13270], R0 ;  /* 0x01327000030075a7 */ /* 0x001064000802017f */
[----:B-1----:R-:W-:Y:S05]  /*1aa90*/  @!P1 NANOSLEEP.SYNCS 0x989680 ;  /* 0x009896800000995d */ /* 0x002fea0003900000 */
[----:B------:R-:W1:Y:S02]  /*1aaa0*/  @!P1 SYNCS.PHASECHK.TRANS64 P1, [R3+URZ+0x13270], R0 ;  /* 0x01327000030095a7 */ /* 0x000e64000802007f */
[----:B-1----:R-:W-:Y:S05]  /*1aab0*/  @!P1 BRA `(.L_x_620) ;  /* 0xfffffffc00f09947 */ /* 0x002fea000383ffff */
[----:B------:R-:W-:Y:S05]  /*1aac0*/  BRA `(.L_x_765) ;  /* 0xffffffbc00407947 */ /* 0x000fea000383ffff */
.L_x_622:
[----:B0-----:R0:W1:Y:S02]  /*1aad0*/  SYNCS.PHASECHK.TRANS64.TRYWAIT P1, [R3+URZ+0x13260], R0 ;  /* 0x01326000030075a7 */ /* 0x001064000802017f */
[----:B-1----:R-:W-:Y:S05]  /*1aae0*/  @!P1 NANOSLEEP.SYNCS 0x989680 ;  /* 0x009896800000995d */ /* 0x002fea0003900000 */
[----:B------:R-:W1:Y:S02]  /*1aaf0*/  @!P1 SYNCS.PHASECHK.TRANS64 P1, [R3+URZ+0x13260], R0 ;  /* 0x01326000030095a7 */ /* 0x000e64000802007f */
[----:B-1----:R-:W-:Y:S05]  /*1ab00*/  @!P1 BRA `(.L_x_622) ;  /* 0xfffffffc00f09947 */ /* 0x002fea000383ffff */
[----:B------:R-:W-:Y:S05]  /*1ab10*/  BRA `(.L_x_766) ;  /* 0xffffffbc00507947 */ /* 0x000fea000383ffff */
.L_x_627:
[----:B------:R-:W-:Y:S01]  /*1ab20*/  BSSY B0, `(.L_x_767) ;  /* 0x0000008000007945 */ /* 0x000fe20003800000 */
[----:B------:R-:W-:Y:S01]  /*1ab30*/  IMAD.MOV.U32 R13, RZ, RZ, R16 ;  /* 0x000000ffff0d7224 */ /* 0x000fe200078e0010 */
[----:B------:R-:W-:Y:S01]  /*1ab40*/  MOV R11, 0x1f ;  /* 0x0000001f000b7802 */ /* 0x000fe20000000f00 */
[----:B------:R-:W-:Y:S02]  /*1ab50*/  IMAD.MOV.U32 R12, RZ, RZ, RZ ;  /* 0x000000ffff0c7224 */ /* 0x000fe400078e00ff */
[----:B------:R-:W-:-:S07]  /*1ab60*/  IMAD.MOV.U32 R15, RZ, RZ, -0x1 ;  /* 0xffffffffff0f7424 */ /* 0x000fce00078e00ff */
[----:B0----5:R-:W-:Y:S05]  /*1ab70*/  WARPSYNC.COLLECTIVE R15, `(.L_x_768) ;  /* 0x000000000f087348 */ /* 0x021fea0003c00000 */
[----:B------:R1:W2:Y:S02]  /*1ab80*/  SHFL.IDX P6, R14, R13, R12, R11 ;  /* 0x0000000c0d0e7389 */ /* 0x0002a400000c000b */
[----:B012--5:R-:W-:Y:S01]  /*1ab90*/  ENDCOLLECTIVE ;  /* 0x000000000000791b */ /* 0x027fe20003800000 */
.L_x_768:
[----:B------:R-:W-:Y:S05]  /*1aba0*/  BSYNC B0 ;  /* 0x0000000000007941 */ /* 0x000fea0003800000 */
.L_x_767:
[----:B------:R-:W-:Y:S01]  /*1abb0*/  IMAD.MOV.U32 R13, RZ, RZ, R16 ;  /* 0x000000ffff0d7224 */ /* 0x000fe200078e0010 */
[----:B------:R-:W-:Y:S01]  /*1abc0*/  MOV R12, 0x1 ;  /* 0x00000001000c7802 */ /* 0x000fe20000000f00 */
[----:B------:R-:W-:Y:S01]  /*1abd0*/  IMAD.MOV.U32 R11, RZ, RZ, 0x1f ;  /* 0x0000001fff0b7424 */ /* 0x000fe200078e00ff */
[----:B------:R-:W-:Y:S01]  /*1abe0*/  IADD3 R5, R19, R6, RZ ;  /* 0x0000000613057210 */ /* 0x000fe20007ffe0ff */
[----:B------:R-:W-:Y:S02]  /*1abf0*/  IMAD.MOV.U32 R15, RZ, RZ, -0x1 ;  /* 0xffffffffff0f7424 */ /* 0x000fe400078e00ff */
[----:B------:R-:W-:-:S07]  /*1ac00*/  IMAD.MOV.U32 R0, RZ, RZ, R14 ;  /* 0x000000ffff007224 */ /* 0x000fce00078e000e */
[----:B------:R-:W-:Y:S05]  /*1ac10*/  WARPSYNC.COLLECTIVE R15, `(.L_x_769) ;  /* 0x000000000f087348 */ /* 0x000fea0003c00000 */
[----:B------:R0:W1:Y:S02]  /*1ac20*/  SHFL.IDX P6, R14, R13, R12, R11 ;  /* 0x0000000c0d0e7389 */ /* 0x00006400000c000b */
[----:B01----:R-:W-:Y:S01]  /*1ac30*/  ENDCOLLECTIVE ;  /* 0x000000000000791b */ /* 0x003fe20003800000 */
.L_x_769:
[----:B------:R-:W-:Y:S02]  /*1ac40*/  ULDC UR4, c[0x0][0xc3c] ;  /* 0x00030f0000047ab9 */ /* 0x000fe40000000800 */
[----:B------:R-:W-:-:S13]  /*1ac50*/  ISETP.GE.OR P1, PT, R5, UR4, !P0 ;  /* 0x0000000405007c0c */ /* 0x000fda000c726670 */
[----:B------:R-:W0:Y:S01]  /*1ac60*/  @!P1 LDC.64 R2, c[0x0][0xc80] ;  /* 0x00032000ff029b82 */ /* 0x000e220000000a00 */
[----:B------:R-:W-:Y:S01]  /*1ac70*/  MOV R11, RZ ;  /* 0x000000ff000b7202 */ /* 0x000fe20000000f00 */
[----:B------:R-:W-:Y:S02]  /*1ac80*/  IMAD.MOV.U32 R4, RZ, RZ, R14 ;  /* 0x000000ffff047224 */ /* 0x000fe400078e000e */
[----:B0-----:R-:W-:-:S06]  /*1ac90*/  @!P1 IMAD.WIDE R2, R5, 0x4, R2 ;  /* 0x0000000405029825 */ /* 0x001fcc00078e0202 */
[----:B------:R0:W2:Y:S01]  /*1aca0*/  @!P1 LDG.E R3, desc[UR40][R2.64] ;  /* 0x0000002802039981 */ /* 0x0000a2000c1e1900 */
[C---:B------:R-:W-:Y:S02]  /*1acb0*/  ISETP.GE.U32.AND P2, PT, R6.reuse, 0x2, PT ;  /* 0x000000020600780c */ /* 0x040fe40003f46070 */
[C---:B------:R-:W-:Y:S02]  /*1acc0*/  ISETP.GE.U32.AND P3, PT, R6.reuse, 0x4, PT ;  /* 0x000000040600780c */ /* 0x040fe40003f66070 */
[C---:B------:R-:W-:Y:S02]  /*1acd0*/  ISETP.GE.U32.AND P4, PT, R6.reuse, 0x8, PT ;  /* 0x000000080600780c */ /* 0x040fe40003f86070 */
[C---:B------:R-:W-:Y:S01]  /*1ace0*/  ISETP.GE.U32.AND P5, PT, R6.reuse, 0x10, PT ;  /* 0x000000100600780c */ /* 0x040fe20003fa6070 */
[----:B0-----:R-:W-:Y:S02]  /*1acf0*/  IMAD.MOV.U32 R2, RZ, RZ, RZ ;  /* 0x000000ffff027224 */ /* 0x001fe400078e00ff */
[----:B--2---:R-:W-:Y:S01]  /*1ad00*/  @!P1 IMAD.MOV.U32 R2, RZ, RZ, R3 ;  /* 0x000000ffff029224 */ /* 0x004fe200078e0003 */
[----:B------:R-:W-:-:S03]  /*1ad10*/  ISETP.NE.AND P1, PT, R6, RZ, PT ;  /* 0x000000ff0600720c */ /* 0x000fc60003f25270 */
[----:B------:R-:W-:-:S10]  /*1ad20*/  IMAD.MOV.U32 R13, RZ, RZ, R2 ;  /* 0x000000ffff0d7224 */ /* 0x000fd400078e0002 */
[----:B------:R-:W-:Y:S05]  /*1ad30*/  WARPSYNC.COLLECTIVE R15, `(.L_x_770) ;  /* 0x000000000f087348 */ /* 0x000fea0003c00000 */
[----:B------:R0:W1:Y:S02]  /*1ad40*/  SHFL.UP P6, R14, R13, R12, R11 ;  /* 0x0400000c0d0e7389 */ /* 0x00006400000c000b */
[----:B01----:R-:W-:Y:S01]  /*1ad50*/  ENDCOLLECTIVE ;  /* 0x000000000000791b */ /* 0x003fe20003800000 */
.L_x_770:
[----:B------:R-:W-:Y:S01]  /*1ad60*/  IMAD.MOV.U32 R12, RZ, RZ, 0x2 ;  /* 0x00000002ff0c7424 */ /* 0x000fe200078e00ff */
[----:B------:R-:W-:-:S05]  /*1ad70*/  SEL R5, R14, RZ, P1 ;  /* 0x000000ff0e057207 */ /* 0x000fca0000800000 */
[----:B------:R-:W-:-:S04]  /*1ad80*/  IMAD.IADD R3, R2, 0x1, R5 ;  /* 0x0000000102037824 */ /* 0x000fc800078e0205 */
[----:B------:R-:W-:-:S07]  /*1ad90*/  IMAD.MOV.U32 R13, RZ, RZ, R3 ;  /* 0x000000ffff0d7224 */ /* 0x000fce00078e0003 */
[----:B------:R-:W-:Y:S05]  /*1ada0*/  WARPSYNC.COLLECTIVE R15, `(.L_x_771) ;  /* 0x000000000f087348 */ /* 0x000fea0003c00000 */
[----:B------:R0:W1:Y:S02]  /*1adb0*/  SHFL.UP P6, R14, R13, R12, R11 ;  /* 0x0400000c0d0e7389 */ /* 0x00006400000c000b */
[----:B01----:R-:W-:Y:S01]  /*1adc0*/  ENDCOLLECTIVE ;  /* 0x000000000000791b */ /* 0x003fe20003800000 */
.L_x_771:
[----:B------:R-:W-:Y:S01]  /*1add0*/  IMAD.MOV.U32 R12, RZ, RZ, 0x4 ;  /* 0x00000004ff0c7424 */ /* 0x000fe200078e00ff */
[----:B------:R-:W-:-:S04]  /*1ade0*/  SEL R14, R14, RZ, P2 ;  /* 0x000000ff0e0e7207 */ /* 0x000fc80001000000 */
[----:B------:R-:W-:-:S05]  /*1adf0*/  IADD3 R3, R3, R14, RZ ;  /* 0x0000000e03037210 */ /* 0x000fca0007ffe0ff */
[----:B------:R-:W-:-:S07]  /*1ae00*/  IMAD.MOV.U32 R13, RZ, RZ, R3 ;  /* 0x000000ffff0d7224 */ /* 0x000fce00078e0003 */
[----:B------:R-:W-:Y:S05]  /*1ae10*/  WARPSYNC.COLLECTIVE R15, `(.L_x_772) ;  /* 0x000000000f087348 */ /* 0x000fea0003c00000 */
[----:B------:R0:W1:Y:S02]  /*1ae20*/  SHFL.UP P6, R14, R13, R12, R11 ;  /* 0x0400000c0d0e7389 */ /* 0x00006400000c000b */
[----:B01----:R-:W-:Y:S01]  /*1ae30*/  ENDCOLLECTIVE ;  /* 0x000000000000791b */ /* 0x003fe20003800000 */
.L_x_772:
[----:B------:R-:W-:Y:S01]  /*1ae40*/  IMAD.MOV.U32 R12, RZ, RZ, 0x8 ;  /* 0x00000008ff0c7424 */ /* 0x000fe200078e00ff */
[----:B------:R-:W-:-:S05]  /*1ae50*/  SEL R14, R14, RZ, P3 ;  /* 0x000000ff0e0e7207 */ /* 0x000fca0001800000 */
[----:B------:R-:W-:-:S05]  /*1ae60*/  IMAD.IADD R3, R3, 0x1, R14 ;  /* 0x0000000103037824 */ /* 0x000fca00078e020e */
[----:B------:R-:W-:-:S07]  /*1ae70*/  MOV R13, R3 ;  /* 0x00000003000d7202 */ /* 0x000fce0000000f00 */
[----:B------:R-:W-:Y:S05]  /*1ae80*/  WARPSYNC.COLLECTIVE R15, `(.L_x_773) ;  /* 0x000000000f087348 */ /* 0x000fea0003c00000 */
[----:B------:R0:W1:Y:S02]  /*1ae90*/  SHFL.UP P6, R14, R13, R12, R11 ;  /* 0x0400000c0d0e7389 */ /* 0x00006400000c000b */
[----:B01----:R-:W-:Y:S01]  /*1aea0*/  ENDCOLLECTIVE ;  /* 0x000000000000791b */ /* 0x003fe20003800000 */
.L_x_773:
[----:B------:R-:W-:Y:S02]  /*1aeb0*/  MOV R12, 0x10 ;  /* 0x00000010000c7802 */ /* 0x000fe40000000f00 */
[----:B------:R-:W-:-:S05]  /*1aec0*/  SEL R14, R14, RZ, P4 ;  /* 0x000000ff0e0e7207 */ /* 0x000fca0002000000 */
[----:B------:R-:W-:-:S04]  /*1aed0*/  IMAD.IADD R3, R3, 0x1, R14 ;  /* 0x0000000103037824 */ /* 0x000fc800078e020e */
[----:B------:R-:W-:-:S07]  /*1aee0*/  IMAD.MOV.U32 R13, RZ, RZ, R3 ;  /* 0x000000ffff0d7224 */ /* 0x000fce00078e0003 */
[----:B------:R-:W-:Y:S05]  /*1aef0*/  WARPSYNC.COLLECTIVE R15, `(.L_x_774) ;  /* 0x000000000f087348 */ /* 0x000fea0003c00000 */
[----:B------:R0:W1:Y:S02]  /*1af00*/  SHFL.UP P6, R14, R13, R12, R11 ;  /* 0x0400000c0d0e7389 */ /* 0x00006400000c000b */
[----:B01----:R-:W-:Y:S01]  /*1af10*/  ENDCOLLECTIVE ;  /* 0x000000000000791b */ /* 0x003fe20003800000 */
.L_x_774:
[----:B------:R-:W-:Y:S01]  /*1af20*/  IMAD.MOV.U32 R12, RZ, RZ, 0x1f ;  /* 0x0000001fff0c7424 */ /* 0x000fe200078e00ff */
[----:B------:R-:W-:Y:S02]  /*1af30*/  MOV R11, 0x1f ;  /* 0x0000001f000b7802 */ /* 0x000fe40000000f00 */
[----:B------:R-:W-:-:S05]  /*1af40*/  SEL R14, R14, RZ, P5 ;  /* 0x000000ff0e0e7207 */ /* 0x000fca0002800000 */
[----:B------:R-:W-:-:S04]  /*1af50*/  IMAD.IADD R3, R3, 0x1, R14 ;  /* 0x0000000103037824 */ /* 0x000fc800078e020e */
[----:B------:R-:W-:-:S07]  /*1af60*/  IMAD.MOV.U32 R13, RZ, RZ, R3 ;  /* 0x000000ffff0d7224 */ /* 0x000fce00078e0003 */
[----:B------:R-:W-:Y:S05]  /*1af70*/  WARPSYNC.COLLECTIVE R15, `(.L_x_775) ;  /* 0x000000000f087348 */ /* 0x000fea0003c00000 */
[----:B------:R0:W1:Y:S02]  /*1af80*/  SHFL.IDX P6, R14, R13, R12, R11 ;  /* 0x0000000c0d0e7389 */ /* 0x00006400000c000b */
[----:B01----:R-:W-:Y:S01]  /*1af90*/  ENDCOLLECTIVE ;  /* 0x000000000000791b */ /* 0x003fe20003800000 */
.L_x_775:
[----:B------:R-:W-:Y:S05]  /*1afa0*/  BRA `(.L_x_776) ;  /* 0xffffffbc00ec7947 */ /* 0x000fea000383ffff */
.L_x_632:
[----:B------:R-:W-:Y:S01]  /*1afb0*/  BSSY B0, `(.L_x_777) ;  /* 0x0000008000007945 */ /* 0x000fe20003800000 */
[----:B-----5:R-:W-:Y:S01]  /*1afc0*/  IMAD.MOV.U32 R13, RZ, RZ, R2 ;  /* 0x000000ffff0d7224 */ /* 0x020fe200078e0002 */
[----:B------:R-:W-:Y:S01]  /*1afd0*/  MOV R15, 0xffffffff ;  /* 0xffffffff000f7802 */ /* 0x000fe20000000f00 */
[----:B------:R-:W-:Y:S02]  /*1afe0*/  IMAD.MOV.U32 R12, RZ, RZ, 0x1 ;  /* 0x00000001ff0c7424 */ /* 0x000fe400078e00ff */
[----:B------:R-:W-:-:S07]  /*1aff0*/  IMAD.MOV.U32 R11, RZ, RZ, RZ ;  /* 0x000000ffff0b7224 */ /* 0x000fce00078e00ff */
[----:B0-----:R-:W-:Y:S05]  /*1b000*/  WARPSYNC.COLLECTIVE R15, `(.L_x_778) ;  /* 0x000000000f087348 */ /* 0x001fea0003c00000 */
[----:B------:R1:W2:Y:S02]  /*1b010*/  SHFL.UP P6, R14, R13, R12, R11 ;  /* 0x0400000c0d0e7389 */ /* 0x0002a400000c000b */
[----:B012---:R-:W-:Y:S01]  /*1b020*/  ENDCOLLECTIVE ;  /* 0x000000000000791b */ /* 0x007fe20003800000 */
.L_x_778:
[----:B------:R-:W-:Y:S05]  /*1b030*/  BSYNC B0 ;  /* 0x0000000000007941 */ /* 0x000fea0003800000 */
.L_x_777:
[----:B------:R-:W-:Y:S01]  /*1b040*/  SEL R3, R14, RZ, P1 ;  /* 0x000000ff0e037207 */ /* 0x000fe20000800000 */
[----:B------:R-:W-:Y:S01]  /*1b050*/  IMAD.MOV.U32 R12, RZ, RZ, 0x2 ;  /* 0x00000002ff0c7424 */ /* 0x000fe200078e00ff */
[----:B------:R-:W-:Y:S01]  /*1b060*/  MOV R11, RZ ;  /* 0x000000ff000b7202 */ /* 0x000fe20000000f00 */
[----:B------:R-:W-:Y:S02]  /*1b070*/  IMAD.MOV.U32 R15, RZ, RZ, -0x1 ;  /* 0xffffffffff0f7424 */ /* 0x000fe400078e00ff */
[----:B------:R-:W-:-:S04]  /*1b080*/  IMAD.IADD R3, R2, 0x1, R3 ;  /* 0x0000000102037824 */ /* 0x000fc800078e0203 */
[----:B------:R-:W-:-:S07]  /*1b090*/  IMAD.MOV.U32 R13, RZ, RZ, R3 ;  /* 0x000000ffff0d7224 */ /* 0x000fce00078e0003 */
[----:B------:R-:W-:Y:S05]  /*1b0a0*/  WARPSYNC.COLLECTIVE R15, `(.L_x_779) ;  /* 0x000000000f087348 */ /* 0x000fea0003c00000 */
[----:B------:R0:W1:Y:S02]  /*1b0b0*/  SHFL.UP P6, R14, R13, R12, R11 ;  /* 0x0400000c0d0e7389 */ /* 0x00006400000c000b */
[----:B01----:R-:W-:Y:S01]  /*1b0c0*/  ENDCOLLECTIVE ;  /* 0x000000000000791b */ /* 0x003fe20003800000 */
.L_x_779:
[----:B------:R-:W-:Y:S02]  /*1b0d0*/  MOV R12, 0x4 ;  /* 0x00000004000c7802 */ /* 0x000fe40000000f00 */
[----:B------:R-:W-:-:S05]  /*1b0e0*/  SEL R14, R14, RZ, P2 ;  /* 0x000000ff0e0e7207 */ /* 0x000fca0001000000 */
[----:B------:R-:W-:-:S04]  /*1b0f0*/  IMAD.IADD R3, R3, 0x1, R14 ;  /* 0x0000000103037824 */ /* 0x000fc800078e020e */
[----:B------:R-:W-:-:S07]  /*1b100*/  IMAD.MOV.U32 R13, RZ, RZ, R3 ;  /* 0x000000ffff0d7224 */ /* 0x000fce00078e0003 */
[----:B------:R-:W-:Y:S05]  /*1b110*/  WARPSYNC.COLLECTIVE R15, `(.L_x_780) ;  /* 0x000000000f087348 */ /* 0x000fea0003c00000 */
[----:B------:R0:W1:Y:S02]  /*1b120*/  SHFL.UP P6, R14, R13, R12, R11 ;  /* 0x0400000c0d0e7389 */ /* 0x00006400000c000b */
[----:B01----:R-:W-:Y:S01]  /*1b130*/  ENDCOLLECTIVE ;  /* 0x000000000000791b */ /* 0x003fe20003800000 */
.L_x_780:
[----:B------:R-:W-:Y:S01]  /*1b140*/  IMAD.MOV.U32 R12, RZ, RZ, 0x8 ;  /* 0x00000008ff0c7424 */ /* 0x000fe200078e00ff */
[----:B------:R-:W-:-:S05]  /*1b150*/  SEL R14, R14, RZ, P3 ;  /* 0x000000ff0e0e7207 */ /* 0x000fca0001800000 */
[----:B------:R-:W-:-:S04]  /*1b160*/  IMAD.IADD R3, R3, 0x1, R14 ;  /* 0x0000000103037824 */ /* 0x000fc800078e020e */
[----:B------:R-:W-:-:S07]  /*1b170*/  IMAD.MOV.U32 R13, RZ, RZ, R3 ;  /* 0x000000ffff0d7224 */ /* 0x000fce00078e0003 */
[----:B------:R-:W-:Y:S05]  /*1b180*/  WARPSYNC.COLLECTIVE R15, `(.L_x_781) ;  /* 0x000000000f087348 */ /* 0x000fea0003c00000 */
[----:B------:R0:W1:Y:S02]  /*1b190*/  SHFL.UP P6, R14, R13, R12, R11 ;  /* 0x0400000c0d0e7389 */ /* 0x00006400000c000b */
[----:B01----:R-:W-:Y:S01]  /*1b1a0*/  ENDCOLLECTIVE ;  /* 0x000000000000791b */ /* 0x003fe20003800000 */
.L_x_781:
[----:B------:R-:W-:Y:S01]  /*1b1b0*/  IMAD.MOV.U32 R12, RZ, RZ, 0x10 ;  /* 0x00000010ff0c7424 */ /* 0x000fe200078e00ff */
[----:B------:R-:W-:-:S04]  /*1b1c0*/  SEL R14, R14, RZ, P4 ;  /* 0x000000ff0e0e7207 */ /* 0x000fc80002000000 */
[----:B------:R-:W-:-:S05]  /*1b1d0*/  IADD3 R3, R3, R14, RZ ;  /* 0x0000000e03037210 */ /* 0x000fca0007ffe0ff */
[----:B------:R-:W-:-:S07]  /*1b1e0*/  IMAD.MOV.U32 R13, RZ, RZ, R3 ;  /* 0x000000ffff0d7224 */ /* 0x000fce00078e0003 */
[----:B------:R-:W-:Y:S05]  /*1b1f0*/  WARPSYNC.COLLECTIVE R15, `(.L_x_782) ;  /* 0x000000000f087348 */ /* 0x000fea0003c00000 */
[----:B------:R0:W1:Y:S02]  /*1b200*/  SHFL.UP P6, R14, R13, R12, R11 ;  /* 0x0400000c0d0e7389 */ /* 0x00006400000c000b */
[----:B01----:R-:W-:Y:S01]  /*1b210*/  ENDCOLLECTIVE ;  /* 0x000000000000791b */ /* 0x003fe20003800000 */
.L_x_782:
[----:B------:R-:W-:Y:S02]  /*1b220*/  IMAD.MOV.U32 R12, RZ, RZ, 0x1f ;  /* 0x0000001fff0c7424 */ /* 0x000fe400078e00ff */
[----:B------:R-:W-:Y:S01]  /*1b230*/  IMAD.MOV.U32 R11, RZ, RZ, 0x1f ;  /* 0x0000001fff0b7424 */ /* 0x000fe200078e00ff */
[----:B------:R-:W-:-:S05]  /*1b240*/  SEL R14, R14, RZ, P5 ;  /* 0x000000ff0e0e7207 */ /* 0x000fca0002800000 */
[----:B------:R-:W-:-:S05]  /*1b250*/  IMAD.IADD R3, R3, 0x1, R14 ;  /* 0x0000000103037824 */ /* 0x000fca00078e020e */
[----:B------:R-:W-:-:S07]  /*1b260*/  MOV R13, R3 ;  /* 0x00000003000d7202 */ /* 0x000fce0000000f00 */
[----:B------:R-:W-:Y:S05]  /*1b270*/  WARPSYNC.COLLECTIVE R15, `(.L_x_783) ;  /* 0x000000000f087348 */ /* 0x000fea0003c00000 */
[----:B------:R0:W1:Y:S02]  /*1b280*/  SHFL.IDX P6, R14, R13, R12, R11 ;  /* 0x0000000c0d0e7389 */ /* 0x00006400000c000b */
[----:B01----:R-:W-:Y:S01]  /*1b290*/  ENDCOLLECTIVE ;  /* 0x000000000000791b */ /* 0x003fe20003800000 */
.L_x_783:
[----:B------:R-:W-:Y:S05]  /*1b2a0*/  BRA `(.L_x_784) ;  /* 0xffffffbc00c87947 */ /* 0x000fea000383ffff */
.L_x_634:
[----:B------:R-:W-:Y:S01]  /*1b2b0*/  BSSY B0, `(.L_x_785) ;  /* 0x0000006000007945 */ /* 0x000fe20003800000 */
[----:B------:R-:W-:Y:S01]  /*1b2c0*/  PLOP3.LUT P6, PT, P6, PT, PT, 0x8, 0x0 ;  /* 0x000000000000781c */ /* 0x000fe200037ce170 */
[----:B------:R-:W-:-:S12]  /*1b2d0*/  IMAD.MOV.U32 R15, RZ, RZ, -0x1 ;  /* 0xffffffffff0f7424 */ /* 0x000fd800078e00ff */
[----:B0----5:R-:W-:Y:S05]  /*1b2e0*/  WARPSYNC.COLLECTIVE R15, `(.L_x_786) ;  /* 0x000000000f087348 */ /* 0x021fea0003c00000 */
[----:B------:R-:W-:Y:S01]  /*1b2f0*/  VOTE.ANY R14, PT, P6 ;  /* 0x00000000000e7806 */ /* 0x000fe200030e0100 */
[----:B0----5:R-:W-:Y:S06]  /*1b300*/  ENDCOLLECTIVE ;  /* 0x000000000000791b */ /* 0x021fec0003800000 */
.L_x_786:
[----:B------:R-:W-:Y:S05]  /*1b310*/  BSYNC B0 ;  /* 0x0000000000007941 */ /* 0x000fea0003800000 */
.L_x_785:
[----:B------:R-:W-:Y:S01]  /*1b320*/  MOV R5, R14 ;  /* 0x0000000e00057202 */ /* 0x000fe20000000f00 */
[----:B------:R-:W-:Y:S01]  /*1b330*/  IMAD.MOV.U32 R13, RZ, RZ, R2 ;  /* 0x000000ffff0d7224 */ /* 0x000fe200078e0002 */
[----:B------:R-:W-:Y:S01]  /*1b340*/  MOV R15, 0xffffffff ;  /* 0xffffffff000f7802 */ /* 0x000fe20000000f00 */
[----:B------:R-:W-:Y:S01]  /*1b350*/  IMAD.MOV.U32 R11, RZ, RZ, 0x1f ;  /* 0x0000001fff0b7424 */ /* 0x000fe200078e00ff */
[----:B------:R-:W0:Y:S02]  /*1b360*/  POPC R4, R5 ;  /* 0x0000000500047309 */ /* 0x000e240000000000 */
[----:B0-----:R-:W-:-:S07]  /*1b370*/  IMAD.MOV.U32 R12, RZ, RZ, R4 ;  /* 0x000000ffff0c7224 */ /* 0x001fce00078e0004 */
[----:B------:R-:W-:Y:S05]  /*1b380*/  WARPSYNC.COLLECTIVE R15, `(.L_x_787) ;  /* 0x000000000f087348 */ /* 0x000fea0003c00000 */
[----:B------:R0:W1:Y:S02]  /*1b390*/  SHFL.IDX P6, R14, R13, R12, R11 ;  /* 0x0000000c0d0e7389 */ /* 0x00006400000c000b */
[----:B01----:R-:W-:Y:S01]  /*1b3a0*/  ENDCOLLECTIVE ;  /* 0x000000000000791b */ /* 0x003fe20003800000 */
.L_x_787:
[----:B------:R-:W-:Y:S01]  /*1b3b0*/  IMAD.MOV.U32 R17, RZ, RZ, R14 ;  /* 0x000000ffff117224 */ /* 0x000fe200078e000e */
[----:B------:R-:W-:Y:S06]  /*1b3c0*/  BRA `(.L_x_788) ;  /* 0xffffffbc00b87947 */ /* 0x000fec000383ffff */
.L_x_636:
[----:B------:R-:W-:Y:S01]  /*1b3d0*/  BSSY B0, `(.L_x_789) ;  /* 0x0000007000007945 */ /* 0x000fe20003800000 */
[----:B------:R-:W-:Y:S01]  /*1b3e0*/  IMAD.MOV.U32 R13, RZ, RZ, R3 ;  /* 0x000000ffff0d7224 */ /* 0x000fe200078e0003 */
[----:B------:R-:W-:Y:S01]  /*1b3f0*/  MOV R15, 0xffffffff ;  /* 0xffffffff000f7802 */ /* 0x000fe20000000f00 */
[----:B------:R-:W-:-:S07]  /*1b400*/  IMAD.MOV.U32 R11, RZ, RZ, 0x1f ;  /* 0x0000001fff0b7424 */ /* 0x000fce00078e00ff */
[----:B0-2--5:R-:W-:Y:S05]  /*1b410*/  WARPSYNC.COLLECTIVE R15, `(.L_x_790) ;  /* 0x000000000f087348 */ /* 0x025fea0003c00000 */
[----:B------:R1:W3:Y:S02]  /*1b420*/  SHFL.IDX P6, R14, R13, R12, R11 ;  /* 0x0000000c0d0e7389 */ /* 0x0002e400000c000b */
[----:B0123-5:R-:W-:Y:S01]  /*1b430*/  ENDCOLLECTIVE ;  /* 0x000000000000791b */ /* 0x02ffe20003800000 */
.L_x_790:
[----:B------:R-:W-:Y:S05]  /*1b440*/  BSYNC B0 ;  /* 0x0000000000007941 */ /* 0x000fea0003800000 */
.L_x_789:
[----:B------:R-:W-:Y:S01]  /*1b450*/  IMAD.MOV.U32 R2, RZ, RZ, R14 ;  /* 0x000000ffff027224 */ /* 0x000fe200078e000e */
[----:B------:R-:W-:Y:S06]  /*1b460*/  BRA `(.L_x_635) ;  /* 0xffffffbc00ac7947 */ /* 0x000fec000383ffff */
.L_x_640:
[----:B0-----:R0:W1:Y:S02]  /*1b470*/  SYNCS.PHASECHK.TRANS64.TRYWAIT P0, [R5+URZ+0x13220], R0 ;  /* 0x01322000050075a7 */ /* 0x001064000800017f */
[----:B-1----:R-:W-:Y:S05]  /*1b480*/  @!P0 NANOSLEEP.SYNCS 0x989680 ;  /* 0x009896800000895d */ /* 0x002fea0003900000 */
[----:B------:R-:W1:Y:S02]  /*1b490*/  @!P0 SYNCS.PHASECHK.TRANS64 P0, [R5+URZ+0x13220], R0 ;  /* 0x01322000050085a7 */ /* 0x000e64000800007f */
[----:B-1----:R-:W-:Y:S05]  /*1b4a0*/  @!P0 BRA `(.L_x_640) ;  /* 0xfffffffc00f08947 */ /* 0x002fea000383ffff */
[----:B------:R-:W-:Y:S05]  /*1b4b0*/  BRA `(.L_x_791) ;  /* 0xffffffc000a07947 */ /* 0x000fea000383ffff */
.L_x_641:
[----:B------:R-:W1:Y:S01]  /*1b4c0*/  S2R R2, SR_TID.X ;  /* 0x0000000000027919 */ /* 0x000e620000002100 */
[----:B------:R-:W-:Y:S01]  /*1b4d0*/  BSSY B0, `(.L_x_792) ;  /* 0x000000a000007945 */ /* 0x000fe20003800000 */
[----:B------:R-:W-:Y:S01]  /*1b4e0*/  IMAD.MOV.U32 R12, RZ, RZ, RZ ;  /* 0x000000ffff0c7224 */ /* 0x000fe200078e00ff */
[----:B------:R-:W-:Y:S01]  /*1b4f0*/  MOV R11, 0x1f ;  /* 0x0000001f000b7802 */ /* 0x000fe20000000f00 */
[----:B------:R-:W-:Y:S01]  /*1b500*/  IMAD.MOV.U32 R15, RZ, RZ, -0x1 ;  /* 0xffffffffff0f7424 */ /* 0x000fe200078e00ff */
[----:B-1----:R-:W-:-:S04]  /*1b510*/  SHF.R.U32.HI R2, RZ, 0x5, R2 ;  /* 0x00000005ff027819 */ /* 0x002fc80000011602 */
[----:B------:R-:W-:-:S05]  /*1b520*/  LOP3.LUT R2, R2, 0x3, RZ, 0xc0, !PT ;  /* 0x0000000302027812 */ /* 0x000fca00078ec0ff */
[----:B------:R-:W-:-:S07]  /*1b530*/  IMAD.MOV.U32 R13, RZ, RZ, R2 ;  /* 0x000000ffff0d7224 */ /* 0x000fce00078e0002 */
[----:B0----5:R-:W-:Y:S05]  /*1b540*/  WARPSYNC.COLLECTIVE R15, `(.L_x_793) ;  /* 0x000000000f087348 */ /* 0x021fea0003c00000 */
[----:B------:R1:W2:Y:S02]  /*1b550*/  SHFL.IDX P6, R14, R13, R12, R11 ;  /* 0x0000000c0d0e7389 */ /* 0x0002a400000c000b */
[----:B012--5:R-:W-:Y:S01]  /*1b560*/  ENDCOLLECTIVE ;  /* 0x000000000000791b */ /* 0x027fe20003800000 */
.L_x_793:
[----:B------:R-:W-:Y:S05]  /*1b570*/  BSYNC B0 ;  /* 0x0000000000007941 */ /* 0x000fea0003800000 */
.L_x_792:
[----:B------:R-:W-:Y:S05]  /*1b580*/  BRA `(.L_x_794) ;  /* 0xffffffc000887947 */ /* 0x000fea000383ffff */
.L_x_642:
[----:B------:R-:W-:Y:S01]  /*1b590*/  BSSY B0, `(.L_x_795) ;  /* 0x0000006000007945 */ /* 0x000fe20003800000 */
[----:B------:R-:W-:-:S07]  /*1b5a0*/  IMAD.MOV.U32 R15, RZ, RZ, -0x1 ;  /* 0xffffffffff0f7424 */ /* 0x000fce00078e00ff */
[----:B0----5:R-:W-:Y:S05]  /*1b5b0*/  WARPSYNC.COLLECTIVE R15, `(.L_x_796) ;  /* 0x000000000f0c7348 */ /* 0x021fea0003c00000 */
[----:B------:R-:W-:Y:S02]  /*1b5c0*/  ELECT P6, UR62, PT ;  /* 0x00000000003e782f */ /* 0x000fe400038c0000 */
[----:B------:R-:W-:Y:S01]  /*1b5d0*/  MOV R14, UR62 ;  /* 0x0000003e000e7c02 */ /* 0x000fe20008000f00 */
[----:B0----5:R-:W-:Y:S10]  /*1b5e0*/  ENDCOLLECTIVE ;  /* 0x000000000000791b */ /* 0x021ff40003800000 */
.L_x_796:
[----:B------:R-:W-:Y:S05]  /*1b5f0*/  BSYNC B0 ;  /* 0x0000000000007941 */ /* 0x000fea0003800000 */
.L_x_795:
[----:B------:R-:W-:Y:S05]  /*1b600*/  BRA `(.L_x_797) ;  /* 0xffffffc0007c7947 */ /* 0x000fea000383ffff */
.L_x_644:
[----:B0-----:R0:W1:Y:S02]  /*1b610*/  SYNCS.PHASECHK.TRANS64.TRYWAIT P1, [R3+URZ+0x13240], R2 ;  /* 0x01324002030075a7 */ /* 0x001064000802017f */
[----:B-1----:R-:W-:Y:S05]  /*1b620*/  @!P1 NANOSLEEP.SYNCS 0x989680 ;  /* 0x009896800000995d */ /* 0x002fea0003900000 */
[----:B------:R-:W1:Y:S02]  /*1b630*/  @!P1 SYNCS.PHASECHK.TRANS64 P1, [R3+URZ+0x13240], R2 ;  /* 0x01324002030095a7 */ /* 0x000e64000802007f */
[----:B-1----:R-:W-:Y:S05]  /*1b640*/  @!P1 BRA `(.L_x_644) ;  /* 0xfffffffc00f09947 */ /* 0x002fea000383ffff */
[----:B------:R-:W-:Y:S05]  /*1b650*/  BRA `(.L_x_798) ;  /* 0xffffffc000a07947 */ /* 0x000fea000383ffff */
.L_x_646:
[----:B-1----:R1:W2:Y:S02]  /*1b660*/  SYNCS.PHASECHK.TRANS64.TRYWAIT P1, [R29+URZ+0x13240], R0 ;  /* 0x013240001d0075a7 */ /* 0x0022a4000802017f */
[----:B--2---:R-:W-:Y:S05]  /*1b670*/  @!P1 NANOSLEEP.SYNCS 0x989680 ;  /* 0x009896800000995d */ /* 0x004fea0003900000 */
[----:B------:R-:W2:Y:S02]  /*1b680*/  @!P1 SYNCS.PHASECHK.TRANS64 P1, [R29+URZ+0x13240], R0 ;  /* 0x013240001d0095a7 */ /* 0x000ea4000802007f */
[----:B--2---:R-:W-:Y:S05]  /*1b690*/  @!P1 BRA `(.L_x_646) ;  /* 0xfffffffc00f09947 */ /* 0x004fea000383ffff */
[----:B------:R-:W-:Y:S05]  /*1b6a0*/  BRA `(.L_x_799) ;  /* 0xffffffc000b07947 */ /* 0x000fea000383ffff */
.L_x_648:
[----:B--2---:R2:W3:Y:S02]  /*1b6b0*/  SYNCS.PHASECHK.TRANS64.TRYWAIT P1, [R3+URZ+0x13260], R2 ;  /* 0x01326002030075a7 */ /* 0x0044e4000802017f */
[----:B---3--:R-:W-:Y:S05]  /*1b6c0*/  @!P1 NANOSLEEP.SYNCS 0x989680 ;  /* 0x009896800000995d */ /* 0x008fea0003900000 */
[----:B------:R-:W3:Y:S02]  /*1b6d0*/  @!P1 SYNCS.PHASECHK.TRANS64 P1, [R3+URZ+0x13260], R2 ;  /* 0x01326002030095a7 */ /* 0x000ee4000802007f */
[----:B---3--:R-:W-:Y:S05]  /*1b6e0*/  @!P1 BRA `(.L_x_648) ;  /* 0xfffffffc00f09947 */ /* 0x008fea000383ffff */
[----:B------:R-:W-:Y:S05]  /*1b6f0*/  BRA `(.L_x_800) ;  /* 0xffffffc000ac7947 */ /* 0x000fea000383ffff */
.L_x_650:
[----:B---3--:R3:W4:Y:S02]  /*1b700*/  SYNCS.PHASECHK.TRANS64.TRYWAIT P1, [R29+URZ+0x13260], R0 ;  /* 0x013260001d0075a7 */ /* 0x008724000802017f */
[----:B----4-:R-:W-:Y:S05]  /*1b710*/  @!P1 NANOSLEEP.SYNCS 0x989680 ;  /* 0x009896800000995d */ /* 0x010fea0003900000 */
[----:B------:R-:W4:Y:S02]  /*1b720*/  @!P1 SYNCS.PHASECHK.TRANS64 P1, [R29+URZ+0x13260], R0 ;  /* 0x013260001d0095a7 */ /* 0x000f24000802007f */
[----:B----4-:R-:W-:Y:S05]  /*1b730*/  @!P1 BRA `(.L_x_650) ;  /* 0xfffffffc00f09947 */ /* 0x010fea000383ffff */
[----:B------:R-:W-:Y:S05]  /*1b740*/  BRA `(.L_x_801) ;  /* 0xffffffc000a87947 */ /* 0x000fea000383ffff */
.L_x_652:
[----:B----4-:R4:W0:Y:S02]  /*1b750*/  SYNCS.PHASECHK.TRANS64.TRYWAIT P1, [R3+URZ+0x13280], R2 ;  /* 0x01328002030075a7 */ /* 0x010824000802017f */
[----:B0-----:R-:W-:Y:S05]  /*1b760*/  @!P1 NANOSLEEP.SYNCS 0x989680 ;  /* 0x009896800000995d */ /* 0x001fea0003900000 */
[----:B------:R-:W0:Y:S02]  /*1b770*/  @!P1 SYNCS.PHASECHK.TRANS64 P1, [R3+URZ+0x13280], R2 ;  /* 0x01328002030095a7 */ /* 0x000e24000802007f */
[----:B0-----:R-:W-:Y:S05]  /*1b780*/  @!P1 BRA `(.L_x_652) ;  /* 0xfffffffc00f09947 */ /* 0x001fea000383ffff */
[----:B------:R-:W-:Y:S05]  /*1b790*/  BRA `(.L_x_802) ;  /* 0xffffffc000a47947 */ /* 0x000fea000383ffff */
.L_x_803:
        /* <DEDUP_REMOVED lines=14> */
.L_x_2749:


//--------------------- .text._ZN7cutlass13device_kernelIN5flash11enable_sm90INS1_16FlashAttnFwdSm90INS1_25CollectiveMainloopFwdSm90ILi2EN4cute5tupleIJNS5_1CILi1EEES8_S8_EEENS6_IJNS7_ILi192EEENS7_ILi160EEENS7_ILi64EEEEEELi64ENS_12float_e4m3_tEfNS_4arch4Sm90ELb0ELb1ELb1ELb0ELb1ELb0ELb0ELb1ELb1ELb1ELb0ELb0EEENS1_21CollectiveEpilogueFwdINS6_IJSA_SC_SB_EEES9_NS_10bfloat16_tESG_Li384ELb0ELb1ELb0ELb1EEENS1_30DynamicPersistentTileSchedulerILi384ELi128ELb0ELb1ELb1EEEEEEEEEvNT_6ParamsE --------------------------
	.section	.text._ZN7cutlass13device_kernelIN5flash11enable_sm90INS1_16FlashAttnFwdSm90INS1_25CollectiveMainloopFwdSm90ILi2EN4cute5tupleIJNS5_1CILi1EEES8_S8_EEENS6_IJNS7_ILi192EEENS7_ILi160EEENS7_ILi64EEEEEELi64ENS_12float_e4m3_tEfNS_4arch4Sm90ELb0ELb1ELb1ELb0ELb1ELb0ELb0ELb1ELb1ELb1ELb0ELb0EEENS1_21CollectiveEpilogueFwdINS6_IJSA_SC_SB_EEES9_NS_10bfloat16_tESG_Li384ELb0ELb1ELb0ELb1EEENS1_30DynamicPersistentTileSchedulerILi384ELi128ELb0ELb1ELb1EEEEEEEEEvNT_6ParamsE,"ax",@progbits
	.align	128
.text._ZN7cutlass13device_kernelIN5flash11enable_sm90INS1_16FlashAttnFwdSm90INS1_25CollectiveMainloopFwdSm90ILi2EN4cute5tupleIJNS5_1CILi1EEES8_S8_EEENS6_IJNS7_ILi192EEENS7_ILi160EEENS7_ILi64EEEEEELi64ENS_12float_e4m3_tEfNS_4arch4Sm90ELb0ELb1ELb1ELb0ELb1ELb0ELb0ELb1ELb1ELb1ELb0ELb0EEENS1_21CollectiveEpilogueFwdINS6_IJSA_SC_SB_EEES9_NS_10bfloat16_tESG_Li384ELb0ELb1ELb0ELb1EEENS1_30DynamicPersistentTileSchedulerILi384ELi128ELb0ELb1ELb1EEEEEEEEEvNT_6ParamsE:
        .type           _ZN7cutlass13device_kernelIN5flash11enable_sm90INS1_16FlashAttnFwdSm90INS1_25CollectiveMainloopFwdSm90ILi2EN4cute5tupleIJNS5_1CILi1EEES8_S8_EEENS6_IJNS7_ILi192EEENS7_ILi160EEENS7_ILi64EEEEEELi64ENS_12float_e4m3_tEfNS_4arch4Sm90ELb0ELb1ELb1ELb0ELb1ELb0ELb0ELb1ELb1ELb1ELb0ELb0EEENS1_21CollectiveEpilogueFwdINS6_IJSA_SC_SB_EEES9_NS_10bfloat16_tESG_Li384ELb0ELb1ELb0ELb1EEENS1_30DynamicPersistentTileSchedulerILi384ELi128ELb0ELb1ELb1EEEEEEEEEvNT_6ParamsE,@function
        .size           _ZN7cutlass13device_kernelIN5flash11enable_sm90INS1_16FlashAttnFwdSm90INS1_25CollectiveMainloopFwdSm90ILi2EN4cute5tupleIJNS5_1CILi1EEES8_S8_EEENS6_IJNS7_ILi192EEENS7_ILi160EEENS7_ILi64EEEEEELi64ENS_12float_e4m3_tEfNS_4arch4Sm90ELb0ELb1ELb1ELb0ELb1ELb0ELb0ELb1ELb1ELb1ELb0ELb0EEENS1_21CollectiveEpilogueFwdINS6_IJSA_SC_SB_EEES9_NS_10bfloat16_tESG_Li384ELb0ELb1ELb0ELb1EEENS1_30DynamicPersistentTileSchedulerILi384ELi128ELb0ELb1ELb1EEEEEEEEEvNT_6ParamsE,(.L_x_2750 - _ZN7cutlass13device_kernelIN5flash11enable_sm90INS1_16FlashAttnFwdSm90INS1_25CollectiveMainloopFwdSm90ILi2EN4cute5tupleIJNS5_1CILi1EEES8_S8_EEENS6_IJNS7_ILi192EEENS7_ILi160EEENS7_ILi64EEEEEELi64ENS_12float_e4m3_tEfNS_4arch4Sm90ELb0ELb1ELb1ELb0ELb1ELb0ELb0ELb1ELb1ELb1ELb0ELb0EEENS1_21CollectiveEpilogueFwdINS6_IJSA_SC_SB_EEES9_NS_10bfloat16_tESG_Li384ELb0ELb1ELb0ELb1EEENS1_30DynamicPersistentTileSchedulerILi384ELi128ELb0ELb1ELb1EEEEEEEEEvNT_6ParamsE)
        .other          _ZN7cutlass13device_kernelIN5flash11enable_sm90INS1_16FlashAttnFwdSm90INS1_25CollectiveMainloopFwdSm90ILi2EN4cute5tupleIJNS5_1CILi1EEES8_S8_EEENS6_IJNS7_ILi192EEENS7_ILi160EEENS7_ILi64EEEEEELi64ENS_12float_e4m3_tEfNS_4arch4Sm90ELb0ELb1ELb1ELb0ELb1ELb0ELb0ELb1ELb1ELb1ELb0ELb0EEENS1_21CollectiveEpilogueFwdINS6_IJSA_SC_SB_EEES9_NS_10bfloat16_tESG_Li384ELb0ELb1ELb0ELb1EEENS1_30DynamicPersistentTileSchedulerILi384ELi128ELb0ELb1ELb1EEEEEEEEEvNT_6ParamsE,@"STO_CUDA_ENTRY STV_DEFAULT"
_ZN7cutlass13device_kernelIN5flash11enable_sm90INS1_16FlashAttnFwdSm90INS1_25CollectiveMainloopFwdSm90ILi2EN4cute5tupleIJNS5_1CILi1EEES8_S8_EEENS6_IJNS7_ILi192EEENS7_ILi160EEENS7_ILi64EEEEEELi64ENS_12float_e4m3_tEfNS_4arch4Sm90ELb0ELb1ELb1ELb0ELb1ELb0ELb0ELb1ELb1ELb1ELb0ELb0EEENS1_21CollectiveEpilogueFwdINS6_IJSA_SC_SB_EEES9_NS_10bfloat16_tESG_Li384ELb0ELb1ELb0ELb1EEENS1_30DynamicPersistentTileSchedulerILi384ELi128ELb0ELb1ELb1EEEEEEEEEvNT_6ParamsE:
        /* <DEDUP_REMOVED lines=45> */
.L_x_804:
        /* <DEDUP_REMOVED lines=22> */
.L_x_805:
        /* <DEDUP_REMOVED lines=18> */
.L_x_806:
        /* <DEDUP_REMOVED lines=22> */
.L_x_807:
        /* <DEDUP_REMOVED lines=24> */
.L_x_808:
[----:B------:R-:W-:Y:S01]  /*0830*/  IMAD.U32 R2, RZ, RZ, UR10 ;  /* 0x0000000aff027e24 */ /* 0x000fe2000f8e00ff */
[----:B------:R-:W-:Y:S01]  /*0840*/  UISETP.NE.AND UP0, UPT, UR9, URZ, UPT ;  /* 0x0000003f0900728c */ /* 0x000fe2000bf05270 */
[----:B------:R-:W-:Y:S01]  /*0850*/  NOP ;  /* 0x0000000000007918 */ /* 0x000fe20000000000 */
[----:B------:R-:W-:Y:S01]  /*0860*/  UMOV UR39, 0x1 ;  /* 0x0000000100277882 */ /* 0x000fe20000000000 */
[----:B------:R-:W-:Y:S01]  /*0870*/  ULDC.64 UR48, c[0x0][0x208] ;  /* 0x0000820000307ab9 */ /* 0x000fe20000000a00 */
[----:B------:R0:W-:Y:S01]  /*0880*/  STL [R1+0x18], R2 ;  /* 0x0000180201007387 */ /* 0x0001e20000100800 */
[----:B------:R-:W-:Y:S01]  /*0890*/  USEL UR39, UR39, 0x2, !UP0 ;  /* 0x0000000227277887 */ /* 0x000fe2000c000000 */
[----:B01234-:R-:W-:Y:S01]  /*08a0*/  BAR.SYNC.DEFER_BLOCKING 0x0 ;  /* 0x0000000000007b1d */ /* 0x01ffe20000010000 */
[----:B------:R-:W-:-:S13]  /*08b0*/  PLOP3.LUT P0, PT, PT, PT, UP0, 0x80, 0x0 ;  /* 0x000000000000781c */ /* 0x000fda0003f0f008 */
[----:B------:R-:W-:Y:S05]  /*08c0*/  @!P0 BRA `(.L_x_809) ;  /* 0x0000013c00848947 */ /* 0x000fea0003800000 */
.L_x_810:
[----:B------:R-:W-:-:S08]  /*08d0*/  NOP ;  /* 0x0000000000007918 */ /* 0x000fd00000000000 */
[----:B------:R-:W0:Y:S02]  /*08e0*/  USETMAXREG.TRY_ALLOC.CTAPOOL UP0, 0xa0 ;  /* 0x000000a0000079c8 */ /* 0x000e240008000600 */
[----:B0-----:R-:W-:-:S13]  /*08f0*/  PLOP3.LUT P0, PT, PT, PT, UP0, 0x80, 0x0 ;  /* 0x000000000000781c */ /* 0x001fda0003f0f008 */
[----:B------:R-:W-:Y:S05]  /*0900*/  @!P0 BRA `(.L_x_810) ;  /* 0xfffffffc00f08947 */ /* 0x000fea000383ffff */
[----:B------:R-:W0:Y:S08]  /*0910*/  S2UR UR4, SR_CTAID.X ;  /* 0x00000000000479c3 */ /* 0x000e300000002500 */
[----:B------:R-:W-:Y:S08]  /*0920*/  BAR.ARV 0x4, 0x200 ;  /* 0x0108000000007b1d */ /* 0x000ff00000002000 */
[----:B------:R-:W0:Y:S08]  /*0930*/  LDC R0, c[0x0][0xc38] ;  /* 0x00030e00ff007b82 */ /* 0x000e300000000800 */
[----:B------:R-:W-:Y:S06]  /*0940*/  BAR.ARV 0x8, 0x200 ;  /* 0x0208000000007b1d */ /* 0x000fec0000002000 */
[----:B0-----:R-:W-:-:S13]  /*0950*/  ISETP.LE.AND P0, PT, R0, UR4, PT ;  /* 0x0000000400007c0c */ /* 0x001fda000bf03270 */
[----:B------:R-:W-:Y:S05]  /*0960*/  @P0 EXIT ;  /* 0x000000000000094d */ /* 0x000fea0003800000 */
[----:B------:R-:W0:Y:S01]  /*0970*/  S2R R2, SR_TID.X ;  /* 0x0000000000027919 */ /* 0x000e220000002100 */
[----:B------:R-:W-:Y:S01]  /*0980*/  ULOP3.LUT UR46, UR39, 0x1, URZ, 0xfc, !UPT ;  /* 0x00000001272e7892 */ /* 0x000fe2000f8efc3f */
[----:B------:R-:W-:Y:S01]  /*0990*/  UMOV UR36, URZ ;  /* 0x0000003f00247c82 */ /* 0x000fe20008000000 */
[----:B------:R-:W-:Y:S01]  /*09a0*/  UMOV UR37, URZ ;  /* 0x0000003f00257c82 */ /* 0x000fe20008000000 */
[----:B------:R-:W-:Y:S01]  /*09b0*/  UMOV UR38, URZ ;  /* 0x0000003f00267c82 */ /* 0x000fe20008000000 */
[----:B0-----:R-:W-:-:S05]  /*09c0*/  VIADD R10, R2, 0xffffff80 ;  /* 0xffffff80020a7836 */ /* 0x001fca0000000000 */
[----:B------:R-:W-:-:S04]  /*09d0*/  SHF.R.S32.HI R0, RZ, 0x1f, R10 ;  /* 0x0000001fff007819 */ /* 0x000fc8000001140a */
[CC--:B------:R-:W-:Y:S02]  /*09e0*/  LEA.HI R2, R0.reuse, R10.reuse, RZ, 0x7 ;  /* 0x0000000a00027211 */ /* 0x0c0fe400078f38ff */
[CC--:B------:R-:W-:Y:S02]  /*09f0*/  LEA.HI R3, R0.reuse, R10.reuse, RZ, 0x4 ;  /* 0x0000000a00037211 */ /* 0x0c0fe400078f20ff */
[----:B------:R-:W-:Y:S02]  /*0a00*/  LEA.HI R4, R0, R10, RZ, 0x5 ;  /* 0x0000000a00047211 */ /* 0x000fe400078f28ff */
[----:B------:R-:W-:Y:S02]  /*0a10*/  LOP3.LUT R157, R2, 0xffffff80, RZ, 0xc0, !PT ;  /* 0xffffff80029d7812 */ /* 0x000fe400078ec0ff */
[----:B------:R-:W-:Y:S01]  /*0a20*/  SHF.R.S32.HI R6, RZ, 0x4, R3 ;  /* 0x00000004ff067819 */ /* 0x000fe20000011403 */
[----:B------:R-:W-:Y:S01]  /*0a30*/  IMAD.SHL.U32 R5, R4, 0x20, RZ ;  /* 0x0000002004057824 */ /* 0x000fe200078e00ff */
[C---:B------:R-:W-:Y:S01]  /*0a40*/  LOP3.LUT R4, R3.reuse, 0x3fffff0, RZ, 0xc0, !PT ;  /* 0x03fffff003047812 */ /* 0x040fe200078ec0ff */
[----:B------:R-:W-:Y:S01]  /*0a50*/  IMAD.IADD R157, R10, 0x1, -R157 ;  /* 0x000000010a9d7824 */ /* 0x000fe200078e0a9d */
[----:B------:R-:W-:-:S02]  /*0a60*/  LEA.HI R3, R3, R6, RZ, 0x1 ;  /* 0x0000000603037211 */ /* 0x000fc400078f08ff */
[----:B------:R-:W-:Y:S01]  /*0a70*/  LOP3.LUT R5, R5, 0xfffffc00, RZ, 0xc0, !PT ;  /* 0xfffffc0005057812 */ /* 0x000fe200078ec0ff */
[----:B------:R-:W-:Y:S01]  /*0a80*/  IMAD.IADD R4, R10, 0x1, -R4 ;  /* 0x000000010a047824 */ /* 0x000fe200078e0a04 */
[----:B------:R-:W-:Y:S02]  /*0a90*/  SHF.R.S32.HI R8, RZ, 0x1f, R157 ;  /* 0x0000001fff087819 */ /* 0x000fe4000001149d */
[----:B------:R-:W-:Y:S01]  /*0aa0*/  LOP3.LUT R3, R3, 0x1ffffffe, RZ, 0xc0, !PT ;  /* 0x1ffffffe03037812 */ /* 0x000fe200078ec0ff */
[----:B------:R-:W-:Y:S01]  /*0ab0*/  IMAD R4, R4, 0x40, R5 ;  /* 0x0000004004047824 */ /* 0x000fe200078e0205 */
[----:B------:R-:W-:Y:S02]  /*0ac0*/  LEA.HI R5, R8, R157, RZ, 0x2 ;  /* 0x0000009d08057211 */ /* 0x000fe400078f10ff */
[----:B------:R-:W-:Y:S01]  /*0ad0*/  SHF.R.S32.HI R11, RZ, 0x7, R2 ;  /* 0x00000007ff0b7819 */ /* 0x000fe20000011402 */
[----:B------:R-:W-:Y:S01]  /*0ae0*/  IMAD.IADD R3, R6, 0x1, -R3 ;  /* 0x0000000106037824 */ /* 0x000fe200078e0a03 */
[----:B------:R-:W-:-:S02]  /*0af0*/  SHF.R.S32.HI R6, RZ, 0x2, R5 ;  /* 0x00000002ff067819 */ /* 0x000fc40000011405 */
[----:B------:R-:W-:Y:S01]  /*0b00*/  SHF.R.S32.HI R7, RZ, 0x1f, R5 ;  /* 0x0000001fff077819 */ /* 0x000fe20000011405 */
[----:B------:R-:W-:Y:S01]  /*0b10*/  IMAD R2, R3, 0x8, R4 ;  /* 0x0000000803027824 */ /* 0x000fe200078e0204 */
[----:B------:R-:W-:Y:S02]  /*0b20*/  LEA.HI R8, R8, R157, RZ, 0x5 ;  /* 0x0000009d08087211 */ /* 0x000fe400078f28ff */
[----:B------:R-:W-:Y:S02]  /*0b30*/  LEA.HI R7, R7, R6, RZ, 0x3 ;  /* 0x0000000607077211 */ /* 0x000fe400078f18ff */
[----:B------:R0:W-:Y:S01]  /*0b40*/  STL [R1+0xc], R2 ;  /* 0x00000c0201007387 */ /* 0x0001e20000100800 */
[----:B------:R-:W-:Y:S02]  /*0b50*/  SHF.R.S32.HI R8, RZ, 0x5, R8 ;  /* 0x00000005ff087819 */ /* 0x000fe40000011408 */
[----:B------:R-:W-:Y:S02]  /*0b60*/  LOP3.LUT R7, R7, 0xfffffff8, RZ, 0xc0, !PT ;  /* 0xfffffff807077812 */ /* 0x000fe400078ec0ff */
[----:B------:R-:W-:-:S02]  /*0b70*/  LEA.HI R9, R0, R10, RZ, 0x2 ;  /* 0x0000000a00097211 */ /* 0x000fc400078f10ff */
[----:B------:R-:W-:Y:S01]  /*0b80*/  LEA.HI R0, R0, R10, RZ, 0x3 ;  /* 0x0000000a00007211 */ /* 0x000fe200078f18ff */
[----:B------:R-:W-:Y:S01]  /*0b90*/  IMAD.IADD R7, R6, 0x1, -R7 ;  /* 0x0000000106077824 */ /* 0x000fe200078e0a07 */
[----:B------:R-:W-:Y:S01]  /*0ba0*/  LOP3.LUT R9, R9, 0xfffffffc, RZ, 0xc0, !PT ;  /* 0xfffffffc09097812 */ /* 0x000fe200078ec0ff */
[----:B0-----:R-:W-:Y:S01]  /*0bb0*/  IMAD.HI R2, R11, 0x55555556, RZ ;  /* 0x555555560b027827 */ /* 0x001fe200078e02ff */
[----:B------:R-:W-:Y:S02]  /*0bc0*/  LOP3.LUT R22, R0, 0xfffffff8, RZ, 0xc0, !PT ;  /* 0xfffffff800167812 */ /* 0x000fe400078ec0ff */
[----:B------:R-:W-:Y:S01]  /*0bd0*/  LOP3.LUT R18, R5, 0x7ffffffc, RZ, 0xc0, !PT ;  /* 0x7ffffffc05127812 */ /* 0x000fe200078ec0ff */
[----:B------:R-:W-:Y:S01]  /*0be0*/  IMAD R7, R8, 0x10, R7 ;  /* 0x0000001008077824 */ /* 0x000fe200078e0207 */
[----:B------:R-:W-:Y:S01]  /*0bf0*/  LEA.HI R2, R2, R2, RZ, 0x1 ;  /* 0x0000000202027211 */ /* 0x000fe200078f08ff */
[C---:B------:R-:W-:Y:S01]  /*0c00*/  IMAD.IADD R9, R10.reuse, 0x1, -R9 ;  /* 0x000000010a097824 */ /* 0x040fe200078e0a09 */
[----:B------:R-:W-:Y:S01]  /*0c10*/  SHF.R.S32.HI R156, RZ, 0x3, R0 ;  /* 0x00000003ff9c7819 */ /* 0x000fe20000011400 */
[----:B------:R-:W-:-:S02]  /*0c20*/  IMAD.IADD R22, R10, 0x1, -R22 ;  /* 0x000000010a167824 */ /* 0x000fc400078e0a16 */
[----:B------:R-:W-:Y:S01]  /*0c30*/  IMAD R2, R2, -0x3, R11 ;  /* 0xfffffffd02027824 */ /* 0x000fe200078e020b */
[----:B------:R-:W-:Y:S01]  /*0c40*/  LEA.HI R3, R9, R9, RZ, 0x1 ;  /* 0x0000000909037211 */ /* 0x000fe200078f08ff */
[----:B------:R-:W-:Y:S02]  /*0c50*/  IMAD.SHL.U32 R23, R22, 0x8, RZ ;  /* 0x0000000816177824 */ /* 0x000fe400078e00ff */
[----:B------:R-:W-:Y:S01]  /*0c60*/  IMAD R2, R2, 0x40, R7 ;  /* 0x0000004002027824 */ /* 0x000fe200078e0207 */
[----:B------:R-:W-:Y:S01]  /*0c70*/  LOP3.LUT R4, R3, 0x1ffffffe, RZ, 0xc0, !PT ;  /* 0x1ffffffe03047812 */ /* 0x000fe200078ec0ff */
[----:B------:R-:W-:Y:S01]  /*0c80*/  IMAD.IADD R18, R157, 0x1, -R18 ;  /* 0x000000019d127824 */ /* 0x000fe200078e0a12 */
[----:B------:R-:W-:Y:S02]  /*0c90*/  SHF.R.S32.HI R0, RZ, 0x1f, R23 ;  /* 0x0000001fff007819 */ /* 0x000fe40000011417 */
[----:B------:R0:W-:Y:S01]  /*0ca0*/  STL [R1+0x8], R2 ;  /* 0x0000080201007387 */ /* 0x0001e20000100800 */
[----:B------:R-:W-:-:S04]  /*0cb0*/  IMAD.IADD R4, R9, 0x1, -R4 ;  /* 0x0000000109047824 */ /* 0x000fc800078e0a04 */
[----:B------:R-:W-:-:S07]  /*0cc0*/  IMAD R19, R4, 0x8, R2 ;  /* 0x0000000804137824 */ /* 0x000fce00078e0202 */
.L_x_903:
[----:B------:R-:W-:Y:S01]  /*0cd0*/  ULDC UR5, c[0x0][0xc60] ;  /* 0x0003180000057ab9 */ /* 0x000fe20000000800 */
[----:B------:R-:W-:Y:S01]  /*0ce0*/  UMOV UR8, UR4 ;  /* 0x0000000400087c82 */ /* 0x000fe20008000000 */
[----:B------:R-:W-:-:S11]  /*0cf0*/  UISETP.NE.AND UP0, UPT, UR5, 0x1, UPT ;  /* 0x000000010500788c */ /* 0x000fd6000bf05270 */
[----:B------:R-:W-:Y:S01]  /*0d00*/  @UP0 ULDC UR6, c[0x0][0xc64] ;  /* 0x0003190000060ab9 */ /* 0x000fe20000000800 */
[----:B------:R-:W-:Y:S01]  /*0d10*/  @UP0 ULDC UR9, c[0x0][0xc68] ;  /* 0x00031a0000090ab9 */ /* 0x000fe20000000800 */
[----:B------:R-:W-:-:S04]  /*0d20*/  UIMAD.WIDE.U32 UR6, UR4, UR6, URZ ;  /* 0x00000006040672a5 */ /* 0x000fc8000f8e003f */
[----:B------:R-:W-:-:S03]  /*0d30*/  @UP0 USHF.R.U32.HI UR8, URZ, UR9, UR7 ;  /* 0x000000093f080299 */ /* 0x000fc60008011607 */
[----:B------:R-:W-:Y:S02]  /*0d40*/  ULDC UR6, c[0x0][0xc78] ;  /* 0x00031e0000067ab9 */ /* 0x000fe40000000800 */
[----:B------:R-:W-:Y:S02]  /*0d50*/  UISETP.GE.AND UP0, UPT, UR8, UR6, UPT ;  /* 0x000000060800728c */ /* 0x000fe4000bf06270 */
[----:B------:R-:W-:-:S04]  /*0d60*/  UIADD3 UR6, -UR8, URZ, URZ ;  /* 0x0000003f08067290 */ /* 0x000fc8000fffe13f */
[----:B------:R-:W-:Y:S01]  /*0d70*/  PLOP3.LUT P0, PT, PT, PT, UP0, 0x80, 0x0 ;  /* 0x000000000000781c */ /* 0x000fe20003f0f008 */
[----:B------:R-:W-:-:S12]  /*0d80*/  UIMAD UR9, UR5, UR6, UR4 ;  /* 0x00000006050972a4 */ /* 0x000fd8000f8e0204 */
[----:B012--5:R-:W-:Y:S05]  /*0d90*/  @!P0 BRA `(.L_x_811) ;  /* 0x0000000000208947 */ /* 0x027fea0003800000 */
[----:B------:R-:W-:Y:S01]  /*0da0*/  ULDC UR7, c[0x0][0xc6c] ;  /* 0x00031b0000077ab9 */ /* 0x000fe20000000800 */
[----:B------:R-:W-:Y:S01]  /*0db0*/  UMOV UR6, UR9 ;  /* 0x0000000900067c82 */ /* 0x000fe20008000000 */
[----:B------:R-:W-:-:S11]  /*0dc0*/  UISETP.NE.AND UP0, UPT, UR7, 0x1, UPT ;  /* 0x000000010700788c */ /* 0x000fd6000bf05270 */
[----:B------:R-:W-:Y:S02]  /*0dd0*/  @UP0 ULDC.64 UR10, c[0x0][0xc70] ;  /* 0x00031c00000a0ab9 */ /* 0x000fe40000000a00 */
[----:B------:R-:W-:-:S04]  /*0de0*/  UIMAD.WIDE.U32 UR4, UR9, UR10, URZ ;  /* 0x0000000a090472a5 */ /* 0x000fc8000f8e003f */
[----:B------:R-:W-:-:S04]  /*0df0*/  @UP0 USHF.R.U32.HI UR6, URZ, UR11, UR5 ;  /* 0x0000000b3f060299 */ /* 0x000fc80008011605 */
[----:B------:R-:W-:Y:S01]  /*0e00*/  UIMAD UR4, UR6, UR7, URZ ;  /* 0x00000007060472a4 */ /* 0x000fe2000f8e023f */
[----:B------:R-:W-:Y:S11]  /*0e10*/  BRA `(.L_x_812) ;  /* 0x00000000001c7947 */ /* 0x000ff60003800000 */
.L_x_811:
[----:B------:R-:W-:Y:S01]  /*0e20*/  ULDC UR7, c[0x0][0xc54] ;  /* 0x0003150000077ab9 */ /* 0x000fe20000000800 */
[----:B------:R-:W-:Y:S01]  /*0e30*/  UMOV UR6, UR9 ;  /* 0x0000000900067c82 */ /* 0x000fe20008000000 */
[----:B------:R-:W-:-:S11]  /*0e40*/  UISETP.NE.AND UP0, UPT, UR7, 0x1, UPT ;  /* 0x000000010700788c */ /* 0x000fd6000bf05270 */
[----:B------:R-:W-:Y:S02]  /*0e50*/  @UP0 ULDC.64 UR10, c[0x0][0xc58] ;  /* 0x00031600000a0ab9 */ /* 0x000fe40000000a00 */
[----:B------:R-:W-:-:S04]  /*0e60*/  UIMAD.WIDE.U32 UR4, UR9, UR10, URZ ;  /* 0x0000000a090472a5 */ /* 0x000fc8000f8e003f */
[----:B------:R-:W-:-:S04]  /*0e70*/  @UP0 USHF.R.U32.HI UR6, URZ, UR11, UR5 ;  /* 0x0000000b3f060299 */ /* 0x000fc80008011605 */
[----:B------:R-:W-:-:S12]  /*0e80*/  UIMAD UR4, UR6, UR7, URZ ;  /* 0x00000007060472a4 */ /* 0x000fd8000f8e023f */
.L_x_812:
[----:B------:R-:W1:Y:S01]  /*0e90*/  LDC R0, c[0x0][0x448] ;  /* 0x00011200ff007b82 */ /* 0x000e620000000800 */
[----:B------:R-:W-:Y:S01]  /*0ea0*/  ULOP3.LUT UR6, URZ, UR6, URZ, 0x33, !UPT ;  /* 0x000000063f067292 */ /* 0x000fe2000f8e333f */
[----:B0-----:R-:W-:Y:S01]  /*0eb0*/  LOP3.LUT R2, R2, 0xffffffef, RZ, 0xc0, !PT ;  /* 0xffffffef02027812 */ /* 0x001fe200078ec0ff */
[----:B------:R-:W-:Y:S01]  /*0ec0*/  ULDC UR42, c[0x0][0xc48] ;  /* 0x00031200002a7ab9 */ /* 0x000fe20000000800 */
[----:B------:R-:W-:Y:S01]  /*0ed0*/  ULDC UR5, c[0x0][0xc3c] ;  /* 0x00030f0000057ab9 */ /* 0x000fe20000000800 */
[----:B------:R-:W-:Y:S02]  /*0ee0*/  UISETP.NE.AND UP0, UPT, UR42, 0x1, UPT ;  /* 0x000000012a00788c */ /* 0x000fe4000bf05270 */
[----:B------:R-:W-:Y:S01]  /*0ef0*/  UIADD3 UR6, UR6, UR5, URZ ;  /* 0x0000000506067290 */ /* 0x000fe2000fffe03f */
[----:B------:R-:W0:Y:S01]  /*0f00*/  LDC.64 R10, c[0x0][0x9e0] ;  /* 0x00027800ff0a7b82 */ /* 0x000e220000000a00 */
[----:B------:R-:W-:Y:S02]  /*0f10*/  UIADD3 UR4, UR9, -UR4, URZ ;  /* 0x8000000409047290 */ /* 0x000fe4000fffe03f */
[----:B------:R-:W-:Y:S01]  /*0f20*/  UIMAD UR40, UR6, 0xc0, URZ ;  /* 0x000000c0062878a4 */ /* 0x000fe2000f8e023f */
[----:B------:R-:W-:Y:S01]  /*0f30*/  ULDC.64 UR10, c[0x0][0x418] ;  /* 0x00010600000a7ab9 */ /* 0x000fe20000000a00 */
[----:B------:R-:W-:Y:S01]  /*0f40*/  ULDC UR7, c[0x0][0xc54] ;  /* 0x0003150000077ab9 */ /* 0x000fe20000000800 */
[----:B------:R-:W-:-:S02]  /*0f50*/  ISETP.NE.U32.AND P0, PT, RZ, UR10, PT ;  /* 0x0000000aff007c0c */ /* 0x000fc4000bf05070 */
[----:B------:R-:W2:Y:S01]  /*0f60*/  LDC R105, c[0x0][0x288] ;  /* 0x0000a200ff697b82 */ /* 0x000ea20000000800 */
[----:B------:R-:W-:Y:S02]  /*0f70*/  UIADD3 UR6, UR40, 0xbf, URZ ;  /* 0x000000bf28067890 */ /* 0x000fe4000fffe03f */
[----:B------:R-:W-:Y:S01]  /*0f80*/  UIMAD UR8, UR8, UR7, UR4 ;  /* 0x00000007080872a4 */ /* 0x000fe2000f8e0204 */
[----:B------:R-:W-:Y:S02]  /*0f90*/  ISETP.NE.AND.EX P0, PT, RZ, UR11, PT, P0 ;  /* 0x0000000bff007c0c */ /* 0x000fe4000bf05300 */
[----:B------:R-:W-:Y:S01]  /*0fa0*/  @UP0 ULDC UR4, c[0x0][0xc4c] ;  /* 0x0003130000040ab9 */ /* 0x000fe20000000800 */
[----:B------:R-:W-:Y:S01]  /*0fb0*/  @UP0 ULDC UR7, c[0x0][0xc50] ;  /* 0x0003140000070ab9 */ /* 0x000fe20000000800 */
[----:B-1----:R-:W-:Y:S01]  /*0fc0*/  ISETP.NE.AND P2, PT, R0, 0x1, PT ;  /* 0x000000010000780c */ /* 0x002fe20003f45270 */
[----:B------:R-:W1:Y:S01]  /*0fd0*/  LDC R7, c[0x0][0x2f0] ;  /* 0x0000bc00ff077b82 */ /* 0x000e620000000800 */
[----:B------:R-:W-:Y:S01]  /*0fe0*/  UIMAD.WIDE.U32 UR4, UR8, UR4, URZ ;  /* 0x00000004080472a5 */ /* 0x000fe2000f8e003f */
[----:B------:R-:W-:Y:S01]  /*0ff0*/  IMAD.U32 R3, RZ, RZ, UR6 ;  /* 0x00000006ff037e24 */ /* 0x000fe2000f8e00ff */
[----:B------:R-:W-:-:S02]  /*1000*/  UMOV UR41, UR8 ;  /* 0x0000000800297c82 */ /* 0x000fc40008000000 */
[----:B------:R-:W-:Y:S01]  /*1010*/  @UP0 USHF.R.U32.HI UR41, URZ, UR7, UR5 ;  /* 0x000000073f290299 */ /* 0x000fe20008011605 */
[----:B0-----:R-:W-:Y:S02]  /*1020*/  ISETP.GE.AND P1, PT, R11, 0x1, PT ;  /* 0x000000010b00780c */ /* 0x001fe40003f26270 */
[----:B------:R-:W0:Y:S01]  /*1030*/  LDC R0, c[0x0][0x424] ;  /* 0x00010900ff007b82 */ /* 0x000e220000000800 */
[----:B------:R-:W-:-:S03]  /*1040*/  UIADD3 UR4, -UR41, URZ, URZ ;  /* 0x0000003f29047290 */ /* 0x000fc6000fffe13f */
[----:B------:R-:W-:Y:S01]  /*1050*/  @P2 LOP3.LUT R2, R2, 0x10, RZ, 0xfc, !PT ;  /* 0x0000001002022812 */ /* 0x000fe200078efcff */
[----:B------:R-:W-:Y:S01]  /*1060*/  UIMAD UR42, UR42, UR4, UR8 ;  /* 0x000000042a2a72a4 */ /* 0x000fe2000f8e0208 */
[----:B--2---:R-:W-:Y:S02]  /*1070*/  IADD3 R5, -R105, 0x1, RZ ;  /* 0x0000000169057810 */ /* 0x004fe40007ffe1ff */
[----:B------:R-:W2:Y:S01]  /*1080*/  @P2 LDC R4, c[0x0][0x44c] ;  /* 0x00011300ff042b82 */ /* 0x000ea20000000800 */
[----:B------:R-:W-:-:S04]  /*1090*/  LOP3.LUT R2, R2, 0xfffffff7, RZ, 0xc0, !PT ;  /* 0xfffffff702027812 */ /* 0x000fc800078ec0ff */
[----:B------:R-:W-:-:S03]  /*10a0*/  @P1 LOP3.LUT R2, R2, 0x8, RZ, 0xfc, !PT ;  /* 0x0000000802021812 */ /* 0x000fc600078efcff */
[----:B------:R-:W3:Y:S01]  /*10b0*/  @P2 LDC R9, c[0x0][0x450] ;  /* 0x00011400ff092b82 */ /* 0x000ee20000000800 */
[----:B0-----:R-:W-:-:S05]  /*10c0*/  SEL R0, R0, 0x1, P0 ;  /* 0x0000000100007807 */ /* 0x001fca0000000000 */
[CC--:B-1----:R-:W-:Y:S02]  /*10d0*/  IMAD R6, R0.reuse, R7.reuse, R5 ;  /* 0x0000000700067224 */ /* 0x0c2fe400078e0205 */
[----:B------:R-:W-:Y:S02]  /*10e0*/  IMAD R17, R0, R7, RZ ;  /* 0x0000000700117224 */ /* 0x000fe400078e02ff */
[----:B--2---:R-:W-:-:S05]  /*10f0*/  @P2 IMAD.HI.U32 R4, R4, UR6, RZ ;  /* 0x0000000604042c27 */ /* 0x004fca000f8e00ff */
[----:B---3--:R-:W-:-:S05]  /*1100*/  @P2 SHF.R.U32.HI R3, RZ, R9, R4 ;  /* 0x00000009ff032219 */ /* 0x008fca0000011604 */
[----:B------:R-:W-:-:S04]  /*1110*/  IMAD.IADD R5, R6, 0x1, R3 ;  /* 0x0000000106057824 */ /* 0x000fc800078e0203 */
[----:B------:R-:W-:Y:S01]  /*1120*/  IMAD.IADD R3, R5, 0x1, R10 ;  /* 0x0000000105037824 */ /* 0x000fe200078e020a */
[----:B------:R-:W-:Y:S06]  /*1130*/  @!P1 BRA `(.L_x_813) ;  /* 0x0000000000409947 */ /* 0x000fec0003800000 */
[C---:B------:R-:W-:Y:S01]  /*1140*/  ISETP.GT.AND P0, PT, R5.reuse, RZ, PT ;  /* 0x000000ff0500720c */ /* 0x040fe20003f04270 */
[----:B------:R-:W-:-:S12]  /*1150*/  VIADD R4, R5, 0xffffffff ;  /* 0xffffffff05047836 */ /* 0x000fd80000000000 */
[----:B------:R-:W-:Y:S05]  /*1160*/  @P0 BRA `(.L_x_814) ;  /* 0x00000000001c0947 */ /* 0x000fea0003800000 */
[----:B------:R-:W-:Y:S01]  /*1170*/  ISETP.NE.AND P0, PT, R11, 0x1, PT ;  /* 0x000000010b00780c */ /* 0x000fe20003f05270 */
[----:B------:R-:W-:-:S12]  /*1180*/  IMAD.MOV R5, RZ, RZ, -R5 ;  /* 0x000000ffff057224 */ /* 0x000fd800078e0a05 */
[----:B------:R-:W0:Y:S02]  /*1190*/  @P0 LDC.64 R8, c[0x0][0x9e8] ;  /* 0x00027a00ff080b82 */ /* 0x000e240000000a00 */
[----:B0-----:R-:W-:-:S05]  /*11a0*/  @P0 IMAD.HI.U32 R4, R5, R8, RZ ;  /* 0x0000000805040227 */ /* 0x001fca00078e00ff */
[----:B------:R-:W-:-:S04]  /*11b0*/  @P0 SHF.R.U32.HI R5, RZ, R9, R4 ;  /* 0x00000009ff050219 */ /* 0x000fc80000011604 */
[----:B------:R-:W-:Y:S01]  /*11c0*/  LOP3.LUT R4, RZ, R5, RZ, 0x33, !PT ;  /* 0x00000005ff047212 */ /* 0x000fe200078e33ff */
[----:B------:R-:W-:Y:S06]  /*11d0*/  BRA `(.L_x_815) ;  /* 0x0000000000107947 */ /* 0x000fec0003800000 */
.L_x_814:
[----:B------:R-:W-:-:S13]  /*11e0*/  ISETP.NE.AND P0, PT, R11, 0x1, PT ;  /* 0x000000010b00780c */ /* 0x000fda0003f05270 */
[----:B------:R-:W0:Y:S02]  /*11f0*/  @P0 LDC.64 R8, c[0x0][0x9e8] ;  /* 0x00027a00ff080b82 */ /* 0x000e240000000a00 */
[----:B0-----:R-:W-:-:S05]  /*1200*/  @P0 IMAD.HI.U32 R6, R4, R8, RZ ;  /* 0x0000000804060227 */ /* 0x001fca00078e00ff */
[----:B------:R-:W-:-:S07]  /*1210*/  @P0 SHF.R.U32.HI R4, RZ, R9, R6 ;  /* 0x00000009ff040219 */ /* 0x000fce0000011606 */
.L_x_815:
[----:B------:R-:W-:-:S05]  /*1220*/  IMAD R4, R4, R11, R11 ;  /* 0x0000000b04047224 */ /* 0x000fca00078e020b */
[----:B------:R-:W-:-:S07]  /*1230*/  VIMNMX R3, R3, R4, PT ;  /* 0x0000000403037248 */ /* 0x000fce0003fe0100 */
.L_x_813:
[----:B------:R-:W0:Y:S01]  /*1240*/  @P2 LDC R5, c[0x0][0x44c] ;  /* 0x00011300ff052b82 */ /* 0x000e220000000800 */
[----:B------:R-:W-:Y:S01]  /*1250*/  IMAD.U32 R4, RZ, RZ, UR40 ;  /* 0x00000028ff047e24 */ /* 0x000fe2000f8e00ff */
[----:B------:R-:W-:Y:S01]  /*1260*/  ULDC UR4, c[0x0][0x9dc] ;  /* 0x0002770000047ab9 */ /* 0x000fe20000000800 */
[CC--:B------:R-:W-:Y:S02]  /*1270*/  IMAD R105, R0.reuse, R7.reuse, -R105 ;  /* 0x0000000700697224 */ /* 0x0c0fe400078e0a69 */
[----:B------:R-:W-:Y:S02]  /*1280*/  VIADD R3, R3, 0x9f ;  /* 0x0000009f03037836 */ /* 0x000fe40000000000 */
[----:B------:R-:W-:Y:S01]  /*1290*/  IMAD R0, R0, R7, 0x9f ;  /* 0x0000009f00007424 */ /* 0x000fe200078e0207 */
[----:B------:R-:W1:Y:S03]  /*12a0*/  @P2 LDC R6, c[0x0][0x450] ;  /* 0x00011400ff062b82 */ /* 0x000e660000000800 */
[----:B------:R-:W-:-:S04]  /*12b0*/  IMAD.HI R0, R0, 0x66666667, RZ ;  /* 0x6666666700007827 */ /* 0x000fc800078e02ff */
[----:B0-----:R-:W-:-:S05]  /*12c0*/  @P2 IMAD.HI.U32 R5, R5, UR40, RZ ;  /* 0x0000002805052c27 */ /* 0x001fca000f8e00ff */
[----:B-1----:R-:W-:-:S05]  /*12d0*/  @P2 SHF.R.U32.HI R4, RZ, R6, R5 ;  /* 0x00000006ff042219 */ /* 0x002fca0000011605 */
[----:B------:R-:W-:Y:S02]  /*12e0*/  IMAD.IADD R6, R105, 0x1, R4 ;  /* 0x0000000169067824 */ /* 0x000fe400078e0204 */
[----:B------:R-:W-:Y:S01]  /*12f0*/  IMAD.HI R4, R3, 0x66666667, RZ ;  /* 0x6666666703047827 */ /* 0x000fe200078e02ff */
[----:B------:R-:W-:-:S03]  /*1300*/  SHF.R.U32.HI R3, RZ, 0x1f, R0 ;  /* 0x0000001fff037819 */ /* 0x000fc60000011600 */
[----:B------:R-:W-:Y:S01]  /*1310*/  VIADD R7, R6, -UR4 ;  /* 0x8000000406077c36 */ /* 0x000fe20008000000 */
[----:B------:R-:W-:Y:S02]  /*1320*/  SHF.R.U32.HI R5, RZ, 0x1f, R4 ;  /* 0x0000001fff057819 */ /* 0x000fe40000011604 */
[----:B------:R-:W-:Y:S02]  /*1330*/  LEA.HI.SX32 R3, R0, R3, 0x1a ;  /* 0x0000000300037211 */ /* 0x000fe400078fd2ff */
[----:B------:R-:W-:Y:S02]  /*1340*/  LEA.HI.SX32 R104, R4, R5, 0x1a ;  /* 0x0000000504687211 */ /* 0x000fe400078fd2ff */
[----:B------:R-:W-:Y:S02]  /*1350*/  R2UR UR4, R7 ;  /* 0x00000000070472ca */ /* 0x000fe400000e0000 */
[----:B------:R-:W-:Y:S01]  /*1360*/  VIMNMX R104, R3, R104, PT ;  /* 0x0000006803687248 */ /* 0x000fe20003fe0100 */
[----:B------:R-:W-:-:S12]  /*1370*/  @!P1 BRA `(.L_x_816) ;  /* 0x0000000000449947 */ /* 0x000fd80003800000 */
[----:B------:R-:W-:-:S13]  /*1380*/  ISETP.GT.AND P0, PT, R6, -0x1, PT ;  /* 0xffffffff0600780c */ /* 0x000fda0003f04270 */
[----:B------:R-:W-:Y:S05]  /*1390*/  @P0 BRA `(.L_x_817) ;  /* 0x00000000001c0947 */ /* 0x000fea0003800000 */
[----:B------:R-:W-:Y:S02]  /*13a0*/  ISETP.NE.AND P0, PT, R11, 0x1, PT ;  /* 0x000000010b00780c */ /* 0x000fe40003f05270 */
[----:B------:R-:W-:-:S11]  /*13b0*/  LOP3.LUT R3, RZ, R6, RZ, 0x33, !PT ;  /* 0x00000006ff037212 */ /* 0x000fd600078e33ff */
[----:B------:R-:W0:Y:S02]  /*13c0*/  @P0 LDC.64 R4, c[0x0][0x9e8] ;  /* 0x00027a00ff040b82 */ /* 0x000e240000000a00 */
[----:B0-----:R-:W-:-:S05]  /*13d0*/  @P0 IMAD.HI.U32 R0, R3, R4, RZ ;  /* 0x0000000403000227 */ /* 0x001fca00078e00ff */
[----:B------:R-:W-:-:S04]  /*13e0*/  @P0 SHF.R.U32.HI R3, RZ, R5, R0 ;  /* 0x00000005ff030219 */ /* 0x000fc80000011600 */
[----:B------:R-:W-:Y:S01]  /*13f0*/  LOP3.LUT R6, RZ, R3, RZ, 0x33, !PT ;  /* 0x00000003ff067212 */ /* 0x000fe200078e33ff */
[----:B------:R-:W-:Y:S06]  /*1400*/  BRA `(.L_x_818) ;  /* 0x0000000000107947 */ /* 0x000fec0003800000 */
.L_x_817:
[----:B------:R-:W-:-:S13]  /*1410*/  ISETP.NE.AND P0, PT, R11, 0x1, PT ;  /* 0x000000010b00780c */ /* 0x000fda0003f05270 */
[----:B------:R-:W0:Y:S02]  /*1420*/  @P0 LDC.64 R4, c[0x0][0x9e8] ;  /* 0x00027a00ff040b82 */ /* 0x000e240000000a00 */
[----:B0-----:R-:W-:-:S05]  /*1430*/  @P0 IMAD.HI.U32 R0, R6, R4, RZ ;  /* 0x0000000406000227 */ /* 0x001fca00078e00ff */
[----:B------:R-:W-:-:S07]  /*1440*/  @P0 SHF.R.U32.HI R6, RZ, R5, R0 ;  /* 0x00000005ff060219 */ /* 0x000fce0000011600 */
.L_x_818:
[----:B------:R-:W-:-:S05]  /*1450*/  IMAD R6, R6, R11, RZ ;  /* 0x0000000b06067224 */ /* 0x000fca00078e02ff */
[----:B------:R-:W-:-:S13]  /*1460*/  R2UR UR5, R6 ;  /* 0x00000000060572ca */ /* 0x000fda00000e0000 */
[----:B------:R-:W-:-:S04]  /*1470*/  UISETP.LT.AND UP0, UPT, UR4, UR5, UPT ;  /* 0x000000050400728c */ /* 0x000fc8000bf01270 */
[----:B------:R-:W-:-:S12]  /*1480*/  USEL UR4, UR4, UR5, !UP0 ;  /* 0x0000000504047287 */ /* 0x000fd8000c000000 */
.L_x_816:
[----:B------:R-:W-:Y:S01]  /*1490*/  UIMAD.WIDE UR4, UR4, 0x66666667, URZ ;  /* 0x66666667040478a5 */ /* 0x000fe2000f8e023f */
[----:B------:R-:W-:Y:S01]  /*14a0*/  PLOP3.LUT P0, PT, PT, PT, PT, 0x80, 0x0 ;  /* 0x000000000000781c */ /* 0x000fe20003f0f070 */
[----:B------:R-:W-:Y:S01]  /*14b0*/  IMAD.MOV.U32 R0, RZ, RZ, RZ ;  /* 0x000000ffff007224 */ /* 0x000fe200078e00ff */
[----:B------:R-:W-:Y:S01]  /*14c0*/  CS2R R54, SRZ ;  /* 0x0000000000367805 */ /* 0x000fe2000001ff00 */
[----:B------:R-:W-:Y:S01]  /*14d0*/  USHF.R.U32.HI UR4, URZ, 0x1f, UR5 ;  /* 0x0000001f3f047899 */ /* 0x000fe20008011605 */
[----:B------:R-:W-:Y:S01]  /*14e0*/  IMAD.MOV.U32 R3, RZ, RZ, RZ ;  /* 0x000000ffff037224 */ /* 0x000fe200078e00ff */
[----:B------:R-:W-:Y:S02]  /*14f0*/  CS2R R8, SRZ ;  /* 0x0000000000087805 */ /* 0x000fe4000001ff00 */
[----:B------:R-:W-:Y:S01]  /*1500*/  CS2R R52, SRZ ;  /* 0x0000000000347805 */ /* 0x000fe2000001ff00 */
[----:B------:R-:W-:Y:S01]  /*1510*/  ULEA.HI.SX32 UR4, UR5, UR4, 0x1a ;  /* 0x0000000405047291 */ /* 0x000fe2000f8fd23f */
[----:B------:R-:W-:Y:S01]  /*1520*/  CS2R R10, SRZ ;  /* 0x00000000000a7805 */ /* 0x000fe2000001ff00 */
[----:B------:R-:W-:Y:S01]  /*1530*/  IMAD.MOV.U32 R5, RZ, RZ, RZ ;  /* 0x000000ffff057224 */ /* 0x000fe200078e00ff */
[----:B------:R-:W-:Y:S01]  /*1540*/  CS2R R46, SRZ ;  /* 0x00000000002e7805 */ /* 0x000fe2000001ff00 */
[----:B------:R-:W-:Y:S01]  /*1550*/  UISETP.LT.AND UP0, UPT, URZ, UR4, UPT ;  /* 0x000000043f00728c */ /* 0x000fe2000bf01270 */
[----:B------:R-:W-:-:S02]  /*1560*/  CS2R R12, SRZ ;  /* 0x00000000000c7805 */ /* 0x000fc4000001ff00 */
[----:B------:R-:W-:Y:S02]  /*1570*/  CS2R R44, SRZ ;  /* 0x00000000002c7805 */ /* 0x000fe4000001ff00 */
[----:B------:R-:W-:Y:S01]  /*1580*/  CS2R R14, SRZ ;  /* 0x00000000000e7805 */ /* 0x000fe2000001ff00 */
[----:B------:R-:W-:Y:S01]  /*1590*/  USEL UR43, URZ, UR4, !UP0 ;  /* 0x000000043f2b7287 */ /* 0x000fe2000c000000 */
[----:B------:R-:W-:Y:S02]  /*15a0*/  CS2R R38, SRZ ;  /* 0x0000000000267805 */ /* 0x000fe4000001ff00 */
[----:B------:R-:W-:Y:S02]  /*15b0*/  CS2R R20, SRZ ;  /* 0x0000000000147805 */ /* 0x000fe4000001ff00 */
[----:B------:R-:W-:Y:S02]  /*15c0*/  CS2R R36, SRZ ;  /* 0x0000000000247805 */ /* 0x000fe4000001ff00 */
[----:B------:R-:W-:-:S02]  /*15d0*/  CS2R R24, SRZ ;  /* 0x0000000000187805 */ /* 0x000fc4000001ff00 */
[----:B------:R-:W-:Y:S02]  /*15e0*/  CS2R R30, SRZ ;  /* 0x00000000001e7805 */ /* 0x000fe4000001ff00 */
[----:B------:R-:W-:Y:S01]  /*15f0*/  ISETP.GT.AND P1, PT, R104, UR43, PT ;  /* 0x0000002b68007c0c */ /* 0x000fe2000bf24270 */
[----:B------:R-:W-:Y:S01]  /*1600*/  IMAD.MOV.U32 R26, RZ, RZ, RZ ;  /* 0x000000ffff1a7224 */ /* 0x000fe200078e00ff */
[----:B------:R-:W-:Y:S02]  /*1610*/  CS2R R28, SRZ ;  /* 0x00000000001c7805 */ /* 0x000fe4000001ff00 */
[----:B------:R-:W-:-:S09]  /*1620*/  CS2R R56, SRZ ;  /* 0x0000000000387805 */ /* 0x000fd2000001ff00 */
[----:B------:R-:W-:Y:S05]  /*1630*/  @!P1 BRA `(.L_x_819) ;  /* 0x0000011800009947 */ /* 0x000fea0003800000 */
[----:B------:R-:W0:Y:S01]  /*1640*/  S2R R4, SR_TID.X ;  /* 0x0000000000047919 */ /* 0x000e220000002100 */
[----:B------:R-:W1:Y:S01]  /*1650*/  S2UR UR44, SR_CgaCtaId ;  /* 0x00000000002c79c3 */ /* 0x000e620000008800 */
[----:B------:R-:W-:Y:S02]  /*1660*/  UMOV UR45, 0x400 ;  /* 0x00000400002d7882 */ /* 0x000fe40000000000 */
[----:B-1----:R-:W-:Y:S01]  /*1670*/  ULEA UR45, UR44, UR45, 0x18 ;  /* 0x0000002d2c2d7291 */ /* 0x002fe2000f8ec03f */
[----:B0-----:R-:W-:-:S05]  /*1680*/  VIADD R6, R4, 0xffffff80 ;  /* 0xffffff8004067836 */ /* 0x001fca0000000000 */
[----:B------:R-:W-:-:S04]  /*1690*/  SHF.R.S32.HI R4, RZ, 0x1f, R6 ;  /* 0x0000001fff047819 */ /* 0x000fc80000011406 */
[----:B------:R-:W-:-:S04]  /*16a0*/  LEA.HI R4, R4, R6, RZ, 0x7 ;  /* 0x0000000604047211 */ /* 0x000fc800078f38ff */
[----:B------:R-:W-:-:S05]  /*16b0*/  SHF.R.S32.HI R4, RZ, 0x7, R4 ;  /* 0x00000007ff047819 */ /* 0x000fca0000011404 */
[----:B------:R-:W0:Y:S02]  /*16c0*/  SHFL.IDX PT, R0, R4, RZ, 0x1f ;  /* 0x00001fff04007589 */ /* 0x000e2400000e0000 */
[----:B0-----:R-:W-:-:S13]  /*16d0*/  R2UR UR6, R0 ;  /* 0x00000000000672ca */ /* 0x001fda00000e0000 */
[----:B------:R-:W-:Y:S02]  /*16e0*/  UIMAD.WIDE UR4, UR6, 0x55555556, URZ ;  /* 0x55555556060478a5 */ /* 0x000fe4000f8e023f */
[----:B------:R-:W-:Y:S02]  /*16f0*/  UIADD3 UR4, UR45, 0xb000, URZ ;  /* 0x0000b0002d047890 */ /* 0x000fe4000fffe03f */
[----:B------:R-:W-:Y:S02]  /*1700*/  ULEA.HI UR5, UR5, UR5, URZ, 0x1 ;  /* 0x0000000505057291 */ /* 0x000fe4000f8f083f */
[----:B------:R-:W-:Y:S02]  /*1710*/  ULOP3.LUT UP0, URZ, UR4, 0x9f, URZ, 0xc0, !UPT ;  /* 0x0000009f043f7892 */ /* 0x000fe4000f80c03f */
[----:B------:R-:W-:-:S04]  /*1720*/  UIMAD UR5, UR5, -0x3, UR6 ;  /* 0xfffffffd050578a4 */ /* 0x000fc8000f8e0206 */
[----:B------:R-:W-:Y:S01]  /*1730*/  PLOP3.LUT P0, PT, PT, PT, UP0, 0x80, 0x0 ;  /* 0x000000000000781c */ /* 0x000fe20003f0f008 */
[----:B------:R-:W-:-:S04]  /*1740*/  ULEA UR5, UR5, UR4, 0xc ;  /* 0x0000000405057291 */ /* 0x000fc8000f8e603f */
[----:B------:R-:W-:-:S04]  /*1750*/  USHF.R.U32.HI UR5, URZ, 0x4, UR5 ;  /* 0x000000043f057899 */ /* 0x000fc80008011605 */
[----:B------:R-:W-:-:S04]  /*1760*/  ULOP3.LUT UR47, UR5, 0x3fff, URZ, 0xc0, !UPT ;  /* 0x00003fff052f7892 */ /* 0x000fc8000f8ec03f */
[----:B------:R-:W-:Y:S08]  /*1770*/  @!P0 BRA `(.L_x_820) ;  /* 0x0000000000408947 */ /* 0x000ff00003800000 */
[----:B------:R-:W-:Y:S01]  /*1780*/  MOV R0, 0x0 ;  /* 0x0000000000007802 */ /* 0x000fe20000000f00 */
[----:B------:R-:W-:Y:S01]  /*1790*/  ULDC.64 UR4, c[0x4][0x98] ;  /* 0x0100260000047ab9 */ /* 0x000fe20000000a00 */
[----:B------:R-:W-:Y:S01]  /*17a0*/  ULDC.64 UR6, c[0x4][0x30] ;  /* 0x01000c0000067ab9 */ /* 0x000fe20000000a00 */
[----:B------:R-:W-:Y:S01]  /*17b0*/  IMAD.U32 R4, RZ, RZ, UR4 ;  /* 0x00000004ff047e24 */ /* 0x000fe2000f8e00ff */
[----:B------:R0:W1:Y:S01]  /*17c0*/  LDC.64 R14, c[0x4][R0] ;  /* 0x01000000000e7b82 */ /* 0x0000620000000a00 */
[----:B------:R-:W-:Y:S01]  /*17d0*/  IMAD.U32 R5, RZ, RZ, UR5 ;  /* 0x00000005ff057e24 */ /* 0x000fe2000f8e00ff */
[----:B------:R-:W-:Y:S01]  /*17e0*/  ULDC.64 UR4, c[0x4][0xa0] ;  /* 0x0100280000047ab9 */ /* 0x000fe20000000a00 */
[----:B------:R-:W-:Y:S02]  /*17f0*/  IMAD.U32 R10, RZ, RZ, UR6 ;  /* 0x00000006ff0a7e24 */ /* 0x000fe4000f8e00ff */
[----:B------:R-:W-:Y:S02]  /*1800*/  IMAD.U32 R6, RZ, RZ, UR4 ;  /* 0x00000004ff067e24 */ /* 0x000fe4000f8e00ff */
[----:B------:R-:W-:-:S02]  /*1810*/  IMAD.U32 R7, RZ, RZ, UR5 ;  /* 0x00000005ff077e24 */ /* 0x000fc4000f8e00ff */
[----:B------:R-:W-:Y:S02]  /*1820*/  IMAD.U32 R11, RZ, RZ, UR7 ;  /* 0x00000007ff0b7e24 */ /* 0x000fe4000f8e00ff */
[----:B------:R-:W-:Y:S02]  /*1830*/  IMAD.MOV.U32 R8, RZ, RZ, 0x70 ;  /* 0x00000070ff087424 */ /* 0x000fe400078e00ff */
[----:B------:R-:W-:Y:S02]  /*1840*/  IMAD.MOV.U32 R12, RZ, RZ, 0x1 ;  /* 0x00000001ff0c7424 */ /* 0x000fe400078e00ff */
[----:B0-----:R-:W-:-:S07]  /*1850*/  IMAD.MOV.U32 R13, RZ, RZ, RZ ;  /* 0x000000ffff0d7224 */ /* 0x001fce00078e00ff */
[----:B------:R-:W-:-:S07]  /*1860*/  LEPC R20, `(.L_x_820) ;  /* 0x000000001014794e */ /* 0x000fce0000000000 */
[----:B-1----:R-:W-:Y:S05]  /*1870*/  CALL.ABS.NOINC R14 ;  /* 0x000000000e007343 */ /* 0x002fea0003c00000 */
.L_x_820:
        /* <DEDUP_REMOVED lines=13> */
[----:B------:R-:W-:Y:S01]  /*1950*/  @UP1 ULDC.64 UR16, c[0x0][0x9b8] ;  /* 0x00026e0000101ab9 */ /* 0x000fe20000000a00 */
[----:B------:R-:W-:Y:S02]  /*1960*/  @UP0 UIMAD UR8, UR8, UR14, URZ ;  /* 0x0000000e080802a4 */ /* 0x000fe4000f8e023f */
[----:B------:R-:W-:Y:S02]  /*1970*/  @UP1 UIMAD UR12, UR12, UR16, URZ ;  /* 0x000000100c0c12a4 */ /* 0x000fe4000f8e023f */
[----:B------:R-:W-:Y:S02]  /*1980*/  @UP0 UIMAD UR15, UR41, UR15, UR8 ;  /* 0x0000000f290f02a4 */ /* 0x000fe4000f8e0208 */
[----:B------:R-:W-:-:S02]  /*1990*/  @UP1 UIMAD.WIDE.U32 UR8, UR41, UR16, URZ ;  /* 0x00000010290812a5 */ /* 0x000fc4000f8e003f */
[----:B------:R-:W-:Y:S02]  /*19a0*/  @UP0 UIMAD.WIDE.U32 UR10, UR41, UR14, URZ ;  /* 0x0000000e290a02a5 */ /* 0x000fe4000f8e003f */
[----:B------:R-:W-:Y:S02]  /*19b0*/  @UP1 UIMAD UR16, UR41, UR17, UR12 ;  /* 0x00000011291012a4 */ /* 0x000fe4000f8e020c */
[----:B------:R-:W-:Y:S02]  /*19c0*/  @UP1 USHF.R.S32.HI UR17, URZ, 0x1f, UR42 ;  /* 0x0000001f3f111899 */ /* 0x000fe4000801142a */
[----:B------:R-:W-:Y:S01]  /*19d0*/  @UP0 USHF.R.S32.HI UR14, URZ, 0x1f, UR42 ;  /* 0x0000001f3f0e0899 */ /* 0x000fe2000801142a */
[----:B------:R-:W-:Y:S01]  /*19e0*/  @UP1 ULDC.64 UR12, c[0x0][0x9c0] ;  /* 0x00027000000c1ab9 */ /* 0x000fe20000000a00 */
[----:B------:R-:W-:Y:S01]  /*19f0*/  @UP0 ULDC.64 UR18, c[0x0][0x9b0] ;  /* 0x00026c0000120ab9 */ /* 0x000fe20000000a00 */
[----:B------:R-:W-:Y:S02]  /*1a00*/  @UP0 UIADD3 UR11, UR11, UR15, URZ ;  /* 0x0000000f0b0b0290 */ /* 0x000fe4000fffe03f */
[----:B------:R-:W-:-:S02]  /*1a10*/  @UP1 UIMAD UR15, UR17, UR12, URZ ;  /* 0x0000000c110f12a4 */ /* 0x000fc4000f8e023f */
[----:B------:R-:W-:Y:S02]  /*1a20*/  @UP0 UIMAD UR14, UR14, UR18, URZ ;  /* 0x000000120e0e02a4 */ /* 0x000fe4000f8e023f */
[----:B------:R-:W-:Y:S02]  /*1a30*/  @UP1 UIADD3 UR9, UR9, UR16, URZ ;  /* 0x0000001009091290 */ /* 0x000fe4000fffe03f */
[----:B------:R-:W-:Y:S02]  /*1a40*/  @UP1 UIMAD UR15, UR42, UR13, UR15 ;  /* 0x0000000d2a0f12a4 */ /* 0x000fe4000f8e020f */
[----:B------:R-:W-:Y:S02]  /*1a50*/  @UP0 UIMAD UR14, UR42, UR19, UR14 ;  /* 0x000000132a0e02a4 */ /* 0x000fe4000f8e020e */
[----:B------:R-:W-:Y:S02]  /*1a60*/  @UP0 UIMAD.WIDE.U32 UR10, UR42, UR18, UR10 ;  /* 0x000000122a0a02a5 */ /* 0x000fe4000f8e000a */
[----:B------:R-:W-:-:S02]  /*1a70*/  @UP1 UIMAD.WIDE.U32 UR12, UR42, UR12, UR8 ;  /* 0x0000000c2a0c12a5 */ /* 0x000fc4000f8e0008 */
[----:B------:R-:W-:Y:S02]  /*1a80*/  @UP0 UIADD3 UR9, UR11, UR14, URZ ;  /* 0x0000000e0b090290 */ /* 0x000fe4000fffe03f */
[----:B------:R-:W-:Y:S02]  /*1a90*/  @UP0 ULEA UR6, UP2, UR10, UR6, 0x2 ;  /* 0x000000060a060291 */ /* 0x000fe4000f84103f */
[----:B------:R-:W-:Y:S02]  /*1aa0*/  @UP1 UIADD3 UR8, UR13, UR15, URZ ;  /* 0x0000000f0d081290 */ /* 0x000fe4000fffe03f */
[----:B------:R-:W-:Y:S02]  /*1ab0*/  @UP1 ULEA UR4, UP3, UR12, UR4, 0x2 ;  /* 0x000000040c041291 */ /* 0x000fe4000f86103f */
[----:B------:R-:W-:Y:S01]  /*1ac0*/  @UP0 ULEA.HI.X UR7, UR10, UR7, UR9, 0x2, UP2 ;  /* 0x000000070a070291 */ /* 0x000fe200090f1409 */
[----:B------:R-:W-:Y:S01]  /*1ad0*/  IMAD.U32 R4, RZ, RZ, UR6 ;  /* 0x00000006ff047e24 */ /* 0x000fe2000f8e00ff */
[----:B------:R-:W-:-:S02]  /*1ae0*/  @UP1 ULEA.HI.X UR5, UR12, UR5, UR8, 0x2, UP3 ;  /* 0x000000050c051291 */ /* 0x000fc400098f1408 */
[----:B------:R-:W-:Y:S02]  /*1af0*/  IMAD.U32 R6, RZ, RZ, UR4 ;  /* 0x00000004ff067e24 */ /* 0x000fe4000f8e00ff */
        /* <DEDUP_REMOVED lines=12> */
[----:B------:R-:W0:Y:S01]  /*1bc0*/  SYNCS.PHASECHK.TRANS64.TRYWAIT P1, [UR45+0x13200], R8 ;  /* 0x01320008ff0075a7 */ /* 0x000e22000802016d */
[----:B--2---:R-:W-:-:S04]  /*1bd0*/  FMUL.FTZ R0, R3, R0 ;  /* 0x0000000003007220 */ /* 0x004fc80000410000 */
[----:B------:R-:W-:Y:S01]  /*1be0*/  FMUL.FTZ R0, R0, UR4 ;  /* 0x0000000400007c20 */ /* 0x000fe20008410000 */
[----:B0-----:R-:W-:Y:S06]  /*1bf0*/  @!P1 BRA `(.L_x_821) ;  /* 0x0000017c00709947 */ /* 0x001fec0003800000 */
.L_x_995:
[----:B------:R-:W-:Y:S05]  /*1c00*/  @!P0 BRA `(.L_x_822) ;  /* 0x0000000000048947 */ /* 0x000fea0003800000 */
[----:B------:R-:W-:Y:S01]  /*1c10*/  BPT.TRAP 0x1 ;  /* 0x000000040000795c */ /* 0x000fe20000300000 */
.L_x_822:
[----:B------:R-:W-:Y:S02]  /*1c20*/  IMAD.U32 R11, RZ, RZ, UR38 ;  /* 0x00000026ff0b7e24 */ /* 0x000fe4000f8e00ff */
[----:B------:R-:W-:-:S03]  /*1c30*/  IMAD.U32 R4, RZ, RZ, UR37 ;  /* 0x00000025ff047e24 */ /* 0x000fc6000f8e00ff */
[----:B------:R-:W-:Y:S02]  /*1c40*/  LEA R11, R11, UR45, 0x3 ;  /* 0x0000002d0b0b7c11 */ /* 0x000fe4000f8e18ff */
[----:B------:R-:W-:-:S04]  /*1c50*/  SHF.L.U32 R4, R4, 0x1f, RZ ;  /* 0x0000001f04047819 */ /* 0x000fc800000006ff */
[----:B------:R1:W2:Y:S01]  /*1c60*/  SYNCS.PHASECHK.TRANS64.TRYWAIT P1, [R11+URZ+0x13230], R4 ;  /* 0x013230040b0075a7 */ /* 0x0002a2000802017f */
[----:B------:R-:W-:Y:S05]  /*1c70*/  @!P0 BRA `(.L_x_823) ;  /* 0x0000000000048947 */ /* 0x000fea0003800000 */
[----:B------:R-:W-:Y:S01]  /*1c80*/  BPT.TRAP 0x1 ;  /* 0x000000040000795c */ /* 0x000fe20000300000 */
.L_x_823:
[----:B--2---:R-:W-:Y:S05]  /*1c90*/  @P1 BRA `(.L_x_824) ;  /* 0x0000000000081947 */ /* 0x004fea0003800000 */
[----:B------:R-:W2:Y:S02]  /*1ca0*/  SYNCS.PHASECHK.TRANS64.TRYWAIT P1, [R11+URZ+0x13230], R4 ;  /* 0x013230040b0075a7 */ /* 0x000ea4000802017f */
[----:B--2---:R-:W-:Y:S05]  /*1cb0*/  @!P1 BRA `(.L_x_825) ;  /* 0x0000017c00589947 */ /* 0x004fea0003800000 */
.L_x_824:
[----:B------:R-:W-:-:S04]  /*1cc0*/  UIADD3 UR4, UR45, 0xe000, URZ ;  /* 0x0000e0002d047890 */ /* 0x000fc8000fffe03f */
[----:B------:R-:W-:-:S04]  /*1cd0*/  USHF.R.U32.HI UR4, URZ, 0x4, UR4 ;  /* 0x000000043f047899 */ /* 0x000fc80008011604 */
[----:B------:R-:W-:-:S06]  /*1ce0*/  ULOP3.LUT UR4, UR4, 0x3fff, URZ, 0xc0, !UPT ;  /* 0x00003fff04047892 */ /* 0x000fcc000f8ec03f */
[----:B------:R-:W-:Y:S01]  /*1cf0*/  IMAD.U32 R5, RZ, RZ, UR4 ;  /* 0x00000004ff057e24 */ /* 0x000fe2000f8e00ff */
[----:B------:R-:W-:Y:S05]  /*1d00*/  WARPSYNC.ALL ;  /* 0x0000000000007948 */ /* 0x000fea0003800000 */
[----:B------:R-:W-:-:S04]  /*1d10*/  LOP3.LUT R5, R5, 0x10000, RZ, 0xfc, !PT ;  /* 0x0001000005057812 */ /* 0x000fc800078efcff */
[----:B------:R-:W-:Y:S01]  /*1d20*/  R2UR UR12, R5 ;  /* 0x00000000050c72ca */ /* 0x000fe200000e0000 */
[----:B------:R-:W-:Y:S01]  /*1d30*/  ULOP3.LUT UR47, UR47, 0x10000, URZ, 0xfc, !UPT ;  /* 0x000100002f2f7892 */ /* 0x000fe2000f8efc3f */
[----:B------:R-:W-:Y:S01]  /*1d40*/  WARPGROUP.ARRIVE ;  /* 0x00000000000079c5 */ /* 0x000fe20000000000 */
[----:B------:R-:W-:Y:S01]  /*1d50*/  UMOV UR9, 0x80000020 ;  /* 0x8000002000097882 */ /* 0x000fe20000000000 */
[----:B------:R-:W-:Y:S01]  /*1d60*/  UMOV UR11, 0x80000020 ;  /* 0x80000020000b7882 */ /* 0x000fe20000000000 */
[----:B------:R-:W-:-:S03]  /*1d70*/  UMOV UR7, 0x80000020 ;  /* 0x8000002000077882 */ /* 0x000fc60000000000 */
[----:B------:R-:W-:-:S05]  /*1d80*/  UMOV UR8, UR47 ;  /* 0x0000002f00087c82 */ /* 0x000fca0008000000 */
        /* <DEDUP_REMOVED lines=60> */
.L_x_826:
[----:B------:R-:W3:Y:S01]  /*2150*/  LDC R112, c[0x0][0x448] ;  /* 0x00011200ff707b82 */ /* 0x000ee20000000800 */
[C---:B------:R-:W-:Y:S01]  /*2160*/  FMUL.FTZ R6, R0.reuse, R88 ;  /* 0x0000005800067220 */ /* 0x040fe20000410000 */
        /* <DEDUP_REMOVED lines=12> */
[C---:B-12---:R-:W-:Y:S01]  /*2230*/  FMUL.FTZ R4, R0.reuse, R91 ;  /* 0x0000005b00047220 */ /* 0x046fe20000410000 */
[C---:B------:R-:W-:Y:S01]  /*2240*/  FMUL.FTZ R21, R0.reuse, R96 ;  /* 0x0000006000157220 */ /* 0x040fe20000410000 */
[C---:B------:R-:W-:Y:S01]  /*2250*/  FMUL.FTZ R91, R0.reuse, R100 ;  /* 0x00000064005b7220 */ /* 0x040fe20000410000 */
[C---:B------:R-:W-:Y:S01]  /*2260*/  FMUL.FTZ R96, R0.reuse, R76 ;  /* 0x0000004c00607220 */ /* 0x040fe20000410000 */
[----:B------:R-:W-:Y:S01]  /*2270*/  FMUL.FTZ R76, R0, R82 ;  /* 0x00000052004c7220 */ /* 0x000fe20000410000 */
[----:B------:R-:W-:-:S02]  /*2280*/  VIADD R100, R19, UR40 ;  /* 0x0000002813647c36 */ /* 0x000fc40008000000 */
[C---:B------:R-:W-:Y:S01]  /*2290*/  FMUL.FTZ R14, R0.reuse, R93 ;  /* 0x0000005d000e7220 */ /* 0x040fe20000410000 */
[C---:B------:R-:W-:Y:S01]  /*22a0*/  FMUL.FTZ R82, R0.reuse, R84 ;  /* 0x0000005400527220 */ /* 0x040fe20000410000 */
[----:B------:R-:W-:Y:S01]  /*22b0*/  R2UR UR6, R11 ;  /* 0x000000000b0672ca */ /* 0x000fe200000e0000 */
[----:B------:R-:W-:Y:S01]  /*22c0*/  FMUL.FTZ R93, R0, R72 ;  /* 0x00000048005d7220 */ /* 0x000fe20000410000 */
[----:B---3--:R-:W-:Y:S01]  /*22d0*/  ISETP.NE.AND P2, PT, R112, 0x1, PT ;  /* 0x000000017000780c */ /* 0x008fe20003f45270 */
[C---:B------:R-:W-:Y:S01]  /*22e0*/  FMUL.FTZ R84, R0.reuse, R56 ;  /* 0x0000003800547220 */ /* 0x040fe20000410000 */
[C---:B------:R-:W-:Y:S01]  /*22f0*/  FMUL.FTZ R72, R0.reuse, R74 ;  /* 0x0000004a00487220 */ /* 0x040fe20000410000 */
[C---:B------:R-:W-:Y:S01]  /*2300*/  FMUL.FTZ R56, R0.reuse, R58 ;  /* 0x0000003a00387220 */ /* 0x040fe20000410000 */
[C---:B------:R-:W-:Y:S01]  /*2310*/  FMUL.FTZ R74, R0.reuse, R78 ;  /* 0x0000004e004a7220 */ /* 0x040fe20000410000 */
[----:B------:R-:W1:Y:S01]  /*2320*/  LDC R58, c[0x0][0x288] ;  /* 0x0000a200ff3a7b82 */ /* 0x000e620000000800 */
[C---:B------:R-:W-:Y:S01]  /*2330*/  FMUL.FTZ R78, R0.reuse, R86 ;  /* 0x00000056004e7220 */ /* 0x040fe20000410000 */
[C---:B------:R-:W-:Y:S01]  /*2340*/  FMUL.FTZ R86, R0.reuse, R60 ;  /* 0x0000003c00567220 */ /* 0x040fe20000410000 */
[C---:B0-----:R-:W-:Y:S01]  /*2350*/  FMUL.FTZ R8, R0.reuse, R94 ;  /* 0x0000005e00087220 */ /* 0x041fe20000410000 */
[C---:B------:R-:W-:Y:S01]  /*2360*/  FMUL.FTZ R9, R0.reuse, R95 ;  /* 0x0000005f00097220 */ /* 0x040fe20000410000 */
[C---:B------:R-:W-:Y:S01]  /*2370*/  FMUL.FTZ R60, R0.reuse, R63 ;  /* 0x0000003f003c7220 */ /* 0x040fe20000410000 */
[C---:B------:R-:W-:Y:S01]  /*2380*/  FMUL.FTZ R94, R0.reuse, R73 ;  /* 0x00000049005e7220 */ /* 0x040fe20000410000 */
[C---:B------:R-:W-:Y:S01]  /*2390*/  FMUL.FTZ R95, R0.reuse, R77 ;  /* 0x0000004d005f7220 */ /* 0x040fe20000410000 */
[----:B------:R-:W0:Y:S01]  /*23a0*/  @P2 LDC R13, c[0x0][0x44c] ;  /* 0x00011300ff0d2b82 */ /* 0x000e220000000800 */
[C---:B------:R-:W-:Y:S01]  /*23b0*/  FMUL.FTZ R63, R0.reuse, R70 ;  /* 0x00000046003f7220 */ /* 0x040fe20000410000 */
[C---:B------:R-:W-:Y:S01]  /*23c0*/  FMUL.FTZ R73, R0.reuse, R75 ;  /* 0x0000004b00497220 */ /* 0x040fe20000410000 */
[C---:B------:R-:W-:Y:S01]  /*23d0*/  FMUL.FTZ R77, R0.reuse, R83 ;  /* 0x00000053004d7220 */ /* 0x040fe20000410000 */
[C---:B------:R-:W-:Y:S01]  /*23e0*/  FMUL.FTZ R70, R0.reuse, R45 ;  /* 0x0000002d00467220 */ /* 0x040fe20000410000 */
[C---:B------:R-:W-:Y:S01]  /*23f0*/  FMUL.FTZ R75, R0.reuse, R79 ;  /* 0x0000004f004b7220 */ /* 0x040fe20000410000 */
[C---:B------:R-:W-:Y:S01]  /*2400*/  FMUL.FTZ R83, R0.reuse, R57 ;  /* 0x0000003900537220 */ /* 0x040fe20000410000 */
[C---:B------:R-:W-:Y:S01]  /*2410*/  FMUL.FTZ R45, R0.reuse, R51 ;  /* 0x00000033002d7220 */ /* 0x040fe20000410000 */
[----:B------:R-:W2:Y:S01]  /*2420*/  @P2 LDC R29, c[0x0][0x450] ;  /* 0x00011400ff1d2b82 */ /* 0x000ea20000000800 */
        /* <DEDUP_REMOVED lines=11> */
[----:B------:R-:W-:Y:S01]  /*24e0*/  UIADD3 UR6, UR6, 0x13240, URZ ;  /* 0x0001324006067890 */ /* 0x000fe2000fffe03f */
[C---:B------:R-:W-:Y:S01]  /*24f0*/  FMUL.FTZ R68, R0.reuse, R41 ;  /* 0x0000002900447220 */ /* 0x040fe20000410000 */
[----:B------:R-:W-:Y:S01]  /*2500*/  FMUL.FTZ R44, R0, R50 ;  /* 0x00000032002c7220 */ /* 0x000fe20000410000 */
[----:B------:R-:W-:-:S02]  /*2510*/  IMAD.MOV.U32 R109, RZ, RZ, -0xa0 ;  /* 0xffffff60ff6d7424 */ /* 0x000fc400078e00ff */
[----:B------:R-:W-:Y:S01]  /*2520*/  FMUL.FTZ R15, R0, R98 ;  /* 0x00000062000f7220 */ /* 0x000fe20000410000 */
[----:B0-----:R-:W-:-:S04]  /*2530*/  @P2 IMAD.HI.U32 R12, R100, R13, RZ ;  /* 0x0000000d640c2227 */ /* 0x001fc800078e00ff */
[C---:B------:R-:W-:Y:S01]  /*2540*/  FMUL.FTZ R41, R0.reuse, R43 ;  /* 0x0000002b00297220 */ /* 0x040fe20000410000 */
[C---:B------:R-:W-:Y:S01]  /*2550*/  FMUL.FTZ R50, R0.reuse, R52 ;  /* 0x0000003400327220 */ /* 0x040fe20000410000 */
[C---:B------:R-:W-:Y:S01]  /*2560*/  FMUL.FTZ R43, R0.reuse, R47 ;  /* 0x0000002f002b7220 */ /* 0x040fe20000410000 */
[C---:B------:R-:W-:Y:S01]  /*2570*/  FMUL.FTZ R98, R0.reuse, R48 ;  /* 0x0000003000627220 */ /* 0x040fe20000410000 */
[C---:B------:R-:W-:Y:S01]  /*2580*/  FMUL.FTZ R52, R0.reuse, R24 ;  /* 0x0000001800347220 */ /* 0x040fe20000410000 */
[C---:B------:R-:W-:Y:S01]  /*2590*/  FMUL.FTZ R7, R0.reuse, R89 ;  /* 0x0000005900077220 */ /* 0x040fe20000410000 */
[----:B--2---:R-:W-:Y:S01]  /*25a0*/  @P2 SHF.R.U32.HI R100, RZ, R29, R12 ;  /* 0x0000001dff642219 */ /* 0x004fe2000001160c */
[C---:B------:R-:W-:Y:S01]  /*25b0*/  FMUL.FTZ R3, R0.reuse, R90 ;  /* 0x0000005a00037220 */ /* 0x040fe20000410000 */
[C---:B------:R-:W-:Y:S01]  /*25c0*/  FMUL.FTZ R10, R0.reuse, R92 ;  /* 0x0000005c000a7220 */ /* 0x040fe20000410000 */
[C---:B------:R-:W-:Y:S01]  /*25d0*/  FMUL.FTZ R48, R0.reuse, R49 ;  /* 0x0000003100307220 */ /* 0x040fe20000410000 */
[C---:B------:R-:W-:Y:S01]  /*25e0*/  FMUL.FTZ R47, R0.reuse, R55 ;  /* 0x00000037002f7220 */ /* 0x040fe20000410000 */
[----:B------:R-:W0:Y:S01]  /*25f0*/  SHFL.IDX PT, R31, R100, RZ, 0x1c1f ;  /* 0x001c1fff641f7589 */ /* 0x000e2200000e0000 */
[C---:B------:R-:W-:Y:S01]  /*2600*/  FMUL.FTZ R24, R0.reuse, R26 ;  /* 0x0000001a00187220 */ /* 0x040fe20000410000 */
[----:B------:R-:W-:Y:S01]  /*2610*/  UPRMT UR6, UR44, 0x654, UR6 ;  /* 0x000006542c067896 */ /* 0x000fe20008000006 */
[C---:B------:R-:W-:Y:S01]  /*2620*/  FMUL.FTZ R92, R0.reuse, R101 ;  /* 0x00000065005c7220 */ /* 0x040fe20000410000 */
[C---:B------:R-:W-:Y:S01]  /*2630*/  FMUL.FTZ R89, R0.reuse, R102 ;  /* 0x0000006600597220 */ /* 0x040fe20000410000 */
[C---:B------:R-:W-:Y:S01]  /*2640*/  FMUL.FTZ R90, R0.reuse, R103 ;  /* 0x00000067005a7220 */ /* 0x040fe20000410000 */
[C---:B------:R-:W-:Y:S01]  /*2650*/  FMUL.FTZ R49, R0.reuse, R53 ;  /* 0x0000003500317220 */ /* 0x040fe20000410000 */
[C---:B------:R-:W-:Y:S01]  /*2660*/  FMUL.FTZ R55, R0.reuse, R28 ;  /* 0x0000001c00377220 */ /* 0x040fe20000410000 */
[----:B------:R-:W-:Y:S01]  /*2670*/  FMUL.FTZ R26, R0, R30 ;  /* 0x0000001e001a7220 */ /* 0x000fe20000410000 */
[----:B------:R-:W-:-:S02]  /*2680*/  IMAD R109, R104, R109, 0xa1 ;  /* 0x000000a1686d7424 */ /* 0x000fc400078e026d */
        /* <DEDUP_REMOVED lines=9> */
[----:B------:R-:W-:Y:S01]  /*2720*/  FMUL.FTZ R30, R0, R39 ;  /* 0x00000027001e7220 */ /* 0x000fe20000410000 */
[----:B------:R-:W-:Y:S01]  /*2730*/  LOP3.LUT P1, RZ, R2, 0x8, RZ, 0xc0, !PT ;  /* 0x0000000802ff7812 */ /* 0x000fe2000782c0ff */
[----:B------:R-:W-:Y:S01]  /*2740*/  IMAD R99, R18, -0x2, R109 ;  /* 0xfffffffe12637824 */ /* 0x000fe200078e026d */
[----:B------:R-:W2:Y:S01]  /*2750*/  MUFU.TANH R6, R6 ;  /* 0x0000000600067308 */ /* 0x000ea20000002400 */
[--C-:B------:R-:W-:Y:S01]  /*2760*/  IMAD R12, R104, -0xa0, R17.reuse ;  /* 0xffffff60680c7824 */ /* 0x100fe200078e0211 */
[----:B------:R-:W-:Y:S01]  /*2770*/  ULDC UR22, c[0x0][0x9dc] ;  /* 0x0002770000167ab9 */ /* 0x000fe20000000800 */
[----:B------:R-:W-:Y:S01]  /*2780*/  SYNCS.ARRIVE.TRANS64.RED.A1T0 RZ, [UR6], RZ ;  /* 0x000000ffffff79a7 */ /* 0x000fe20008100406 */
[----:B------:R-:W-:Y:S01]  /*2790*/  ULOP3.LUT UR6, URZ, UR22, URZ, 0x33, !UPT ;  /* 0x000000163f067292 */ /* 0x000fe2000f8e333f */
[----:B-1----:R-:W-:Y:S01]  /*27a0*/  IADD3 R108, R99, -R58, R17 ;  /* 0x8000003a636c7210 */ /* 0x002fe20007ffe011 */
[----:B------:R-:W-:Y:S01]  /*27b0*/  VIADD R13, R12, 0xa0 ;  /* 0x000000a00c0d7836 */ /* 0x000fe20000000000 */
[----:B------:R-:W-:Y:S01]  /*27c0*/  ULDC UR7, c[0x0][0x9e0] ;  /* 0x0002780000077ab9 */ /* 0x000fe20000000800 */
[----:B------:R-:W1:Y:S01]  /*27d0*/  MUFU.TANH R7, R7 ;  /* 0x0000000700077308 */ /* 0x000e620000002400 */
[----:B------:R-:W-:-:S02]  /*27e0*/  VIADD R109, R109, 0xffffffff ;  /* 0xffffffff6d6d7836 */ /* 0x000fc40000000000 */
[----:B------:R-:W-:Y:S02]  /*27f0*/  IMAD R106, R18, -0x2, R13 ;  /* 0xfffffffe126a7824 */ /* 0x000fe400078e020d */
[C---:B------:R-:W-:Y:S02]  /*2800*/  VIADD R107, R108.reuse, UR7 ;  /* 0x000000076c6b7c36 */ /* 0x040fe40008000000 */
[----:B------:R-:W-:Y:S01]  /*2810*/  VIADD R108, R108, UR6 ;  /* 0x000000066c6c7c36 */ /* 0x000fe20008000000 */
[----:B------:R-:W3:Y:S01]  /*2820*/  MUFU.TANH R3, R3 ;  /* 0x0000000300037308 */ /* 0x000ee20000002400 */
[----:B------:R-:W-:Y:S01]  /*2830*/  VIADD R99, R99, 0xffffffff ;  /* 0xffffffff63637836 */ /* 0x000fe20000000000 */
[----:B0-----:R-:W-:Y:S01]  /*2840*/  VIADDMNMX R110, R31, R107, R106, PT ;  /* 0x0000006b1f6e7246 */ /* 0x001fe2000380016a */
[----:B------:R-:W-:-:S05]  /*2850*/  IMAD.IADD R111, R108, 0x1, R31 ;  /* 0x000000016c6f7824 */ /* 0x000fca00078e021f */
[----:B------:R-:W0:Y:S08]  /*2860*/  MUFU.TANH R4, R4 ;  /* 0x0000000400047308 */ /* 0x000e300000002400 */
[----:B------:R-:W4:Y:S08]  /*2870*/  MUFU.TANH R10, R10 ;  /* 0x0000000a000a7308 */ /* 0x000f300000002400 */
[----:B------:R-:W0:Y:S08]  /*2880*/  MUFU.TANH R14, R14 ;  /* 0x0000000e000e7308 */ /* 0x000e300000002400 */
        /* <DEDUP_REMOVED lines=73> */
[----:B------:R-:W0:Y:S01]  /*2d20*/  MUFU.TANH R30, R30 ;  /* 0x0000001e001e7308 */ /* 0x000e220000002400 */
[----:B-1234-:R-:W-:Y:S05]  /*2d30*/  @!P1 BRA `(.L_x_827) ;  /* 0x00000000005c9947 */ /* 0x01efea0003800000 */
[----:B------:R-:W-:Y:S01]  /*2d40*/  IADD3 R31, R17, -R58, R31 ;  /* 0x8000003a111f7210 */ /* 0x000fe20007ffe01f */
[----:B------:R-:W-:Y:S03]  /*2d50*/  BSSY B0, `(.L_x_828) ;  /* 0x0000012000007945 */ /* 0x000fe60003800000 */
[----:B------:R-:W-:-:S13]  /*2d60*/  ISETP.GT.AND P1, PT, R31, -0x1, PT ;  /* 0xffffffff1f00780c */ /* 0x000fda0003f24270 */
[----:B------:R-:W-:Y:S05]  /*2d70*/  @P1 BRA `(.L_x_829) ;  /* 0x0000000000241947 */ /* 0x000fea0003800000 */
[----:B------:R-:W-:Y:S01]  /*2d80*/  ULDC UR6, c[0x0][0x9e4] ;  /* 0x0002790000067ab9 */ /* 0x000fe20000000800 */
[----:B------:R-:W-:Y:S01]  /*2d90*/  LOP3.LUT R31, RZ, R31, RZ, 0x33, !PT ;  /* 0x0000001fff1f7212 */ /* 0x000fe200078e33ff */
[----:B------:R-:W-:-:S05]  /*2da0*/  IMAD.U32 R32, RZ, RZ, UR6 ;  /* 0x00000006ff207e24 */ /* 0x000fca000f8e00ff */
[----:B------:R-:W-:-:S13]  /*2db0*/  ISETP.NE.AND P1, PT, R32, 0x1, PT ;  /* 0x000000012000780c */ /* 0x000fda0003f25270 */
[----:B------:R-:W1:Y:S02]  /*2dc0*/  @P1 LDC.64 R12, c[0x0][0x9e8] ;  /* 0x00027a00ff0c1b82 */ /* 0x000e640000000a00 */
[----:B-1----:R-:W-:-:S05]  /*2dd0*/  @P1 IMAD.HI.U32 R12, R31, R12, RZ ;  /* 0x0000000c1f0c1227 */ /* 0x002fca00078e00ff */
[----:B------:R-:W-:-:S04]  /*2de0*/  @P1 SHF.R.U32.HI R31, RZ, R13, R12 ;  /* 0x0000000dff1f1219 */ /* 0x000fc8000001160c */
[----:B------:R-:W-:Y:S01]  /*2df0*/  LOP3.LUT R31, RZ, R31, RZ, 0x33, !PT ;  /* 0x0000001fff1f7212 */ /* 0x000fe200078e33ff */
[----:B------:R-:W-:Y:S06]  /*2e00*/  BRA `(.L_x_830) ;  /* 0x0000000000187947 */ /* 0x000fec0003800000 */
.L_x_829:
[----:B------:R-:W-:Y:S02]  /*2e10*/  ULDC UR6, c[0x0][0x9e4] ;  /* 0x0002790000067ab9 */ /* 0x000fe40000000800 */
[----:B------:R-:W-:-:S05]  /*2e20*/  IMAD.U32 R32, RZ, RZ, UR6 ;  /* 0x00000006ff207e24 */ /* 0x000fca000f8e00ff */
[----:B------:R-:W-:-:S13]  /*2e30*/  ISETP.NE.AND P1, PT, R32, 0x1, PT ;  /* 0x000000012000780c */ /* 0x000fda0003f25270 */
[----:B------:R-:W1:Y:S02]  /*2e40*/  @P1 LDC.64 R12, c[0x0][0x9e8] ;  /* 0x00027a00ff0c1b82 */ /* 0x000e640000000a00 */
[----:B-1----:R-:W-:-:S05]  /*2e50*/  @P1 IMAD.HI.U32 R12, R31, R12, RZ ;  /* 0x0000000c1f0c1227 */ /* 0x002fca00078e00ff */
[----:B------:R-:W-:-:S07]  /*2e60*/  @P1 SHF.R.U32.HI R31, RZ, R13, R12 ;  /* 0x0000000dff1f1219 */ /* 0x000fce000001160c */
.L_x_830:
[----:B------:R-:W-:Y:S05]  /*2e70*/  BSYNC B0 ;  /* 0x0000000000007941 */ /* 0x000fea0003800000 */
.L_x_828:
[----:B------:R-:W-:-:S05]  /*2e80*/  IMAD R31, R31, R32, R99 ;  /* 0x000000201f1f7224 */ /* 0x000fca00078e0263 */
[----:B------:R-:W-:Y:S02]  /*2e90*/  VIADDMNMX R110, R31, R32, R110, PT ;  /* 0x000000201f6e7246 */ /* 0x000fe4000380016e */
[----:B------:R-:W-:-:S07]  /*2ea0*/  VIMNMX R111, R111, R31, !PT ;  /* 0x0000001f6f6f7248 */ /* 0x000fce0007fe0100 */
.L_x_827:
[C---:B------:R-:W-:Y:S02]  /*2eb0*/  ISETP.GE.AND P3, PT, R109.reuse, 0x9, PT ;  /* 0x000000096d00780c */ /* 0x040fe40003f66270 */
[----:B------:R-:W-:Y:S02]  /*2ec0*/  ISETP.GE.AND P1, PT, R109, 0x2, PT ;  /* 0x000000026d00780c */ /* 0x000fe40003f26270 */
[----:B------:R-:W-:Y:S02]  /*2ed0*/  LOP3.LUT R16, R16, 0xfffffffe, RZ, 0xc0, !PT ;  /* 0xfffffffe10107812 */ /* 0x000fe400078ec0ff */
[----:B------:R-:W-:Y:S02]  /*2ee0*/  ISETP.GT.AND P2, PT, R111, 0x1, !P1 ;  /* 0x000000016f00780c */ /* 0x000fe40004f44270 */
[----:B------:R-:W-:Y:S02]  /*2ef0*/  ISETP.GE.AND P4, PT, R109, 0x11, PT ;  /* 0x000000116d00780c */ /* 0x000fe40003f86270 */
[----:B------:R-:W-:-:S02]  /*2f00*/  ISETP.LT.OR P2, PT, R110, 0x2, P2 ;  /* 0x000000026e00780c */ /* 0x000fc40001741670 */
[----:B------:R-:W-:Y:S02]  /*2f10*/  LOP3.LUT R2, R2, 0xfffffffe, RZ, 0xc0, !PT ;  /* 0xfffffffe02027812 */ /* 0x000fe400078ec0ff */
[----:B------:R-:W-:Y:S02]  /*2f20*/  @P3 LOP3.LUT R16, R16, 0x1, RZ, 0xfc, !PT ;  /* 0x0000000110103812 */ /* 0x000fe400078efcff */
[----:B------:R-:W-:Y:S02]  /*2f30*/  ISETP.GT.AND P3, PT, R111, 0x8, !P3 ;  /* 0x000000086f00780c */ /* 0x000fe40005f64270 */
[----:B------:R-:W-:Y:S02]  /*2f40*/  FSEL R12, R7, -INF , !P2 ;  /* 0xff800000070c7808 */ /* 0x000fe40005000000 */
[----:B------:R-:W-:Y:S01]  /*2f50*/  ISETP.LT.OR P3, PT, R110, 0x9, P3 ;  /* 0x000000096e00780c */ /* 0x000fe20001f61670 */
[----:B------:R-:W1:Y:S01]  /*2f60*/  SHFL.IDX PT, R7, R100, 0x1, 0x1c1f ;  /* 0x003c1f0064077f89 */ /* 0x000e6200000e0000 */
[----:B------:R-:W-:-:S02]  /*2f70*/  ISETP.GE.AND P2, PT, R109, 0xa, PT ;  /* 0x0000000a6d00780c */ /* 0x000fc40003f46270 */
[----:B------:R-:W-:Y:S02]  /*2f80*/  FSEL R10, R10, -INF , !P3 ;  /* 0xff8000000a0a7808 */ /* 0x000fe40005800000 */
[----:B------:R-:W-:Y:S02]  /*2f90*/  ISETP.GT.AND P3, PT, R111, 0x9, !P2 ;  /* 0x000000096f00780c */ /* 0x000fe40005764270 */
[----:B------:R-:W-:Y:S02]  /*2fa0*/  @P4 LOP3.LUT R2, R2, 0x1, RZ, 0xfc, !PT ;  /* 0x0000000102024812 */ /* 0x000fe400078efcff */
[----:B------:R-:W-:Y:S02]  /*2fb0*/  ISETP.LT.OR P3, PT, R110, 0xa, P3 ;  /* 0x0000000a6e00780c */ /* 0x000fe40001f61670 */
[----:B------:R-:W-:Y:S02]  /*2fc0*/  LOP3.LUT R16, R16, 0x7fffffff, RZ, 0xc0, !PT ;  /* 0x7fffffff10107812 */ /* 0x000fe400078ec0ff */
[----:B0-----:R-:W-:-:S02]  /*2fd0*/  FSEL R14, R14, -INF , !P3 ;  /* 0xff8000000e0e7808 */ /* 0x001fc40005800000 */
[----:B------:R-:W-:Y:S02]  /*2fe0*/  ISETP.GT.AND P3, PT, R111, 0x10, !P4 ;  /* 0x000000106f00780c */ /* 0x000fe40006764270 */
[----:B------:R-:W-:Y:S02]  /*2ff0*/  ISETP.GE.AND P4, PT, R109, 0x12, PT ;  /* 0x000000126d00780c */ /* 0x000fe40003f86270 */
[----:B------:R-:W-:Y:S02]  /*3000*/  ISETP.LT.OR P3, PT, R110, 0x11, P3 ;  /* 0x000000116e00780c */ /* 0x000fe40001f61670 */
[----:B------:R-:W-:Y:S02]  /*3010*/  LOP3.LUT R2, R2, 0xfffffffd, RZ, 0xc0, !PT ;  /* 0xfffffffd02027812 */ /* 0x000fe400078ec0ff */
[----:B------:R-:W-:Y:S02]  /*3020*/  FSEL R21, R21, -INF , !P3 ;  /* 0xff80000015157808 */ /* 0x000fe40005800000 */
[----:B------:R-:W-:-:S04]  /*3030*/  ISETP.GT.AND P3, PT, R111, 0x11, !P4 ;  /* 0x000000116f00780c */ /* 0x000fc80006764270 */
[----:B------:R-:W-:Y:S02]  /*3040*/  ISETP.LT.OR P3, PT, R110, 0x12, P3 ;  /* 0x000000126e00780c */ /* 0x000fe40001f61670 */
[----:B------:R-:W-:Y:S02]  /*3050*/  @P4 LOP3.LUT R16, R16, 0x80000000, RZ, 0xfc, !PT ;  /* 0x8000000010104812 */ /* 0x000fe400078efcff */
[----:B------:R-:W-:Y:S02]  /*3060*/  ISETP.GE.AND P4, PT, R109, 0x19, PT ;  /* 0x000000196d00780c */ /* 0x000fe40003f86270 */
[----:B------:R-:W-:Y:S02]  /*3070*/  LOP3.LUT R16, R16, 0xbfffffff, RZ, 0xc0, !PT ;  /* 0xbfffffff10107812 */ /* 0x000fe400078ec0ff */
[----:B------:R-:W-:Y:S02]  /*3080*/  FSEL R88, R88, -INF , !P3 ;  /* 0xff80000058587808 */ /* 0x000fe40005800000 */
[----:B------:R-:W-:-:S04]  /*3090*/  ISETP.GT.AND P3, PT, R111, 0x18, !P4 ;  /* 0x000000186f00780c */ /* 0x000fc80006764270 */
[----:B------:R-:W-:-:S03]  /*30a0*/  ISETP.LT.OR P3, PT, R110, 0x19, P3 ;  /* 0x000000196e00780c */ /* 0x000fc60001f61670 */
        /* <DEDUP_REMOVED lines=100> */
[----:B------:R-:W-:Y:S02]  /*36f0*/  ISETP.GT.AND P3, PT, R111, 0x59, !P4 ;  /* 0x000000596f00780c */ /* 0x000fe40006764270 */
[----:B-1----:R-:W-:-:S02]  /*3700*/  VIADDMNMX R67, R7, R107, R106, PT ;  /* 0x0000006b07437246 */ /* 0x002fc4000380016a */
[----:B------:R-:W-:-:S03]  /*3710*/  ISETP.LT.OR P3, PT, R110, 0x5a, P3 ;  /* 0x0000005a6e00780c */ /* 0x000fc60001f61670 */
[----:B------:R-:W-:Y:S02]  /*3720*/  @P4 LOP3.LUT R16, R16, 0x2000, RZ, 0xfc, !PT ;  /* 0x0000200010104812 */ /* 0x000fe400078efcff */
[----:B------:R-:W-:Y:S02]  /*3730*/  ISETP.GE.AND P4, PT, R109, 0x61, PT ;  /* 0x000000616d00780c */ /* 0x000fe40003f86270 */
[----:B------:R-:W-:Y:S02]  /*3740*/  LOP3.LUT R16, R16, 0xffffefff, RZ, 0xc0, !PT ;  /* 0xffffefff10107812 */ /* 0x000fe400078ec0ff */
[----:B------:R-:W-:Y:S01]  /*3750*/  FSEL R31, R66, -INF , !P3 ;  /* 0xff800000421f7808 */ /* 0x000fe20005800000 */
[----:B------:R-:W-:Y:S01]  /*3760*/  IMAD.IADD R66, R108, 0x1, R7 ;  /* 0x000000016c427824 */ /* 0x000fe200078e0207 */
        /* <DEDUP_REMOVED lines=64> */
[----:B------:R-:W-:Y:S02]  /*3b70*/  FSEL R55, R55, -INF , !P3 ;  /* 0xff80000037377808 */ /* 0x000fe40005800000 */
[----:B------:R-:W-:Y:S02]  /*3b80*/  LOP3.LUT R16, R16, 0xfffffffd, RZ, 0xc0, !PT ;  /* 0xfffffffd10107812 */ /* 0x000fe400078ec0ff */
[----:B------:R-:W-:-:S04]  /*3b90*/  ISETP.GT.AND P3, PT, R111, 0x89, !P4 ;  /* 0x000000896f00780c */ /* 0x000fc80006764270 */
[----:B------:R-:W-:-:S03]  /*3ba0*/  ISETP.LT.OR P3, PT, R110, 0x8a, P3 ;  /* 0x0000008a6e00780c */ /* 0x000fc60001f61670 */
[----:B------:R-:W-:Y:S02]  /*3bb0*/  @P4 LOP3.LUT R16, R16, 0x2, RZ, 0xfc, !PT ;  /* 0x0000000210104812 */ /* 0x000fe400078efcff */
[----:B------:R-:W-:Y:S02]  /*3bc0*/  ISETP.GE.AND P4, PT, R109, 0x91, PT ;  /* 0x000000916d00780c */ /* 0x000fe40003f86270 */
[----:B------:R-:W-:Y:S02]  /*3bd0*/  FSEL R54, R54, -INF , !P3 ;  /* 0xff80000036367808 */ /* 0x000fe40005800000 */
[----:B------:R-:W-:-:S04]  /*3be0*/  ISETP.GT.AND P3, PT, R111, 0x90, !P4 ;  /* 0x000000906f00780c */ /* 0x000fc80006764270 */
[----:B------:R-:W-:-:S04]  /*3bf0*/  ISETP.LT.OR P3, PT, R110, 0x91, P3 ;  /* 0x000000916e00780c */ /* 0x000fc80001f61670 */
[----:B------:R-:W-:Y:S02]  /*3c00*/  FSEL R53, R53, -INF , !P3 ;  /* 0xff80000035357808 */ /* 0x000fe40005800000 */
[----:B------:R-:W-:Y:S02]  /*3c10*/  ISETP.GE.AND P3, PT, R109, 0x92, PT ;  /* 0x000000926d00780c */ /* 0x000fe40003f66270 */
[----:B------:R-:W-:Y:S02]  /*3c20*/  @P4 LOP3.LUT R2, R2, 0x2, RZ, 0xfc, !PT ;  /* 0x0000000202024812 */ /* 0x000fe400078efcff */
[----:B------:R-:W-:Y:S02]  /*3c30*/  ISETP.GT.AND P4, PT, R111, 0x91, !P3 ;  /* 0x000000916f00780c */ /* 0x000fe40005f84270 */
[----:B------:R-:W-:Y:S02]  /*3c40*/  LOP3.LUT R2, R2, 0xfffffffb, RZ, 0xc0, !PT ;  /* 0xfffffffb02027812 */ /* 0x000fe400078ec0ff */
[----:B------:R-:W-:-:S04]  /*3c50*/  ISETP.LT.OR P4, PT, R110, 0x92, P4 ;  /* 0x000000926e00780c */ /* 0x000fc80002781670 */
[----:B------:R-:W-:Y:S02]  /*3c60*/  FSEL R52, R101, -INF , !P4 ;  /* 0xff80000065347808 */ /* 0x000fe40006000000 */
[----:B------:R-:W-:-:S04]  /*3c70*/  ISETP.GE.AND P4, PT, R109, 0x99, PT ;  /* 0x000000996d00780c */ /* 0x000fc80003f86270 */
[----:B------:R-:W-:-:S04]  /*3c80*/  ISETP.GT.AND P5, PT, R111, 0x98, !P4 ;  /* 0x000000986f00780c */ /* 0x000fc800067a4270 */
[----:B------:R-:W-:-:S04]  /*3c90*/  ISETP.LT.OR P5, PT, R110, 0x99, P5 ;  /* 0x000000996e00780c */ /* 0x000fc80002fa1670 */
[----:B------:R-:W-:Y:S02]  /*3ca0*/  FSEL R48, R102, -INF , !P5 ;  /* 0xff80000066307808 */ /* 0x000fe40006800000 */
[----:B------:R-:W-:-:S04]  /*3cb0*/  ISETP.GE.AND P5, PT, R109, 0x1, PT ;  /* 0x000000016d00780c */ /* 0x000fc80003fa6270 */
[----:B------:R-:W-:-:S04]  /*3cc0*/  ISETP.GT.AND P6, PT, R111, RZ, !P5 ;  /* 0x000000ff6f00720c */ /* 0x000fc80006fc4270 */
[----:B------:R-:W-:-:S04]  /*3cd0*/  ISETP.LT.OR P6, PT, R110, 0x1, P6 ;  /* 0x000000016e00780c */ /* 0x000fc800037c1670 */
[----:B------:R-:W-:Y:S02]  /*3ce0*/  FSEL R69, R6, -INF , !P6 ;  /* 0xff80000006457808 */ /* 0x000fe40007000000 */
[----:B------:R-:W-:-:S13]  /*3cf0*/  ISETP.GE.AND P6, PT, R109, 0x9a, PT ;  /* 0x0000009a6d00780c */ /* 0x000fda0003fc6270 */
[----:B------:R-:W-:Y:S02]  /*3d00*/  @P6 LOP3.LUT R2, R2, 0x4, RZ, 0xfc, !PT ;  /* 0x0000000402026812 */ /* 0x000fe400078efcff */
[----:B------:R-:W-:-:S04]  /*3d10*/  ISETP.GT.AND P6, PT, R111, 0x99, !P6 ;  /* 0x000000996f00780c */ /* 0x000fc800077c4270 */
[----:B------:R-:W-:-:S04]  /*3d20*/  ISETP.LT.OR P6, PT, R110, 0x9a, P6 ;  /* 0x0000009a6e00780c */ /* 0x000fc800037c1670 */
[----:B------:R-:W-:Y:S02]  /*3d30*/  FSEL R50, R103, -INF , !P6 ;  /* 0xff80000067327808 */ /* 0x000fe40007000000 */
[----:B------:R-:W-:-:S13]  /*3d40*/  LOP3.LUT P6, RZ, R2, 0x8, RZ, 0xc0, !PT ;  /* 0x0000000802ff7812 */ /* 0x000fda00078cc0ff */
[----:B------:R-:W-:Y:S05]  /*3d50*/  @!P6 BRA `(.L_x_831) ;  /* 0x00000000005ce947 */ /* 0x000fea0003800000 */
        /* <DEDUP_REMOVED lines=8> */
[----:B------:R-:W0:Y:S02]  /*3de0*/  @P6 LDC.64 R6, c[0x0][0x9e8] ;  /* 0x00027a00ff066b82 */ /* 0x000e240000000a00 */
[----:B0-----:R-:W-:-:S05]  /*3df0*/  @P6 IMAD.HI.U32 R6, R71, R6, RZ ;  /* 0x0000000647066227 */ /* 0x001fca00078e00ff */
[----:B------:R-:W-:-:S04]  /*3e00*/  @P6 SHF.R.U32.HI R71, RZ, R7, R6 ;  /* 0x00000007ff476219 */ /* 0x000fc80000011606 */
[----:B------:R-:W-:Y:S01]  /*3e10*/  LOP3.LUT R68, RZ, R71, RZ, 0x33, !PT ;  /* 0x00000047ff447212 */ /* 0x000fe200078e33ff */
[----:B------:R-:W-:Y:S06]  /*3e20*/  BRA `(.L_x_834) ;  /* 0x0000000000187947 */ /* 0x000fec0003800000 */
.L_x_833:
[----:B------:R-:W-:Y:S02]  /*3e30*/  ULDC UR6, c[0x0][0x9e4] ;  /* 0x0002790000067ab9 */ /* 0x000fe40000000800 */
[----:B------:R-:W-:-:S05]  /*3e40*/  IMAD.U32 R70, RZ, RZ, UR6 ;  /* 0x00000006ff467e24 */ /* 0x000fca000f8e00ff */
[----:B------:R-:W-:-:S13]  /*3e50*/  ISETP.NE.AND P6, PT, R70, 0x1, PT ;  /* 0x000000014600780c */ /* 0x000fda0003fc5270 */
[----:B------:R-:W0:Y:S02]  /*3e60*/  @P6 LDC.64 R6, c[0x0][0x9e8] ;  /* 0x00027a00ff066b82 */ /* 0x000e240000000a00 */
[----:B0-----:R-:W-:-:S05]  /*3e70*/  @P6 IMAD.HI.U32 R6, R68, R6, RZ ;  /* 0x0000000644066227 */ /* 0x001fca00078e00ff */
[----:B------:R-:W-:-:S07]  /*3e80*/  @P6 SHF.R.U32.HI R68, RZ, R7, R6 ;  /* 0x00000007ff446219 */ /* 0x000fce0000011606 */
.L_x_834:
[----:B------:R-:W-:Y:S05]  /*3e90*/  BSYNC B0 ;  /* 0x0000000000007941 */ /* 0x000fea0003800000 */
.L_x_832:
[----:B------:R-:W-:-:S05]  /*3ea0*/  IMAD R68, R68, R70, R99 ;  /* 0x0000004644447224 */ /* 0x000fca00078e0263 */
[----:B------:R-:W-:Y:S02]  /*3eb0*/  VIADDMNMX R67, R68, R70, R67, PT ;  /* 0x0000004644437246 */ /* 0x000fe40003800143 */
[----:B------:R-:W-:-:S07]  /*3ec0*/  VIMNMX R66, R66, R68, !PT ;  /* 0x0000004442427248 */ /* 0x000fce0007fe0100 */
.L_x_831:
[----:B------:R-:W-:Y:S01]  /*3ed0*/  ISETP.GT.AND P1, PT, R66, 0x1, !P1 ;  /* 0x000000014200780c */ /* 0x000fe20004f24270 */
[----:B------:R-:W-:Y:S01]  /*3ee0*/  ULDC UR20, c[0x0][0x988] ;  /* 0x0002620000147ab9 */ /* 0x000fe20000000800 */
[----:B------:R-:W-:Y:S01]  /*3ef0*/  LOP3.LUT P6, RZ, R16, 0x1, RZ, 0xc0, !PT ;  /* 0x0000000110ff7812 */ /* 0x000fe200078cc0ff */
[----:B------:R-:W-:Y:S01]  /*3f00*/  IMAD.U32 R98, RZ, RZ, UR20 ;  /* 0x00000014ff627e24 */ /* 0x000fe2000f8e00ff */
[----:B------:R-:W-:Y:S02]  /*3f10*/  ISETP.LT.OR P1, PT, R67, 0x2, P1 ;  /* 0x000000024300780c */ /* 0x000fe40000f21670 */
[----:B------:R-:W-:Y:S02]  /*3f20*/  ISETP.GT.AND P2, PT, R66, 0x9, !P2 ;  /* 0x000000094200780c */ /* 0x000fe40005744270 */
[----:B------:R-:W-:Y:S02]  /*3f30*/  FSEL R4, R4, -INF , !P1 ;  /* 0xff80000004047808 */ /* 0x000fe40004800000 */
[----:B------:R-:W-:-:S02]  /*3f40*/  ISETP.GT.AND P1, PT, R66, 0x8, !P6 ;  /* 0x000000084200780c */ /* 0x000fc40007724270 */
[C---:B------:R-:W-:Y:S02]  /*3f50*/  ISETP.LT.OR P2, PT, R67.reuse, 0xa, P2 ;  /* 0x0000000a4300780c */ /* 0x040fe40001741670 */
[----:B------:R-:W-:Y:S02]  /*3f60*/  ISETP.LT.OR P1, PT, R67, 0x9, P1 ;  /* 0x000000094300780c */ /* 0x000fe40000f21670 */
[----:B------:R-:W-:Y:S02]  /*3f70*/  FSEL R6, R9, -INF , !P2 ;  /* 0xff80000009067808 */ /* 0x000fe40005000000 */
[----:B------:R-:W-:Y:S02]  /*3f80*/  FSEL R8, R8, -INF , !P1 ;  /* 0xff80000008087808 */ /* 0x000fe40004800000 */
[----:B------:R-:W-:Y:S02]  /*3f90*/  LOP3.LUT P1, RZ, R2, 0x1, RZ, 0xc0, !PT ;  /* 0x0000000102ff7812 */ /* 0x000fe4000782c0ff */
[----:B------:R-:W-:-:S02]  /*3fa0*/  LOP3.LUT P2, RZ, R16, 0x1000000, RZ, 0xc0, !PT ;  /* 0x0100000010ff7812 */ /* 0x000fc4000784c0ff */
[----:B------:R-:W-:Y:S02]  /*3fb0*/  ISETP.GT.AND P1, PT, R66, 0x10, !P1 ;  /* 0x000000104200780c */ /* 0x000fe40004f24270 */
[C---:B------:R-:W-:Y:S02]  /*3fc0*/  LOP3.LUT P6, RZ, R16.reuse, 0x800000, RZ, 0xc0, !PT ;  /* 0x0080000010ff7812 */ /* 0x040fe400078cc0ff */
[----:B------:R-:W-:Y:S02]  /*3fd0*/  ISETP.LT.OR P1, PT, R67, 0x11, P1 ;  /* 0x000000114300780c */ /* 0x000fe40000f21670 */
[----:B------:R-:W-:Y:S02]  /*3fe0*/  FMNMX.FTZ R9, R69, R12, !PT ;  /* 0x0000000c45097209 */ /* 0x000fe40007810000 */
[----:B------:R-:W-:Y:S02]  /*3ff0*/  FSEL R15, R15, -INF , !P1 ;  /* 0xff8000000f0f7808 */ /* 0x000fe40004800000 */
[----:B------:R-:W-:-:S02]  /*4000*/  LOP3.LUT P1, RZ, R16, 0x80000000, RZ, 0xc0, !PT ;  /* 0x8000000010ff7812 */ /* 0x000fc4000782c0ff */
[----:B------:R-:W-:Y:S02]  /*4010*/  FMNMX.FTZ R9, R10, R9, !PT ;  /* 0x000000090a097209 */ /* 0x000fe40007810000 */
[C---:B------:R-:W-:Y:S02]  /*4020*/  ISETP.GT.AND P1, PT, R66.reuse, 0x11, !P1 ;  /* 0x000000114200780c */ /* 0x040fe40004f24270 */
[----:B------:R-:W-:Y:S02]  /*4030*/  ISETP.GT.AND P5, PT, R66, RZ, !P5 ;  /* 0x000000ff4200720c */ /* 0x000fe40006fa4270 */
[C---:B------:R-:W-:Y:S02]  /*4040*/  ISETP.LT.OR P1, PT, R67.reuse, 0x12, P1 ;  /* 0x000000124300780c */ /* 0x040fe40000f21670 */
[----:B------:R-:W-:Y:S02]  /*4050*/  ISETP.LT.OR P5, PT, R67, 0x1, P5 ;  /* 0x000000014300780c */ /* 0x000fe40002fa1670 */
[----:B------:R-:W-:-:S02]  /*4060*/  FSEL R20, R20, -INF , !P1 ;  /* 0xff80000014147808 */ /* 0x000fc40004800000 */
[----:B------:R-:W-:Y:S02]  /*4070*/  LOP3.LUT P1, RZ, R16, 0x40000000, RZ, 0xc0, !PT ;  /* 0x4000000010ff7812 */ /* 0x000fe4000782c0ff */
[----:B------:R-:W-:Y:S02]  /*4080*/  FSEL R99, R3, -INF , !P5 ;  /* 0xff80000003637808 */ /* 0x000fe40006800000 */
[C---:B------:R-:W-:Y:S02]  /*4090*/  ISETP.GT.AND P1, PT, R66.reuse, 0x18, !P1 ;  /* 0x000000184200780c */ /* 0x040fe40004f24270 */
[C---:B------:R-:W-:Y:S02]  /*40a0*/  ISETP.GT.AND P3, PT, R66.reuse, 0x91, !P3 ;  /* 0x000000914200780c */ /* 0x040fe40005f64270 */
[----:B------:R-:W-:Y:S02]  /*40b0*/  ISETP.LT.OR P1, PT, R67, 0x19, P1 ;  /* 0x000000194300780c */ /* 0x000fe40000f21670 */
[----:B------:R-:W-:-:S02]  /*40c0*/  ISETP.GT.AND P4, PT, R66, 0x98, !P4 ;  /* 0x000000984200780c */ /* 0x000fc40006784270 */
[----:B------:R-:W-:Y:S02]  /*40d0*/  FSEL R89, R89, -INF , !P1 ;  /* 0xff80000059597808 */ /* 0x000fe40004800000 */
[----:B------:R-:W-:Y:S02]  /*40e0*/  LOP3.LUT P1, RZ, R16, 0x20000000, RZ, 0xc0, !PT ;  /* 0x2000000010ff7812 */ /* 0x000fe4000782c0ff */
[C---:B------:R-:W-:Y:S02]  /*40f0*/  ISETP.LT.OR P3, PT, R67.reuse, 0x92, P3 ;  /* 0x000000924300780c */ /* 0x040fe40001f61670 */
[----:B------:R-:W-:Y:S02]  /*4100*/  ISETP.GT.AND P1, PT, R66, 0x19, !P1 ;  /* 0x000000194200780c */ /* 0x000fe40004f24270 */
[C---:B------:R-:W-:Y:S02]  /*4110*/  ISETP.LT.OR P4, PT, R67.reuse, 0x99, P4 ;  /* 0x000000994300780c */ /* 0x040fe40002781670 */
[----:B------:R-:W-:-:S02]  /*4120*/  ISETP.LT.OR P1, PT, R67, 0x1a, P1 ;  /* 0x0000001a4300780c */ /* 0x000fc40000f21670 */
[----:B------:R-:W-:Y:S02]  /*4130*/  FSEL R11, R11, -INF , !P3 ;  /* 0xff8000000b0b7808 */ /* 0x000fe40005800000 */
[----:B------:R-:W-:Y:S02]  /*4140*/  FSEL R90, R90, -INF , !P1 ;  /* 0xff8000005a5a7808 */ /* 0x000fe40004800000 */
[----:B------:R-:W-:Y:S02]  /*4150*/  LOP3.LUT P1, RZ, R16, 0x10000000, RZ, 0xc0, !PT ;  /* 0x1000000010ff7812 */ /* 0x000fe4000782c0ff */
[----:B------:R-:W-:Y:S02]  /*4160*/  FSEL R29, R29, -INF , !P4 ;  /* 0xff8000001d1d7808 */ /* 0x000fe40006000000 */
[----:B------:R-:W-:-:S04]  /*4170*/  ISETP.GT.AND P1, PT, R66, 0x20, !P1 ;  /* 0x000000204200780c */ /* 0x000fc80004f24270 */
[----:B------:R-:W-:-:S04]  /*4180*/  ISETP.LT.OR P1, PT, R67, 0x21, P1 ;  /* 0x000000214300780c */ /* 0x000fc80000f21670 */
[----:B------:R-:W-:Y:S02]  /*4190*/  FSEL R72, R72, -INF , !P1 ;  /* 0xff80000048487808 */ /* 0x000fe40004800000 */
[----:B------:R-:W-:-:S04]  /*41a0*/  LOP3.LUT P1, RZ, R16, 0x8000000, RZ, 0xc0, !PT ;  /* 0x0800000010ff7812 */ /* 0x000fc8000782c0ff */
        /* <DEDUP_REMOVED lines=11> */
[----:B------:R-:W-:Y:S02]  /*4260*/  ISETP.GT.AND P1, PT, R66, 0x30, !P2 ;  /* 0x000000304200780c */ /* 0x000fe40005724270 */
[----:B------:R-:W-:Y:S02]  /*4270*/  LOP3.LUT P2, RZ, R16, 0x2000, RZ, 0xc0, !PT ;  /* 0x0000200010ff7812 */ /* 0x000fe4000784c0ff */
[----:B------:R-:W-:-:S04]  /*4280*/  ISETP.LT.OR P1, PT, R67, 0x31, P1 ;  /* 0x000000314300780c */ /* 0x000fc80000f21670 */
[----:B------:R-:W-:Y:S02]  /*4290*/  FSEL R76, R76, -INF , !P1 ;  /* 0xff8000004c4c7808 */ /* 0x000fe40004800000 */
[----:B------:R-:W-:Y:S02]  /*42a0*/  ISETP.GT.AND P1, PT, R66, 0x31, !P6 ;  /* 0x000000314200780c */ /* 0x000fe40007724270 */
[----:B------:R-:W-:Y:S02]  /*42b0*/  LOP3.LUT P6, RZ, R16, 0x1000, RZ, 0xc0, !PT ;  /* 0x0000100010ff7812 */ /* 0x000fe400078cc0ff */
        /* <DEDUP_REMOVED lines=14> */
[----:B------:R-:W-:Y:S02]  /*43a0*/  LOP3.LUT P1, RZ, R16, 0x80000, RZ, 0xc0, !PT ;  /* 0x0008000010ff7812 */ /* 0x000fe4000782c0ff */
[----:B------:R-:W-:Y:S02]  /*43b0*/  FMNMX.FTZ R56, R14, R9, !PT ;  /* 0x000000090e387209 */ /* 0x000fe40007810000 */
[----:B------:R-:W-:Y:S02]  /*43c0*/  ISETP.GT.AND P1, PT, R66, 0x41, !P1 ;  /* 0x000000414200780c */ /* 0x000fe40004f24270 */
[----:B------:R-:W-:Y:S02]  /*43d0*/  FMNMX.FTZ R9, R21, R56, !PT ;  /* 0x0000003815097209 */ /* 0x000fe40007810000 */
[----:B------:R-:W-:-:S02]  /*43e0*/  ISETP.LT.OR P1, PT, R67, 0x42, P1 ;  /* 0x000000424300780c */ /* 0x000fc40000f21670 */
[----:B------:R-:W-:Y:S02]  /*43f0*/  FMNMX.FTZ R56, R88, R9, !PT ;  /* 0x0000000958387209 */ /* 0x000fe40007810000 */
[----:B------:R-:W-:Y:S02]  /*4400*/  FSEL R57, R57, -INF , !P1 ;  /* 0xff80000039397808 */ /* 0x000fe40004800000 */
[----:B------:R-:W-:Y:S02]  /*4410*/  LOP3.LUT P1, RZ, R16, 0x40000, RZ, 0xc0, !PT ;  /* 0x0004000010ff7812 */ /* 0x000fe4000782c0ff */
[----:B------:R-:W-:Y:S02]  /*4420*/  FMNMX.FTZ R9, R91, R56, !PT ;  /* 0x000000385b097209 */ /* 0x000fe40007810000 */
[----:B------:R-:W-:Y:S02]  /*4430*/  ISETP.GT.AND P1, PT, R66, 0x48, !P1 ;  /* 0x000000484200780c */ /* 0x000fe40004f24270 */
[----:B------:R-:W-:-:S02]  /*4440*/  FMNMX.FTZ R56, R92, R9, !PT ;  /* 0x000000095c387209 */ /* 0x000fc40007810000 */
[----:B------:R-:W-:Y:S02]  /*4450*/  ISETP.LT.OR P1, PT, R67, 0x49, P1 ;  /* 0x000000494300780c */ /* 0x000fe40000f21670 */
[----:B------:R-:W-:Y:S02]  /*4460*/  FMNMX.FTZ R9, R93, R56, !PT ;  /* 0x000000385d097209 */ /* 0x000fe40007810000 */
[----:B------:R-:W-:Y:S02]  /*4470*/  FSEL R59, R59, -INF , !P1 ;  /* 0xff8000003b3b7808 */ /* 0x000fe40004800000 */
[----:B------:R-:W-:Y:S02]  /*4480*/  LOP3.LUT P1, RZ, R16, 0x20000, RZ, 0xc0, !PT ;  /* 0x0002000010ff7812 */ /* 0x000fe4000782c0ff */
[----:B------:R-:W-:Y:S02]  /*4490*/  FMNMX.FTZ R9, R94, R9, !PT ;  /* 0x000000095e097209 */ /* 0x000fe40007810000 */
[----:B------:R-:W-:-:S02]  /*44a0*/  ISETP.GT.AND P1, PT, R66, 0x49, !P1 ;  /* 0x000000494200780c */ /* 0x000fc40004f24270 */
[----:B------:R-:W-:Y:S02]  /*44b0*/  FMNMX.FTZ R56, R96, R9, !PT ;  /* 0x0000000960387209 */ /* 0x000fe40007810000 */
[----:B------:R-:W-:Y:S02]  /*44c0*/  ISETP.LT.OR P1, PT, R67, 0x4a, P1 ;  /* 0x0000004a4300780c */ /* 0x000fe40000f21670 */
[----:B------:R-:W-:Y:S02]  /*44d0*/  FMNMX.FTZ R56, R95, R56, !PT ;  /* 0x000000385f387209 */ /* 0x000fe40007810000 */
[----:B------:R-:W-:Y:S02]  /*44e0*/  FSEL R60, R60, -INF , !P1 ;  /* 0xff8000003c3c7808 */ /* 0x000fe40004800000 */
[----:B------:R-:W-:Y:S02]  /*44f0*/  LOP3.LUT P1, RZ, R16, 0x10000, RZ, 0xc0, !PT ;  /* 0x0001000010ff7812 */ /* 0x000fe4000782c0ff */
[----:B------:R-:W-:-:S02]  /*4500*/  FMNMX.FTZ R9, R97, R56, !PT ;  /* 0x0000003861097209 */ /* 0x000fc40007810000 */
[----:B------:R-:W-:Y:S02]  /*4510*/  ISETP.GT.AND P1, PT, R66, 0x50, !P1 ;  /* 0x000000504200780c */ /* 0x000fe40004f24270 */
[----:B------:R-:W-:Y:S02]  /*4520*/  FMNMX.FTZ R9, R80, R9, !PT ;  /* 0x0000000950097209 */ /* 0x000fe40007810000 */
[----:B------:R-:W-:Y:S02]  /*4530*/  ISETP.LT.OR P1, PT, R67, 0x51, P1 ;  /* 0x000000514300780c */ /* 0x000fe40000f21670 */
[----:B------:R-:W-:Y:S02]  /*4540*/  FMNMX.FTZ R56, R82, R9, !PT ;  /* 0x0000000952387209 */ /* 0x000fe40007810000 */
[----:B------:R-:W-:Y:S02]  /*4550*/  FSEL R61, R61, -INF , !P1 ;  /* 0xff8000003d3d7808 */ /* 0x000fe40004800000 */
[----:B------:R-:W-:-:S02]  /*4560*/  LOP3.LUT P1, RZ, R16, 0x8000, RZ, 0xc0, !PT ;  /* 0x0000800010ff7812 */ /* 0x000fc4000782c0ff */
[----:B------:R-:W-:Y:S02]  /*4570*/  FMNMX.FTZ R9, R81, R56, !PT ;  /* 0x0000003851097209 */ /* 0x000fe40007810000 */
[----:B------:R-:W-:Y:S02]  /*4580*/  ISETP.GT.AND P1, PT, R66, 0x51, !P1 ;  /* 0x000000514200780c */ /* 0x000fe40004f24270 */
[----:B------:R-:W-:Y:S02]  /*4590*/  FMNMX.FTZ R56, R84, R9, !PT ;  /* 0x0000000954387209 */ /* 0x000fe40007810000 */
[----:B------:R-:W-:Y:S02]  /*45a0*/  ISETP.LT.OR P1, PT, R67, 0x52, P1 ;  /* 0x000000524300780c */ /* 0x000fe40000f21670 */
[----:B------:R-:W-:Y:S02]  /*45b0*/  FMNMX.FTZ R9, R83, R56, !PT ;  /* 0x0000003853097209 */ /* 0x000fe40007810000 */
[----:B------:R-:W-:-:S02]  /*45c0*/  FSEL R62, R62, -INF , !P1 ;  /* 0xff8000003e3e7808 */ /* 0x000fc40004800000 */
[----:B------:R-:W-:Y:S02]  /*45d0*/  LOP3.LUT P1, RZ, R16, 0x4000, RZ, 0xc0, !PT ;  /* 0x0000400010ff7812 */ /* 0x000fe4000782c0ff */
[----:B------:R-:W-:Y:S02]  /*45e0*/  FMNMX.FTZ R56, R86, R9, !PT ;  /* 0x0000000956387209 */ /* 0x000fe40007810000 */
[----:B------:R-:W-:Y:S02]  /*45f0*/  ISETP.GT.AND P1, PT, R66, 0x58, !P1 ;  /* 0x000000584200780c */ /* 0x000fe40004f24270 */
[----:B------:R-:W-:Y:S02]  /*4600*/  FMNMX.FTZ R56, R85, R56, !PT ;  /* 0x0000003855387209 */ /* 0x000fe40007810000 */
[----:B------:R-:W-:Y:S02]  /*4610*/  ISETP.LT.OR P1, PT, R67, 0x59, P1 ;  /* 0x000000594300780c */ /* 0x000fe40000f21670 */
[----:B------:R-:W-:-:S02]  /*4620*/  FMNMX.FTZ R56, R87, R56, !PT ;  /* 0x0000003857387209 */ /* 0x000fc40007810000 */
[----:B------:R-:W-:Y:S02]  /*4630*/  FSEL R63, R63, -INF , !P1 ;  /* 0xff8000003f3f7808 */ /* 0x000fe40004800000 */
[----:B------:R-:W-:Y:S02]  /*4640*/  ISETP.GT.AND P1, PT, R66, 0x59, !P2 ;  /* 0x000000594200780c */ /* 0x000fe40005724270 */
[----:B------:R-:W-:Y:S02]  /*4650*/  FMNMX.FTZ R56, R65, R56, !PT ;  /* 0x0000003841387209 */ /* 0x000fe40007810000 */
[----:B------:R-:W-:Y:S02]  /*4660*/  ISETP.LT.OR P1, PT, R67, 0x5a, P1 ;  /* 0x0000005a4300780c */ /* 0x000fe40000f21670 */
[----:B------:R-:W-:Y:S02]  /*4670*/  FMNMX.FTZ R56, R13, R56, !PT ;  /* 0x000000380d387209 */ /* 0x000fe40007810000 */
[----:B------:R-:W-:-:S02]  /*4680*/  FSEL R64, R64, -INF , !P1 ;  /* 0xff80000040407808 */ /* 0x000fc40004800000 */
        /* <DEDUP_REMOVED lines=40> */
[C---:B------:R-:W-:Y:S01]  /*4910*/  LOP3.LUT P1, RZ, R16.reuse, 0x40, RZ, 0xc0, !PT ;  /* 0x0000004010ff7812 */ /* 0x040fe2000782c0ff */
[----:B------:R-:W0:Y:S01]  /*4920*/  SHFL.BFLY PT, R9, R56, 0x2, 0x1f ;  /* 0x0c401f0038097f89 */ /* 0x000e2200000e0000 */
[----:B------:R-:W-:-:S02]  /*4930*/  LOP3.LUT P2, RZ, R16, 0x4, RZ, 0xc0, !PT ;  /* 0x0000000410ff7812 */ /* 0x000fc4000784c0ff */
[----:B------:R-:W-:Y:S02]  /*4940*/  ISETP.GT.AND P1, PT, R66, 0x78, !P1 ;  /* 0x000000784200780c */ /* 0x000fe40004f24270 */
[----:B------:R-:W-:Y:S02]  /*4950*/  LOP3.LUT P6, RZ, R16, 0x2, RZ, 0xc0, !PT ;  /* 0x0000000210ff7812 */ /* 0x000fe400078cc0ff */
[----:B------:R-:W-:-:S04]  /*4960*/  ISETP.LT.OR P1, PT, R67, 0x79, P1 ;  /* 0x000000794300780c */ /* 0x000fc80000f21670 */
[----:B------:R-:W-:Y:S02]  /*4970*/  FSEL R46, R46, -INF , !P1 ;  /* 0xff8000002e2e7808 */ /* 0x000fe40004800000 */
[----:B------:R-:W-:-:S04]  /*4980*/  LOP3.LUT P1, RZ, R16, 0x20, RZ, 0xc0, !PT ;  /* 0x0000002010ff7812 */ /* 0x000fc8000782c0ff */
[----:B------:R-:W-:-:S04]  /*4990*/  ISETP.GT.AND P1, PT, R66, 0x79, !P1 ;  /* 0x000000794200780c */ /* 0x000fc80004f24270 */
[----:B------:R-:W-:Y:S02]  /*49a0*/  ISETP.LT.OR P1, PT, R67, 0x7a, P1 ;  /* 0x0000007a4300780c */ /* 0x000fe40000f21670 */
[----:B0-----:R-:W-:Y:S02]  /*49b0*/  FMNMX.FTZ R68, R56, R9, !PT ;  /* 0x0000000938447209 */ /* 0x001fe40007810000 */
[----:B------:R-:W-:Y:S02]  /*49c0*/  FSEL R47, R47, -INF , !P1 ;  /* 0xff8000002f2f7808 */ /* 0x000fe40004800000 */
[----:B------:R-:W-:Y:S01]  /*49d0*/  LOP3.LUT P1, RZ, R16, 0x10, RZ, 0xc0, !PT ;  /* 0x0000001010ff7812 */ /* 0x000fe2000782c0ff */
[----:B------:R-:W0:Y:S03]  /*49e0*/  SHFL.BFLY PT, R9, R68, 0x1, 0x1f ;  /* 0x0c201f0044097f89 */ /* 0x000e2600000e0000 */
[----:B------:R-:W-:-:S04]  /*49f0*/  ISETP.GT.AND P1, PT, R66, 0x80, !P1 ;  /* 0x000000804200780c */ /* 0x000fc80004f24270 */
[----:B------:R-:W-:-:S04]  /*4a00*/  ISETP.LT.OR P1, PT, R67, 0x81, P1 ;  /* 0x000000814300780c */ /* 0x000fc80000f21670 */
[----:B------:R-:W-:Y:S02]  /*4a10*/  FSEL R24, R24, -INF , !P1 ;  /* 0xff80000018187808 */ /* 0x000fe40004800000 */
[----:B------:R-:W-:-:S04]  /*4a20*/  LOP3.LUT P1, RZ, R16, 0x8, RZ, 0xc0, !PT ;  /* 0x0000000810ff7812 */ /* 0x000fc8000782c0ff */
[----:B------:R-:W-:-:S04]  /*4a30*/  ISETP.GT.AND P1, PT, R66, 0x81, !P1 ;  /* 0x000000814200780c */ /* 0x000fc80004f24270 */
[----:B------:R-:W-:Y:S02]  /*4a40*/  ISETP.LT.OR P1, PT, R67, 0x82, P1 ;  /* 0x000000824300780c */ /* 0x000fe40000f21670 */
[----:B0-----:R-:W-:Y:S02]  /*4a50*/  FMNMX.FTZ R9, R68, R9, !PT ;  /* 0x0000000944097209 */ /* 0x001fe40007810000 */
[----:B------:R-:W-:Y:S02]  /*4a60*/  FSEL R25, R25, -INF , !P1 ;  /* 0xff80000019197808 */ /* 0x000fe40004800000 */
[----:B------:R-:W-:Y:S01]  /*4a70*/  ISETP.GT.AND P1, PT, R66, 0x88, !P2 ;  /* 0x000000884200780c */ /* 0x000fe20005724270 */
[----:B------:R-:W-:-:S01]  /*4a80*/  FFMA.FTZ R98, R9, R98, -8 ;  /* 0xc100000009627423 */ /* 0x000fc20000010062 */
[----:B------:R-:W-:Y:S02]  /*4a90*/  LOP3.LUT P2, RZ, R2, 0x2, RZ, 0xc0, !PT ;  /* 0x0000000202ff7812 */ /* 0x000fe4000784c0ff */
[----:B------:R-:W-:-:S04]  /*4aa0*/  ISETP.LT.OR P1, PT, R67, 0x89, P1 ;  /* 0x000000894300780c */ /* 0x000fc80000f21670 */
[----:B------:R-:W-:Y:S02]  /*4ab0*/  FSEL R26, R26, -INF , !P1 ;  /* 0xff8000001a1a7808 */ /* 0x000fe40004800000 */
[----:B------:R-:W-:Y:S02]  /*4ac0*/  ISETP.GT.AND P1, PT, R66, 0x89, !P6 ;  /* 0x000000894200780c */ /* 0x000fe40007724270 */
[----:B------:R-:W-:Y:S02]  /*4ad0*/  LOP3.LUT P6, RZ, R2, 0x4, RZ, 0xc0, !PT ;  /* 0x0000000402ff7812 */ /* 0x000fe400078cc0ff */
[----:B------:R-:W-:-:S04]  /*4ae0*/  ISETP.LT.OR P1, PT, R67, 0x8a, P1 ;  /* 0x0000008a4300780c */ /* 0x000fc80000f21670 */
[----:B------:R-:W-:Y:S02]  /*4af0*/  FSEL R27, R27, -INF , !P1 ;  /* 0xff8000001b1b7808 */ /* 0x000fe40004800000 */
[----:B------:R-:W-:-:S04]  /*4b00*/  FSETP.NEU.FTZ.AND P1, PT, R9, -INF , PT ;  /* 0xff8000000900780b */ /* 0x000fc80003f3d000 */
[----:B------:R-:W-:Y:S02]  /*4b10*/  FSEL R98, R98, RZ, P1 ;  /* 0x000000ff62627208 */ /* 0x000fe40000800000 */
[C---:B------:R-:W-:Y:S02]  /*4b20*/  ISETP.GT.AND P1, PT, R66.reuse, 0x90, !P2 ;  /* 0x000000904200780c */ /* 0x040fe40005724270 */
[----:B------:R-:W-:Y:S01]  /*4b30*/  ISETP.GT.AND P2, PT, R66, 0x99, !P6 ;  /* 0x000000994200780c */ /* 0x000fe20007744270 */
[----:B------:R-:W-:-:S01]  /*4b40*/  FFMA.FTZ R68, R91, UR20, -R98 ;  /* 0x000000145b447c23 */ /* 0x000fc20008010862 */
[----:B------:R-:W-:Y:S01]  /*4b50*/  FMNMX.FTZ R91, R99, R4, !PT ;  /* 0x00000004635b7209 */ /* 0x000fe20007810000 */
[----:B------:R-:W-:-:S01]  /*4b60*/  FFMA.FTZ R70, R93, UR20, -R98 ;  /* 0x000000145d467c23 */ /* 0x000fc20008010862 */
[--C-:B------:R-:W-:Y:S01]  /*4b70*/  FFMA.FTZ R71, R92, UR20, -R98.reuse ;  /* 0x000000145c477c23 */ /* 0x100fe20008010862 */
        /* <DEDUP_REMOVED lines=19> */
[----:B------:R-:W-:Y:S01]  /*4cb0*/  ISETP.LT.OR P1, PT, R67, 0x91, P1 ;  /* 0x000000914300780c */ /* 0x000fe20000f21670 */
[----:B------:R-:W-:-:S01]  /*4cc0*/  FFMA.FTZ R12, R12, UR20, -R98 ;  /* 0x000000140c0c7c23 */ /* 0x000fc20008010862 */
[----:B------:R-:W-:Y:S01]  /*4cd0*/  FMNMX.FTZ R93, R90, R93, !PT ;  /* 0x0000005d5a5d7209 */ /* 0x000fe20007810000 */
[----:B------:R-:W-:-:S01]  /*4ce0*/  FFMA.FTZ R10, R10, UR20, -R98 ;  /* 0x000000140a0a7c23 */ /* 0x000fc20008010862 */
[----:B------:R-:W-:Y:S01]  /*4cf0*/  FSEL R28, R28, -INF , !P1 ;  /* 0xff8000001c1c7808 */ /* 0x000fe20004800000 */
[----:B------:R-:W-:Y:S01]  /*4d00*/  MUFU.EX2 R3, R3 ;  /* 0x0000000300037308 */ /* 0x000fe20000000800 */
[----:B------:R-:W-:Y:S01]  /*4d10*/  FMNMX.FTZ R56, R72, R93, !PT ;  /* 0x0000005d48387209 */ /* 0x000fe20007810000 */
[--C-:B------:R-:W-:Y:S01]  /*4d20*/  FFMA.FTZ R81, R81, UR20, -R98.reuse ;  /* 0x0000001451517c23 */ /* 0x100fe20008010862 */
[----:B------:R-:W-:Y:S01]  /*4d30*/  ISETP.LT.OR P2, PT, R67, 0x9a, P2 ;  /* 0x0000009a4300780c */ /* 0x000fe20001741670 */
[--C-:B------:R-:W-:Y:S01]  /*4d40*/  FFMA.FTZ R83, R83, UR20, -R98.reuse ;  /* 0x0000001453537c23 */ /* 0x100fe20008010862 */
[----:B------:R-:W-:Y:S01]  /*4d50*/  FMNMX.FTZ R95, R73, R56, !PT ;  /* 0x00000038495f7209 */ /* 0x000fe20007810000 */
[--C-:B------:R-:W-:Y:S01]  /*4d60*/  FFMA.FTZ R85, R85, UR20, -R98.reuse ;  /* 0x0000001455557c23 */ /* 0x100fe20008010862 */
[----:B------:R-:W-:Y:S01]  /*4d70*/  FSEL R30, R30, -INF , !P2 ;  /* 0xff8000001e1e7808 */ /* 0x000fe20005000000 */
[----:B------:R0:W-:Y:S01]  /*4d80*/  MUFU.EX2 R93, R94 ;  /* 0x0000005e005d7308 */ /* 0x0001e20000000800 */
[----:B------:R-:W-:Y:S01]  /*4d90*/  FMNMX.FTZ R56, R74, R95, !PT ;  /* 0x0000005f4a387209 */ /* 0x000fe20007810000 */
[--C-:B------:R-:W-:Y:S01]  /*4da0*/  FFMA.FTZ R65, R65, UR20, -R98.reuse ;  /* 0x0000001441417c23 */ /* 0x100fe20008010862 */
[----:B------:R-:W-:-:S01]  /*4db0*/  FFMA.FTZ R13, R13, UR20, -R98 ;  /* 0x000000140d0d7c23 */ /* 0x000fc20008010862 */
[--C-:B------:R-:W-:Y:S01]  /*4dc0*/  FFMA.FTZ R54, R54, UR20, -R98.reuse ;  /* 0x0000001436367c23 */ /* 0x100fe20008010862 */
[----:B------:R-:W-:Y:S01]  /*4dd0*/  FMNMX.FTZ R95, R75, R56, !PT ;  /* 0x000000384b5f7209 */ /* 0x000fe20007810000 */
[--C-:B------:R-:W-:Y:S01]  /*4de0*/  FFMA.FTZ R52, R52, UR20, -R98.reuse ;  /* 0x0000001434347c23 */ /* 0x100fe20008010862 */
[----:B------:R-:W-:-:S01]  /*4df0*/  FFMA.FTZ R48, R48, UR20, -R98 ;  /* 0x0000001430307c23 */ /* 0x000fc20008010862 */
[----:B------:R-:W-:Y:S01]  /*4e00*/  MUFU.EX2 R12, R12 ;  /* 0x0000000c000c7308 */ /* 0x000fe20000000800 */
[----:B------:R-:W-:Y:S01]  /*4e10*/  FMNMX.FTZ R56, R76, R95, !PT ;  /* 0x0000005f4c387209 */ /* 0x000fe20007810000 */
[----:B0-----:R-:W-:Y:S01]  /*4e20*/  FFMA.FTZ R94, R31, UR20, -R98 ;  /* 0x000000141f5e7c23 */ /* 0x001fe20008010862 */
[----:B------:R-:W-:-:S02]  /*4e30*/  ISETP.NE.AND P6, PT, R112, 0x1, PT ;  /* 0x000000017000780c */ /* 0x000fc40003fc5270 */
[----:B------:R-:W-:-:S03]  /*4e40*/  FMNMX.FTZ R97, R77, R56, !PT ;  /* 0x000000384d617209 */ /* 0x000fc60007810000 */
[----:B------:R-:W-:Y:S01]  /*4e50*/  MUFU.EX2 R10, R10 ;  /* 0x0000000a000a7308 */ /* 0x000fe20000000800 */
[----:B------:R-:W-:-:S04]  /*4e60*/  FMNMX.FTZ R56, R78, R97, !PT ;  /* 0x000000614e387209 */ /* 0x000fc80007810000 */
[----:B------:R-:W-:-:S03]  /*4e70*/  FMNMX.FTZ R56, R79, R56, !PT ;  /* 0x000000384f387209 */ /* 0x000fc60007810000 */
[----:B------:R-:W0:Y:S01]  /*4e80*/  MUFU.EX2 R69, R69 ;  /* 0x0000004500457308 */ /* 0x000e220000000800 */
[----:B------:R-:W-:-:S04]  /*4e90*/  FMNMX.FTZ R56, R7, R56, !PT ;  /* 0x0000003807387209 */ /* 0x000fc80007810000 */
[----:B------:R-:W-:-:S03]  /*4ea0*/  FMNMX.FTZ R56, R57, R56, !PT ;  /* 0x0000003839387209 */ /* 0x000fc60007810000 */
[----:B------:R-:W-:Y:S01]  /*4eb0*/  MUFU.EX2 R14, R14 ;  /* 0x0000000e000e7308 */ /* 0x000fe20000000800 */
[----:B------:R-:W-:-:S04]  /*4ec0*/  FMNMX.FTZ R97, R59, R56, !PT ;  /* 0x000000383b617209 */ /* 0x000fc80007810000 */
[----:B------:R-:W-:-:S03]  /*4ed0*/  FMNMX.FTZ R56, R60, R97, !PT ;  /* 0x000000613c387209 */ /* 0x000fc60007810000 */
[----:B------:R-:W-:Y:S01]  /*4ee0*/  MUFU.EX2 R21, R21 ;  /* 0x0000001500157308 */ /* 0x000fe20000000800 */
[----:B------:R-:W-:Y:S02]  /*4ef0*/  FMNMX.FTZ R97, R61, R56, !PT ;  /* 0x000000383d617209 */ /* 0x000fe40007810000 */
[----:B0-----:R-:W-:Y:S02]  /*4f00*/  F2FP.SATFINITE.E4M3.F32.PACK_AB_MERGE_C R152, R69, R10, RZ ;  /* 0x0000000a4598723e */ /* 0x001fe400048070ff */
[----:B------:R-:W-:Y:S02]  /*4f10*/  FMNMX.FTZ R56, R62, R97, !PT ;  /* 0x000000613e387209 */ /* 0x000fe40007810000 */
[----:B------:R-:W-:Y:S01]  /*4f20*/  F2FP.SATFINITE.E4M3.F32.PACK_AB_MERGE_C R152, R12, R3, R152 ;  /* 0x000000030c98723e */ /* 0x000fe20004807098 */
[----:B------:R-:W-:Y:S01]  /*4f30*/  MUFU.EX2 R95, R96 ;  /* 0x00000060005f7308 */ /* 0x000fe20000000800 */
[----:B------:R-:W-:-:S04]  /*4f40*/  FMNMX.FTZ R97, R63, R56, !PT ;  /* 0x000000383f617209 */ /* 0x000fc80007810000 */
        /* <DEDUP_REMOVED lines=15> */
[----:B------:R-:W0:Y:S01]  /*5040*/  MUFU.EX2 R88, R88 ;  /* 0x0000005800587308 */ /* 0x000e220000000800 */
[----:B------:R-:W-:-:S04]  /*5050*/  FMNMX.FTZ R56, R24, R87, !PT ;  /* 0x0000005718387209 */ /* 0x000fc80007810000 */
[----:B------:R-:W-:-:S03]  /*5060*/  FMNMX.FTZ R31, R25, R56, !PT ;  /* 0x00000038191f7209 */ /* 0x000fc60007810000 */
[----:B------:R-:W-:Y:S01]  /*5070*/  MUFU.EX2 R92, R92 ;  /* 0x0000005c005c7308 */ /* 0x000fe20000000800 */
[----:B------:R-:W-:-:S04]  /*5080*/  FMNMX.FTZ R32, R26, R31, !PT ;  /* 0x0000001f1a207209 */ /* 0x000fc80007810000 */
        /* <DEDUP_REMOVED lines=13> */
[----:B------:R-:W-:Y:S01]  /*5160*/  IMAD.U32 R55, RZ, RZ, UR20 ;  /* 0x00000014ff377e24 */ /* 0x000fe2000f8e00ff */
[----:B------:R1:W-:Y:S01]  /*5170*/  MUFU.EX2 R31, R66 ;  /* 0x00000042001f7308 */ /* 0x0003e20000000800 */
[----:B0-----:R-:W-:-:S02]  /*5180*/  F2FP.SATFINITE.E4M3.F32.PACK_AB_MERGE_C R148, R93, R88, RZ ;  /* 0x000000585d94723e */ /* 0x001fc400048070ff */
[----:B------:R-:W-:Y:S02]  /*5190*/  FMNMX.FTZ R67, R30, R67, !PT ;  /* 0x000000431e437209 */ /* 0x000fe40007810000 */
[----:B------:R-:W-:-:S03]  /*51a0*/  F2FP.SATFINITE.E4M3.F32.PACK_AB_MERGE_C R148, R91, R70, R148 ;  /* 0x000000465b94723e */ /* 0x000fc60004807094 */
[----:B------:R-:W0:Y:S01]  /*51b0*/  SHFL.BFLY PT, R56, R67, 0x2, 0x1f ;  /* 0x0c401f0043387f89 */ /* 0x000e2200000e0000 */
[----:B-1----:R-:W-:-:S01]  /*51c0*/  FFMA.FTZ R66, R51, UR20, -R98 ;  /* 0x0000001433427c23 */ /* 0x002fc20008010862 */
[--C-:B------:R-:W-:Y:S01]  /*51d0*/  FFMA.FTZ R51, R53, UR20, -R98.reuse ;  /* 0x0000001435337c23 */ /* 0x100fe20008010862 */
[----:B------:R-:W-:-:S01]  /*51e0*/  FFMA.FTZ R53, R50, UR20, -R98 ;  /* 0x0000001432357c23 */ /* 0x000fc20008010862 */
[----:B------:R-:W-:Y:S08]  /*51f0*/  MUFU.EX2 R80, R80 ;  /* 0x0000005000507308 */ /* 0x000ff00000000800 */
[----:B------:R-:W1:Y:S08]  /*5200*/  MUFU.EX2 R81, R81 ;  /* 0x0000005100517308 */ /* 0x000e700000000800 */
[----:B------:R-:W-:Y:S01]  /*5210*/  MUFU.EX2 R82, R82 ;  /* 0x0000005200527308 */ /* 0x000fe20000000800 */
[----:B0-----:R-:W-:-:S07]  /*5220*/  FMNMX.FTZ R87, R67, R56, !PT ;  /* 0x0000003843577209 */ /* 0x001fce0007810000 */
[----:B------:R-:W-:Y:S01]  /*5230*/  MUFU.EX2 R83, R83 ;  /* 0x0000005300537308 */ /* 0x000fe20000000800 */
[----:B------:R-:W0:Y:S01]  /*5240*/  SHFL.BFLY PT, R56, R87, 0x1, 0x1f ;  /* 0x0c201f0057387f89 */ /* 0x000e2200000e0000 */
[----:B-1----:R-:W-:-:S04]  /*5250*/  F2FP.SATFINITE.E4M3.F32.PACK_AB_MERGE_C R150, R81, R80, RZ ;  /* 0x000000505196723e */ /* 0x002fc800048070ff */
[----:B------:R-:W-:Y:S02]  /*5260*/  F2FP.SATFINITE.E4M3.F32.PACK_AB_MERGE_C R150, R95, R92, R150 ;  /* 0x0000005c5f96723e */ /* 0x000fe40004807096 */
[----:B------:R-:W-:Y:S08]  /*5270*/  MUFU.EX2 R84, R84 ;  /* 0x0000005400547308 */ /* 0x000ff00000000800 */
[----:B------:R-:W1:Y:S08]  /*5280*/  MUFU.EX2 R85, R85 ;  /* 0x0000005500557308 */ /* 0x000e700000000800 */
[----:B------:R-:W-:Y:S01]  /*5290*/  MUFU.EX2 R13, R13 ;  /* 0x0000000d000d7308 */ /* 0x000fe20000000800 */
[----:B0-----:R-:W-:-:S04]  /*52a0*/  FMNMX.FTZ R56, R87, R56, !PT ;  /* 0x0000003857387209 */ /* 0x001fc80007810000 */
[C---:B------:R-:W-:Y:S01]  /*52b0*/  FSETP.NEU.FTZ.AND P1, PT, R56.reuse, -INF , PT ;  /* 0xff8000003800780b */ /* 0x040fe20003f3d000 */
[----:B------:R-:W-:-:S02]  /*52c0*/  FFMA.FTZ R55, R56, R55, -8 ;  /* 0xc100000038377423 */ /* 0x000fc40000010037 */
[----:B------:R-:W-:Y:S01]  /*52d0*/  MUFU.EX2 R94, R94 ;  /* 0x0000005e005e7308 */ /* 0x000fe20000000800 */
[----:B-1----:R-:W-:Y:S02]  /*52e0*/  F2FP.SATFINITE.E4M3.F32.PACK_AB_MERGE_C R144, R85, R84, RZ ;  /* 0x000000545590723e */ /* 0x002fe400048070ff */
[----:B------:R-:W-:Y:S02]  /*52f0*/  FSEL R50, R55, RZ, P1 ;  /* 0x000000ff37327208 */ /* 0x000fe40000800000 */
[----:B------:R-:W-:-:S03]  /*5300*/  F2FP.SATFINITE.E4M3.F32.PACK_AB_MERGE_C R144, R83, R82, R144 ;  /* 0x000000525390723e */ /* 0x000fc60004807090 */
[--C-:B------:R-:W-:Y:S01]  /*5310*/  FFMA.FTZ R67, R6, UR20, -R50.reuse ;  /* 0x0000001406437c23 */ /* 0x100fe20008010832 */
[----:B------:R-:W-:-:S01]  /*5320*/  FFMA.FTZ R55, R99, UR20, -R50 ;  /* 0x0000001463377c23 */ /* 0x000fc20008010832 */
        /* <DEDUP_REMOVED lines=12> */
[----:B------:R-:W-:Y:S01]  /*53f0*/  FADD.FTZ R61, R3, R12 ;  /* 0x0000000c033d7221 */ /* 0x000fe20000010000 */
[----:B------:R-:W-:-:S01]  /*5400*/  FFMA.FTZ R96, R60, UR20, -R50 ;  /* 0x000000143c607c23 */ /* 0x000fc20008010832 */
[--C-:B------:R-:W-:Y:S01]  /*5410*/  FFMA.FTZ R60, R62, UR20, -R50.reuse ;  /* 0x000000143e3c7c23 */ /* 0x100fe20008010832 */
[----:B------:R-:W-:-:S01]  /*5420*/  FFMA.FTZ R87, R90, UR20, -R50 ;  /* 0x000000145a577c23 */ /* 0x000fc20008010832 */
[----:B------:R-:W0:Y:S01]  /*5430*/  MUFU.EX2 R4, R4 ;  /* 0x0000000400047308 */ /* 0x000e220000000800 */
[----:B------:R-:W-:-:S01]  /*5440*/  FADD.FTZ R62, R10, R61 ;  /* 0x0000003d0a3e7221 */ /* 0x000fc20000010000 */
[--C-:B------:R-:W-:Y:S01]  /*5450*/  FFMA.FTZ R90, R79, UR20, -R50.reuse ;  /* 0x000000144f5a7c23 */ /* 0x100fe20008010832 */
[----:B------:R-:W-:-:S01]  /*5460*/  FFMA.FTZ R61, R63, UR20, -R50 ;  /* 0x000000143f3d7c23 */ /* 0x000fc20008010832 */
[----:B------:R-:W-:Y:S01]  /*5470*/  FFMA.FTZ R72, R72, UR20, -R50 ;  /* 0x0000001448487c23 */ /* 0x000fe20008010832 */
[----:B------:R-:W-:-:S01]  /*5480*/  FADD.FTZ R79, R69, R62 ;  /* 0x0000003e454f7221 */ /* 0x000fc20000010000 */
[--C-:B------:R-:W-:Y:S01]  /*5490*/  FFMA.FTZ R73, R73, UR20, -R50.reuse ;  /* 0x0000001449497c23 */ /* 0x100fe20008010832 */
[----:B------:R-:W-:-:S01]  /*54a0*/  FFMA.FTZ R74, R74, UR20, -R50 ;  /* 0x000000144a4a7c23 */ /* 0x000fc20008010832 */
[----:B------:R-:W1:Y:S01]  /*54b0*/  MUFU.EX2 R8, R8 ;  /* 0x0000000800087308 */ /* 0x000e620000000800 */
[----:B------:R-:W-:-:S01]  /*54c0*/  FADD.FTZ R62, R14, R79 ;  /* 0x0000004f0e3e7221 */ /* 0x000fc20000010000 */
[--C-:B------:R-:W-:Y:S01]  /*54d0*/  FFMA.FTZ R40, R40, UR20, -R50.reuse ;  /* 0x0000001428287c23 */ /* 0x100fe20008010832 */
[----:B------:R-:W-:-:S01]  /*54e0*/  FFMA.FTZ R7, R7, UR20, -R50 ;  /* 0x0000001407077c23 */ /* 0x000fc20008010832 */
[----:B------:R-:W-:Y:S01]  /*54f0*/  FFMA.FTZ R14, R43, UR20, -R50 ;  /* 0x000000142b0e7c23 */ /* 0x000fe20008010832 */
[----:B------:R-:W-:-:S01]  /*5500*/  FADD.FTZ R79, R21, R62 ;  /* 0x0000003e154f7221 */ /* 0x000fc20000010000 */
[--C-:B------:R-:W-:Y:S01]  /*5510*/  FFMA.FTZ R62, R64, UR20, -R50.reuse ;  /* 0x00000014403e7c23 */ /* 0x100fe20008010832 */
[----:B------:R-:W-:-:S01]  /*5520*/  FFMA.FTZ R59, R59, UR20, -R50 ;  /* 0x000000143b3b7c23 */ /* 0x000fc20008010832 */
[----:B------:R-:W2:Y:S01]  /*5530*/  MUFU.EX2 R67, R67 ;  /* 0x0000004300437308 */ /* 0x000ea20000000800 */
[----:B0-----:R-:W-:-:S01]  /*5540*/  FADD.FTZ R63, R55, R4 ;  /* 0x00000004373f7221 */ /* 0x001fc20000010000 */
[----:B------:R-:W-:Y:S01]  /*5550*/  FADD.FTZ R98, R68, R79 ;  /* 0x0000004f44627221 */ /* 0x000fe20000010000 */
[----:B------:R-:W-:-:S01]  /*5560*/  FFMA.FTZ R3, R42, UR20, -R50 ;  /* 0x000000142a037c23 */ /* 0x000fc20008010832 */
[----:B------:R-:W-:Y:S01]  /*5570*/  F2FP.SATFINITE.E4M3.F32.PACK_AB_MERGE_C R146, R94, R13, RZ ;  /* 0x0000000d5e92723e */ /* 0x000fe200048070ff */
[----:B------:R-:W-:-:S01]  /*5580*/  FFMA.FTZ R41, R41, UR20, -R50 ;  /* 0x0000001429297c23 */ /* 0x000fc20008010832 */
[----:B------:R-:W-:Y:S01]  /*5590*/  FADD.FTZ R79, R71, R98 ;  /* 0x00000062474f7221 */ /* 0x000fe20000010000 */
[----:B------:R-:W-:-:S01]  /*55a0*/  FFMA.FTZ R46, R46, UR20, -R50 ;  /* 0x000000142e2e7c23 */ /* 0x000fc20008010832 */
[----:B------:R-:W0:Y:S01]  /*55b0*/  MUFU.EX2 R6, R6 ;  /* 0x0000000600067308 */ /* 0x000e220000000800 */
[----:B-1----:R-:W-:-:S01]  /*55c0*/  FADD.FTZ R64, R8, R63 ;  /* 0x0000003f08407221 */ /* 0x002fc20000010000 */
[----:B------:R-:W-:Y:S01]  /*55d0*/  FADD.FTZ R98, R70, R79 ;  /* 0x0000004f46627221 */ /* 0x000fe20000010000 */
[----:B------:R-:W-:-:S01]  /*55e0*/  FFMA.FTZ R47, R47, UR20, -R50 ;  /* 0x000000142f2f7c23 */ /* 0x000fc20008010832 */
[--C-:B------:R-:W-:Y:S01]  /*55f0*/  FFMA.FTZ R24, R24, UR20, -R50.reuse ;  /* 0x0000001418187c23 */ /* 0x100fe20008010832 */
[----:B------:R-:W-:-:S01]  /*5600*/  FFMA.FTZ R25, R25, UR20, -R50 ;  /* 0x0000001419197c23 */ /* 0x000fc20008010832 */
[----:B------:R-:W-:Y:S01]  /*5610*/  FADD.FTZ R69, R91, R98 ;  /* 0x000000625b457221 */ /* 0x000fe20000010000 */
[----:B------:R-:W-:-:S01]  /*5620*/  FFMA.FTZ R26, R26, UR20, -R50 ;  /* 0x000000141a1a7c23 */ /* 0x000fc20008010832 */
[----:B------:R-:W1:Y:S01]  /*5630*/  MUFU.EX2 R15, R15 ;  /* 0x0000000f000f7308 */ /* 0x000e620000000800 */
[----:B--2---:R-:W-:-:S01]  /*5640*/  FADD.FTZ R63, R67, R64 ;  /* 0x00000040433f7221 */ /* 0x004fc20000010000 */
[----:B------:R-:W-:Y:S01]  /*5650*/  FADD.FTZ R68, R88, R69 ;  /* 0x0000004558447221 */ /* 0x000fe20000010000 */
[----:B------:R-:W-:Y:S01]  /*5660*/  F2FP.SATFINITE.E4M3.F32.PACK_AB_MERGE_C R67, R67, R8, RZ ;  /* 0x000000084343723e */ /* 0x000fe200048070ff */
[--C-:B------:R-:W-:Y:S01]  /*5670*/  FFMA.FTZ R27, R27, UR20, -R50.reuse ;  /* 0x000000141b1b7c23 */ /* 0x100fe20008010832 */
[----:B------:R-:W-:-:S01]  /*5680*/  FFMA.FTZ R28, R28, UR20, -R50 ;  /* 0x000000141c1c7c23 */ /* 0x000fc20008010832 */
[----:B------:R-:W-:Y:S01]  /*5690*/  FADD.FTZ R93, R93, R68 ;  /* 0x000000445d5d7221 */ /* 0x000fe20000010000 */
[----:B------:R-:W-:Y:S01]  /*56a0*/  F2FP.SATFINITE.E4M3.F32.PACK_AB_MERGE_C R153, R4, R55, R67 ;  /* 0x000000370499723e */ /* 0x000fe20004807043 */
[----:B------:R-:W2:Y:S01]  /*56b0*/  MUFU.EX2 R20, R20 ;  /* 0x0000001400147308 */ /* 0x000ea20000000800 */
[----:B0-----:R-:W-:-:S01]  /*56c0*/  FADD.FTZ R64, R6, R63 ;  /* 0x0000003f06407221 */ /* 0x001fc20000010000 */
[--C-:B------:R-:W-:Y:S01]  /*56d0*/  FFMA.FTZ R11, R11, UR20, -R50.reuse ;  /* 0x000000140b0b7c23 */ /* 0x100fe20008010832 */
[----:B------:R-:W-:-:S01]  /*56e0*/  FFMA.FTZ R29, R29, UR20, -R50 ;  /* 0x000000141d1d7c23 */ /* 0x000fc20008010832 */
[----:B------:R-:W-:-:S04]  /*56f0*/  FFMA.FTZ R30, R30, UR20, -R50 ;  /* 0x000000141e1e7c23 */ /* 0x000fc80008010832 */
[----:B------:R-:W0:Y:S01]  /*5700*/  MUFU.EX2 R87, R87 ;  /* 0x0000005700577308 */ /* 0x000e220000000800 */
[----:B-1----:R-:W-:-:S07]  /*5710*/  FADD.FTZ R63, R15, R64 ;  /* 0x000000400f3f7221 */ /* 0x002fce0000010000 */
[----:B------:R-:W1:Y:S01]  /*5720*/  MUFU.EX2 R72, R72 ;  /* 0x0000004800487308 */ /* 0x000e620000000800 */
[----:B--2---:R-:W-:-:S07]  /*5730*/  FADD.FTZ R64, R20, R63 ;  /* 0x0000003f14407221 */ /* 0x004fce0000010000 */
[----:B------:R-:W2:Y:S01]  /*5740*/  MUFU.EX2 R73, R73 ;  /* 0x0000004900497308 */ /* 0x000ea20000000800 */
[----:B0-----:R-:W-:-:S01]  /*5750*/  FADD.FTZ R63, R87, R64 ;  /* 0x00000040573f7221 */ /* 0x001fc20000010000 */
[----:B------:R-:W-:-:S04]  /*5760*/  F2FP.SATFINITE.E4M3.F32.PACK_AB_MERGE_C R20, R87, R20, RZ ;  /* 0x000000145714723e */ /* 0x000fc800048070ff */
[----:B------:R-:W-:Y:S02]  /*5770*/  F2FP.SATFINITE.E4M3.F32.PACK_AB_MERGE_C R155, R15, R6, R20 ;  /* 0x000000060f9b723e */ /* 0x000fe40004807014 */
[----:B------:R-:W0:Y:S01]  /*5780*/  MUFU.EX2 R74, R74 ;  /* 0x0000004a004a7308 */ /* 0x000e220000000800 */
[----:B-1----:R-:W-:-:S01]  /*5790*/  FADD.FTZ R12, R72, R63 ;  /* 0x0000003f480c7221 */ /* 0x002fc20000010000 */
[----:B------:R-:W1:Y:S06]  /*57a0*/  @P6 LDC R6, c[0x0][0x44c] ;  /* 0x00011300ff066b82 */ /* 0x000e6c0000000800 */
[----:B------:R-:W3:Y:S01]  /*57b0*/  MUFU.EX2 R89, R89 ;  /* 0x0000005900597308 */ /* 0x000ee20000000800 */
[----:B--2---:R-:W-:-:S07]  /*57c0*/  FADD.FTZ R21, R73, R12 ;  /* 0x0000000c49157221 */ /* 0x004fce0000010000 */
[----:B------:R-:W2:Y:S08]  /*57d0*/  MUFU.EX2 R75, R75 ;  /* 0x0000004b004b7308 */ /* 0x000eb00000000800 */
[----:B------:R4:W-:Y:S08]  /*57e0*/  MUFU.EX2 R10, R40 ;  /* 0x00000028000a7308 */ /* 0x0009f00000000800 */
[----:B------:R-:W5:Y:S01]  /*57f0*/  MUFU.EX2 R76, R76 ;  /* 0x0000004c004c7308 */ /* 0x000f620000000800 */
[----:B----4-:R-:W-:-:S04]  /*5800*/  FADD.FTZ R40, R92, R93 ;  /* 0x0000005d5c287221 */ /* 0x010fc80000010000 */
[----:B------:R-:W-:Y:S01]  /*5810*/  FADD.FTZ R63, R95, R40 ;  /* 0x000000285f3f7221 */ /* 0x000fe20000010000 */
[----:B0-----:R-:W-:-:S01]  /*5820*/  FADD.FTZ R40, R74, R21 ;  /* 0x000000154a287221 */ /* 0x001fc20000010000 */
[----:B------:R-:W-:Y:S01]  /*5830*/  FFMA.FTZ R21, R45, UR20, -R50 ;  /* 0x000000142d157c23 */ /* 0x000fe20008010832 */
[----:B------:R-:W0:Y:S01]  /*5840*/  MUFU.EX2 R77, R77 ;  /* 0x0000004d004d7308 */ /* 0x000e220000000800 */
[----:B------:R-:W-:-:S01]  /*5850*/  FADD.FTZ R12, R80, R63 ;  /* 0x0000003f500c7221 */ /* 0x000fc20000010000 */
[C---:B---3--:R-:W-:Y:S01]  /*5860*/  FADD.FTZ R40, R89.reuse, R40 ;  /* 0x0000002859287221 */ /* 0x048fe20000010000 */
[----:B------:R-:W-:Y:S02]  /*5870*/  F2FP.SATFINITE.E4M3.F32.PACK_AB_MERGE_C R74, R89, R74, RZ ;  /* 0x0000004a594a723e */ /* 0x000fe400048070ff */
[----:B------:R-:W-:Y:S01]  /*5880*/  FADD.FTZ R81, R81, R12 ;  /* 0x0000000c51517221 */ /* 0x000fe20000010000 */
[----:B--2---:R-:W-:-:S01]  /*5890*/  FADD.FTZ R43, R75, R40 ;  /* 0x000000284b2b7221 */ /* 0x004fc20000010000 */
[----:B------:R-:W-:Y:S01]  /*58a0*/  FFMA.FTZ R12, R44, UR20, -R50 ;  /* 0x000000142c0c7c23 */ /* 0x000fe20008010832 */
[----:B------:R-:W2:Y:S01]  /*58b0*/  MUFU.EX2 R90, R90 ;  /* 0x0000005a005a7308 */ /* 0x000ea20000000800 */
[----:B------:R-:W-:-:S01]  /*58c0*/  FADD.FTZ R42, R82, R81 ;  /* 0x00000051522a7221 */ /* 0x000fc20000010000 */
[----:B-----5:R-:W-:Y:S01]  /*58d0*/  FADD.FTZ R40, R76, R43 ;  /* 0x0000002b4c287221 */ /* 0x020fe20000010000 */
[----:B------:R-:W-:-:S02]  /*58e0*/  F2FP.SATFINITE.E4M3.F32.PACK_AB_MERGE_C R149, R73, R72, R74 ;  /* 0x000000484995723e */ /* 0x000fc4000480704a */
[----:B------:R-:W-:-:S03]  /*58f0*/  FADD.FTZ R63, R83, R42 ;  /* 0x0000002a533f7221 */ /* 0x000fc60000010000 */
[----:B------:R-:W3:Y:S01]  /*5900*/  MUFU.EX2 R7, R7 ;  /* 0x0000000700077308 */ /* 0x000ee20000000800 */
[----:B0-----:R-:W-:-:S01]  /*5910*/  FADD.FTZ R43, R77, R40 ;  /* 0x000000284d2b7221 */ /* 0x001fc20000010000 */
[----:B------:R-:W-:-:S04]  /*5920*/  FADD.FTZ R84, R84, R63 ;  /* 0x0000003f54547221 */ /* 0x000fc80000010000 */
[----:B------:R-:W-:Y:S02]  /*5930*/  FADD.FTZ R85, R85, R84 ;  /* 0x0000005455557221 */ /* 0x000fe40000010000 */
[----:B------:R-:W0:Y:S01]  /*5940*/  MUFU.EX2 R78, R78 ;  /* 0x0000004e004e7308 */ /* 0x000e220000000800 */
[----:B--2---:R-:W-:-:S01]  /*5950*/  FADD.FTZ R40, R90, R43 ;  /* 0x0000002b5a287221 */ /* 0x004fc20000010000 */
[----:B------:R-:W-:-:S04]  /*5960*/  F2FP.SATFINITE.E4M3.F32.PACK_AB_MERGE_C R77, R90, R77, RZ ;  /* 0x0000004d5a4d723e */ /* 0x000fc800048070ff */
[----:B------:R-:W-:Y:S02]  /*5970*/  F2FP.SATFINITE.E4M3.F32.PACK_AB_MERGE_C R151, R76, R75, R77 ;  /* 0x0000004b4c97723e */ /* 0x000fe4000480704d */
[----:B------:R-:W2:Y:S01]  /*5980*/  MUFU.EX2 R59, R59 ;  /* 0x0000003b003b7308 */ /* 0x000ea20000000800 */
[----:B---3--:R-:W-:-:S07]  /*5990*/  FADD.FTZ R43, R7, R40 ;  /* 0x00000028072b7221 */ /* 0x008fce0000010000 */
[----:B------:R-:W-:Y:S01]  /*59a0*/  MUFU.EX2 R86, R86 ;  /* 0x0000005600567308 */ /* 0x000fe20000000800 */
[----:B0-----:R-:W-:-:S07]  /*59b0*/  FADD.FTZ R40, R78, R43 ;  /* 0x0000002b4e287221 */ /* 0x001fce0000010000 */
[----:B------:R-:W0:Y:S01]  /*59c0*/  MUFU.EX2 R65, R65 ;  /* 0x0000004100417308 */ /* 0x000e220000000800 */
[----:B--2---:R-:W-:-:S07]  /*59d0*/  FADD.FTZ R43, R59, R40 ;  /* 0x000000283b2b7221 */ /* 0x004fce0000010000 */
[----:B------:R-:W2:Y:S08]  /*59e0*/  MUFU.EX2 R96, R96 ;  /* 0x0000006000607308 */ /* 0x000eb00000000800 */
[----:B------:R-:W3:Y:S01]  /*59f0*/  MUFU.EX2 R57, R57 ;  /* 0x0000003900397308 */ /* 0x000ee20000000800 */
[----:B0-----:R-:W-:Y:S01]  /*5a00*/  F2FP.SATFINITE.E4M3.F32.PACK_AB_MERGE_C R146, R65, R86, R146 ;  /* 0x000000564192723e */ /* 0x001fe20004807092 */
[----:B------:R-:W-:-:S04]  /*5a10*/  FADD.FTZ R86, R86, R85 ;  /* 0x0000005556567221 */ /* 0x000fc80000010000 */
[----:B------:R-:W-:Y:S02]  /*5a20*/  FADD.FTZ R86, R65, R86 ;  /* 0x0000005641567221 */ /* 0x000fe40000010000 */
[----:B------:R-:W0:Y:S01]  /*5a30*/  MUFU.EX2 R60, R60 ;  /* 0x0000003c003c7308 */ /* 0x000e220000000800 */
[----:B--2---:R-:W-:-:S01]  /*5a40*/  FADD.FTZ R40, R96, R43 ;  /* 0x0000002b60287221 */ /* 0x004fc20000010000 */
[----:B------:R-:W-:Y:S01]  /*5a50*/  FADD.FTZ R13, R13, R86 ;  /* 0x000000560d0d7221 */ /* 0x000fe20000010000 */
[----:B------:R-:W-:-:S03]  /*5a60*/  F2FP.SATFINITE.E4M3.F32.PACK_AB_MERGE_C R59, R96, R59, RZ ;  /* 0x0000003b603b723e */ /* 0x000fc600048070ff */
[----:B------:R-:W-:Y:S01]  /*5a70*/  FADD.FTZ R94, R94, R13 ;  /* 0x0000000d5e5e7221 */ /* 0x000fe20000010000 */
[----:B------:R-:W-:Y:S01]  /*5a80*/  F2FP.SATFINITE.E4M3.F32.PACK_AB_MERGE_C R145, R78, R7, R59 ;  /* 0x000000074e91723e */ /* 0x000fe2000480703b */
[----:B------:R-:W2:Y:S01]  /*5a90*/  MUFU.EX2 R61, R61 ;  /* 0x0000003d003d7308 */ /* 0x000ea20000000800 */
[----:B---3--:R-:W-:-:S01]  /*5aa0*/  FADD.FTZ R43, R57, R40 ;  /* 0x00000028392b7221 */ /* 0x008fc20000010000 */
[----:B-1----:R-:W-:-:S04]  /*5ab0*/  @P6 IMAD.HI.U32 R7, R6, UR40, RZ ;  /* 0x0000002806076c27 */ /* 0x002fc8000f8e00ff */
[----:B------:R-:W-:Y:S02]  /*5ac0*/  IMAD.U32 R6, RZ, RZ, UR40 ;  /* 0x00000028ff067e24 */ /* 0x000fe4000f8e00ff */
[----:B------:R-:W-:Y:S01]  /*5ad0*/  MUFU.EX2 R33, R33 ;  /* 0x0000002100217308 */ /* 0x000fe20000000800 */
[----:B0-----:R-:W-:-:S07]  /*5ae0*/  FADD.FTZ R8, R60, R43 ;  /* 0x0000002b3c087221 */ /* 0x001fce0000010000 */
[----:B------:R-:W0:Y:S01]  /*5af0*/  MUFU.EX2 R34, R34 ;  /* 0x0000002200227308 */ /* 0x000e220000000800 */
[----:B--2---:R-:W-:-:S07]  /*5b00*/  FADD.FTZ R13, R61, R8 ;  /* 0x000000083d0d7221 */ /* 0x004fce0000010000 */
[----:B------:R-:W1:Y:S08]  /*5b10*/  MUFU.EX2 R62, R62 ;  /* 0x0000003e003e7308 */ /* 0x000e700000000800 */
[----:B------:R-:W2:Y:S01]  /*5b20*/  MUFU.EX2 R32, R32 ;  /* 0x0000002000207308 */ /* 0x000ea20000000800 */
[----:B0-----:R-:W-:-:S07]  /*5b30*/  F2FP.SATFINITE.E4M3.F32.PACK_AB_MERGE_C R140, R34, R33, RZ ;  /* 0x00000021228c723e */ /* 0x001fce00048070ff */
[----:B------:R-:W-:Y:S01]  /*5b40*/  MUFU.EX2 R37, R37 ;  /* 0x0000002500257308 */ /* 0x000fe20000000800 */
[----:B-1----:R-:W-:-:S01]  /*5b50*/  FADD.FTZ R13, R62, R13 ;  /* 0x0000000d3e0d7221 */ /* 0x002fc20000010000 */
[----:B------:R-:W-:-:S03]  /*5b60*/  F2FP.SATFINITE.E4M3.F32.PACK_AB_MERGE_C R61, R62, R61, RZ ;  /* 0x0000003d3e3d723e */ /* 0x000fc600048070ff */
[----:B------:R-:W-:Y:S01]  /*5b70*/  FADD.FTZ R8, R10, R13 ;  /* 0x0000000d0a087221 */ /* 0x000fe20000010000 */
[----:B------:R-:W-:Y:S02]  /*5b80*/  F2FP.SATFINITE.E4M3.F32.PACK_AB_MERGE_C R147, R60, R57, R61 ;  /* 0x000000393c93723e */ /* 0x000fe4000480703d */
[----:B------:R-:W0:Y:S01]  /*5b90*/  MUFU.EX2 R38, R38 ;  /* 0x0000002600267308 */ /* 0x000e220000000800 */
[----:B--2---:R-:W-:Y:S01]  /*5ba0*/  F2FP.SATFINITE.E4M3.F32.PACK_AB_MERGE_C R140, R32, R31, R140 ;  /* 0x0000001f208c723e */ /* 0x004fe2000480708c */
[----:B------:R-:W-:-:S04]  /*5bb0*/  FADD.FTZ R31, R31, R94 ;  /* 0x0000005e1f1f7221 */ /* 0x000fc80000010000 */
[----:B------:R-:W-:Y:S02]  /*5bc0*/  FADD.FTZ R32, R32, R31 ;  /* 0x0000001f20207221 */ /* 0x000fe40000010000 */
[----:B------:R-:W1:Y:S02]  /*5bd0*/  MUFU.EX2 R41, R41 ;  /* 0x0000002900297308 */ /* 0x000e640000000800 */
[----:B------:R-:W-:-:S04]  /*5be0*/  FADD.FTZ R33, R33, R32 ;  /* 0x0000002021217221 */ /* 0x000fc80000010000 */
[----:B------:R-:W-:Y:S02]  /*5bf0*/  FADD.FTZ R34, R34, R33 ;  /* 0x0000002122227221 */ /* 0x000fe40000010000 */
[----:B------:R-:W-:Y:S01]  /*5c00*/  MUFU.EX2 R35, R35 ;  /* 0x0000002300237308 */ /* 0x000fe20000000800 */
[----:B0-----:R-:W-:-:S07]  /*5c10*/  F2FP.SATFINITE.E4M3.F32.PACK_AB_MERGE_C R13, R38, R37, RZ ;  /* 0x00000025260d723e */ /* 0x001fce00048070ff */
[----:B------:R-:W0:Y:S01]  /*5c20*/  MUFU.EX2 R36, R36 ;  /* 0x0000002400247308 */ /* 0x000e220000000800 */
[----:B-1----:R-:W-:-:S07]  /*5c30*/  FADD.FTZ R8, R41, R8 ;  /* 0x0000000829087221 */ /* 0x002fce0000010000 */
[----:B------:R-:W1:Y:S08]  /*5c40*/  MUFU.EX2 R3, R3 ;  /* 0x0000000300037308 */ /* 0x000e700000000800 */
[----:B------:R-:W2:Y:S01]  /*5c50*/  MUFU.EX2 R14, R14 ;  /* 0x0000000e000e7308 */ /* 0x000ea20000000800 */
[----:B0-----:R-:W-:Y:S01]  /*5c60*/  F2FP.SATFINITE.E4M3.F32.PACK_AB_MERGE_C R142, R36, R35, R13 ;  /* 0x00000023248e723e */ /* 0x001fe2000480700d */
[----:B------:R-:W-:-:S04]  /*5c70*/  FADD.FTZ R35, R35, R34 ;  /* 0x0000002223237221 */ /* 0x000fc80000010000 */
[----:B------:R-:W-:Y:S02]  /*5c80*/  FADD.FTZ R36, R36, R35 ;  /* 0x0000002324247221 */ /* 0x000fe40000010000 */
[----:B------:R-:W0:Y:S01]  /*5c90*/  MUFU.EX2 R12, R12 ;  /* 0x0000000c000c7308 */ /* 0x000e220000000800 */
[----:B-1----:R-:W-:-:S01]  /*5ca0*/  FADD.FTZ R13, R3, R8 ;  /* 0x00000008030d7221 */ /* 0x002fc20000010000 */
[----:B------:R-:W-:-:S04]  /*5cb0*/  FADD.FTZ R37, R37, R36 ;  /* 0x0000002425257221 */ /* 0x000fc80000010000 */
[----:B------:R-:W-:Y:S02]  /*5cc0*/  FADD.FTZ R38, R38, R37 ;  /* 0x0000002526267221 */ /* 0x000fe40000010000 */
[----:B------:R-:W1:Y:S01]  /*5cd0*/  MUFU.EX2 R21, R21 ;  /* 0x0000001500157308 */ /* 0x000e620000000800 */
[----:B--2---:R-:W-:-:S01]  /*5ce0*/  FADD.FTZ R13, R14, R13 ;  /* 0x0000000d0e0d7221 */ /* 0x004fc20000010000 */
[----:B------:R-:W-:Y:S02]  /*5cf0*/  F2FP.SATFINITE.E4M3.F32.PACK_AB_MERGE_C R8, R14, R3, RZ ;  /* 0x000000030e08723e */ /* 0x000fe400048070ff */
[----:B------:R-:W2:Y:S02]  /*5d00*/  @P6 LDC R14, c[0x0][0x450] ;  /* 0x00011400ff0e6b82 */ /* 0x000ea40000000800 */
[----:B------:R-:W-:Y:S01]  /*5d10*/  F2FP.SATFINITE.E4M3.F32.PACK_AB_MERGE_C R141, R41, R10, R8 ;  /* 0x0000000a298d723e */ /* 0x000fe20004807008 */
[----:B------:R-:W-:Y:S01]  /*5d20*/  VIADD R8, R104, 0xfffffffe ;  /* 0xfffffffe68087836 */ /* 0x000fe20000000000 */
[----:B------:R-:W3:Y:S01]  /*5d30*/  MUFU.EX2 R46, R46 ;  /* 0x0000002e002e7308 */ /* 0x000ee20000000800 */
[----:B0-----:R-:W-:-:S07]  /*5d40*/  FADD.FTZ R4, R12, R13 ;  /* 0x0000000d0c047221 */ /* 0x001fce0000010000 */
[----:B------:R-:W-:Y:S01]  /*5d50*/  MUFU.EX2 R49, R49 ;  /* 0x0000003100317308 */ /* 0x000fe20000000800 */
[----:B-1----:R-:W-:-:S07]  /*5d60*/  FADD.FTZ R3, R21, R4 ;  /* 0x0000000415037221 */ /* 0x002fce0000010000 */
[----:B------:R-:W0:Y:S01]  /*5d70*/  MUFU.EX2 R54, R54 ;  /* 0x0000003600367308 */ /* 0x000e220000000800 */
[----:B---3--:R-:W-:-:S01]  /*5d80*/  FADD.FTZ R4, R46, R3 ;  /* 0x000000032e047221 */ /* 0x008fc20000010000 */
[----:B--2---:R-:W-:Y:S02]  /*5d90*/  @P6 SHF.R.U32.HI R6, RZ, R14, R7 ;  /* 0x0000000eff066219 */ /* 0x004fe40000011607 */
[----:B------:R-:W-:-:S04]  /*5da0*/  LOP3.LUT P6, RZ, R2, 0x8, RZ, 0xc0, !PT ;  /* 0x0000000802ff7812 */ /* 0x000fc800078cc0ff */
[----:B------:R-:W1:Y:S01]  /*5db0*/  MUFU.EX2 R47, R47 ;  /* 0x0000002f002f7308 */ /* 0x000e620000000800 */
[----:B------:R-:W-:-:S04]  /*5dc0*/  IMAD.IADD R105, R105, 0x1, R6 ;  /* 0x0000000169697824 */ /* 0x000fc800078e0206 */
[----:B------:R-:W-:-:S03]  /*5dd0*/  VIADD R7, R105, UR7 ;  /* 0x0000000769077c36 */ /* 0x000fc60008000000 */
[----:B------:R-:W-:Y:S01]  /*5de0*/  MUFU.EX2 R39, R39 ;  /* 0x0000002700277308 */ /* 0x000fe20000000800 */
[----:B0-----:R-:W-:Y:S02]  /*5df0*/  F2FP.SATFINITE.E4M3.F32.PACK_AB_MERGE_C R3, R54, R49, RZ ;  /* 0x000000313603723e */ /* 0x001fe400048070ff */
[----:B------:R-:W-:-:S05]  /*5e00*/  R2UR UR10, R7 ;  /* 0x00000000070a72ca */ /* 0x000fca00000e0000 */
[----:B------:R-:W0:Y:S01]  /*5e10*/  MUFU.EX2 R66, R66 ;  /* 0x0000004200427308 */ /* 0x000e220000000800 */
[C---:B-1----:R-:W-:Y:S01]  /*5e20*/  F2FP.SATFINITE.E4M3.F32.PACK_AB_MERGE_C R46, R47.reuse, R46, RZ ;  /* 0x0000002e2f2e723e */ /* 0x042fe200048070ff */
[----:B------:R-:W-:-:S03]  /*5e30*/  FADD.FTZ R47, R47, R4 ;  /* 0x000000042f2f7221 */ /* 0x000fc60000010000 */
[----:B------:R-:W-:-:S03]  /*5e40*/  F2FP.SATFINITE.E4M3.F32.PACK_AB_MERGE_C R143, R21, R12, R46 ;  /* 0x0000000c158f723e */ /* 0x000fc6000480702e */
        /* <DEDUP_REMOVED lines=9> */
[----:B------:R-:W-:Y:S01]  /*5ee0*/  MUFU.EX2 R48, R48 ;  /* 0x0000003000307308 */ /* 0x000fe20000000800 */
[----:B--2---:R-:W-:-:S07]  /*5ef0*/  FADD.FTZ R3, R25, R4 ;  /* 0x0000000419037221 */ /* 0x004fce0000010000 */
[----:B------:R-:W1:Y:S01]  /*5f00*/  MUFU.EX2 R53, R53 ;  /* 0x0000003500357308 */ /* 0x000e620000000800 */
[----:B0-----:R-:W-:-:S07]  /*5f10*/  FADD.FTZ R4, R26, R3 ;  /* 0x000000031a047221 */ /* 0x001fce0000010000 */
[----:B------:R-:W0:Y:S08]  /*5f20*/  MUFU.EX2 R27, R27 ;  /* 0x0000001b001b7308 */ /* 0x000e300000000800 */
[----:B------:R-:W-:Y:S01]  /*5f30*/  MUFU.EX2 R51, R51 ;  /* 0x0000003300337308 */ /* 0x000fe20000000800 */
[----:B-1----:R-:W-:-:S07]  /*5f40*/  F2FP.SATFINITE.E4M3.F32.PACK_AB_MERGE_C R3, R53, R48, RZ ;  /* 0x000000303503723e */ /* 0x002fce00048070ff */
[----:B------:R-:W1:Y:S01]  /*5f50*/  MUFU.EX2 R52, R52 ;  /* 0x0000003400347308 */ /* 0x000e620000000800 */
[C---:B0-----:R-:W-:Y:S01]  /*5f60*/  F2FP.SATFINITE.E4M3.F32.PACK_AB_MERGE_C R26, R27.reuse, R26, RZ ;  /* 0x0000001a1b1a723e */ /* 0x041fe200048070ff */
[----:B------:R-:W-:-:S03]  /*5f70*/  FADD.FTZ R27, R27, R4 ;  /* 0x000000041b1b7221 */ /* 0x000fc60000010000 */
[----:B------:R-:W-:-:S03]  /*5f80*/  F2FP.SATFINITE.E4M3.F32.PACK_AB_MERGE_C R137, R25, R24, R26 ;  /* 0x000000181989723e */ /* 0x000fc6000480701a */
[----:B------:R-:W0:Y:S08]  /*5f90*/  MUFU.EX2 R28, R28 ;  /* 0x0000001c001c7308 */ /* 0x000e300000000800 */
[----:B------:R-:W2:Y:S01]  /*5fa0*/  MUFU.EX2 R11, R11 ;  /* 0x0000000b000b7308 */ /* 0x000ea20000000800 */
[----:B-1----:R-:W-:Y:S01]  /*5fb0*/  F2FP.SATFINITE.E4M3.F32.PACK_AB_MERGE_C R138, R52, R51, R3 ;  /* 0x00000033348a723e */ /* 0x002fe20004807003 */
[----:B------:R-:W-:-:S04]  /*5fc0*/  FADD.FTZ R51, R51, R54 ;  /* 0x0000003633337221 */ /* 0x000fc80000010000 */
[----:B------:R-:W-:Y:S02]  /*5fd0*/  FADD.FTZ R51, R52, R51 ;  /* 0x0000003334337221 */ /* 0x000fe40000010000 */
[----:B------:R-:W1:Y:S01]  /*5fe0*/  MUFU.EX2 R29, R29 ;  /* 0x0000001d001d7308 */ /* 0x000e620000000800 */
[----:B0-----:R-:W-:-:S01]  /*5ff0*/  FADD.FTZ R4, R28, R27 ;  /* 0x0000001b1c047221 */ /* 0x001fc20000010000 */
[----:B------:R-:W-:-:S06]  /*6000*/  FADD.FTZ R48, R48, R51 ;  /* 0x0000003330307221 */ /* 0x000fcc0000010000 */
[----:B------:R-:W0:Y:S01]  /*6010*/  MUFU.EX2 R30, R30 ;  /* 0x0000001e001e7308 */ /* 0x000e220000000800 */
[----:B--2---:R-:W-:-:S04]  /*6020*/  FADD.FTZ R4, R11, R4 ;  /* 0x000000040b047221 */ /* 0x004fc80000010000 */
[----:B-1----:R-:W-:Y:S01]  /*6030*/  FADD.FTZ R3, R29, R4 ;  /* 0x000000041d037221 */ /* 0x002fe20000010000 */
[----:B------:R-:W-:-:S01]  /*6040*/  FADD.FTZ R4, R53, R48 ;  /* 0x0000003035047221 */ /* 0x000fc20000010000 */
[C---:B0-----:R-:W-:Y:S02]  /*6050*/  F2FP.SATFINITE.E4M3.F32.PACK_AB_MERGE_C R6, R30.reuse, R29, RZ ;  /* 0x0000001d1e06723e */ /* 0x041fe400048070ff */
[----:B------:R-:W-:-:S02]  /*6060*/  FADD.FTZ R3, R30, R3 ;  /* 0x000000031e037221 */ /* 0x000fc40000010000 */
[----:B------:R-:W-:Y:S01]  /*6070*/  F2FP.SATFINITE.E4M3.F32.PACK_AB_MERGE_C R139, R11, R28, R6 ;  /* 0x0000001c0b8b723e */ /* 0x000fe20004807006 */
[----:B------:R-:W-:Y:S06]  /*6080*/  @!P6 BRA `(.L_x_835) ;  /* 0x000000000054e947 */ /* 0x000fec0003800000 */
[C---:B------:R-:W-:Y:S01]  /*6090*/  ISETP.GT.AND P1, PT, R105.reuse, RZ, PT ;  /* 0x000000ff6900720c */ /* 0x040fe20003f24270 */
[----:B------:R-:W-:-:S05]  /*60a0*/  VIADD R6, R105, 0xffffffff ;  /* 0xffffffff69067836 */ /* 0x000fca0000000000 */
[----:B------:R-:W-:-:S07]  /*60b0*/  R2UR UR11, R6 ;  /* 0x00000000060b72ca */ /* 0x000fce00000e0000 */
[----:B------:R-:W-:Y:S08]  /*60c0*/  @P1 BRA `(.L_x_836) ;  /* 0x0000000000241947 */ /* 0x000ff00003800000 */
[----:B------:R-:W-:Y:S01]  /*60d0*/  R2UR UR11, R105 ;  /* 0x00000000690b72ca */ /* 0x000fe200000e0000 */
[----:B------:R-:W-:Y:S02]  /*60e0*/  ULDC UR12, c[0x0][0x9e4] ;  /* 0x00027900000c7ab9 */ /* 0x000fe40000000800 */
[----:B------:R-:W-:-:S10]  /*60f0*/  UISETP.NE.AND UP0, UPT, UR12, 0x1, UPT ;  /* 0x000000010c00788c */ /* 0x000fd4000bf05270 */
[----:B------:R-:W-:Y:S01]  /*6100*/  UIADD3 UR11, -UR11, URZ, URZ ;  /* 0x0000003f0b0b7290 */ /* 0x000fe2000fffe13f */
[----:B------:R-:W-:-:S03]  /*6110*/  @UP0 ULDC.64 UR14, c[0x0][0x9e8] ;  /* 0x00027a00000e0ab9 */ /* 0x000fc60000000a00 */
[----:B------:R-:W-:-:S04]  /*6120*/  UIMAD.WIDE.U32 UR6, UR11, UR14, URZ ;  /* 0x0000000e0b0672a5 */ /* 0x000fc8000f8e003f */
[----:B------:R-:W-:-:S04]  /*6130*/  @UP0 USHF.R.U32.HI UR11, URZ, UR15, UR7 ;  /* 0x0000000f3f0b0299 */ /* 0x000fc80008011607 */
[----:B------:R-:W-:Y:S01]  /*6140*/  ULOP3.LUT UR11, URZ, UR11, URZ, 0x33, !UPT ;  /* 0x0000000b3f0b7292 */ /* 0x000fe2000f8e333f */
[----:B------:R-:W-:Y:S11]  /*6150*/  BRA `(.L_x_837) ;  /* 0x0000000000147947 */ /* 0x000ff60003800000 */
.L_x_836:
[----:B------:R-:W-:Y:S02]  /*6160*/  ULDC UR12, c[0x0][0x9e4] ;  /* 0x00027900000c7ab9 */ /* 0x000fe40000000800 */
[----:B------:R-:W-:-:S11]  /*6170*/  UISETP.NE.AND UP0, UPT, UR12, 0x1, UPT ;  /* 0x000000010c00788c */ /* 0x000fd6000bf05270 */
[----:B------:R-:W-:Y:S02]  /*6180*/  @UP0 ULDC.64 UR14, c[0x0][0x9e8] ;  /* 0x00027a00000e0ab9 */ /* 0x000fe40000000a00 */
[----:B------:R-:W-:-:S04]  /*6190*/  UIMAD.WIDE.U32 UR6, UR11, UR14, URZ ;  /* 0x0000000e0b0672a5 */ /* 0x000fc8000f8e003f */
[----:B------:R-:W-:-:S12]  /*61a0*/  @UP0 USHF.R.U32.HI UR11, URZ, UR15, UR7 ;  /* 0x0000000f3f0b0299 */ /* 0x000fd80008011607 */
.L_x_837:
[----:B------:R-:W-:-:S04]  /*61b0*/  UIMAD UR11, UR11, UR12, UR12 ;  /* 0x0000000c0b0b72a4 */ /* 0x000fc8000f8e020c */
[----:B------:R-:W-:-:S04]  /*61c0*/  UISETP.LT.AND UP0, UPT, UR10, UR11, UPT ;  /* 0x0000000b0a00728c */ /* 0x000fc8000bf01270 */
[----:B------:R-:W-:-:S12]  /*61d0*/  USEL UR10, UR10, UR11, UP0 ;  /* 0x0000000b0a0a7287 */ /* 0x000fd80008000000 */
.L_x_835:
[----:B------:R-:W-:Y:S01]  /*61e0*/  UIMAD.WIDE UR6, UR10, 0x66666667, URZ ;  /* 0x666666670a0678a5 */ /* 0x000fe2000f8e023f */
[----:B------:R-:W-:Y:S02]  /*61f0*/  CS2R R54, SRZ ;  /* 0x0000000000367805 */ /* 0x000fe4000001ff00 */
[----:B------:R-:W-:Y:S02]  /*6200*/  CS2R R52, SRZ ;  /* 0x0000000000347805 */ /* 0x000fe4000001ff00 */
[----:B------:R-:W-:Y:S01]  /*6210*/  CS2R R50, SRZ ;  /* 0x0000000000327805 */ /* 0x000fe2000001ff00 */
[----:B------:R-:W-:Y:S01]  /*6220*/  USHF.R.U32.HI UR6, URZ, 0x1f, UR7 ;  /* 0x0000001f3f067899 */ /* 0x000fe20008011607 */
[----:B------:R-:W-:Y:S02]  /*6230*/  CS2R R48, SRZ ;  /* 0x0000000000307805 */ /* 0x000fe4000001ff00 */
[----:B------:R-:W-:Y:S02]  /*6240*/  CS2R R46, SRZ ;  /* 0x00000000002e7805 */ /* 0x000fe4000001ff00 */
[----:B------:R-:W-:Y:S01]  /*6250*/  CS2R R44, SRZ ;  /* 0x00000000002c7805 */ /* 0x000fe2000001ff00 */
[----:B------:R-:W-:Y:S01]  /*6260*/  ULEA.HI.SX32 UR6, UR7, UR6, 0x1a ;  /* 0x0000000607067291 */ /* 0x000fe2000f8fd23f */
[----:B------:R-:W-:-:S02]  /*6270*/  CS2R R42, SRZ ;  /* 0x00000000002a7805 */ /* 0x000fc4000001ff00 */
[----:B------:R-:W-:Y:S02]  /*6280*/  CS2R R40, SRZ ;  /* 0x0000000000287805 */ /* 0x000fe4000001ff00 */
[----:B------:R-:W-:Y:S01]  /*6290*/  CS2R R38, SRZ ;  /* 0x0000000000267805 */ /* 0x000fe2000001ff00 */
[----:B------:R-:W-:Y:S01]  /*62a0*/  UISETP.LT.AND UP0, UPT, UR43, UR6, UPT ;  /* 0x000000062b00728c */ /* 0x000fe2000bf01270 */
[----:B------:R-:W-:Y:S02]  /*62b0*/  CS2R R36, SRZ ;  /* 0x0000000000247805 */ /* 0x000fe4000001ff00 */
[----:B------:R-:W-:Y:S02]  /*62c0*/  CS2R R34, SRZ ;  /* 0x0000000000227805 */ /* 0x000fe4000001ff00 */
[----:B------:R-:W-:Y:S01]  /*62d0*/  CS2R R32, SRZ ;  /* 0x0000000000207805 */ /* 0x000fe2000001ff00 */
[----:B------:R-:W-:Y:S01]  /*62e0*/  USEL UR25, UR43, UR6, !UP0 ;  /* 0x000000062b197287 */ /* 0x000fe2000c000000 */
[----:B------:R-:W-:-:S02]  /*62f0*/  CS2R R30, SRZ ;  /* 0x00000000001e7805 */ /* 0x000fc4000001ff00 */
[----:B------:R-:W-:Y:S02]  /*6300*/  CS2R R28, SRZ ;  /* 0x00000000001c7805 */ /* 0x000fe4000001ff00 */
[----:B------:R-:W-:Y:S02]  /*6310*/  CS2R R26, SRZ ;  /* 0x00000000001a7805 */ /* 0x000fe4000001ff00 */
[----:B------:R-:W-:Y:S02]  /*6320*/  CS2R R24, SRZ ;  /* 0x0000000000187805 */ /* 0x000fe4000001ff00 */
[----:B------:R-:W-:-:S13]  /*6330*/  ISETP.GE.AND P1, PT, R8, UR25, PT ;  /* 0x0000001908007c0c */ /* 0x000fda000bf26270 */
[----:B------:R-:W-:Y:S05]  /*6340*/  @!P1 BRA `(.L_x_838) ;  /* 0x00000048005c9947 */ /* 0x000fea0003800000 */
[----:B------:R-:W-:Y:S01]  /*6350*/  IMAD.MOV.U32 R7, RZ, RZ, R56 ;  /* 0x000000ffff077224 */ /* 0x000fe200078e0038 */
[----:B------:R-:W-:Y:S01]  /*6360*/  UMOV UR27, UR37 ;  /* 0x00000025001b7c82 */ /* 0x000fe20008000000 */
[----:B------:R-:W-:Y:S01]  /*6370*/  IMAD.MOV.U32 R6, RZ, RZ, R9 ;  /* 0x000000ffff067224 */ /* 0x000fe200078e0009 */
[----:B------:R-:W-:Y:S01]  /*6380*/  UMOV UR26, UR38 ;  /* 0x00000026001a7c82 */ /* 0x000fe20008000000 */
[----:B------:R-:W-:Y:S01]  /*6390*/  IMAD.MOV.U32 R55, RZ, RZ, RZ ;  /* 0x000000ffff377224 */ /* 0x000fe200078e00ff */
[----:B------:R-:W-:Y:S01]  /*63a0*/  ULDC UR21, c[0x0][0x9e4] ;  /* 0x0002790000157ab9 */ /* 0x000fe20000000800 */
[----:B------:R-:W-:Y:S01]  /*63b0*/  ULDC UR22, c[0x0][0x9dc] ;  /* 0x0002770000167ab9 */ /* 0x000fe20000000800 */
[----:B------:R-:W-:Y:S01]  /*63c0*/  ULDC UR20, c[0x0][0x988] ;  /* 0x0002620000147ab9 */ /* 0x000fe20000000800 */
[----:B------:R-:W-:-:S05]  /*63d0*/  ULDC UR23, c[0x0][0x9e0] ;  /* 0x0002780000177ab9 */ /* 0x000fca0000000800 */
.L_x_857:
[----:B------:R-:W-:-:S04]  /*63e0*/  UISETP.NE.AND UP0, UPT, UR26, 0x1, UPT ;  /* 0x000000011a00788c */ /* 0x000fc8000bf05270 */
[----:B------:R-:W-:-:S04]  /*63f0*/  USEL UR37, URZ, 0x1, UP0 ;  /* 0x000000013f257887 */ /* 0x000fc80008000000 */
[----:B------:R-:W-:Y:S01]  /*6400*/  ULOP3.LUT UR37, UR27, UR37, URZ, 0x3c, !UPT ;  /* 0x000000251b257292 */ /* 0x000fe2000f8e3c3f */
[----:B------:R-:W-:Y:S11]  /*6410*/  @!P0 BRA `(.L_x_839) ;  /* 0x0000000000048947 */ /* 0x000ff60003800000 */
[----:B------:R-:W-:Y:S01]  /*6420*/  BPT.TRAP 0x1 ;  /* 0x000000040000795c */ /* 0x000fe20000300000 */
.L_x_839:
[----:B------:R-:W-:Y:S01]  /*6430*/  UIADD3 UR38, UR26, 0x1, URZ ;  /* 0x000000011a267890 */ /* 0x000fe2000fffe03f */
[----:B------:R-:W-:-:S03]  /*6440*/  IMAD.U32 R9, RZ, RZ, UR37 ;  /* 0x00000025ff097e24 */ /* 0x000fc6000f8e00ff */
[----:B------:R-:W-:Y:S02]  /*6450*/  UISETP.NE.AND UP0, UPT, UR38, 0x2, UPT ;  /* 0x000000022600788c */ /* 0x000fe4000bf05270 */
[----:B------:R-:W-:Y:S02]  /*6460*/  SHF.L.U32 R9, R9, 0x1f, RZ ;  /* 0x0000001f09097819 */ /* 0x000fe400000006ff */
[----:B------:R-:W-:-:S04]  /*6470*/  USEL UR38, UR38, URZ, UP0 ;  /* 0x0000003f26267287 */ /* 0x000fc80008000000 */
[----:B------:R-:W-:-:S09]  /*6480*/  ULEA UR24, UR38, UR45, 0x3 ;  /* 0x0000002d26187291 */ /* 0x000fd2000f8e183f */
[----:B------:R0:W1:Y:S01]  /*6490*/  SYNCS.PHASECHK.TRANS64.TRYWAIT P1, [UR24+0x13230], R9 ;  /* 0x01323009ff0075a7 */ /* 0x0000620008020158 */
[----:B------:R-:W-:Y:S05]  /*64a0*/  @!P0 BRA `(.L_x_840) ;  /* 0x0000000000048947 */ /* 0x000fea0003800000 */
[----:B------:R-:W-:Y:S01]  /*64b0*/  BPT.TRAP 0x1 ;  /* 0x000000040000795c */ /* 0x000fe20000300000 */
.L_x_840:
[----:B-1----:R-:W-:Y:S05]  /*64c0*/  @P1 BRA `(.L_x_841) ;  /* 0x0000000000081947 */ /* 0x002fea0003800000 */
[----:B------:R-:W1:Y:S02]  /*64d0*/  SYNCS.PHASECHK.TRANS64.TRYWAIT P1, [UR24+0x13230], R9 ;  /* 0x01323009ff0075a7 */ /* 0x000e640008020158 */
[----:B-1----:R-:W-:Y:S05]  /*64e0*/  @!P1 BRA `(.L_x_842) ;  /* 0x0000013400609947 */ /* 0x002fea0003800000 */
.L_x_841:
        /* <DEDUP_REMOVED lines=64> */
.L_x_843:
[----:B------:R-:W-:Y:S01]  /*68f0*/  ULEA UR11, UR26, UR45, 0x3 ;  /* 0x0000002d1a0b7291 */ /* 0x000fe2000f8e183f */
[----:B01----:R-:W-:-:S05]  /*6900*/  IMAD.U32 R9, RZ, RZ, UR27 ;  /* 0x0000001bff097e24 */ /* 0x003fca000f8e00ff */
[----:B------:R-:W-:-:S04]  /*6910*/  SHF.L.U32 R9, R9, 0x1f, RZ ;  /* 0x0000001f09097819 */ /* 0x000fc800000006ff */
[----:B------:R0:W1:Y:S01]  /*6920*/  SYNCS.PHASECHK.TRANS64.TRYWAIT P1, [UR11+0x13250], R9 ;  /* 0x01325009ff0075a7 */ /* 0x000062000802014b */
[----:B------:R-:W-:Y:S05]  /*6930*/  @!P0 BRA `(.L_x_844) ;  /* 0x0000000000048947 */ /* 0x000fea0003800000 */
[----:B------:R-:W-:Y:S01]  /*6940*/  BPT.TRAP 0x1 ;  /* 0x000000040000795c */ /* 0x000fe20000300000 */
.L_x_844:
[----:B-1----:R-:W-:Y:S05]  /*6950*/  @P1 BRA `(.L_x_845) ;  /* 0x0000000000081947 */ /* 0x002fea0003800000 */
[----:B------:R-:W1:Y:S02]  /*6960*/  SYNCS.PHASECHK.TRANS64.TRYWAIT P1, [UR11+0x13250], R9 ;  /* 0x01325009ff0075a7 */ /* 0x000e64000802014b */
[----:B-1----:R-:W-:Y:S05]  /*6970*/  @!P1 BRA `(.L_x_846) ;  /* 0x0000013000549947 */ /* 0x002fea0003800000 */
.L_x_845:
        /* <DEDUP_REMOVED lines=32> */
.L_x_847:
[----:B------:R-:W2:Y:S01]  /*6b80*/  LDC R136, c[0x0][0x448] ;  /* 0x00011200ff887b82 */ /* 0x000ea20000000800 */
[C---:B01----:R-:W-:Y:S01]  /*6b90*/  FMUL.FTZ R9, R0.reuse, R120 ;  /* 0x0000007800097220 */ /* 0x043fe20000410000 */
        /* <DEDUP_REMOVED lines=20> */
[----:B------:R-:W-:-:S02]  /*6ce0*/  VIADD R132, R19, UR40 ;  /* 0x0000002813847c36 */ /* 0x000fc40008000000 */
[----:B------:R-:W-:Y:S01]  /*6cf0*/  FMUL.FTZ R78, R0, R82 ;  /* 0x00000052004e7220 */ /* 0x000fe20000410000 */
[----:B--2---:R-:W-:Y:S01]  /*6d00*/  ISETP.NE.AND P2, PT, R136, 0x1, PT ;  /* 0x000000018800780c */ /* 0x004fe20003f45270 */
[C---:B------:R-:W-:Y:S01]  /*6d10*/  FMUL.FTZ R79, R0.reuse, R83 ;  /* 0x00000053004f7220 */ /* 0x040fe20000410000 */
[C---:B------:R-:W-:Y:S01]  /*6d20*/  FMUL.FTZ R82, R0.reuse, R86 ;  /* 0x0000005600527220 */ /* 0x040fe20000410000 */
[C---:B------:R-:W-:Y:S01]  /*6d30*/  FMUL.FTZ R83, R0.reuse, R87 ;  /* 0x0000005700537220 */ /* 0x040fe20000410000 */
[C---:B------:R-:W-:Y:S01]  /*6d40*/  FMUL.FTZ R87, R0.reuse, R56 ;  /* 0x0000003800577220 */ /* 0x040fe20000410000 */
[C---:B------:R-:W-:Y:S01]  /*6d50*/  FMUL.FTZ R86, R0.reuse, R58 ;  /* 0x0000003a00567220 */ /* 0x040fe20000410000 */
[C---:B------:R-:W-:Y:S01]  /*6d60*/  FMUL.FTZ R10, R0.reuse, R121 ;  /* 0x00000079000a7220 */ /* 0x040fe20000410000 */
[----:B------:R-:W0:Y:S01]  /*6d70*/  LDC R58, c[0x0][0x288] ;  /* 0x0000a200ff3a7b82 */ /* 0x000e220000000800 */
[C---:B------:R-:W-:Y:S01]  /*6d80*/  FMUL.FTZ R121, R0.reuse, R130 ;  /* 0x0000008200797220 */ /* 0x040fe20000410000 */
[C---:B------:R-:W-:Y:S01]  /*6d90*/  FMUL.FTZ R130, R0.reuse, R60 ;  /* 0x0000003c00827220 */ /* 0x040fe20000410000 */
[C---:B------:R-:W-:Y:S01]  /*6da0*/  FMUL.FTZ R60, R0.reuse, R62 ;  /* 0x0000003e003c7220 */ /* 0x040fe20000410000 */
[C---:B------:R-:W-:Y:S01]  /*6db0*/  FMUL.FTZ R62, R0.reuse, R66 ;  /* 0x00000042003e7220 */ /* 0x040fe20000410000 */
[----:B------:R-:W-:Y:S01]  /*6dc0*/  FMUL.FTZ R66, R0, R70 ;  /* 0x0000004600427220 */ /* 0x000fe20000410000 */
[----:B------:R-:W-:-:S02]  /*6dd0*/  IMAD R70, R8, -0xa0, RZ ;  /* 0xffffff6008467824 */ /* 0x000fc400078e02ff */
[C---:B------:R-:W-:Y:S01]  /*6de0*/  FMUL.FTZ R11, R0.reuse, R122 ;  /* 0x0000007a000b7220 */ /* 0x040fe20000410000 */
[----:B------:R-:W1:Y:S01]  /*6df0*/  @P2 LDC R57, c[0x0][0x44c] ;  /* 0x00011300ff392b82 */ /* 0x000e620000000800 */
        /* <DEDUP_REMOVED lines=23> */
[----:B-1----:R-:W-:-:S04]  /*6f70*/  @P2 IMAD.HI.U32 R56, R132, R57, RZ ;  /* 0x0000003984382227 */ /* 0x002fc800078e00ff */
[C---:B------:R-:W-:Y:S01]  /*6f80*/  FMUL.FTZ R118, R0.reuse, R118 ;  /* 0x0000007600767220 */ /* 0x040fe20000410000 */
[C---:B------:R-:W-:Y:S01]  /*6f90*/  FMUL.FTZ R119, R0.reuse, R119 ;  /* 0x0000007700777220 */ /* 0x040fe20000410000 */
[----:B------:R-:W-:Y:S01]  /*6fa0*/  FMUL.FTZ R88, R0, R88 ;  /* 0x0000005800587220 */ /* 0x000fe20000410000 */
[----:B------:R-:W-:Y:S02]  /*6fb0*/  VIADD R57, R70, 0x1 ;  /* 0x0000000146397836 */ /* 0x000fe40000000000 */
        /* <DEDUP_REMOVED lines=8> */
[----:B------:R-:W1:Y:S01]  /*7040*/  SHFL.IDX PT, R137, R132, RZ, 0x1c1f ;  /* 0x001c1fff84897589 */ /* 0x000e6200000e0000 */
        /* <DEDUP_REMOVED lines=14> */
[----:B------:R-:W-:Y:S01]  /*7130*/  UIADD3 UR24, UR24, 0x13240, URZ ;  /* 0x0001324018187890 */ /* 0x000fe2000fffe03f */
[----:B------:R-:W-:Y:S01]  /*7140*/  LOP3.LUT P1, RZ, R2, 0x8, RZ, 0xc0, !PT ;  /* 0x0000000802ff7812 */ /* 0x000fe2000782c0ff */
[----:B------:R-:W-:Y:S01]  /*7150*/  IMAD R57, R18, -0x2, R57 ;  /* 0xfffffffe12397824 */ /* 0x000fe200078e0239 */
[----:B------:R-:W2:Y:S01]  /*7160*/  MUFU.TANH R9, R9 ;  /* 0x0000000900097308 */ /* 0x000ea20000002400 */
[----:B------:R-:W-:-:S02]  /*7170*/  UPRMT UR24, UR44, 0x654, UR24 ;  /* 0x000006542c187896 */ /* 0x000fc40008000018 */
[----:B------:R-:W-:Y:S01]  /*7180*/  ULOP3.LUT UR6, URZ, UR22, URZ, 0x33, !UPT ;  /* 0x000000163f067292 */ /* 0x000fe2000f8e333f */
[C---:B0-----:R-:W-:Y:S01]  /*7190*/  IADD3 R135, R57.reuse, -R58, R17 ;  /* 0x8000003a39877210 */ /* 0x041fe20007ffe011 */
[----:B------:R-:W-:-:S03]  /*71a0*/  VIADD R67, R57, 0xffffffff ;  /* 0xffffffff39437836 */ /* 0x000fc60000000000 */
[----:B------:R-:W0:Y:S01]  /*71b0*/  MUFU.TANH R10, R10 ;  /* 0x0000000a000a7308 */ /* 0x000e220000002400 */
[C---:B------:R-:W-:Y:S01]  /*71c0*/  VIADD R136, R135.reuse, UR23 ;  /* 0x0000001787887c36 */ /* 0x040fe20008000000 */
[----:B------:R-:W-:Y:S01]  /*71d0*/  SYNCS.ARRIVE.TRANS64.RED.A1T0 RZ, [UR24], RZ ;  /* 0x000000ffffff79a7 */ /* 0x000fe20008100418 */
[----:B------:R-:W-:Y:S02]  /*71e0*/  VIADD R135, R135, UR6 ;  /* 0x0000000687877c36 */ /* 0x000fe40008000000 */
[--C-:B-1----:R-:W-:Y:S02]  /*71f0*/  IMAD.IADD R134, R136, 0x1, R137.reuse ;  /* 0x0000000188867824 */ /* 0x102fe400078e0289 */
[----:B------:R-:W-:Y:S01]  /*7200*/  IMAD.IADD R71, R135, 0x1, R137 ;  /* 0x0000000187477824 */ /* 0x000fe200078e0289 */
[----:B------:R-:W1:Y:S08]  /*7210*/  MUFU.TANH R11, R11 ;  /* 0x0000000b000b7308 */ /* 0x000e700000002400 */
[----:B------:R-:W3:Y:S08]  /*7220*/  MUFU.TANH R12, R12 ;  /* 0x0000000c000c7308 */ /* 0x000ef00000002400 */
        /* <DEDUP_REMOVED lines=81> */
[----:B------:R-:W-:Y:S01]  /*7740*/  IMAD.U32 R138, RZ, RZ, UR21 ;  /* 0x00000015ff8a7e24 */ /* 0x000fe2000f8e00ff */
[----:B------:R-:W-:-:S04]  /*7750*/  LOP3.LUT R137, RZ, R137, RZ, 0x33, !PT ;  /* 0x00000089ff897212 */ /* 0x000fc800078e33ff */
[----:B------:R-:W-:-:S13]  /*7760*/  ISETP.NE.AND P1, PT, R138, 0x1, PT ;  /* 0x000000018a00780c */ /* 0x000fda0003f25270 */
[----:B------:R-:W1:Y:S02]  /*7770*/  @P1 LDC.64 R56, c[0x0][0x9e8] ;  /* 0x00027a00ff381b82 */ /* 0x000e640000000a00 */
[----:B-1----:R-:W-:-:S05]  /*7780*/  @P1 IMAD.HI.U32 R56, R137, R56, RZ ;  /* 0x0000003889381227 */ /* 0x002fca00078e00ff */
[----:B------:R-:W-:-:S04]  /*7790*/  @P1 SHF.R.U32.HI R137, RZ, R57, R56 ;  /* 0x00000039ff891219 */ /* 0x000fc80000011638 */
[----:B------:R-:W-:Y:S01]  /*77a0*/  LOP3.LUT R137, RZ, R137, RZ, 0x33, !PT ;  /* 0x00000089ff897212 */ /* 0x000fe200078e33ff */
[----:B------:R-:W-:Y:S06]  /*77b0*/  BRA `(.L_x_851) ;  /* 0x0000000000147947 */ /* 0x000fec0003800000 */
.L_x_850:
[----:B------:R-:W-:-:S05]  /*77c0*/  IMAD.U32 R138, RZ, RZ, UR21 ;  /* 0x00000015ff8a7e24 */ /* 0x000fca000f8e00ff */
[----:B------:R-:W-:-:S13]  /*77d0*/  ISETP.NE.AND P1, PT, R138, 0x1, PT ;  /* 0x000000018a00780c */ /* 0x000fda0003f25270 */
[----:B------:R-:W1:Y:S02]  /*77e0*/  @P1 LDC.64 R56, c[0x0][0x9e8] ;  /* 0x00027a00ff381b82 */ /* 0x000e640000000a00 */
[----:B-1----:R-:W-:-:S05]  /*77f0*/  @P1 IMAD.HI.U32 R56, R137, R56, RZ ;  /* 0x0000003889381227 */ /* 0x002fca00078e00ff */
[----:B------:R-:W-:-:S07]  /*7800*/  @P1 SHF.R.U32.HI R137, RZ, R57, R56 ;  /* 0x00000039ff891219 */ /* 0x000fce0000011638 */
.L_x_851:
[----:B------:R-:W-:Y:S05]  /*7810*/  BSYNC B0 ;  /* 0x0000000000007941 */ /* 0x000fea0003800000 */
.L_x_849:
[----:B------:R-:W-:-:S05]  /*7820*/  IMAD R137, R137, R138, R67 ;  /* 0x0000008a89897224 */ /* 0x000fca00078e0243 */
[----:B------:R-:W-:Y:S02]  /*7830*/  VIADDMNMX R134, R137, R138, R134, PT ;  /* 0x0000008a89867246 */ /* 0x000fe40003800186 */
[----:B------:R-:W-:-:S07]  /*7840*/  VIMNMX R71, R71, R137, !PT ;  /* 0x0000008947477248 */ /* 0x000fce0007fe0100 */
.L_x_848:
        /* <DEDUP_REMOVED lines=9> */
[----:B0-----:R-:W-:Y:S02]  /*78e0*/  FSEL R10, R10, -INF , !P3 ;  /* 0xff8000000a0a7808 */ /* 0x001fe40005800000 */
[----:B------:R-:W-:Y:S02]  /*78f0*/  ISETP.LT.OR P2, PT, R134, 0x9, P2 ;  /* 0x000000098600780c */ /* 0x000fe40001741670 */
[----:B------:R-:W-:-:S02]  /*7900*/  ISETP.GE.AND P3, PT, R70, 0x11, PT ;  /* 0x000000114600780c */ /* 0x000fc40003f66270 */
[----:B------:R-:W-:Y:S02]  /*7910*/  LOP3.LUT R16, R16, 0xfffffffb, RZ, 0xc0, !PT ;  /* 0xfffffffb10107812 */ /* 0x000fe400078ec0ff */
[----:B------:R-:W-:Y:S02]  /*7920*/  FSEL R13, R13, -INF , !P2 ;  /* 0xff8000000d0d7808 */ /* 0x000fe40005000000 */
[----:B------:R-:W-:Y:S02]  /*7930*/  ISETP.GT.AND P2, PT, R71, 0x9, !P4 ;  /* 0x000000094700780c */ /* 0x000fe40006744270 */
[----:B------:R-:W-:Y:S02]  /*7940*/  @P4 LOP3.LUT R16, R16, 0x4, RZ, 0xfc, !PT ;  /* 0x0000000410104812 */ /* 0x000fe400078efcff */
[----:B------:R-:W-:Y:S02]  /*7950*/  ISETP.LT.OR P2, PT, R134, 0xa, P2 ;  /* 0x0000000a8600780c */ /* 0x000fe40001741670 */
[----:B------:R-:W-:-:S02]  /*7960*/  LOP3.LUT R16, R16, 0xfffffff7, RZ, 0xc0, !PT ;  /* 0xfffffff710107812 */ /* 0x000fc400078ec0ff */
[----:B------:R-:W-:Y:S02]  /*7970*/  FSEL R14, R14, -INF , !P2 ;  /* 0xff8000000e0e7808 */ /* 0x000fe40005000000 */
[----:B------:R-:W-:Y:S02]  /*7980*/  @P3 LOP3.LUT R16, R16, 0x8, RZ, 0xfc, !PT ;  /* 0x0000000810103812 */ /* 0x000fe400078efcff */
[----:B------:R-:W-:Y:S02]  /*7990*/  ISETP.GT.AND P2, PT, R71, 0x10, !P3 ;  /* 0x000000104700780c */ /* 0x000fe40005f44270 */
[----:B------:R-:W-:Y:S02]  /*79a0*/  ISETP.GE.AND P3, PT, R70, 0x12, PT ;  /* 0x000000124600780c */ /* 0x000fe40003f66270 */
[----:B------:R-:W-:Y:S02]  /*79b0*/  ISETP.LT.OR P2, PT, R134, 0x11, P2 ;  /* 0x000000118600780c */ /* 0x000fe40001741670 */
[----:B------:R-:W-:-:S02]  /*79c0*/  LOP3.LUT R16, R16, 0xffffffef, RZ, 0xc0, !PT ;  /* 0xffffffef10107812 */ /* 0x000fc400078ec0ff */
[----:B------:R-:W-:Y:S02]  /*79d0*/  FSEL R21, R21, -INF , !P2 ;  /* 0xff80000015157808 */ /* 0x000fe40005000000 */
[----:B------:R-:W-:-:S04]  /*79e0*/  ISETP.GT.AND P2, PT, R71, 0x11, !P3 ;  /* 0x000000114700780c */ /* 0x000fc80005f44270 */
[----:B------:R-:W-:Y:S02]  /*79f0*/  ISETP.LT.OR P2, PT, R134, 0x12, P2 ;  /* 0x000000128600780c */ /* 0x000fe40001741670 */
[----:B------:R-:W-:Y:S02]  /*7a00*/  @P3 LOP3.LUT R16, R16, 0x10, RZ, 0xfc, !PT ;  /* 0x0000001010103812 */ /* 0x000fe400078efcff */
[----:B------:R-:W-:Y:S02]  /*7a10*/  ISETP.GE.AND P3, PT, R70, 0x19, PT ;  /* 0x000000194600780c */ /* 0x000fe40003f66270 */
[----:B------:R-:W-:Y:S02]  /*7a20*/  FSEL R120, R120, -INF , !P2 ;  /* 0xff80000078787808 */ /* 0x000fe40005000000 */
[----:B------:R-:W-:Y:S02]  /*7a30*/  ISETP.GT.AND P2, PT, R71, 0x18, !P3 ;  /* 0x000000184700780c */ /* 0x000fe40005f44270 */
[----:B------:R-:W-:-:S02]  /*7a40*/  LOP3.LUT R16, R16, 0x7fffffff, RZ, 0xc0, !PT ;  /* 0x7fffffff10107812 */ /* 0x000fc400078ec0ff */
[----:B------:R-:W-:-:S04]  /*7a50*/  ISETP.LT.OR P2, PT, R134, 0x19, P2 ;  /* 0x000000198600780c */ /* 0x000fc80001741670 */
[----:B------:R-:W-:Y:S02]  /*7a60*/  FSEL R123, R123, -INF , !P2 ;  /* 0xff8000007b7b7808 */ /* 0x000fe40005000000 */
[----:B------:R-:W-:Y:S02]  /*7a70*/  @P3 LOP3.LUT R2, R2, 0x2, RZ, 0xfc, !PT ;  /* 0x0000000202023812 */ /* 0x000fe400078efcff */
[----:B------:R-:W-:Y:S02]  /*7a80*/  ISETP.GE.AND P3, PT, R70, 0x1a, PT ;  /* 0x0000001a4600780c */ /* 0x000fe40003f66270 */
[----:B------:R-:W-:Y:S02]  /*7a90*/  LOP3.LUT R2, R2, 0xfffffffe, RZ, 0xc0, !PT ;  /* 0xfffffffe02027812 */ /* 0x000fe400078ec0ff */
[----:B------:R-:W-:-:S04]  /*7aa0*/  ISETP.GT.AND P2, PT, R71, 0x19, !P3 ;  /* 0x000000194700780c */ /* 0x000fc80005f44270 */
        /* <DEDUP_REMOVED lines=182> */
[----:B------:R-:W-:-:S13]  /*8610*/  ISETP.GE.AND P6, PT, R70, 0x1, PT ;  /* 0x000000014600780c */ /* 0x000fda0003fc6270 */
[----:B------:R-:W-:Y:S02]  /*8620*/  @P6 LOP3.LUT R16, R16, 0x1, RZ, 0xfc, !PT ;  /* 0x0000000110106812 */ /* 0x000fe400078efcff */
[----:B------:R-:W-:-:S04]  /*8630*/  ISETP.GT.AND P6, PT, R71, RZ, !P6 ;  /* 0x000000ff4700720c */ /* 0x000fc800077c4270 */
[----:B------:R-:W-:-:S04]  /*8640*/  ISETP.LT.OR P6, PT, R134, 0x1, P6 ;  /* 0x000000018600780c */ /* 0x000fc800037c1670 */
[----:B------:R-:W-:Y:S02]  /*8650*/  FSEL R137, R9, -INF , !P6 ;  /* 0xff80000009897808 */ /* 0x000fe40007000000 */
[----:B------:R-:W-:Y:S01]  /*8660*/  ISETP.GE.AND P6, PT, R70, 0x9a, PT ;  /* 0x0000009a4600780c */ /* 0x000fe20003fc6270 */
[----:B------:R-:W0:-:S12]  /*8670*/  SHFL.IDX PT, R9, R132, 0x1, 0x1c1f ;  /* 0x003c1f0084097f89 */ /* 0x000e1800000e0000 */
[----:B------:R-:W-:Y:S02]  /*8680*/  @P6 LOP3.LUT R2, R2, 0x4, RZ, 0xfc, !PT ;  /* 0x0000000402026812 */ /* 0x000fe400078efcff */
[----:B------:R-:W-:-:S04]  /*8690*/  ISETP.GT.AND P6, PT, R71, 0x99, !P6 ;  /* 0x000000994700780c */ /* 0x000fc800077c4270 */
[----:B------:R-:W-:-:S04]  /*86a0*/  ISETP.LT.OR P6, PT, R134, 0x9a, P6 ;  /* 0x0000009a8600780c */ /* 0x000fc800037c1670 */
[----:B------:R-:W-:Y:S02]  /*86b0*/  FSEL R69, R69, -INF , !P6 ;  /* 0xff80000045457808 */ /* 0x000fe40007000000 */
[----:B------:R-:W-:Y:S01]  /*86c0*/  LOP3.LUT P6, RZ, R2, 0x8, RZ, 0xc0, !PT ;  /* 0x0000000802ff7812 */ /* 0x000fe200078cc0ff */
[--C-:B0-----:R-:W-:Y:S02]  /*86d0*/  IMAD.IADD R136, R136, 0x1, R9.reuse ;  /* 0x0000000188887824 */ /* 0x101fe400078e0209 */
[----:B------:R-:W-:-:S10]  /*86e0*/  IMAD.IADD R135, R135, 0x1, R9 ;  /* 0x0000000187877824 */ /* 0x000fd400078e0209 */
[----:B------:R-:W-:Y:S05]  /*86f0*/  @!P6 BRA `(.L_x_852) ;  /* 0x000000000054e947 */ /* 0x000fea0003800000 */
[----:B------:R-:W-:Y:S01]  /*8700*/  IADD3 R9, R17, -R58, R9 ;  /* 0x8000003a11097210 */ /* 0x000fe20007ffe009 */
[----:B------:R-:W-:Y:S03]  /*8710*/  BSSY B0, `(.L_x_853) ;  /* 0x0000010000007945 */ /* 0x000fe60003800000 */
[----:B------:R-:W-:-:S13]  /*8720*/  ISETP.GT.AND P6, PT, R9, -0x1, PT ;  /* 0xffffffff0900780c */ /* 0x000fda0003fc4270 */
[----:B------:R-:W-:Y:S05]  /*8730*/  @P6 BRA `(.L_x_854) ;  /* 0x0000000000206947 */ /* 0x000fea0003800000 */
[----:B------:R-:W-:Y:S01]  /*8740*/  IMAD.U32 R70, RZ, RZ, UR21 ;  /* 0x00000015ff467e24 */ /* 0x000fe2000f8e00ff */
[----:B------:R-:W-:-:S04]  /*8750*/  LOP3.LUT R9, RZ, R9, RZ, 0x33, !PT ;  /* 0x00000009ff097212 */ /* 0x000fc800078e33ff */
[----:B------:R-:W-:-:S13]  /*8760*/  ISETP.NE.AND P6, PT, R70, 0x1, PT ;  /* 0x000000014600780c */ /* 0x000fda0003fc5270 */
[----:B------:R-:W0:Y:S02]  /*8770*/  @P6 LDC.64 R56, c[0x0][0x9e8] ;  /* 0x00027a00ff386b82 */ /* 0x000e240000000a00 */
[----:B0-----:R-:W-:-:S05]  /*8780*/  @P6 IMAD.HI.U32 R56, R9, R56, RZ ;  /* 0x0000003809386227 */ /* 0x001fca00078e00ff */
[----:B------:R-:W-:-:S04]  /*8790*/  @P6 SHF.R.U32.HI R9, RZ, R57, R56 ;  /* 0x00000039ff096219 */ /* 0x000fc80000011638 */
[----:B------:R-:W-:Y:S01]  /*87a0*/  LOP3.LUT R9, RZ, R9, RZ, 0x33, !PT ;  /* 0x00000009ff097212 */ /* 0x000fe200078e33ff */
[----:B------:R-:W-:Y:S06]  /*87b0*/  BRA `(.L_x_855) ;  /* 0x0000000000147947 */ /* 0x000fec0003800000 */
.L_x_854:
[----:B------:R-:W-:-:S05]  /*87c0*/  IMAD.U32 R70, RZ, RZ, UR21 ;  /* 0x00000015ff467e24 */ /* 0x000fca000f8e00ff */
[----:B------:R-:W-:-:S13]  /*87d0*/  ISETP.NE.AND P6, PT, R70, 0x1, PT ;  /* 0x000000014600780c */ /* 0x000fda0003fc5270 */
[----:B------:R-:W0:Y:S02]  /*87e0*/  @P6 LDC.64 R56, c[0x0][0x9e8] ;  /* 0x00027a00ff386b82 */ /* 0x000e240000000a00 */
[----:B0-----:R-:W-:-:S05]  /*87f0*/  @P6 IMAD.HI.U32 R56, R9, R56, RZ ;  /* 0x0000003809386227 */ /* 0x001fca00078e00ff */
[----:B------:R-:W-:-:S07]  /*8800*/  @P6 SHF.R.U32.HI R9, RZ, R57, R56 ;  /* 0x00000039ff096219 */ /* 0x000fce0000011638 */
.L_x_855:
[----:B------:R-:W-:Y:S05]  /*8810*/  BSYNC B0 ;  /* 0x0000000000007941 */ /* 0x000fea0003800000 */
.L_x_853:
[----:B------:R-:W-:-:S05]  /*8820*/  IMAD R9, R9, R70, R67 ;  /* 0x0000004609097224 */ /* 0x000fca00078e0243 */
[----:B------:R-:W-:Y:S02]  /*8830*/  VIADDMNMX R136, R9, R70, R136, PT ;  /* 0x0000004609887246 */ /* 0x000fe40003800188 */
[----:B------:R-:W-:-:S07]  /*8840*/  VIMNMX R135, R135, R9, !PT ;  /* 0x0000000987877248 */ /* 0x000fce0007fe0100 */
.L_x_852:
[----:B------:R-:W-:Y:S01]  /*8850*/  ISETP.GT.AND P1, PT, R135, 0x1, !P1 ;  /* 0x000000018700780c */ /* 0x000fe20004f24270 */
[----:B------:R-:W-:Y:S01]  /*8860*/  IMAD.U32 R132, RZ, RZ, UR20 ;  /* 0x00000014ff847e24 */ /* 0x000fe2000f8e00ff */
[----:B------:R-:W-:Y:S02]  /*8870*/  LOP3.LUT P6, RZ, R16, 0x8000000, RZ, 0xc0, !PT ;  /* 0x0800000010ff7812 */ /* 0x000fe400078cc0ff */
        /* <DEDUP_REMOVED lines=73> */
[----:B------:R-:W-:Y:S02]  /*8d10*/  ISETP.GT.AND P1, PT, R135, 0x30, !P6 ;  /* 0x000000308700780c */ /* 0x000fe40007724270 */
[----:B------:R-:W-:Y:S02]  /*8d20*/  LOP3.LUT P6, RZ, R16, 0x10000, RZ, 0xc0, !PT ;  /* 0x0001000010ff7812 */ /* 0x000fe400078cc0ff */
        /* <DEDUP_REMOVED lines=22> */
[----:B------:R-:W-:Y:S01]  /*8e90*/  ISETP.GT.AND P2, PT, R135, 0x89, !P2 ;  /* 0x000000898700780c */ /* 0x000fe20005744270 */
[----:B------:R-:W0:Y:S01]  /*8ea0*/  SHFL.BFLY PT, R9, R56, 0x2, 0x1f ;  /* 0x0c401f0038097f89 */ /* 0x000e2200000e0000 */
[----:B------:R-:W-:Y:S02]  /*8eb0*/  FSEL R119, R119, -INF , !P1 ;  /* 0xff80000077777808 */ /* 0x000fe40004800000 */
[----:B------:R-:W-:-:S02]  /*8ec0*/  LOP3.LUT P1, RZ, R16, 0x800000, RZ, 0xc0, !PT ;  /* 0x0080000010ff7812 */ /* 0x000fc4000782c0ff */
[C---:B------:R-:W-:Y:S02]  /*8ed0*/  ISETP.LT.OR P2, PT, R136.reuse, 0x8a, P2 ;  /* 0x0000008a8800780c */ /* 0x040fe40001741670 */
[C---:B------:R-:W-:Y:S02]  /*8ee0*/  ISETP.GT.AND P1, PT, R135.reuse, 0x40, !P1 ;  /* 0x000000408700780c */ /* 0x040fe40004f24270 */
[----:B------:R-:W-:Y:S02]  /*8ef0*/  ISETP.GT.AND P3, PT, R135, 0x90, !P3 ;  /* 0x000000908700780c */ /* 0x000fe40005f64270 */
[----:B------:R-:W-:Y:S02]  /*8f00*/  ISETP.LT.OR P1, PT, R136, 0x41, P1 ;  /* 0x000000418800780c */ /* 0x000fe40000f21670 */
[----:B------:R-:W-:Y:S02]  /*8f10*/  FSEL R61, R61, -INF , !P2 ;  /* 0xff8000003d3d7808 */ /* 0x000fe40005000000 */
[----:B------:R-:W-:-:S02]  /*8f20*/  FSEL R90, R90, -INF , !P1 ;  /* 0xff8000005a5a7808 */ /* 0x000fc40004800000 */
[----:B------:R-:W-:Y:S02]  /*8f30*/  LOP3.LUT P1, RZ, R16, 0x400000, RZ, 0xc0, !PT ;  /* 0x0040000010ff7812 */ /* 0x000fe4000782c0ff */
[C---:B------:R-:W-:Y:S02]  /*8f40*/  ISETP.LT.OR P3, PT, R136.reuse, 0x91, P3 ;  /* 0x000000918800780c */ /* 0x040fe40001f61670 */
[C---:B------:R-:W-:Y:S02]  /*8f50*/  ISETP.GT.AND P1, PT, R135.reuse, 0x41, !P1 ;  /* 0x000000418700780c */ /* 0x040fe40004f24270 */
[----:B------:R-:W-:Y:S02]  /*8f60*/  ISETP.GT.AND P4, PT, R135, 0x91, !P4 ;  /* 0x000000918700780c */ /* 0x000fe40006784270 */
[----:B------:R-:W-:Y:S02]  /*8f70*/  ISETP.LT.OR P1, PT, R136, 0x42, P1 ;  /* 0x000000428800780c */ /* 0x000fe40000f21670 */
[----:B0-----:R-:W-:-:S02]  /*8f80*/  FMNMX.FTZ R57, R56, R9, !PT ;  /* 0x0000000938397209 */ /* 0x001fc40007810000 */
[----:B------:R-:W-:Y:S02]  /*8f90*/  FSEL R91, R91, -INF , !P1 ;  /* 0xff8000005b5b7808 */ /* 0x000fe40004800000 */
[----:B------:R-:W-:Y:S01]  /*8fa0*/  LOP3.LUT P1, RZ, R16, 0x200000, RZ, 0xc0, !PT ;  /* 0x0020000010ff7812 */ /* 0x000fe2000782c0ff */
[----:B------:R-:W0:Y:S01]  /*8fb0*/  SHFL.BFLY PT, R70, R57, 0x1, 0x1f ;  /* 0x0c201f0039467f89 */ /* 0x000e2200000e0000 */
[----:B------:R-:W-:Y:S02]  /*8fc0*/  FSEL R62, R62, -INF , !P3 ;  /* 0xff8000003e3e7808 */ /* 0x000fe40005800000 */
[C---:B------:R-:W-:Y:S02]  /*8fd0*/  ISETP.GT.AND P1, PT, R135.reuse, 0x48, !P1 ;  /* 0x000000488700780c */ /* 0x040fe40004f24270 */
[----:B------:R-:W-:Y:S02]  /*8fe0*/  ISETP.GT.AND P5, PT, R135, 0x98, !P5 ;  /* 0x000000988700780c */ /* 0x000fe40006fa4270 */
[----:B------:R-:W-:-:S02]  /*8ff0*/  ISETP.LT.OR P1, PT, R136, 0x49, P1 ;  /* 0x000000498800780c */ /* 0x000fc40000f21670 */
[----:B------:R-:W-:Y:S02]  /*9000*/  ISETP.LT.OR P4, PT, R136, 0x92, P4 ;  /* 0x000000928800780c */ /* 0x000fe40002781670 */
[----:B------:R-:W-:Y:S02]  /*9010*/  FSEL R94, R94, -INF , !P1 ;  /* 0xff8000005e5e7808 */ /* 0x000fe40004800000 */
[----:B------:R-:W-:Y:S02]  /*9020*/  LOP3.LUT P1, RZ, R16, 0x100000, RZ, 0xc0, !PT ;  /* 0x0010000010ff7812 */ /* 0x000fe4000782c0ff */
[----:B------:R-:W-:Y:S02]  /*9030*/  ISETP.LT.OR P5, PT, R136, 0x99, P5 ;  /* 0x000000998800780c */ /* 0x000fe40002fa1670 */
[----:B------:R-:W-:Y:S02]  /*9040*/  ISETP.GT.AND P1, PT, R135, 0x49, !P1 ;  /* 0x000000498700780c */ /* 0x000fe40004f24270 */
[----:B------:R-:W-:-:S02]  /*9050*/  FSEL R66, R66, -INF , !P5 ;  /* 0xff80000042427808 */ /* 0x000fc40006800000 */
[----:B------:R-:W-:Y:S02]  /*9060*/  ISETP.LT.OR P1, PT, R136, 0x4a, P1 ;  /* 0x0000004a8800780c */ /* 0x000fe40000f21670 */
[----:B0-----:R-:W-:Y:S02]  /*9070*/  FMNMX.FTZ R9, R57, R70, !PT ;  /* 0x0000004639097209 */ /* 0x001fe40007810000 */
        /* <DEDUP_REMOVED lines=61> */
[C---:B------:R-:W-:Y:S02]  /*9450*/  ISETP.GT.AND P1, PT, R135.reuse, RZ, !P6 ;  /* 0x000000ff8700720c */ /* 0x040fe40007724270 */
[----:B------:R-:W-:Y:S02]  /*9460*/  LOP3.LUT P6, RZ, R2, 0x4, RZ, 0xc0, !PT ;  /* 0x0000000402ff7812 */ /* 0x000fe400078cc0ff */
[----:B------:R-:W-:Y:S02]  /*9470*/  ISETP.LT.OR P1, PT, R136, 0x1, P1 ;  /* 0x000000018800780c */ /* 0x000fe40000f21670 */
[----:B------:R-:W-:Y:S02]  /*9480*/  ISETP.GT.AND P2, PT, R135, 0x99, !P6 ;  /* 0x000000998700780c */ /* 0x000fe40007744270 */
[----:B------:R-:W-:Y:S01]  /*9490*/  FSEL R70, R11, -INF , !P1 ;  /* 0xff8000000b467808 */ /* 0x000fe20004800000 */
[----:B------:R-:W-:-:S01]  /*94a0*/  FFMA.FTZ R11, R9, R132, -8 ;  /* 0xc1000000090b7423 */ /* 0x000fc20000010084 */
[----:B------:R-:W-:-:S02]  /*94b0*/  FSETP.NEU.FTZ.AND P1, PT, R9, -INF , PT ;  /* 0xff8000000900780b */ /* 0x000fc40003f3d000 */
[----:B------:R-:W-:Y:S02]  /*94c0*/  FMNMX.FTZ R71, R70, R7, !PT ;  /* 0x0000000746477209 */ /* 0x000fe40007810000 */
[----:B------:R-:W-:Y:S02]  /*94d0*/  FSEL R56, R11, RZ, P1 ;  /* 0x000000ff0b387208 */ /* 0x000fe40000800000 */
[----:B------:R-:W-:Y:S02]  /*94e0*/  FMNMX.FTZ R132, R12, R71, !PT ;  /* 0x000000470c847209 */ /* 0x000fe40007810000 */
[----:B------:R-:W-:Y:S01]  /*94f0*/  ISETP.LT.OR P2, PT, R136, 0x9a, P2 ;  /* 0x0000009a8800780c */ /* 0x000fe20001741670 */
        /* <DEDUP_REMOVED lines=22> */
[--C-:B0-----:R-:W-:Y:S01]  /*9660*/  FFMA.FTZ R123, R76, UR20, -R56.reuse ;  /* 0x000000144c7b7c23 */ /* 0x101fe20008010838 */
[----:B------:R-:W-:Y:S01]  /*9670*/  FSEL R76, R63, -INF , !P4 ;  /* 0xff8000003f4c7808 */ /* 0x000fe20006000000 */
[----:B------:R-:W-:Y:S01]  /*9680*/  MUFU.EX2 R105, R134 ;  /* 0x0000008600697308 */ /* 0x000fe20000000800 */
[----:B------:R-:W-:Y:S01]  /*9690*/  FMNMX.FTZ R112, R106, R109, !PT ;  /* 0x0000006d6a707209 */ /* 0x000fe20007810000 */
[--C-:B------:R-:W-:Y:S01]  /*96a0*/  FFMA.FTZ R88, R88, UR20, -R56.reuse ;  /* 0x0000001458587c23 */ /* 0x100fe20008010838 */
[----:B------:R-:W-:-:S01]  /*96b0*/  FFMA.FTZ R89, R89, UR20, -R56 ;  /* 0x0000001459597c23 */ /* 0x000fc20008010838 */
[--C-:B------:R-:W-:Y:S01]  /*96c0*/  FFMA.FTZ R92, R92, UR20, -R56.reuse ;  /* 0x000000145c5c7c23 */ /* 0x100fe20008010838 */
[----:B------:R-:W-:Y:S01]  /*96d0*/  FMNMX.FTZ R109, R107, R112, !PT ;  /* 0x000000706b6d7209 */ /* 0x000fe20007810000 */
[--C-:B------:R-:W-:Y:S01]  /*96e0*/  FFMA.FTZ R93, R93, UR20, -R56.reuse ;  /* 0x000000145d5d7c23 */ /* 0x100fe20008010838 */
[----:B------:R-:W-:-:S01]  /*96f0*/  FFMA.FTZ R128, R128, UR20, -R56 ;  /* 0x0000001480807c23 */ /* 0x000fc20008010838 */
        /* <DEDUP_REMOVED lines=15> */
[----:B------:R1:W-:Y:S01]  /*97f0*/  MUFU.EX2 R116, R117 ;  /* 0x0000007500747308 */ /* 0x0003e20000000800 */
[----:B------:R-:W-:-:S01]  /*9800*/  FFMA.FTZ R64, R64, UR20, -R56 ;  /* 0x0000001440407c23 */ /* 0x000fc20008010838 */
[----:B------:R-:W-:Y:S01]  /*9810*/  FMNMX.FTZ R132, R118, R113, !PT ;  /* 0x0000007176847209 */ /* 0x000fe20007810000 */
[----:B------:R-:W-:-:S01]  /*9820*/  FFMA.FTZ R65, R65, UR20, -R56 ;  /* 0x0000001441417c23 */ /* 0x000fc20008010838 */
[----:B0-----:R-:W-:-:S02]  /*9830*/  FFMA.FTZ R123, R133, UR20, -R56 ;  /* 0x00000014857b7c23 */ /* 0x001fc40008010838 */
[----:B------:R-:W-:Y:S02]  /*9840*/  FMNMX.FTZ R113, R119, R132, !PT ;  /* 0x0000008477717209 */ /* 0x000fe40007810000 */
[----:B------:R-:W-:Y:S02]  /*9850*/  MUFU.EX2 R11, R11 ;  /* 0x0000000b000b7308 */ /* 0x000fe40000000800 */
[----:B------:R-:W-:-:S04]  /*9860*/  FMNMX.FTZ R132, R90, R113, !PT ;  /* 0x000000715a847209 */ /* 0x000fc80007810000 */
        /* <DEDUP_REMOVED lines=8> */
[----:B------:R-:W-:Y:S01]  /*98f0*/  FMNMX.FTZ R132, R98, R113, !PT ;  /* 0x0000007162847209 */ /* 0x000fe20007810000 */
[--C-:B------:R-:W-:Y:S01]  /*9900*/  FFMA.FTZ R113, R127, UR20, -R56.reuse ;  /* 0x000000147f717c23 */ /* 0x100fe20008010838 */
[----:B------:R-:W-:-:S01]  /*9910*/  FFMA.FTZ R127, R77, UR20, -R56 ;  /* 0x000000144d7f7c23 */ /* 0x000fc20008010838 */
[----:B------:R-:W-:Y:S02]  /*9920*/  FSEL R77, R68, -INF , !P2 ;  /* 0xff800000444d7808 */ /* 0x000fe40005000000 */
[----:B-1----:R-:W-:Y:S01]  /*9930*/  FMNMX.FTZ R117, R99, R132, !PT ;  /* 0x0000008463757209 */ /* 0x002fe20007810000 */
[----:B------:R0:W-:Y:S03]  /*9940*/  MUFU.EX2 R68, R127 ;  /* 0x0000007f00447308 */ /* 0x0001e60000000800 */
[----:B------:R-:W-:-:S04]  /*9950*/  FMNMX.FTZ R132, R72, R117, !PT ;  /* 0x0000007548847209 */ /* 0x000fc80007810000 */
[----:B------:R-:W-:Y:S01]  /*9960*/  FMNMX.FTZ R117, R73, R132, !PT ;  /* 0x0000008449757209 */ /* 0x000fe20007810000 */
[----:B------:R-:W-:Y:S03]  /*9970*/  MUFU.EX2 R21, R21 ;  /* 0x0000001500157308 */ /* 0x000fe60000000800 */
        /* <DEDUP_REMOVED lines=20> */
[----:B------:R-:W-:-:S01]  /*9ac0*/  FFMA.FTZ R132, R129, UR20, -R56 ;  /* 0x0000001481847c23 */ /* 0x000fc20008010838 */
[----:B------:R-:W-:Y:S01]  /*9ad0*/  FFMA.FTZ R129, R69, UR20, -R56 ;  /* 0x0000001445817c23 */ /* 0x000fe20008010838 */
[----:B------:R-:W-:Y:S01]  /*9ae0*/  FSEL R69, R9, RZ, P1 ;  /* 0x000000ff09457208 */ /* 0x000fe20000800000 */
[----:B------:R-:W-:Y:S01]  /*9af0*/  MUFU.EX2 R112, R137 ;  /* 0x0000008900707308 */ /* 0x000fe20000000800 */
[----:B------:R-:W1:Y:S03]  /*9b00*/  SHFL.BFLY PT, R134, R117, 0x2, 0x1f ;  /* 0x0c401f0075867f89 */ /* 0x000e6600000e0000 */
[----:B------:R-:W-:-:S04]  /*9b10*/  FADD.FTZ R69, -R69, R6 ;  /* 0x0000000645457221 */ /* 0x000fc80000010100 */
[----:B------:R-:W-:Y:S01]  /*9b20*/  FMUL.FTZ R6, R69, UR20 ;  /* 0x0000001445067c20 */ /* 0x000fe20008410000 */
[----:B------:R-:W-:Y:S08]  /*9b30*/  MUFU.EX2 R109, R109 ;  /* 0x0000006d006d7308 */ /* 0x000ff00000000800 */
[----:B------:R-:W2:Y:S01]  /*9b40*/  MUFU.EX2 R6, R6 ;  /* 0x0000000600067308 */ /* 0x000ea20000000800 */
[----:B-1----:R-:W-:Y:S01]  /*9b50*/  FMNMX.FTZ R134, R117, R134, !PT ;  /* 0x0000008675867209 */ /* 0x002fe20007810000 */
[--C-:B------:R-:W-:Y:S01]  /*9b60*/  FFMA.FTZ R117, R130, UR20, -R56.reuse ;  /* 0x0000001482757c23 */ /* 0x100fe20008010838 */
[----:B------:R-:W-:-:S05]  /*9b70*/  FFMA.FTZ R130, R131, UR20, -R56 ;  /* 0x0000001483827c23 */ /* 0x000fca0008010838 */
[----:B------:R-:W-:Y:S01]  /*9b80*/  MUFU.EX2 R88, R88 ;  /* 0x0000005800587308 */ /* 0x000fe20000000800 */
[----:B0-----:R-:W0:Y:S07]  /*9b90*/  SHFL.BFLY PT, R127, R134, 0x1, 0x1f ;  /* 0x0c201f00867f7f89 */ /* 0x001e2e00000e0000 */
[----:B------:R-:W-:Y:S08]  /*9ba0*/  MUFU.EX2 R89, R89 ;  /* 0x0000005900597308 */ /* 0x000ff00000000800 */
[----:B------:R-:W-:Y:S08]  /*9bb0*/  MUFU.EX2 R92, R92 ;  /* 0x0000005c005c7308 */ /* 0x000ff00000000800 */
[----:B------:R-:W-:Y:S01]  /*9bc0*/  MUFU.EX2 R93, R93 ;  /* 0x0000005d005d7308 */ /* 0x000fe20000000800 */
[----:B0-----:R-:W-:Y:S01]  /*9bd0*/  FMNMX.FTZ R56, R134, R127, !PT ;  /* 0x0000007f86387209 */ /* 0x001fe20007810000 */
[----:B------:R-:W-:-:S03]  /*9be0*/  IMAD.U32 R127, RZ, RZ, UR20 ;  /* 0x00000014ff7f7e24 */ /* 0x000fc6000f8e00ff */
[C---:B------:R-:W-:Y:S01]  /*9bf0*/  FSETP.NEU.FTZ.AND P1, PT, R56.reuse, -INF , PT ;  /* 0xff8000003800780b */ /* 0x040fe20003f3d000 */
[----:B------:R-:W-:-:S02]  /*9c00*/  FFMA.FTZ R127, R56, R127, -8 ;  /* 0xc1000000387f7423 */ /* 0x000fc4000001007f */
[----:B------:R2:W-:Y:S03]  /*9c10*/  MUFU.EX2 R134, R129 ;  /* 0x0000008100867308 */ /* 0x0005e60000000800 */
[----:B------:R-:W-:-:S05]  /*9c20*/  FSEL R69, R127, RZ, P1 ;  /* 0x000000ff7f457208 */ /* 0x000fca0000800000 */
        /* <DEDUP_REMOVED lines=8> */
[----:B------:R-:W-:Y:S01]  /*9cb0*/  FSEL R126, R56, RZ, P1 ;  /* 0x000000ff387e7208 */ /* 0x000fe20000800000 */
[----:B------:R-:W-:-:S01]  /*9cc0*/  FFMA.FTZ R70, R70, UR20, -R69 ;  /* 0x0000001446467c23 */ /* 0x000fc20008010845 */
[----:B------:R-:W-:Y:S01]  /*9cd0*/  MUFU.EX2 R127, R127 ;  /* 0x0000007f007f7308 */ /* 0x000fe20000000800 */
[----:B--2---:R-:W-:-:S01]  /*9ce0*/  FFMA.FTZ R129, R6, R4, R11 ;  /* 0x0000000406817223 */ /* 0x004fc2000001000b */
[----:B------:R-:W-:Y:S01]  /*9cf0*/  FFMA.FTZ R106, R106, UR20, -R69 ;  /* 0x000000146a6a7c23 */ /* 0x000fe20008010845 */
[----:B------:R-:W-:-:S01]  /*9d00*/  FADD.FTZ R126, -R126, R7 ;  /* 0x000000077e7e7221 */ /* 0x000fc20000010100 */
[--C-:B------:R-:W-:Y:S01]  /*9d10*/  FFMA.FTZ R107, R107, UR20, -R69.reuse ;  /* 0x000000146b6b7c23 */ /* 0x100fe20008010845 */
[----:B------:R-:W-:-:S01]  /*9d20*/  FFMA.FTZ R110, R110, UR20, -R69 ;  /* 0x000000146e6e7c23 */ /* 0x000fc20008010845 */
[----:B------:R-:W-:Y:S01]  /*9d30*/  FFMA.FTZ R111, R111, UR20, -R69 ;  /* 0x000000146f6f7c23 */ /* 0x000fe20008010845 */
[----:B------:R-:W-:Y:S01]  /*9d40*/  FMUL.FTZ R7, R126, UR20 ;  /* 0x000000147e077c20 */ /* 0x000fe20008410000 */
[----:B------:R-:W-:Y:S01]  /*9d50*/  MUFU.EX2 R70, R70 ;  /* 0x0000004600467308 */ /* 0x000fe20000000800 */
[----:B------:R-:W-:-:S01]  /*9d60*/  FADD.FTZ R126, R10, R129 ;  /* 0x000000810a7e7221 */ /* 0x000fc20000010000 */
[--C-:B------:R-:W-:Y:S01]  /*9d70*/  FFMA.FTZ R114, R114, UR20, -R69.reuse ;  /* 0x0000001472727c23 */ /* 0x100fe20008010845 */
[----:B------:R-:W-:-:S01]  /*9d80*/  FFMA.FTZ R115, R115, UR20, -R69 ;  /* 0x0000001473737c23 */ /* 0x000fc20008010845 */
[----:B------:R-:W-:Y:S01]  /*9d90*/  FFMA.FTZ R118, R118, UR20, -R69 ;  /* 0x0000001476767c23 */ /* 0x000fe20008010845 */
[----:B------:R-:W-:-:S01]  /*9da0*/  FADD.FTZ R129, R13, R126 ;  /* 0x0000007e0d817221 */ /* 0x000fc20000010000 */
        /* <DEDUP_REMOVED lines=19> */
[----:B0-----:R-:W-:-:S01]  /*9ee0*/  FFMA.FTZ R4, R7, R3, R70 ;  /* 0x0000000307047223 */ /* 0x001fc20000010046 */
[----:B------:R-:W-:Y:S01]  /*9ef0*/  FADD.FTZ R126, R124, R129 ;  /* 0x000000817c7e7221 */ /* 0x000fe20000010000 */
[----:B------:R-:W-:-:S01]  /*9f00*/  FFMA.FTZ R75, R75, UR20, -R69 ;  /* 0x000000144b4b7c23 */ /* 0x000fc20008010845 */
[----:B------:R-:W-:Y:S01]  /*9f10*/  FFMA.FTZ R78, R78, UR20, -R69 ;  /* 0x000000144e4e7c23 */ /* 0x000fe20008010845 */
[----:B------:R-:W-:-:S01]  /*9f20*/  FADD.FTZ R3, R127, R4 ;  /* 0x000000047f037221 */ /* 0x000fc20000010000 */
        /* <DEDUP_REMOVED lines=13> */
[----:B------:R-:W-:-:S01]  /*a000*/  FFMA.FTZ R60, R60, UR20, -R69 ;  /* 0x000000143c3c7c23 */ /* 0x000fc20008010845 */
[--C-:B------:R-:W-:Y:S01]  /*a010*/  FFMA.FTZ R61, R61, UR20, -R69.reuse ;  /* 0x000000143d3d7c23 */ /* 0x100fe20008010845 */
[----:B------:R-:W-:-:S01]  /*a020*/  FFMA.FTZ R62, R62, UR20, -R69 ;  /* 0x000000143e3e7c23 */ /* 0x000fc20008010845 */
[----:B------:R-:W-:Y:S01]  /*a030*/  FADD.FTZ R129, R105, R126 ;  /* 0x0000007e69817221 */ /* 0x000fe20000010000 */
[----:B------:R-:W-:-:S01]  /*a040*/  FFMA.FTZ R66, R66, UR20, -R69 ;  /* 0x0000001442427c23 */ /* 0x000fc20008010845 */
[----:B------:R-:W2:Y:S01]  /*a050*/  MUFU.EX2 R122, R122 ;  /* 0x0000007a007a7308 */ /* 0x000ea20000000800 */
[----:B0-----:R-:W-:-:S01]  /*a060*/  FADD.FTZ R4, R20, R3 ;  /* 0x0000000314047221 */ /* 0x001fc20000010000 */
[----:B------:R-:W-:-:S04]  /*a070*/  FADD.FTZ R126, R112, R129 ;  /* 0x00000081707e7221 */ /* 0x000fc80000010000 */
[----:B------:R-:W-:Y:S02]  /*a080*/  FADD.FTZ R129, R109, R126 ;  /* 0x0000007e6d817221 */ /* 0x000fe40000010000 */
[----:B------:R-:W0:Y:S01]  /*a090*/  MUFU.EX2 R125, R125 ;  /* 0x0000007d007d7308 */ /* 0x000e220000000800 */
[----:B-1----:R-:W-:-:S01]  /*a0a0*/  FADD.FTZ R3, R121, R4 ;  /* 0x0000000479037221 */ /* 0x002fc20000010000 */
[----:B------:R-:W-:-:S06]  /*a0b0*/  FADD.FTZ R129, R116, R129 ;  /* 0x0000008174817221 */ /* 0x000fcc0000010000 */
        /* <DEDUP_REMOVED lines=19> */
[----:B--2---:R-:W-:-:S01]  /*a1f0*/  FADD.FTZ R3, R119, R4 ;  /* 0x0000000477037221 */ /* 0x004fc20000010000 */
[----:B------:R-:W-:-:S06]  /*a200*/  FADD.FTZ R4, R88, R129 ;  /* 0x0000008158047221 */ /* 0x000fcc0000010000 */
        /* <DEDUP_REMOVED lines=8> */
[----:B--2---:R-:W-:-:S01]  /*a290*/  FADD.FTZ R126, R94, R129 ;  /* 0x000000815e7e7221 */ /* 0x004fc20000010000 */
[----:B------:R-:W-:-:S06]  /*a2a0*/  FADD.FTZ R129, R113, R4 ;  /* 0x0000000471817221 */ /* 0x000fcc0000010000 */
        /* <DEDUP_REMOVED lines=21> */
[----:B-1----:R-:W-:-:S04]  /*a400*/  FADD.FTZ R4, R103, R4 ;  /* 0x0000000467047221 */ /* 0x002fc80000010000 */
[----:B------:R-:W-:-:S03]  /*a410*/  FADD.FTZ R129, R63, R4 ;  /* 0x000000043f817221 */ /* 0x000fc60000010000 */
        /* <DEDUP_REMOVED lines=8> */
[----:B--2---:R-:W-:-:S01]  /*a4a0*/  FADD.FTZ R4, R80, R129 ;  /* 0x0000008150047221 */ /* 0x004fc20000010000 */
[--C-:B------:R-:W-:Y:S01]  /*a4b0*/  FFMA.FTZ R129, R76, UR20, -R69.reuse ;  /* 0x000000144c817c23 */ /* 0x100fe20008010845 */
[----:B------:R-:W-:-:S05]  /*a4c0*/  FFMA.FTZ R69, R77, UR20, -R69 ;  /* 0x000000144d457c23 */ /* 0x000fca0008010845 */
        /* <DEDUP_REMOVED lines=40> */
[----:B------:R-:W-:Y:S01]  /*a750*/  FADD.FTZ R4, R134, R77 ;  /* 0x0000004d86047221 */ /* 0x000fe20000010000 */
[----:B--2---:R-:W-:-:S04]  /*a760*/  FADD.FTZ R76, R66, R3 ;  /* 0x00000003424c7221 */ /* 0x004fc80000010000 */
[----:B0-----:R-:W-:Y:S01]  /*a770*/  FADD.FTZ R3, R69, R76 ;  /* 0x0000004c45037221 */ /* 0x001fe20000010000 */
[----:B------:R-:W-:Y:S06]  /*a780*/  @!P0 BRA `(.L_x_856) ;  /* 0x0000000000048947 */ /* 0x000fec0003800000 */
[----:B------:R-:W-:Y:S01]  /*a790*/  BPT.TRAP 0x1 ;  /* 0x000000040000795c */ /* 0x000fe20000300000 */
.L_x_856:
[----:B------:R-:W-:Y:S01]  /*a7a0*/  UIADD3 UR6, UR11, 0x13260, URZ ;  /* 0x000132600b067890 */ /* 0x000fe2000fffe03f */
[----:B------:R-:W-:Y:S01]  /*a7b0*/  ISETP.GT.AND P1, PT, R8, UR25, PT ;  /* 0x0000001908007c0c */ /* 0x000fe2000bf24270 */
[----:B------:R-:W-:Y:S01]  /*a7c0*/  UMOV UR27, UR37 ;  /* 0x00000025001b7c82 */ /* 0x000fe20008000000 */
[----:B------:R-:W-:Y:S01]  /*a7d0*/  F2FP.SATFINITE.E4M3.F32.PACK_AB_MERGE_C R13, R14, R13, RZ ;  /* 0x0000000d0e0d723e */ /* 0x000fe200048070ff */
[----:B------:R-:W-:Y:S01]  /*a7e0*/  UPRMT UR6, UR44, 0x654, UR6 ;  /* 0x000006542c067896 */ /* 0x000fe20008000006 */
[----:B------:R-:W-:Y:S01]  /*a7f0*/  F2FP.SATFINITE.E4M3.F32.PACK_AB_MERGE_C R12, R15, R12, RZ ;  /* 0x0000000c0f0c723e */ /* 0x000fe200048070ff */
[----:B------:R-:W-:Y:S01]  /*a800*/  UMOV UR26, UR38 ;  /* 0x00000026001a7c82 */ /* 0x000fe20008000000 */
[----:B------:R-:W-:Y:S01]  /*a810*/  F2FP.SATFINITE.E4M3.F32.PACK_AB_MERGE_C R57, R124, R57, RZ ;  /* 0x000000397c39723e */ /* 0x000fe200048070ff */
[----:B------:R-:W-:Y:S01]  /*a820*/  FMUL.FTZ R24, R24, R6 ;  /* 0x0000000618187220 */ /* 0x000fe20000410000 */
[----:B------:R-:W-:Y:S01]  /*a830*/  F2FP.SATFINITE.E4M3.F32.PACK_AB_MERGE_C R122, R125, R122, RZ ;  /* 0x0000007a7d7a723e */ /* 0x000fe200048070ff */
[-C--:B------:R-:W-:Y:S01]  /*a840*/  FMUL.FTZ R25, R25, R6.reuse ;  /* 0x0000000619197220 */ /* 0x080fe20000410000 */
[----:B------:R-:W-:Y:S01]  /*a850*/  F2FP.SATFINITE.E4M3.F32.PACK_AB_MERGE_C R71, R108, R71, RZ ;  /* 0x000000476c47723e */ /* 0x000fe200048070ff */
[----:B------:R-:W-:Y:S01]  /*a860*/  FMUL.FTZ R28, R28, R6 ;  /* 0x000000061c1c7220 */ /* 0x000fe20000410000 */
[----:B------:R-:W-:Y:S01]  /*a870*/  F2FP.SATFINITE.E4M3.F32.PACK_AB_MERGE_C R110, R111, R110, RZ ;  /* 0x0000006e6f6e723e */ /* 0x000fe200048070ff */
[----:B------:R-:W-:Y:S01]  /*a880*/  SYNCS.ARRIVE.TRANS64.RED.A1T0 RZ, [UR6], RZ ;  /* 0x000000ffffff79a7 */ /* 0x000fe20008100406 */
        /* <DEDUP_REMOVED lines=65> */
[----:B------:R-:W-:Y:S01]  /*aca0*/  F2FP.SATFINITE.E4M3.F32.PACK_AB_MERGE_C R139, R129, R62, R66 ;  /* 0x0000003e818b723e */ /* 0x000fe20004807042 */
[----:B------:R-:W-:Y:S06]  /*acb0*/  @P1 BRA `(.L_x_857) ;  /* 0xffffffb400c81947 */ /* 0x000fec000383ffff */
.L_x_838:
[----:B------:R-:W0:Y:S01]  /*acc0*/  LDC R6, c[0x0][0x448] ;  /* 0x00011200ff067b82 */ /* 0x000e220000000800 */
[----:B------:R-:W-:Y:S01]  /*acd0*/  UIADD3 UR6, UR40, 0xbf, URZ ;  /* 0x000000bf28067890 */ /* 0x000fe2000fffe03f */
[----:B------:R-:W-:Y:S02]  /*ace0*/  IADD3 R7, R17, 0x1, -R58 ;  /* 0x0000000111077810 */ /* 0x000fe40007ffe83a */
[----:B------:R-:W-:Y:S02]  /*acf0*/  LOP3.LUT P1, RZ, R2, 0x8, RZ, 0xc0, !PT ;  /* 0x0000000802ff7812 */ /* 0x000fe4000782c0ff */
[----:B0-----:R-:W-:-:S13]  /*ad00*/  ISETP.NE.AND P2, PT, R6, 0x1, PT ;  /* 0x000000010600780c */ /* 0x001fda0003f45270 */
[----:B------:R-:W0:Y:S08]  /*ad10*/  @P2 LDC R6, c[0x0][0x44c] ;  /* 0x00011300ff062b82 */ /* 0x000e300000000800 */
[----:B------:R-:W1:Y:S01]  /*ad20*/  @P2 LDC R11, c[0x0][0x450] ;  /* 0x00011400ff0b2b82 */ /* 0x000e620000000800 */
[----:B0-----:R-:W-:-:S04]  /*ad30*/  @P2 IMAD.HI.U32 R10, R6, UR6, RZ ;  /* 0x00000006060a2c27 */ /* 0x001fc8000f8e00ff */
[----:B------:R-:W-:Y:S01]  /*ad40*/  IMAD.U32 R6, RZ, RZ, UR6 ;  /* 0x00000006ff067e24 */ /* 0x000fe2000f8e00ff */
[----:B-1----:R-:W-:-:S05]  /*ad50*/  @P2 SHF.R.U32.HI R6, RZ, R11, R10 ;  /* 0x0000000bff062219 */ /* 0x002fca000001160a */
[----:B------:R-:W-:-:S04]  /*ad60*/  IMAD.IADD R6, R7, 0x1, R6 ;  /* 0x0000000107067824 */ /* 0x000fc800078e0206 */
[----:B------:R-:W-:-:S05]  /*ad70*/  VIADD R7, R6, -UR22 ;  /* 0x8000001606077c36 */ /* 0x000fca0008000000 */
[----:B------:R-:W-:Y:S01]  /*ad80*/  R2UR UR11, R7 ;  /* 0x00000000070b72ca */ /* 0x000fe200000e0000 */
[----:B------:R-:W-:-:S14]  /*ad90*/  @!P1 BRA `(.L_x_858) ;  /* 0x0000000000509947 */ /* 0x000fdc0003800000 */
[----:B------:R-:W-:-:S13]  /*ada0*/  R2UR UR10, R6 ;  /* 0x00000000060a72ca */ /* 0x000fda00000e0000 */
[----:B------:R-:W-:-:S06]  /*adb0*/  UISETP.GT.AND UP0, UPT, UR10, -0x1, UPT ;  /* 0xffffffff0a00788c */ /* 0x000fcc000bf04270 */
[----:B------:R-:W-:-:S13]  /*adc0*/  PLOP3.LUT P1, PT, PT, PT, UP0, 0x80, 0x0 ;  /* 0x000000000000781c */ /* 0x000fda0003f2f008 */
[----:B------:R-:W-:Y:S05]  /*add0*/  @P1 BRA `(.L_x_859) ;  /* 0x0000000000201947 */ /* 0x000fea0003800000 */
[----:B------:R-:W-:Y:S01]  /*ade0*/  ULDC UR12, c[0x0][0x9e4] ;  /* 0x00027900000c7ab9 */ /* 0x000fe20000000800 */
[----:B------:R-:W-:Y:S02]  /*adf0*/  ULOP3.LUT UR10, URZ, UR10, URZ, 0x33, !UPT ;  /* 0x0000000a3f0a7292 */ /* 0x000fe4000f8e333f */
[----:B------:R-:W-:-:S11]  /*ae00*/  UISETP.NE.AND UP0, UPT, UR12, 0x1, UPT ;  /* 0x000000010c00788c */ /* 0x000fd6000bf05270 */
[----:B------:R-:W-:Y:S02]  /*ae10*/  @UP0 ULDC.64 UR14, c[0x0][0x9e8] ;  /* 0x00027a00000e0ab9 */ /* 0x000fe40000000a00 */
[----:B------:R-:W-:-:S04]  /*ae20*/  UIMAD.WIDE.U32 UR6, UR10, UR14, URZ ;  /* 0x0000000e0a0672a5 */ /* 0x000fc8000f8e003f */
[----:B------:R-:W-:-:S04]  /*ae30*/  @UP0 USHF.R.U32.HI UR10, URZ, UR15, UR7 ;  /* 0x0000000f3f0a0299 */ /* 0x000fc80008011607 */
[----:B------:R-:W-:Y:S01]  /*ae40*/  ULOP3.LUT UR10, URZ, UR10, URZ, 0x33, !UPT ;  /* 0x0000000a3f0a7292 */ /* 0x000fe2000f8e333f */
[----:B------:R-:W-:Y:S11]  /*ae50*/  BRA `(.L_x_860) ;  /* 0x0000000000147947 */ /* 0x000ff60003800000 */
.L_x_859:
[----:B------:R-:W-:Y:S02]  /*ae60*/  ULDC UR12, c[0x0][0x9e4] ;  /* 0x00027900000c7ab9 */ /* 0x000fe40000000800 */
[----:B------:R-:W-:-:S11]  /*ae70*/  UISETP.NE.AND UP0, UPT, UR12, 0x1, UPT ;  /* 0x000000010c00788c */ /* 0x000fd6000bf05270 */
[----:B------:R-:W-:Y:S02]  /*ae80*/  @UP0 ULDC.64 UR14, c[0x0][0x9e8] ;  /* 0x00027a00000e0ab9 */ /* 0x000fe40000000a00 */
[----:B------:R-:W-:-:S04]  /*ae90*/  UIMAD.WIDE.U32 UR6, UR10, UR14, URZ ;  /* 0x0000000e0a0672a5 */ /* 0x000fc8000f8e003f */
[----:B------:R-:W-:-:S12]  /*aea0*/  @UP0 USHF.R.U32.HI UR10, URZ, UR15, UR7 ;  /* 0x0000000f3f0a0299 */ /* 0x000fd80008011607 */
.L_x_860:
[----:B------:R-:W-:-:S04]  /*aeb0*/  UIMAD UR10, UR10, UR12, URZ ;  /* 0x0000000c0a0a72a4 */ /* 0x000fc8000f8e023f */
[----:B------:R-:W-:-:S04]  /*aec0*/  UISETP.LT.AND UP0, UPT, UR11, UR10, UPT ;  /* 0x0000000a0b00728c */ /* 0x000fc8000bf01270 */
[----:B------:R-:W-:-:S12]  /*aed0*/  USEL UR11, UR11, UR10, !UP0 ;  /* 0x0000000a0b0b7287 */ /* 0x000fd8000c000000 */
.L_x_858:
[----:B------:R-:W-:-:S04]  /*aee0*/  UIADD3 UR6, UR11, 0x9f, URZ ;  /* 0x0000009f0b067890 */ /* 0x000fc8000fffe03f */
[----:B------:R-:W-:-:S04]  /*aef0*/  UIMAD.WIDE UR6, UR6, 0x66666667, URZ ;  /* 0x66666667060678a5 */ /* 0x000fc8000f8e023f */
[----:B------:R-:W-:-:S04]  /*af00*/  USHF.R.U32.HI UR6, URZ, 0x1f, UR7 ;  /* 0x0000001f3f067899 */ /* 0x000fc80008011607 */
[----:B------:R-:W-:-:S04]  /*af10*/  ULEA.HI.SX32 UR6, UR7, UR6, 0x1a ;  /* 0x0000000607067291 */ /* 0x000fc8000f8fd23f */
[----:B------:R-:W-:-:S04]  /*af20*/  UISETP.LT.AND UP0, UPT, UR43, UR6, UPT ;  /* 0x000000062b00728c */ /* 0x000fc8000bf01270 */
[----:B------:R-:W-:-:S06]  /*af30*/  USEL UR22, UR43, UR6, !UP0 ;  /* 0x000000062b167287 */ /* 0x000fcc000c000000 */
[----:B------:R-:W-:-:S13]  /*af40*/  ISETP.GE.AND P1, PT, R8, UR22, PT ;  /* 0x0000001608007c0c */ /* 0x000fda000bf26270 */
[----:B------:R-:W-:Y:S05]  /*af50*/  @!P1 BRA `(.L_x_861) ;  /* 0x0000002c00209947 */ /* 0x000fea0003800000 */
[----:B------:R-:W-:Y:S01]  /*af60*/  IMAD.MOV.U32 R7, RZ, RZ, R56 ;  /* 0x000000ffff077224 */ /* 0x000fe200078e0038 */
[----:B------:R-:W-:Y:S01]  /*af70*/  UMOV UR24, UR37 ;  /* 0x0000002500187c82 */ /* 0x000fe20008000000 */
[----:B------:R-:W-:Y:S01]  /*af80*/  IMAD.MOV.U32 R6, RZ, RZ, R9 ;  /* 0x000000ffff067224 */ /* 0x000fe200078e0009 */
[----:B------:R-:W-:Y:S01]  /*af90*/  UMOV UR23, UR38 ;  /* 0x0000002600177c82 */ /* 0x000fe20008000000 */
[----:B------:R-:W-:-:S05]  /*afa0*/  ULDC UR20, c[0x0][0x988] ;  /* 0x0002620000147ab9 */ /* 0x000fca0000000800 */
.L_x_872:
[----:B------:R-:W-:-:S04]  /*afb0*/  UISETP.NE.AND UP0, UPT, UR23, 0x1, UPT ;  /* 0x000000011700788c */ /* 0x000fc8000bf05270 */
[----:B------:R-:W-:-:S04]  /*afc0*/  USEL UR37, URZ, 0x1, UP0 ;  /* 0x000000013f257887 */ /* 0x000fc80008000000 */
[----:B------:R-:W-:Y:S01]  /*afd0*/  ULOP3.LUT UR37, UR24, UR37, URZ, 0x3c, !UPT ;  /* 0x0000002518257292 */ /* 0x000fe2000f8e3c3f */
[----:B------:R-:W-:Y:S11]  /*afe0*/  @!P0 BRA `(.L_x_862) ;  /* 0x0000000000048947 */ /* 0x000ff60003800000 */
[----:B------:R-:W-:Y:S01]  /*aff0*/  BPT.TRAP 0x1 ;  /* 0x000000040000795c */ /* 0x000fe20000300000 */
.L_x_862:
        /* <DEDUP_REMOVED lines=9> */
.L_x_863:
[----:B-1----:R-:W-:Y:S05]  /*b090*/  @P1 BRA `(.L_x_864) ;  /* 0x0000000000081947 */ /* 0x002fea0003800000 */
[----:B------:R-:W1:Y:S02]  /*b0a0*/  SYNCS.PHASECHK.TRANS64.TRYWAIT P1, [UR21+0x13230], R9 ;  /* 0x01323009ff0075a7 */ /* 0x000e640008020155 */
[----:B-1----:R-:W-:Y:S05]  /*b0b0*/  @!P1 BRA `(.L_x_865) ;  /* 0x000000e8009c9947 */ /* 0x002fea0003800000 */
.L_x_864:
        /* <DEDUP_REMOVED lines=64> */
.L_x_866:
[----:B------:R-:W-:Y:S01]  /*b4c0*/  ULEA UR11, UR23, UR45, 0x3 ;  /* 0x0000002d170b7291 */ /* 0x000fe2000f8e183f */
[----:B01----:R-:W-:-:S05]  /*b4d0*/  IMAD.U32 R9, RZ, RZ, UR24 ;  /* 0x00000018ff097e24 */ /* 0x003fca000f8e00ff */
[----:B------:R-:W-:-:S04]  /*b4e0*/  SHF.L.U32 R9, R9, 0x1f, RZ ;  /* 0x0000001f09097819 */ /* 0x000fc800000006ff */
[----:B------:R0:W1:Y:S01]  /*b4f0*/  SYNCS.PHASECHK.TRANS64.TRYWAIT P1, [UR11+0x13250], R9 ;  /* 0x01325009ff0075a7 */ /* 0x000062000802014b */
[----:B------:R-:W-:Y:S05]  /*b500*/  @!P0 BRA `(.L_x_867) ;  /* 0x0000000000048947 */ /* 0x000fea0003800000 */
[----:B------:R-:W-:Y:S01]  /*b510*/  BPT.TRAP 0x1 ;  /* 0x000000040000795c */ /* 0x000fe20000300000 */
.L_x_867:
[----:B-1----:R-:W-:Y:S05]  /*b520*/  @P1 BRA `(.L_x_868) ;  /* 0x0000000000081947 */ /* 0x002fea0003800000 */
[----:B------:R-:W1:Y:S02]  /*b530*/  SYNCS.PHASECHK.TRANS64.TRYWAIT P1, [UR11+0x13250], R9 ;  /* 0x01325009ff0075a7 */ /* 0x000e64000802014b */
[----:B-1----:R-:W-:Y:S05]  /*b540*/  @!P1 BRA `(.L_x_869) ;  /* 0x000000e400909947 */ /* 0x002fea0003800000 */
.L_x_868:
        /* <DEDUP_REMOVED lines=32> */
.L_x_870:
[C---:B------:R-:W-:Y:S01]  /*b750*/  FMUL.FTZ R11, R0.reuse, R120 ;  /* 0x00000078000b7220 */ /* 0x040fe20000410000 */
[C---:B------:R-:W-:Y:S01]  /*b760*/  FMUL.FTZ R12, R0.reuse, R122 ;  /* 0x0000007a000c7220 */ /* 0x040fe20000410000 */
[C---:B-1----:R-:W-:Y:S01]  /*b770*/  FMUL.FTZ R10, R0.reuse, R121 ;  /* 0x00000079000a7220 */ /* 0x042fe20000410000 */
        /* <DEDUP_REMOVED lines=34> */
[----:B------:R-:W-:Y:S01]  /*b9a0*/  FMUL.FTZ R119, R0, R119 ;  /* 0x0000007700777220 */ /* 0x000fe20000410000 */
        /* <DEDUP_REMOVED lines=203> */
[----:B--2---:R-:W-:Y:S02]  /*c660*/  FMNMX.FTZ R130, R70, R129, !PT ;  /* 0x0000008146827209 */ /* 0x004fe40007810000 */
[----:B0-----:R-:W-:-:S05]  /*c670*/  FMNMX.FTZ R129, R69, R56, !PT ;  /* 0x0000003845817209 */ /* 0x001fca0007810000 */
[----:B------:R-:W0:Y:S01]  /*c680*/  SHFL.BFLY PT, R56, R129, 0x2, 0x1f ;  /* 0x0c401f0081387f89 */ /* 0x000e2200000e0000 */
[----:B-1----:R-:W-:-:S05]  /*c690*/  FMNMX.FTZ R130, R71, R130, !PT ;  /* 0x0000008247827209 */ /* 0x002fca0007810000 */
[----:B------:R-:W1:Y:S01]  /*c6a0*/  SHFL.BFLY PT, R9, R130, 0x2, 0x1f ;  /* 0x0c401f0082097f89 */ /* 0x000e6200000e0000 */
[----:B0-----:R-:W-:-:S05]  /*c6b0*/  FMNMX.FTZ R131, R129, R56, !PT ;  /* 0x0000003881837209 */ /* 0x001fca0007810000 */
[----:B------:R-:W0:Y:S01]  /*c6c0*/  SHFL.BFLY PT, R56, R131, 0x1, 0x1f ;  /* 0x0c201f0083387f89 */ /* 0x000e2200000e0000 */
[----:B-1----:R-:W-:-:S05]  /*c6d0*/  FMNMX.FTZ R132, R130, R9, !PT ;  /* 0x0000000982847209 */ /* 0x002fca0007810000 */
[----:B------:R-:W1:Y:S01]  /*c6e0*/  SHFL.BFLY PT, R133, R132, 0x1, 0x1f ;  /* 0x0c201f0084857f89 */ /* 0x000e6200000e0000 */
[----:B0-----:R-:W-:Y:S01]  /*c6f0*/  FMNMX.FTZ R9, R131, R56, !PT ;  /* 0x0000003883097209 */ /* 0x001fe20007810000 */
[----:B------:R-:W-:-:S04]  /*c700*/  IMAD.U32 R131, RZ, RZ, UR20 ;  /* 0x00000014ff837e24 */ /* 0x000fc8000f8e00ff */
[C---:B------:R-:W-:Y:S01]  /*c710*/  FFMA.FTZ R129, R9.reuse, R134, -8 ;  /* 0xc100000009817423 */ /* 0x040fe20000010086 */
[----:B------:R-:W-:-:S01]  /*c720*/  FADD.FTZ R6, -R9, R6 ;  /* 0x0000000609067221 */ /* 0x000fc20000010100 */
[----:B-1----:R-:W-:Y:S02]  /*c730*/  FMNMX.FTZ R56, R132, R133, !PT ;  /* 0x0000008584387209 */ /* 0x002fe40007810000 */
[----:B------:R-:W-:-:S01]  /*c740*/  FFMA.FTZ R130, R11, UR20, -R129 ;  /* 0x000000140b827c23 */ /* 0x000fc20008010881 */
[--C-:B------:R-:W-:Y:S01]  /*c750*/  FFMA.FTZ R11, R10, UR20, -R129.reuse ;  /* 0x000000140a0b7c23 */ /* 0x100fe20008010881 */
[----:B------:R-:W-:-:S01]  /*c760*/  FFMA.FTZ R10, R14, UR20, -R129 ;  /* 0x000000140e0a7c23 */ /* 0x000fc20008010881 */
[--C-:B------:R-:W-:Y:S01]  /*c770*/  FFMA.FTZ R14, R120, UR20, -R129.reuse ;  /* 0x00000014780e7c23 */ /* 0x100fe20008010881 */
[----:B------:R-:W-:-:S01]  /*c780*/  FFMA.FTZ R120, R124, UR20, -R129 ;  /* 0x000000147c787c23 */ /* 0x000fc20008010881 */
[----:B------:R-:W-:Y:S01]  /*c790*/  FMUL.FTZ R133, R6, UR20 ;  /* 0x0000001406857c20 */ /* 0x000fe20008410000 */
[----:B------:R-:W-:-:S01]  /*c7a0*/  FFMA.FTZ R124, R128, UR20, -R129 ;  /* 0x00000014807c7c23 */ /* 0x000fc20008010881 */
[C---:B------:R-:W-:Y:S01]  /*c7b0*/  FADD.FTZ R6, -R56.reuse, R7 ;  /* 0x0000000738067221 */ /* 0x040fe20000010100 */
[----:B------:R-:W-:-:S01]  /*c7c0*/  FFMA.FTZ R128, R56, R131, -8 ;  /* 0xc100000038807423 */ /* 0x000fc20000010083 */
        /* <DEDUP_REMOVED lines=34> */
[----:B------:R-:W-:Y:S01]  /*c9f0*/  FMUL.FTZ R6, R6, UR20 ;  /* 0x0000001406067c20 */ /* 0x000fe20008410000 */
[----:B------:R-:W-:-:S01]  /*ca00*/  FFMA.FTZ R129, R12, UR20, -R128 ;  /* 0x000000140c817c23 */ /* 0x000fc20008010880 */
[--C-:B------:R-:W-:Y:S01]  /*ca10*/  FFMA.FTZ R12, R13, UR20, -R128.reuse ;  /* 0x000000140d0c7c23 */ /* 0x100fe20008010880 */
        /* <DEDUP_REMOVED lines=25> */
[----:B0-----:R-:W-:-:S01]  /*cbb0*/  FFMA.FTZ R4, R7, R4, R130 ;  /* 0x0000000407047223 */ /* 0x001fc20000010082 */
        /* <DEDUP_REMOVED lines=14> */
[----:B------:R-:W2:Y:S01]  /*cca0*/  MUFU.EX2 R12, R12 ;  /* 0x0000000c000c7308 */ /* 0x000ea20000000800 */
[----:B-1----:R-:W-:-:S01]  /*ccb0*/  FFMA.FTZ R3, R6, R3, R129 ;  /* 0x0000000306037223 */ /* 0x002fc20000010081 */
[--C-:B------:R-:W-:Y:S01]  /*ccc0*/  FFMA.FTZ R66, R66, UR20, -R128.reuse ;  /* 0x0000001442427c23 */ /* 0x100fe20008010880 */
[----:B------:R-:W-:-:S01]  /*ccd0*/  FFMA.FTZ R67, R67, UR20, -R128 ;  /* 0x0000001443437c23 */ /* 0x000fc20008010880 */
[--C-:B------:R-:W-:Y:S01]  /*cce0*/  FFMA.FTZ R70, R70, UR20, -R128.reuse ;  /* 0x0000001446467c23 */ /* 0x100fe20008010880 */
[----:B------:R-:W-:-:S03]  /*ccf0*/  FFMA.FTZ R71, R71, UR20, -R128 ;  /* 0x0000001447477c23 */ /* 0x000fc60008010880 */
        /* <DEDUP_REMOVED lines=156> */
.L_x_871:
        /* <DEDUP_REMOVED lines=82> */
.L_x_861:
[----:B------:R-:W-:-:S13]  /*dbe0*/  ISETP.GE.AND P1, PT, R8, UR43, PT ;  /* 0x0000002b08007c0c */ /* 0x000fda000bf26270 */
[----:B------:R-:W-:Y:S05]  /*dbf0*/  @!P1 BRA `(.L_x_873) ;  /* 0x0000004800589947 */ /* 0x000fea0003800000 */
[----:B------:R-:W-:Y:S01]  /*dc00*/  IMAD.MOV.U32 R7, RZ, RZ, R56 ;  /* 0x000000ffff077224 */ /* 0x000fe200078e0038 */
[----:B------:R-:W-:Y:S01]  /*dc10*/  UMOV UR27, UR37 ;  /* 0x00000025001b7c82 */ /* 0x000fe20008000000 */
[----:B------:R-:W-:Y:S01]  /*dc20*/  IMAD.MOV.U32 R6, RZ, RZ, R9 ;  /* 0x000000ffff067224 */ /* 0x000fe200078e0009 */
[----:B------:R-:W-:Y:S01]  /*dc30*/  UMOV UR26, UR38 ;  /* 0x00000026001a7c82 */ /* 0x000fe20008000000 */
[----:B------:R-:W-:Y:S01]  /*dc40*/  ULDC UR21, c[0x0][0x9e4] ;  /* 0x0002790000157ab9 */ /* 0x000fe20000000800 */
[----:B------:R-:W-:Y:S01]  /*dc50*/  ULDC UR24, c[0x0][0x9dc] ;  /* 0x0002770000187ab9 */ /* 0x000fe20000000800 */
[----:B------:R-:W-:Y:S01]  /*dc60*/  ULDC UR23, c[0x0][0x288] ;  /* 0x0000a20000177ab9 */ /* 0x000fe20000000800 */
[----:B------:R-:W-:Y:S01]  /*dc70*/  ULDC UR20, c[0x0][0x988] ;  /* 0x0002620000147ab9 */ /* 0x000fe20000000800 */
[----:B------:R-:W-:-:S05]  /*dc80*/  ULDC UR22, c[0x0][0x9e0] ;  /* 0x0002780000167ab9 */ /* 0x000fca0000000800 */
.L_x_892:
[----:B------:R-:W-:-:S04]  /*dc90*/  UISETP.NE.AND UP0, UPT, UR26, 0x1, UPT ;  /* 0x000000011a00788c */ /* 0x000fc8000bf05270 */
[----:B------:R-:W-:-:S04]  /*dca0*/  USEL UR37, URZ, 0x1, UP0 ;  /* 0x000000013f257887 */ /* 0x000fc80008000000 */
[----:B------:R-:W-:Y:S01]  /*dcb0*/  ULOP3.LUT UR37, UR27, UR37, URZ, 0x3c, !UPT ;  /* 0x000000251b257292 */ /* 0x000fe2000f8e3c3f */
[----:B------:R-:W-:Y:S11]  /*dcc0*/  @!P0 BRA `(.L_x_874) ;  /* 0x0000000000048947 */ /* 0x000ff60003800000 */
[----:B------:R-:W-:Y:S01]  /*dcd0*/  BPT.TRAP 0x1 ;  /* 0x000000040000795c */ /* 0x000fe20000300000 */
.L_x_874:
        /* <DEDUP_REMOVED lines=9> */
.L_x_875:
[----:B-1----:R-:W-:Y:S05]  /*dd70*/  @P1 BRA `(.L_x_876) ;  /* 0x0000000000081947 */ /* 0x002fea0003800000 */
[----:B------:R-:W1:Y:S02]  /*dd80*/  SYNCS.PHASECHK.TRANS64.TRYWAIT P1, [UR25+0x13230], R9 ;  /* 0x01323009ff0075a7 */ /* 0x000e640008020159 */
[----:B-1----:R-:W-:Y:S05]  /*dd90*/  @!P1 BRA `(.L_x_877) ;  /* 0x000000bc00949947 */ /* 0x002fea0003800000 */
.L_x_876:
        /* <DEDUP_REMOVED lines=64> */
.L_x_878:
[----:B------:R-:W-:Y:S01]  /*e1a0*/  ULEA UR11, UR26, UR45, 0x3 ;  /* 0x0000002d1a0b7291 */ /* 0x000fe2000f8e183f */
[----:B01----:R-:W-:-:S05]  /*e1b0*/  IMAD.U32 R9, RZ, RZ, UR27 ;  /* 0x0000001bff097e24 */ /* 0x003fca000f8e00ff */
[----:B------:R-:W-:-:S04]  /*e1c0*/  SHF.L.U32 R9, R9, 0x1f, RZ ;  /* 0x0000001f09097819 */ /* 0x000fc800000006ff */
[----:B------:R0:W1:Y:S01]  /*e1d0*/  SYNCS.PHASECHK.TRANS64.TRYWAIT P1, [UR11+0x13250], R9 ;  /* 0x01325009ff0075a7 */ /* 0x000062000802014b */
[----:B------:R-:W-:Y:S05]  /*e1e0*/  @!P0 BRA `(.L_x_879) ;  /* 0x0000000000048947 */ /* 0x000fea0003800000 */
[----:B------:R-:W-:Y:S01]  /*e1f0*/  BPT.TRAP 0x1 ;  /* 0x000000040000795c */ /* 0x000fe20000300000 */
.L_x_879:
[----:B-1----:R-:W-:Y:S05]  /*e200*/  @P1 BRA `(.L_x_880) ;  /* 0x0000000000081947 */ /* 0x002fea0003800000 */
[----:B------:R-:W1:Y:S02]  /*e210*/  SYNCS.PHASECHK.TRANS64.TRYWAIT P1, [UR11+0x13250], R9 ;  /* 0x01325009ff0075a7 */ /* 0x000e64000802014b */
[----:B-1----:R-:W-:Y:S05]  /*e220*/  @!P1 BRA `(.L_x_881) ;  /* 0x000000b800889947 */ /* 0x002fea0003800000 */
.L_x_880:
        /* <DEDUP_REMOVED lines=32> */
.L_x_882:
[----:B------:R-:W2:Y:S01]  /*e430*/  LDC R136, c[0x0][0x448] ;  /* 0x00011200ff887b82 */ /* 0x000ea20000000800 */
        /* <DEDUP_REMOVED lines=22> */
[----:B------:R-:W-:Y:S01]  /*e5a0*/  VIADD R132, R19, UR40 ;  /* 0x0000002813847c36 */ /* 0x000fe20008000000 */
[----:B--2---:R-:W-:Y:S01]  /*e5b0*/  ISETP.NE.AND P2, PT, R136, 0x1, PT ;  /* 0x000000018800780c */ /* 0x004fe20003f45270 */
[C---:B------:R-:W-:Y:S01]  /*e5c0*/  FMUL.FTZ R13, R0.reuse, R124 ;  /* 0x0000007c000d7220 */ /* 0x040fe20000410000 */
[C---:B------:R-:W-:Y:S01]  /*e5d0*/  FMUL.FTZ R124, R0.reuse, R133 ;  /* 0x00000085007c7220 */ /* 0x040fe20000410000 */
[C---:B------:R-:W-:Y:S01]  /*e5e0*/  FMUL.FTZ R133, R0.reuse, R69 ;  /* 0x0000004500857220 */ /* 0x040fe20000410000 */
[----:B01----:R-:W-:Y:S01]  /*e5f0*/  FMUL.FTZ R9, R0, R120 ;  /* 0x0000007800097220 */ /* 0x003fe20000410000 */
[----:B------:R-:W-:-:S02]  /*e600*/  IMAD R69, R8, -0xa0, RZ ;  /* 0xffffff6008457824 */ /* 0x000fc400078e02ff */
[C---:B------:R-:W-:Y:S01]  /*e610*/  FMUL.FTZ R10, R0.reuse, R121 ;  /* 0x00000079000a7220 */ /* 0x040fe20000410000 */
[C---:B------:R-:W-:Y:S01]  /*e620*/  FMUL.FTZ R120, R0.reuse, R129 ;  /* 0x0000008100787220 */ /* 0x040fe20000410000 */
[C---:B------:R-:W-:Y:S01]  /*e630*/  FMUL.FTZ R11, R0.reuse, R122 ;  /* 0x0000007a000b7220 */ /* 0x040fe20000410000 */
        /* <DEDUP_REMOVED lines=35> */
[C---:B------:R-:W-:Y:S01]  /*e870*/  FMUL.FTZ R92, R0.reuse, R92 ;  /* 0x0000005c005c7220 */ /* 0x040fe20000410000 */
[----:B-1----:R-:W-:Y:S01]  /*e880*/  @P2 SHF.R.U32.HI R132, RZ, R56, R57 ;  /* 0x00000038ff842219 */ /* 0x002fe20000011639 */
[----:B------:R-:W-:Y:S02]  /*e890*/  VIADD R57, R69, 0x1 ;  /* 0x0000000145397836 */ /* 0x000fe40000000000 */
[C---:B------:R-:W-:Y:S01]  /*e8a0*/  FMUL.FTZ R93, R0.reuse, R93 ;  /* 0x0000005d005d7220 */ /* 0x040fe20000410000 */
[C---:B------:R-:W-:Y:S01]  /*e8b0*/  FMUL.FTZ R94, R0.reuse, R94 ;  /* 0x0000005e005e7220 */ /* 0x040fe20000410000 */
[C---:B------:R-:W-:Y:S01]  /*e8c0*/  FMUL.FTZ R95, R0.reuse, R95 ;  /* 0x0000005f005f7220 */ /* 0x040fe20000410000 */
[----:B------:R-:W0:Y:S01]  /*e8d0*/  SHFL.IDX PT, R136, R132, RZ, 0x1c1f ;  /* 0x001c1fff84887589 */ /* 0x000e2200000e0000 */
        /* <DEDUP_REMOVED lines=18> */
[----:B------:R-:W1:Y:S01]  /*ea00*/  MUFU.TANH R9, R9 ;  /* 0x0000000900097308 */ /* 0x000e620000002400 */
[----:B------:R-:W-:-:S02]  /*ea10*/  UPRMT UR25, UR44, 0x654, UR25 ;  /* 0x000006542c197896 */ /* 0x000fc40008000019 */
[----:B------:R-:W-:Y:S01]  /*ea20*/  ULOP3.LUT UR6, URZ, UR24, URZ, 0x33, !UPT ;  /* 0x000000183f067292 */ /* 0x000fe2000f8e333f */
[C---:B------:R-:W-:Y:S01]  /*ea30*/  IADD3 R134, R56.reuse, -UR23, R17 ;  /* 0x8000001738867c10 */ /* 0x040fe2000fffe011 */
[----:B------:R-:W-:-:S03]  /*ea40*/  VIADD R67, R56, 0xffffffff ;  /* 0xffffffff38437836 */ /* 0x000fc60000000000 */
[----:B------:R-:W2:Y:S01]  /*ea50*/  MUFU.TANH R10, R10 ;  /* 0x0000000a000a7308 */ /* 0x000ea20000002400 */
[C---:B------:R-:W-:Y:S01]  /*ea60*/  VIADD R135, R134.reuse, UR22 ;  /* 0x0000001686877c36 */ /* 0x040fe20008000000 */
[----:B------:R-:W-:Y:S01]  /*ea70*/  SYNCS.ARRIVE.TRANS64.RED.A1T0 RZ, [UR25], RZ ;  /* 0x000000ffffff79a7 */ /* 0x000fe20008100419 */
[----:B------:R-:W-:Y:S02]  /*ea80*/  VIADD R134, R134, UR6 ;  /* 0x0000000686867c36 */ /* 0x000fe40008000000 */
[--C-:B0-----:R-:W-:Y:S02]  /*ea90*/  IMAD.IADD R71, R135, 0x1, R136.reuse ;  /* 0x0000000187477824 */ /* 0x101fe400078e0288 */
[----:B------:R-:W-:Y:S01]  /*eaa0*/  IMAD.IADD R70, R134, 0x1, R136 ;  /* 0x0000000186467824 */ /* 0x000fe200078e0288 */
[----:B------:R-:W0:Y:S08]  /*eab0*/  MUFU.TANH R11, R11 ;  /* 0x0000000b000b7308 */ /* 0x000e300000002400 */
        /* <DEDUP_REMOVED lines=78> */
[----:B------:R-:W-:Y:S01]  /*efa0*/  IADD3 R136, R17, -UR23, R136 ;  /* 0x8000001711887c10 */ /* 0x000fe2000fffe088 */
        /* <DEDUP_REMOVED lines=11> */
.L_x_885:
[----:B------:R-:W-:-:S05]  /*f060*/  IMAD.U32 R138, RZ, RZ, UR21 ;  /* 0x00000015ff8a7e24 */ /* 0x000fca000f8e00ff */
[----:B------:R-:W-:-:S13]  /*f070*/  ISETP.NE.AND P1, PT, R138, 0x1, PT ;  /* 0x000000018a00780c */ /* 0x000fda0003f25270 */
[----:B------:R-:W1:Y:S02]  /*f080*/  @P1 LDC.64 R56, c[0x0][0x9e8] ;  /* 0x00027a00ff381b82 */ /* 0x000e640000000a00 */
[----:B-1----:R-:W-:-:S05]  /*f090*/  @P1 IMAD.HI.U32 R56, R136, R56, RZ ;  /* 0x0000003888381227 */ /* 0x002fca00078e00ff */
[----:B------:R-:W-:-:S07]  /*f0a0*/  @P1 SHF.R.U32.HI R136, RZ, R57, R56 ;  /* 0x00000039ff881219 */ /* 0x000fce0000011638 */
.L_x_886:
[----:B------:R-:W-:Y:S05]  /*f0b0*/  BSYNC B0 ;  /* 0x0000000000007941 */ /* 0x000fea0003800000 */
.L_x_884:
[----:B------:R-:W-:-:S05]  /*f0c0*/  IMAD R136, R136, R138, R67 ;  /* 0x0000008a88887224 */ /* 0x000fca00078e0243 */
[----:B------:R-:W-:Y:S02]  /*f0d0*/  VIADDMNMX R71, R136, R138, R71, PT ;  /* 0x0000008a88477246 */ /* 0x000fe40003800147 */
[----:B------:R-:W-:-:S07]  /*f0e0*/  VIMNMX R70, R70, R136, !PT ;  /* 0x0000008846467248 */ /* 0x000fce0007fe0100 */
.L_x_883:
[C---:B------:R-:W-:Y:S01]  /*f0f0*/  ISETP.GE.AND P2, PT, R69.reuse, 0x9, PT ;  /* 0x000000094500780c */ /* 0x040fe20003f46270 */
[----:B------:R-:W1:Y:S01]  /*f100*/  SHFL.IDX PT, R132, R132, 0x1, 0x1c1f ;  /* 0x003c1f0084847f89 */ /* 0x000e6200000e0000 */
[C---:B------:R-:W-:Y:S02]  /*f110*/  ISETP.GE.AND P1, PT, R69.reuse, 0x2, PT ;  /* 0x000000024500780c */ /* 0x040fe40003f26270 */
        /* <DEDUP_REMOVED lines=8> */
[----:B------:R-:W-:Y:S02]  /*f1a0*/  ISETP.LT.OR P2, PT, R71, 0x9, P2 ;  /* 0x000000094700780c */ /* 0x000fe40001741670 */
[----:B------:R-:W-:-:S02]  /*f1b0*/  ISETP.GE.AND P3, PT, R69, 0x11, PT ;  /* 0x000000114500780c */ /* 0x000fc40003f66270 */
[----:B------:R-:W-:Y:S01]  /*f1c0*/  LOP3.LUT R16, R16, 0xfffffffb, RZ, 0xc0, !PT ;  /* 0xfffffffb10107812 */ /* 0x000fe200078ec0ff */
[--C-:B-1----:R-:W-:Y:S01]  /*f1d0*/  IMAD.IADD R135, R135, 0x1, R132.reuse ;  /* 0x0000000187877824 */ /* 0x102fe200078e0284 */
[----:B------:R-:W-:Y:S01]  /*f1e0*/  FSEL R13, R13, -INF , !P2 ;  /* 0xff8000000d0d7808 */ /* 0x000fe20005000000 */
[----:B------:R-:W-:Y:S01]  /*f1f0*/  IMAD.IADD R134, R134, 0x1, R132 ;  /* 0x0000000186867824 */ /* 0x000fe200078e0284 */
[----:B------:R-:W-:Y:S02]  /*f200*/  ISETP.GT.AND P2, PT, R70, 0x9, !P4 ;  /* 0x000000094600780c */ /* 0x000fe40006744270 */
[----:B------:R-:W-:Y:S02]  /*f210*/  @P4 LOP3.LUT R16, R16, 0x4, RZ, 0xfc, !PT ;  /* 0x0000000410104812 */ /* 0x000fe400078efcff */
[----:B------:R-:W-:Y:S02]  /*f220*/  ISETP.LT.OR P2, PT, R71, 0xa, P2 ;  /* 0x0000000a4700780c */ /* 0x000fe40001741670 */
[----:B------:R-:W-:-:S02]  /*f230*/  LOP3.LUT R16, R16, 0xfffffff7, RZ, 0xc0, !PT ;  /* 0xfffffff710107812 */ /* 0x000fc400078ec0ff */
[----:B0-----:R-:W-:Y:S02]  /*f240*/  FSEL R14, R14, -INF , !P2 ;  /* 0xff8000000e0e7808 */ /* 0x001fe40005000000 */
        /* <DEDUP_REMOVED lines=213> */
[----:B------:R-:W-:Y:S01]  /*ffa0*/  IADD3 R9, R17, -UR23, R132 ;  /* 0x8000001711097c10 */ /* 0x000fe2000fffe084 */
        /* <DEDUP_REMOVED lines=11> */
.L_x_889:
[----:B------:R-:W-:-:S05]  /*10060*/  IMAD.U32 R70, RZ, RZ, UR21 ;  /* 0x00000015ff467e24 */ /* 0x000fca000f8e00ff */
[----:B------:R-:W-:-:S13]  /*10070*/  ISETP.NE.AND P6, PT, R70, 0x1, PT ;  /* 0x000000014600780c */ /* 0x000fda0003fc5270 */
[----:B------:R-:W0:Y:S02]  /*10080*/  @P6 LDC.64 R56, c[0x0][0x9e8] ;  /* 0x00027a00ff386b82 */ /* 0x000e240000000a00 */
[----:B0-----:R-:W-:-:S05]  /*10090*/  @P6 IMAD.HI.U32 R56, R9, R56, RZ ;  /* 0x0000003809386227 */ /* 0x001fca00078e00ff */
[----:B------:R-:W-:-:S07]  /*100a0*/  @P6 SHF.R.U32.HI R9, RZ, R57, R56 ;  /* 0x00000039ff096219 */ /* 0x000fce0000011638 */
.L_x_890:
[----:B------:R-:W-:Y:S05]  /*100b0*/  BSYNC B0 ;  /* 0x0000000000007941 */ /* 0x000fea0003800000 */
.L_x_888:
[----:B------:R-:W-:-:S05]  /*100c0*/  IMAD R9, R9, R70, R67 ;  /* 0x0000004609097224 */ /* 0x000fca00078e0243 */
[----:B------:R-:W-:Y:S02]  /*100d0*/  VIADDMNMX R135, R9, R70, R135, PT ;  /* 0x0000004609877246 */ /* 0x000fe40003800187 */
[----:B------:R-:W-:-:S07]  /*100e0*/  VIMNMX R134, R134, R9, !PT ;  /* 0x0000000986867248 */ /* 0x000fce0007fe0100 */
.L_x_887:
        /* <DEDUP_REMOVED lines=97> */
[C---:B------:R-:W-:Y:S02]  /*10700*/  ISETP.GT.AND P1, PT, R134.reuse, 0x39, !P1 ;  /* 0x000000398600780c */ /* 0x040fe40004f24270 */
        /* <DEDUP_REMOVED lines=25> */
[C---:B------:R-:W-:Y:S02]  /*108a0*/  ISETP.LT.OR P4, PT, R135.reuse, 0x92, P4 ;  /* 0x000000928700780c */ /* 0x040fe40002781670 */
        /* <DEDUP_REMOVED lines=68> */
[----:B------:R-:W-:Y:S02]  /*10cf0*/  ISETP.GT.AND P1, PT, R134, RZ, !P6 ;  /* 0x000000ff8600720c */ /* 0x000fe40007724270 */
        /* <DEDUP_REMOVED lines=21> */
[----:B------:R0:W-:Y:S01]  /*10e50*/  MUFU.EX2 R69, R123 ;  /* 0x0000007b00457308 */ /* 0x0001e20000000800 */
        /* <DEDUP_REMOVED lines=8> */
[----:B0-----:R-:W-:-:S01]  /*10ee0*/  FFMA.FTZ R123, R101, UR20, -R56 ;  /* 0x00000014657b7c23 */ /* 0x001fc20008010838 */
        /* <DEDUP_REMOVED lines=25> */
[----:B------:R-:W-:Y:S03]  /*11080*/  MUFU.EX2 R11, R11 ;  /* 0x0000000b000b7308 */ /* 0x000fe60000000800 */
[----:B------:R-:W-:-:S04]  /*11090*/  FMNMX.FTZ R132, R118, R109, !PT ;  /* 0x0000006d76847209 */ /* 0x000fc80007810000 */
[----:B------:R-:W-:Y:S01]  /*110a0*/  FMNMX.FTZ R109, R119, R132, !PT ;  /* 0x00000084776d7209 */ /* 0x000fe20007810000 */
        /* <DEDUP_REMOVED lines=13> */
[----:B------:R-:W-:Y:S01]  /*11180*/  FMNMX.FTZ R132, R72, R109, !PT ;  /* 0x0000006d48847209 */ /* 0x000fe20007810000 */
[----:B------:R-:W-:Y:S01]  /*11190*/  FFMA.FTZ R109, R127, UR20, -R56 ;  /* 0x000000147f6d7c23 */ /* 0x000fe20008010838 */
[----:B------:R-:W-:Y:S02]  /*111a0*/  FSEL R127, R9, RZ, P1 ;  /* 0x000000ff097f7208 */ /* 0x000fe40000800000 */
[----:B0-----:R-:W-:Y:S01]  /*111b0*/  FMNMX.FTZ R113, R73, R132, !PT ;  /* 0x0000008449717209 */ /* 0x001fe20007810000 */
[----:B------:R-:W-:Y:S02]  /*111c0*/  MUFU.EX2 R120, R120 ;  /* 0x0000007800787308 */ /* 0x000fe40000000800 */
[----:B------:R-:W-:-:S01]  /*111d0*/  FADD.FTZ R127, -R127, R6 ;  /* 0x000000067f7f7221 */ /* 0x000fc20000010100 */
[----:B------:R-:W-:Y:S01]  /*111e0*/  FMNMX.FTZ R132, R74, R113, !PT ;  /* 0x000000714a847209 */ /* 0x000fe20007810000 */
[----:B------:R-:W-:-:S02]  /*111f0*/  FFMA.FTZ R113, R128, UR20, -R56 ;  /* 0x0000001480717c23 */ /* 0x000fc40008010838 */
[----:B------:R-:W-:Y:S01]  /*11200*/  FMUL.FTZ R6, R127, UR20 ;  /* 0x000000147f067c20 */ /* 0x000fe20008410000 */
[----:B-1----:R-:W-:Y:S01]  /*11210*/  FMNMX.FTZ R117, R75, R132, !PT ;  /* 0x000000844b757209 */ /* 0x002fe20007810000 */
[----:B------:R-:W-:Y:S03]  /*11220*/  MUFU.EX2 R57, R57 ;  /* 0x0000003900397308 */ /* 0x000fe60000000800 */
[----:B------:R-:W-:-:S04]  /*11230*/  FMNMX.FTZ R128, R78, R117, !PT ;  /* 0x000000754e807209 */ /* 0x000fc80007810000 */
[----:B------:R-:W-:Y:S01]  /*11240*/  FMNMX.FTZ R101, R79, R128, !PT ;  /* 0x000000804f657209 */ /* 0x000fe20007810000 */
[----:B------:R-:W0:Y:S03]  /*11250*/  MUFU.EX2 R6, R6 ;  /* 0x0000000600067308 */ /* 0x000e260000000800 */
[----:B------:R-:W-:Y:S01]  /*11260*/  FMNMX.FTZ R132, R82, R101, !PT ;  /* 0x0000006552847209 */ /* 0x000fe20007810000 */
[----:B------:R-:W-:-:S03]  /*11270*/  FFMA.FTZ R101, R102, UR20, -R56 ;  /* 0x0000001466657c23 */ /* 0x000fc60008010838 */
[----:B------:R-:W-:Y:S01]  /*11280*/  FMNMX.FTZ R117, R83, R132, !PT ;  /* 0x0000008453757209 */ /* 0x000fe20007810000 */
[----:B------:R1:W-:Y:S03]  /*11290*/  MUFU.EX2 R128, R123 ;  /* 0x0000007b00807308 */ /* 0x0003e60000000800 */
[----:B------:R-:W-:Y:S01]  /*112a0*/  FMNMX.FTZ R102, R58, R117, !PT ;  /* 0x000000753a667209 */ /* 0x000fe20007810000 */
[----:B------:R-:W-:-:S03]  /*112b0*/  FFMA.FTZ R117, R103, UR20, -R56 ;  /* 0x0000001467757c23 */ /* 0x000fc60008010838 */
[----:B------:R-:W-:Y:S01]  /*112c0*/  FMNMX.FTZ R103, R59, R102, !PT ;  /* 0x000000663b677209 */ /* 0x000fe20007810000 */
[----:B------:R-:W-:Y:S01]  /*112d0*/  MUFU.EX2 R124, R124 ;  /* 0x0000007c007c7308 */ /* 0x000fe20000000800 */
[----:B-1----:R-:W-:-:S01]  /*112e0*/  FFMA.FTZ R123, R76, UR20, -R56 ;  /* 0x000000144c7b7c23 */ /* 0x002fc20008010838 */
[----:B------:R-:W-:Y:S02]  /*112f0*/  FSEL R76, R63, -INF , !P4 ;  /* 0xff8000003f4c7808 */ /* 0x000fe40006000000 */
[----:B------:R-:W-:-:S04]  /*11300*/  FMNMX.FTZ R132, R60, R103, !PT ;  /* 0x000000673c847209 */ /* 0x000fc80007810000 */
[----:B------:R-:W-:Y:S01]  /*11310*/  FMNMX.FTZ R103, R61, R132, !PT ;  /* 0x000000843d677209 */ /* 0x000fe20007810000 */
[----:B------:R1:W-:Y:S03]  /*11320*/  MUFU.EX2 R102, R117 ;  /* 0x0000007500667308 */ /* 0x0003e60000000800 */
[----:B------:R-:W-:-:S04]  /*11330*/  FMNMX.FTZ R103, R62, R103, !PT ;  /* 0x000000673e677209 */ /* 0x000fc80007810000 */
[----:B------:R-:W-:Y:S01]  /*11340*/  FMNMX.FTZ R103, R76, R103, !PT ;  /* 0x000000674c677209 */ /* 0x000fe20007810000 */
[----:B------:R-:W-:Y:S01]  /*11350*/  MUFU.EX2 R63, R123 ;  /* 0x0000007b003f7308 */ /* 0x000fe20000000800 */
[----:B-1----:R-:W-:-:S01]  /*11360*/  FFMA.FTZ R117, R77, UR20, -R56 ;  /* 0x000000144d757c23 */ /* 0x002fc20008010838 */
[----:B------:R-:W-:Y:S02]  /*11370*/  FSEL R77, R68, -INF , !P2 ;  /* 0xff800000444d7808 */ /* 0x000fe40005000000 */
[----:B------:R-:W-:-:S04]  /*11380*/  FMNMX.FTZ R132, R66, R103, !PT ;  /* 0x0000006742847209 */ /* 0x000fc80007810000 */
[----:B------:R-:W-:Y:S01]  /*11390*/  FMNMX.FTZ R132, R77, R132, !PT ;  /* 0x000000844d847209 */ /* 0x000fe20007810000 */
[----:B------:R1:W-:Y:S04]  /*113a0*/  MUFU.EX2 R68, R117 ;  /* 0x0000007500447308 */ /* 0x0003e80000000800 */
[----:B------:R-:W2:Y:S04]  /*113b0*/  SHFL.BFLY PT, R103, R132, 0x2, 0x1f ;  /* 0x0c401f0084677f89 */ /* 0x000ea800000e0000 */
[----:B------:R-:W-:Y:S01]  /*113c0*/  MUFU.EX2 R67, R67 ;  /* 0x0000004300437308 */ /* 0x000fe20000000800 */
[----:B-1----:R-:W-:-:S07]  /*113d0*/  FFMA.FTZ R117, R131, UR20, -R56 ;  /* 0x0000001483757c23 */ /* 0x002fce0008010838 */
[----:B------:R-:W-:Y:S08]  /*113e0*/  MUFU.EX2 R104, R104 ;  /* 0x0000006800687308 */ /* 0x000ff00000000800 */
[----:B------:R-:W-:Y:S01]  /*113f0*/  MUFU.EX2 R108, R108 ;  /* 0x0000006c006c7308 */ /* 0x000fe20000000800 */
[----:B--2---:R-:W-:Y:S01]  /*11400*/  FMNMX.FTZ R123, R132, R103, !PT ;  /* 0x00000067847b7209 */ /* 0x004fe20007810000 */
[----:B------:R-:W-:Y:S01]  /*11410*/  FFMA.FTZ R103, R129, UR20, -R56 ;  /* 0x0000001481677c23 */ /* 0x000fe20008010838 */
[----:B0-----:R-:W-:-:S05]  /*11420*/  FFMA.FTZ R129, R6, R4, R11 ;  /* 0x0000000406817223 */ /* 0x001fca000001000b */
[----:B------:R-:W-:Y:S01]  /*11430*/  MUFU.EX2 R71, R136 ;  /* 0x0000008800477308 */ /* 0x000fe20000000800 */
[----:B------:R-:W0:Y:S07]  /*11440*/  SHFL.BFLY PT, R132, R123, 0x1, 0x1f ;  /* 0x0c201f007b847f89 */ /* 0x000e2e00000e0000 */
[----:B------:R-:W-:Y:S08]  /*11450*/  MUFU.EX2 R105, R105 ;  /* 0x0000006900697308 */ /* 0x000ff00000000800 */
[----:B------:R-:W-:Y:S08]  /*11460*/  MUFU.EX2 R88, R88 ;  /* 0x0000005800587308 */ /* 0x000ff00000000800 */
[----:B------:R-:W-:Y:S01]  /*11470*/  MUFU.EX2 R89, R89 ;  /* 0x0000005900597308 */ /* 0x000fe20000000800 */
[----:B0-----:R-:W-:Y:S01]  /*11480*/  FMNMX.FTZ R56, R123, R132, !PT ;  /* 0x000000847b387209 */ /* 0x001fe20007810000 */
[----:B------:R-:W-:-:S03]  /*11490*/  IMAD.U32 R123, RZ, RZ, UR20 ;  /* 0x00000014ff7b7e24 */ /* 0x000fc6000f8e00ff */
[C---:B------:R-:W-:Y:S01]  /*114a0*/  FSETP.NEU.FTZ.AND P1, PT, R56.reuse, -INF , PT ;  /* 0xff8000003800780b */ /* 0x040fe20003f3d000 */
[----:B------:R-:W-:-:S02]  /*114b0*/  FFMA.FTZ R123, R56, R123, -8 ;  /* 0xc1000000387b7423 */ /* 0x000fc4000001007b */
[----:B------:R-:W-:Y:S03]  /*114c0*/  MUFU.EX2 R92, R92 ;  /* 0x0000005c005c7308 */ /* 0x000fe60000000800 */
[----:B------:R-:W-:-:S05]  /*114d0*/  FSEL R123, R123, RZ, P1 ;  /* 0x000000ff7b7b7208 */ /* 0x000fca0000800000 */
[--C-:B------:R-:W-:Y:S01]  /*114e0*/  FFMA.FTZ R127, R12, UR20, -R123.reuse ;  /* 0x000000140c7f7c23 */ /* 0x100fe2000801087b */
[----:B------:R-:W-:-:S01]  /*114f0*/  FFMA.FTZ R12, R15, UR20, -R123 ;  /* 0x000000140f0c7c23 */ /* 0x000fc2000801087b */
[--C-:B------:R-:W-:Y:S01]  /*11500*/  FFMA.FTZ R15, R20, UR20, -R123.reuse ;  /* 0x00000014140f7c23 */ /* 0x100fe2000801087b */
[----:B------:R-:W-:-:S01]  /*11510*/  FFMA.FTZ R20, R121, UR20, -R123 ;  /* 0x0000001479147c23 */ /* 0x000fc2000801087b */
[--C-:B------:R-:W-:Y:S01]  /*11520*/  FFMA.FTZ R121, R122, UR20, -R123.reuse ;  /* 0x000000147a797c23 */ /* 0x100fe2000801087b */
[----:B------:R-:W-:-:S01]  /*11530*/  FFMA.FTZ R122, R125, UR20, -R123 ;  /* 0x000000147d7a7c23 */ /* 0x000fc2000801087b */
[--C-:B------:R-:W-:Y:S01]  /*11540*/  FFMA.FTZ R125, R126, UR20, -R123.reuse ;  /* 0x000000147e7d7c23 */ /* 0x100fe2000801087b */
[----:B------:R-:W-:Y:S01]  /*11550*/  FSEL R126, R56, RZ, P1 ;  /* 0x000000ff387e7208 */ /* 0x000fe20000800000 */
[--C-:B------:R-:W-:Y:S01]  /*11560*/  FFMA.FTZ R70, R70, UR20, -R123.reuse ;  /* 0x0000001446467c23 */ /* 0x100fe2000801087b */
[----:B------:R-:W-:Y:S01]  /*11570*/  MUFU.EX2 R127, R127 ;  /* 0x0000007f007f7308 */ /* 0x000fe20000000800 */
[----:B------:R-:W-:-:S01]  /*11580*/  FFMA.FTZ R106, R106, UR20, -R123 ;  /* 0x000000146a6a7c23 */ /* 0x000fc2000801087b */
        /* <DEDUP_REMOVED lines=103> */
[----:B0-----:R-:W-:-:S04]  /*11c00*/  FADD.FTZ R3, R113, R4 ;  /* 0x0000000471037221 */ /* 0x001fc80000010000 */
[----:B------:R-:W-:-:S03]  /*11c10*/  FADD.FTZ R4, R128, R3 ;  /* 0x0000000380047221 */ /* 0x000fc60000010000 */
        /* <DEDUP_REMOVED lines=8> */
[----:B-1----:R-:W-:-:S01]  /*11ca0*/  FADD.FTZ R4, R72, R129 ;  /* 0x0000008148047221 */ /* 0x002fc20000010000 */
[----:B------:R-:W-:-:S04]  /*11cb0*/  FADD.FTZ R129, R63, R126 ;  /* 0x0000007e3f817221 */ /* 0x000fc80000010000 */
[----:B------:R-:W-:Y:S02]  /*11cc0*/  FADD.FTZ R129, R68, R129 ;  /* 0x0000008144817221 */ /* 0x000fe40000010000 */
        /* <DEDUP_REMOVED lines=8> */
[----:B------:R-:W-:-:S06]  /*11d50*/  FFMA.FTZ R129, R76, UR20, -R123 ;  /* 0x000000144c817c23 */ /* 0x000fcc000801087b */
        /* <DEDUP_REMOVED lines=42> */
[----:B0-----:R-:W-:-:S03]  /*12000*/  FADD.FTZ R4, R132, R123 ;  /* 0x0000007b84047221 */ /* 0x001fc60000010000 */
[----:B-1----:R-:W-:Y:S01]  /*12010*/  FADD.FTZ R3, R77, R76 ;  /* 0x0000004c4d037221 */ /* 0x002fe20000010000 */
[----:B------:R-:W-:Y:S06]  /*12020*/  @!P0 BRA `(.L_x_891) ;  /* 0x0000000000048947 */ /* 0x000fec0003800000 */
[----:B------:R-:W-:Y:S01]  /*12030*/  BPT.TRAP 0x1 ;  /* 0x000000040000795c */ /* 0x000fe20000300000 */
.L_x_891:
        /* <DEDUP_REMOVED lines=82> */
.L_x_873:
[----:B------:R-:W-:Y:S06]  /*12560*/  BAR.ARV 0x8, 0x200 ;  /* 0x0208000000007b1d */ /* 0x000fec0000002000 */
[----:B------:R-:W-:Y:S05]  /*12570*/  @!P0 BRA `(.L_x_893) ;  /* 0x0000000000048947 */ /* 0x000fea0003800000 */
[----:B------:R-:W-:Y:S01]  /*12580*/  BPT.TRAP 0x1 ;  /* 0x000000040000795c */ /* 0x000fe20000300000 */
.L_x_893:
[----:B------:R-:W-:Y:S01]  /*12590*/  ULEA UR14, UR38, UR45, 0x3 ;  /* 0x0000002d260e7291 */ /* 0x000fe2000f8e183f */
[----:B------:R-:W-:-:S05]  /*125a0*/  IMAD.U32 R0, RZ, RZ, UR37 ;  /* 0x00000025ff007e24 */ /* 0x000fca000f8e00ff */
[----:B------:R-:W-:-:S04]  /*125b0*/  SHF.L.U32 R0, R0, 0x1f, RZ ;  /* 0x0000001f00007819 */ /* 0x000fc800000006ff */
[----:B------:R0:W1:Y:S01]  /*125c0*/  SYNCS.PHASECHK.TRANS64.TRYWAIT P1, [UR14+0x13250], R0 ;  /* 0x01325000ff0075a7 */ /* 0x000062000802014e */
[----:B------:R-:W-:Y:S05]  /*125d0*/  @!P0 BRA `(.L_x_894) ;  /* 0x0000000000048947 */ /* 0x000fea0003800000 */
[----:B------:R-:W-:Y:S01]  /*125e0*/  BPT.TRAP 0x1 ;  /* 0x000000040000795c */ /* 0x000fe20000300000 */
.L_x_894:
[----:B-1----:R-:W-:Y:S05]  /*125f0*/  @P1 BRA `(.L_x_895) ;  /* 0x0000000000081947 */ /* 0x002fea0003800000 */
[----:B------:R-:W1:Y:S02]  /*12600*/  SYNCS.PHASECHK.TRANS64.TRYWAIT P1, [UR14+0x13250], R0 ;  /* 0x01325000ff0075a7 */ /* 0x000e64000802014e */
[----:B-1----:R-:W-:Y:S05]  /*12610*/  @!P1 BRA `(.L_x_896) ;  /* 0x0000007400a49947 */ /* 0x002fea0003800000 */
.L_x_895:
[----:B------:R-:W-:Y:S01]  /*12620*/  ULDC.64 UR4, c[0x0][0x9a0] ;  /* 0x0002680000047ab9 */ /* 0x000fe20000000a00 */
[----:B------:R-:W-:Y:S01]  /*12630*/  UIADD3 UR45, UR45, 0x1000, URZ ;  /* 0x000010002d2d7890 */ /* 0x000fe2000fffe03f */
[----:B------:R-:W-:Y:S01]  /*12640*/  WARPGROUP.ARRIVE ;  /* 0x00000000000079c5 */ /* 0x000fe20000000000 */
[----:B------:R-:W-:Y:S01]  /*12650*/  UISETP.NE.U32.AND UP0, UPT, UR4, URZ, UPT ;  /* 0x0000003f0400728c */ /* 0x000fe2000bf05070 */
[----:B-1----:R-:W-:Y:S01]  /*12660*/  IMAD.MOV.U32 R5, RZ, RZ, 0x3f800000 ;  /* 0x3f800000ff057424 */ /* 0x002fe200078e00ff */
[----:B------:R-:W-:Y:S02]  /*12670*/  USHF.R.U32.HI UR45, URZ, 0x4, UR45 ;  /* 0x000000043f2d7899 */ /* 0x000fe4000801162d */
[----:B------:R-:W-:Y:S02]  /*12680*/  UISETP.NE.AND.EX UP0, UPT, UR5, URZ, UPT, UP0 ;  /* 0x0000003f0500728c */ /* 0x000fe4000bf05300 */
[----:B------:R-:W-:-:S04]  /*12690*/  ULOP3.LUT UR45, UR45, 0x3fff, URZ, 0xc0, !UPT ;  /* 0x00003fff2d2d7892 */ /* 0x000fc8000f8ec03f */
[----:B------:R-:W-:Y:S01]  /*126a0*/  ULOP3.LUT UR45, UR45, 0x10000, URZ, 0xfc, !UPT ;  /* 0x000100002d2d7892 */ /* 0x000fe2000f8efc3f */
[----:B------:R-:W-:-:S04]  /*126b0*/  PLOP3.LUT P1, PT, PT, PT, UP0, 0x80, 0x0 ;  /* 0x000000000000781c */ /* 0x000fc80003f2f008 */
[----:B------:R-:W-:Y:S01]  /*126c0*/  @UP0 USHF.R.S32.HI UR8, URZ, 0x1f, UR41 ;  /* 0x0000001f3f080899 */ /* 0x000fe20008011429 */
[----:B------:R-:W-:Y:S01]  /*126d0*/  @UP0 ULDC.64 UR10, c[0x0][0x9c8] ;  /* 0x00027200000a0ab9 */ /* 0x000fe20000000a00 */
[----:B------:R-:W-:Y:S02]  /*126e0*/  @UP0 USHF.R.S32.HI UR9, URZ, 0x1f, UR42 ;  /* 0x0000001f3f090899 */ /* 0x000fe4000801142a */
[----:B------:R-:W-:Y:S02]  /*126f0*/  @UP0 UIMAD UR8, UR8, UR10, URZ ;  /* 0x0000000a080802a4 */ /* 0x000fe4000f8e023f */
[----:B------:R-:W-:Y:S02]  /*12700*/  @UP0 UIMAD.WIDE.U32 UR6, UR41, UR10, URZ ;  /* 0x0000000a290602a5 */ /* 0x000fe4000f8e003f */
[----:B------:R-:W-:Y:S02]  /*12710*/  UIMAD UR10, UR38, 0x280, UR45 ;  /* 0x00000280260a78a4 */ /* 0x000fe4000f8e022d */
[----:B------:R-:W-:Y:S01]  /*12720*/  @UP0 UIMAD UR8, UR41, UR11, UR8 ;  /* 0x0000000b290802a4 */ /* 0x000fe2000f8e0208 */
[----:B------:R-:W-:-:S02]  /*12730*/  @UP0 ULDC.64 UR12, c[0x0][0x9d0] ;  /* 0x00027400000c0ab9 */ /* 0x000fc40000000a00 */
[----:B------:R-:W-:Y:S01]  /*12740*/  UMOV UR11, 0xc0000010 ;  /* 0xc0000010000b7882 */ /* 0x000fe20000000000 */
[----:B------:R-:W-:Y:S02]  /*12750*/  @UP0 UIMAD UR9, UR9, UR12, URZ ;  /* 0x0000000c090902a4 */ /* 0x000fe4000f8e023f */
[----:B------:R-:W-:-:S07]  /*12760*/  @UP0 UIADD3 UR7, UR7, UR8, URZ ;  /* 0x0000000807070290 */ /* 0x000fce000fffe03f */
[----:B------:R-:W-:Y:S01]  /*12770*/  QGMMA.64x64x32.F32.E4M3.E4M3 R24, R152, gdesc[UR8], R24, gsb0 ;  /* 0x00e0000898187df3 */ /* 0x000fe20008000818 */
[----:B------:R-:W-:Y:S02]  /*12780*/  @UP0 UIMAD UR9, UR42, UR13, UR9 ;  /* 0x0000000d2a0902a4 */ /* 0x000fe4000f8e0209 */
[----:B------:R-:W-:-:S04]  /*12790*/  @UP0 UIMAD.WIDE.U32 UR6, UR42, UR12, UR6 ;  /* 0x0000000c2a0602a5 */ /* 0x000fc8000f8e0006 */
[----:B------:R-:W-:Y:S02]  /*127a0*/  @UP0 UIADD3 UR7, UR7, UR9, URZ ;  /* 0x0000000907070290 */ /* 0x000fe4000fffe03f */
[----:B------:R-:W-:-:S04]  /*127b0*/  @UP0 ULEA UR4, UP1, UR6, UR4, 0x2 ;  /* 0x0000000406040291 */ /* 0x000fc8000f82103f */
[----:B------:R-:W-:Y:S02]  /*127c0*/  @UP0 ULEA.HI.X UR5, UR6, UR5, UR7, 0x2, UP1 ;  /* 0x0000000506050291 */ /* 0x000fe400088f1407 */
[----:B------:R-:W-:-:S04]  /*127d0*/  IMAD.U32 R6, RZ, RZ, UR4 ;  /* 0x00000004ff067e24 */ /* 0x000fc8000f8e00ff */
[----:B------:R-:W-:Y:S01]  /*127e0*/  IMAD.U32 R7, RZ, RZ, UR5 ;  /* 0x00000005ff077e24 */ /* 0x000fe2000f8e00ff */
        /* <DEDUP_REMOVED lines=51> */
[----:B------:R-:W-:Y:S01]  /*12b20*/  @P2 FFMA.FTZ R3, R6, R9, R7 ;  /* 0x0000000906032223 */ /* 0x000fe20000010007 */
[----:B------:R-:W-:Y:S02]  /*12b30*/  IMAD.MOV.U32 R0, RZ, RZ, -0x800000 ;  /* 0xff800000ff007424 */ /* 0x000fe400078e00ff */
[----:B------:R-:W-:Y:S01]  /*12b40*/  @P3 FFMA.FTZ R0, R12, R56, R11 ;  /* 0x000000380c003223 */ /* 0x000fe2000001000b */
[-C--:B--2---:R-:W-:Y:S01]  /*12b50*/  FMUL.FTZ R4, R4, R5.reuse ;  /* 0x0000000504047220 */ /* 0x084fe20000410000 */
[----:B---3--:R-:W-:Y:S01]  /*12b60*/  FMUL.FTZ R6, R8, R5 ;  /* 0x0000000508067220 */ /* 0x008fe20000410000 */
[----:B------:R-:W-:-:S02]  /*12b70*/  WARPGROUP.DEPBAR.LE gsb0, 0x0 ;  /* 0x00008000000079c5 */ /* 0x000fc40000010000 */
[----:B------:R-:W-:Y:S05]  /*12b80*/  @!P0 BRA `(.L_x_897) ;  /* 0x0000000000048947 */ /* 0x000fea0003800000 */
[----:B------:R-:W-:Y:S01]  /*12b90*/  BPT.TRAP 0x1 ;  /* 0x000000040000795c */ /* 0x000fe20000300000 */
.L_x_897:
[----:B------:R-:W-:Y:S01]  /*12ba0*/  UIADD3 UR4, UR14, 0x13260, URZ ;  /* 0x000132600e047890 */ /* 0x000fe2000fffe03f */
[-C--:B------:R-:W-:Y:S01]  /*12bb0*/  FMUL.FTZ R56, R25, R4.reuse ;  /* 0x0000000419387220 */ /* 0x080fe20000410000 */
[----:B------:R-:W-:Y:S01]  /*12bc0*/  UIADD3 UR38, UR38, 0x1, URZ ;  /* 0x0000000126267890 */ /* 0x000fe2000fffe03f */
[----:B------:R-:W-:Y:S01]  /*12bd0*/  FMUL.FTZ R57, R24, R4 ;  /* 0x0000000418397220 */ /* 0x000fe20000410000 */
[----:B------:R-:W-:Y:S01]  /*12be0*/  UPRMT UR4, UR44, 0x654, UR4 ;  /* 0x000006542c047896 */ /* 0x000fe20008000004 */
[----:B------:R-:W-:Y:S01]  /*12bf0*/  FMUL.FTZ R25, R26, R6 ;  /* 0x000000061a197220 */ /* 0x000fe20000410000 */
        /* <DEDUP_REMOVED lines=8> */
[----:B------:R-:W-:Y:S01]  /*12c80*/  USEL UR4, URZ, 0x1, UP0 ;  /* 0x000000013f047887 */ /* 0x000fe20008000000 */
        /* <DEDUP_REMOVED lines=27> */
.L_x_819:
[----:B------:R-:W0:Y:S01]  /*12e40*/  S2R R7, SR_CgaCtaId ;  /* 0x0000000000077919 */ /* 0x000e220000008800 */
[----:B------:R-:W-:Y:S01]  /*12e50*/  MOV R4, 0x400 ;  /* 0x0000040000047802 */ /* 0x000fe20000000f00 */
[----:B------:R-:W-:Y:S01]  /*12e60*/  BSSY B0, `(.L_x_898) ;  /* 0x0000182000007945 */ /* 0x000fe20003800000 */
[----:B------:R-:W-:Y:S02]  /*12e70*/  BAR.SYNC.DEFER_BLOCKING 0x5, 0x200 ;  /* 0x0148000000007b1d */ /* 0x000fe40000010000 */
[----:B0-----:R-:W-:-:S05]  /*12e80*/  LEA R4, R7, R4, 0x18 ;  /* 0x0000000407047211 */ /* 0x001fca00078ec0ff */
[----:B------:R-:W0:Y:S02]  /*12e90*/  LDS R6, [R4+0x132d0] ;  /* 0x0132d00004067984 */ /* 0x000e240000000800 */
[----:B0-----:R-:W-:Y:S01]  /*12ea0*/  R2UR UR4, R6 ;  /* 0x00000000060472ca */ /* 0x001fe200000e0000 */
[----:B------:R-:W-:Y:S06]  /*12eb0*/  BAR.ARV 0x4, 0x200 ;  /* 0x0108000000007b1d */ /* 0x000fec0000002000 */
[----:B------:R-:W-:Y:S08]  /*12ec0*/  @P0 BRA `(.L_x_899) ;  /* 0x00000010000c0947 */ /* 0x000ff00003800000 */
[----:B------:R-:W0:Y:S01]  /*12ed0*/  S2R R27, SR_TID.X ;  /* 0x00000000001b7919 */ /* 0x000e220000002100 */
[----:B------:R-:W-:Y:S01]  /*12ee0*/  ULDC.64 UR6, c[0x4][0x38] ;  /* 0x01000e0000067ab9 */ /* 0x000fe20000000a00 */
[----:B------:R-:W2:Y:S04]  /*12ef0*/  LDL R35, [R1+0xc] ;  /* 0x00000c0001237983 */ /* 0x000ea80000100800 */
[----:B------:R-:W3:Y:S01]  /*12f00*/  LDL R41, [R1+0x8] ;  /* 0x0000080001297983 */ /* 0x000ee20000100800 */
[----:B------:R-:W-:Y:S01]  /*12f10*/  F2FP.BF16.F32.PACK_AB R54, R54, R5 ;  /* 0x000000053636723e */ /* 0x000fe200000010ff */
[----:B------:R-:W1:Y:S01]  /*12f20*/  S2R R33, SR_SWINHI ;  /* 0x0000000000217919 */ /* 0x000e620000002f00 */
[----:B------:R-:W4:Y:S01]  /*12f30*/  LDC R5, c[0x0][0xbe8] ;  /* 0x0002fa00ff057b82 */ /* 0x000f220000000800 */
[----:B------:R-:W-:-:S02]  /*12f40*/  F2FP.BF16.F32.PACK_AB R25, R30, R25 ;  /* 0x000000191e19723e */ /* 0x000fc400000010ff */
[----:B------:R-:W-:Y:S02]  /*12f50*/  F2FP.BF16.F32.PACK_AB R26, R31, R26 ;  /* 0x0000001a1f1a723e */ /* 0x000fe400000010ff */
[----:B------:R-:W-:Y:S02]  /*12f60*/  F2FP.BF16.F32.PACK_AB R21, R36, R21 ;  /* 0x000000152415723e */ /* 0x000fe400000010ff */
[----:B------:R-:W-:Y:S02]  /*12f70*/  F2FP.BF16.F32.PACK_AB R9, R52, R9 ;  /* 0x000000093409723e */ /* 0x000fe400000010ff */
[----:B------:R-:W-:Y:S02]  /*12f80*/  F2FP.BF16.F32.PACK_AB R10, R53, R10 ;  /* 0x0000000a350a723e */ /* 0x000fe400000010ff */
[----:B------:R-:W-:Y:S02]  /*12f90*/  F2FP.BF16.F32.PACK_AB R46, R46, R11 ;  /* 0x0000000b2e2e723e */ /* 0x000fe400000010ff */
[----:B------:R-:W-:-:S02]  /*12fa0*/  F2FP.BF16.F32.PACK_AB R20, R39, R20 ;  /* 0x000000142714723e */ /* 0x000fc400000010ff */
[----:B------:R-:W-:Y:S01]  /*12fb0*/  F2FP.BF16.F32.PACK_AB R55, R55, R8 ;  /* 0x000000083737723e */ /* 0x000fe200000010ff */
[----:B------:R-:W-:Y:S01]  /*12fc0*/  USHF.R.S32.HI UR12, URZ, 0x1f, UR42 ;  /* 0x0000001f3f0c7899 */ /* 0x000fe2000801142a */
[----:B------:R-:W-:Y:S01]  /*12fd0*/  F2FP.BF16.F32.PACK_AB R24, R37, R24 ;  /* 0x000000182518723e */ /* 0x000fe200000010ff */
[----:B------:R-:W-:Y:S01]  /*12fe0*/  ULDC.64 UR8, c[0x0][0xb90] ;  /* 0x0002e40000087ab9 */ /* 0x000fe20000000a00 */
[----:B0-----:R-:W-:Y:S01]  /*12ff0*/  IMAD.SHL.U32 R6, R27, 0x4, RZ ;  /* 0x000000041b067824 */ /* 0x001fe200078e00ff */
[----:B------:R-:W-:Y:S02]  /*13000*/  F2FP.BF16.F32.PACK_AB R13, R44, R13 ;  /* 0x0000000d2c0d723e */ /* 0x000fe400000010ff */
[----:B------:R-:W-:Y:S02]  /*13010*/  F2FP.BF16.F32.PACK_AB R14, R45, R14 ;  /* 0x0000000e2d0e723e */ /* 0x000fe400000010ff */
[----:B------:R-:W-:Y:S02]  /*13020*/  F2FP.BF16.F32.PACK_AB R15, R38, R15 ;  /* 0x0000000f260f723e */ /* 0x000fe400000010ff */
[----:B------:R-:W-:Y:S01]  /*13030*/  F2FP.BF16.F32.PACK_AB R47, R47, R12 ;  /* 0x0000000c2f2f723e */ /* 0x000fe200000010ff */
[----:B------:R-:W-:Y:S01]  /*13040*/  USHF.R.S32.HI UR13, URZ, 0x1f, UR41 ;  /* 0x0000001f3f0d7899 */ /* 0x000fe20008011429 */
[----:B------:R-:W-:Y:S01]  /*13050*/  LOP3.LUT R6, R6, 0xc, RZ, 0xc0, !PT ;  /* 0x0000000c06067812 */ /* 0x000fe200078ec0ff */
[----:B------:R-:W-:Y:S01]  /*13060*/  ULDC.64 UR10, c[0x0][0xb98] ;  /* 0x0002e600000a7ab9 */ /* 0x000fe20000000a00 */
[----:B------:R-:W-:Y:S02]  /*13070*/  BAR.SYNC.DEFER_BLOCKING 0x1, 0x180 ;  /* 0x0046000000007b1d */ /* 0x000fe40000010000 */
[----:B------:R-:W-:-:S05]  /*13080*/  IADD3 R6, P0, R6, UR6, RZ ;  /* 0x0000000606067c10 */ /* 0x000fca000ff1e0ff */
[----:B------:R-:W-:-:S05]  /*13090*/  IMAD.X R7, RZ, RZ, UR7, P0 ;  /* 0x00000007ff077e24 */ /* 0x000fca00080e06ff */
[----:B------:R0:W3:Y:S01]  /*130a0*/  LDG.E.CONSTANT R17, desc[UR48][R6.64] ;  /* 0x0000003006117981 */ /* 0x0000e2000c1e9900 */
[----:B----4-:R-:W-:Y:S02]  /*130b0*/  ISETP.NE.AND P2, PT, R5, 0x1, PT ;  /* 0x000000010500780c */ /* 0x010fe40003f45270 */
[----:B------:R-:W-:Y:S02]  /*130c0*/  F2FP.BF16.F32.PACK_AB R28, R28, R57 ;  /* 0x000000391c1c723e */ /* 0x000fe400000010ff */
[----:B------:R-:W-:Y:S02]  /*130d0*/  F2FP.BF16.F32.PACK_AB R29, R29, R56 ;  /* 0x000000381d1d723e */ /* 0x000fe400000010ff */
[----:B0-----:R-:W-:-:S04]  /*130e0*/  LOP3.LUT P0, R6, R27, 0x3, RZ, 0xc0, !PT ;  /* 0x000000031b067812 */ /* 0x001fc8000780c0ff */
[----:B------:R-:W-:-:S03]  /*130f0*/  ISETP.EQ.OR P0, PT, R6, 0x3, !P0 ;  /* 0x000000030600780c */ /* 0x000fc60004702670 */
[----:B------:R-:W0:Y:S01]  /*13100*/  @P2 LDC R42, c[0x0][0xbf0] ;  /* 0x0002fc00ff2a2b82 */ /* 0x000e220000000800 */
[----:B------:R-:W-:Y:S02]  /*13110*/  MOV R6, R4 ;  /* 0x0000000400067202 */ /* 0x000fe40000000f00 */
[----:B-1----:R-:W-:Y:S02]  /*13120*/  MOV R7, R33 ;  /* 0x0000002100077202 */ /* 0x002fe40000000f00 */
[----:B------:R-:W-:Y:S02]  /*13130*/  SEL R36, R25, R26, P0 ;  /* 0x0000001a19247207 */ /* 0x000fe40000000000 */
[----:B------:R-:W-:Y:S02]  /*13140*/  SEL R25, R26, R25, P0 ;  /* 0x000000191a197207 */ /* 0x000fe40000000000 */
[----:B------:R-:W-:Y:S01]  /*13150*/  SEL R34, R9, R10, P0 ;  /* 0x0000000a09227207 */ /* 0x000fe20000000000 */
[----:B------:R-:W1:Y:S01]  /*13160*/  @P2 LDC R26, c[0x0][0xbec] ;  /* 0x0002fb00ff1a2b82 */ /* 0x000e620000000800 */
[----:B------:R-:W-:Y:S01]  /*13170*/  SEL R31, R10, R9, P0 ;  /* 0x000000090a1f7207 */ /* 0x000fe20000000000 */
[----:B------:R-:W-:Y:S01]  /*13180*/  IMAD R9, R156, 0x40, R23 ;  /* 0x000000409c097824 */ /* 0x000fe200078e0217 */
[----:B------:R-:W-:Y:S01]  /*13190*/  SEL R32, R21, R24, P0 ;  /* 0x0000001815207207 */ /* 0x000fe20000000000 */
[----:B------:R-:W-:Y:S01]  /*131a0*/  UIMAD UR5, UR12, UR8, URZ ;  /* 0x000000080c0572a4 */ /* 0x000fe2000f8e023f */
[----:B------:R-:W-:-:S02]  /*131b0*/  SEL R21, R24, R21, P0 ;  /* 0x0000001518157207 */ /* 0x000fc40000000000 */
[----:B------:R-:W-:Y:S02]  /*131c0*/  SEL R24, R13, R14, P0 ;  /* 0x0000000e0d187207 */ /* 0x000fe40000000000 */
[----:B------:R-:W-:Y:S01]  /*131d0*/  SEL R27, R14, R13, P0 ;  /* 0x0000000d0e1b7207 */ /* 0x000fe20000000000 */
[----:B------:R-:W-:Y:S01]  /*131e0*/  UIMAD.WIDE.U32 UR6, UR42, UR8, URZ ;  /* 0x000000082a0672a5 */ /* 0x000fe2000f8e003f */
[----:B------:R-:W-:Y:S01]  /*131f0*/  SEL R38, R15, R20, P0 ;  /* 0x000000140f267207 */ /* 0x000fe20000000000 */
[----:B------:R-:W-:Y:S01]  /*13200*/  UIMAD UR5, UR42, UR9, UR5 ;  /* 0x000000092a0572a4 */ /* 0x000fe2000f8e0205 */
[----:B------:R-:W-:Y:S01]  /*13210*/  SEL R33, R20, R15, P0 ;  /* 0x0000000f14217207 */ /* 0x000fe20000000000 */
[----:B------:R-:W-:Y:S01]  /*13220*/  UIMAD UR8, UR13, UR10, URZ ;  /* 0x0000000a0d0872a4 */ /* 0x000fe2000f8e023f */
[----:B------:R-:W-:Y:S01]  /*13230*/  SEL R30, R28, R29, P0 ;  /* 0x0000001d1c1e7207 */ /* 0x000fe20000000000 */
[----:B------:R-:W-:Y:S01]  /*13240*/  UIADD3 UR7, UR7, UR5, URZ ;  /* 0x0000000507077290 */ /* 0x000fe2000fffe03f */
[----:B------:R-:W-:Y:S01]  /*13250*/  SEL R29, R29, R28, P0 ;  /* 0x0000001c1d1d7207 */ /* 0x000fe20000000000 */
[----:B------:R-:W-:Y:S01]  /*13260*/  UIMAD UR8, UR41, UR11, UR8 ;  /* 0x0000000b290872a4 */ /* 0x000fe2000f8e0208 */
[----:B------:R-:W-:Y:S01]  /*13270*/  SEL R40, R46, R47, P0 ;  /* 0x0000002f2e287207 */ /* 0x000fe20000000000 */
[----:B------:R-:W-:Y:S01]  /*13280*/  UIMAD.WIDE.U32 UR6, UR41, UR10, UR6 ;  /* 0x0000000a290672a5 */ /* 0x000fe2000f8e0006 */
[----:B------:R-:W-:Y:S01]  /*13290*/  SEL R44, R54, R55, P0 ;  /* 0x00000037362c7207 */ /* 0x000fe20000000000 */
[----:B------:R-:W-:Y:S01]  /*132a0*/  ULDC UR5, c[0x0][0xa88] ;  /* 0x0002a20000057ab9 */ /* 0x000fe20000000800 */
[----:B------:R-:W-:Y:S01]  /*132b0*/  SEL R47, R47, R46, P0 ;  /* 0x0000002e2f2f7207 */ /* 0x000fe20000000000 */
[----:B------:R-:W-:Y:S01]  /*132c0*/  ULDC.64 UR10, c[0x0][0xaf0] ;  /* 0x0002bc00000a7ab9 */ /* 0x000fe20000000a00 */
[----:B------:R-:W-:Y:S01]  /*132d0*/  SEL R55, R55, R54, P0 ;  /* 0x0000003637377207 */ /* 0x000fe20000000000 */
[----:B--2---:R-:W-:-:S03]  /*132e0*/  IMAD.WIDE R10, R35, 0x2, R6 ;  /* 0x00000002230a7825 */ /* 0x004fc600078e0206 */
[C---:B------:R-:W-:Y:S01]  /*132f0*/  IADD3 R39, P4, R10.reuse, 0x20, RZ ;  /* 0x000000200a277810 */ /* 0x040fe20007f9e0ff */
[----:B------:R-:W-:Y:S01]  /*13300*/  IMAD.WIDE R6, R9, 0x2, R6 ;  /* 0x0000000209067825 */ /* 0x000fe200078e0206 */
[C---:B------:R-:W-:Y:S02]  /*13310*/  LOP3.LUT R9, R10.reuse, 0x380, RZ, 0xc0, !PT ;  /* 0x000003800a097812 */ /* 0x040fe400078ec0ff */
[----:B------:R-:W-:Y:S02]  /*13320*/  LOP3.LUT R8, R39, 0x380, RZ, 0xc0, !PT ;  /* 0x0000038027087812 */ /* 0x000fe400078ec0ff */
[----:B------:R-:W-:Y:S02]  /*13330*/  IADD3 R37, P1, R10, 0x60, RZ ;  /* 0x000000600a257810 */ /* 0x000fe40007f3e0ff */
[----:B------:R-:W-:Y:S02]  /*13340*/  SHF.R.U64 R9, R9, 0x3, RZ ;  /* 0x0000000309097819 */ /* 0x000fe400000012ff */
[----:B------:R-:W-:-:S02]  /*13350*/  SHF.R.U64 R8, R8, 0x3, RZ ;  /* 0x0000000308087819 */ /* 0x000fc400000012ff */
[----:B------:R-:W-:Y:S02]  /*13360*/  IADD3 R35, P3, R10, 0x40, RZ ;  /* 0x000000400a237810 */ /* 0x000fe40007f7e0ff */
[----:B------:R-:W-:Y:S02]  /*13370*/  LOP3.LUT R12, R37, 0x380, RZ, 0xc0, !PT ;  /* 0x00000380250c7812 */ /* 0x000fe400078ec0ff */
[----:B------:R-:W-:Y:S02]  /*13380*/  LOP3.LUT R10, R9, R10, RZ, 0x3c, !PT ;  /* 0x0000000a090a7212 */ /* 0x000fe400078e3cff */
[----:B------:R-:W-:Y:S01]  /*13390*/  LOP3.LUT R8, R8, R39, RZ, 0x3c, !PT ;  /* 0x0000002708087212 */ /* 0x000fe200078e3cff */
[----:B------:R-:W-:Y:S01]  /*133a0*/  VIADD R39, R19, UR40 ;  /* 0x0000002813277c36 */ /* 0x000fe20008000000 */
[----:B------:R-:W-:Y:S01]  /*133b0*/  LOP3.LUT R14, R35, 0x380, RZ, 0xc0, !PT ;  /* 0x00000380230e7812 */ /* 0x000fe200078ec0ff */
[--C-:B------:R-:W-:Y:S01]  /*133c0*/  IMAD.X R13, RZ, RZ, R11.reuse, P1 ;  /* 0x000000ffff0d7224 */ /* 0x100fe200008e060b */
[----:B------:R-:W-:Y:S01]  /*133d0*/  SHF.R.U64 R12, R12, 0x3, RZ ;  /* 0x000000030c0c7819 */ /* 0x000fe200000012ff */
[--C-:B------:R-:W-:Y:S01]  /*133e0*/  IMAD.X R15, RZ, RZ, R11.reuse, P3 ;  /* 0x000000ffff0f7224 */ /* 0x100fe200018e060b */
[----:B------:R-:W-:Y:S01]  /*133f0*/  MOV R48, R10 ;  /* 0x0000000a00307202 */ /* 0x000fe20000000f00 */
[----:B------:R-:W-:Y:S01]  /*13400*/  IMAD.X R9, RZ, RZ, R11, P4 ;  /* 0x000000ffff097224 */ /* 0x000fe200020e060b */
[----:B------:R-:W-:Y:S01]  /*13410*/  SHF.R.U64 R14, R14, 0x3, RZ ;  /* 0x000000030e0e7819 */ /* 0x000fe200000012ff */
[----:B-1----:R-:W-:Y:S01]  /*13420*/  @P2 IMAD.HI.U32 R11, R39, R26, RZ ;  /* 0x0000001a270b2227 */ /* 0x002fe200078e00ff */
[----:B------:R-:W-:-:S02]  /*13430*/  LOP3.LUT R12, R12, R37, RZ, 0x3c, !PT ;  /* 0x000000250c0c7212 */ /* 0x000fc400078e3cff */
[----:B------:R-:W-:Y:S01]  /*13440*/  IADD3 R37, P4, R6, 0x1800, RZ ;  /* 0x0000180006257810 */ /* 0x000fe20007f9e0ff */
[----:B------:R-:W-:Y:S01]  /*13450*/  IMAD.MOV.U32 R10, RZ, RZ, R39 ;  /* 0x000000ffff0a7224 */ /* 0x000fe200078e0027 */
[----:B------:R-:W-:Y:S02]  /*13460*/  LOP3.LUT R14, R14, R35, RZ, 0x3c, !PT ;  /* 0x000000230e0e7212 */ /* 0x000fe400078e3cff */
[----:B------:R-:W-:Y:S02]  /*13470*/  IADD3 R35, P3, R6, 0x3000, RZ ;  /* 0x0000300006237810 */ /* 0x000fe40007f7e0ff */
[----:B0-----:R-:W-:Y:S02]  /*13480*/  @P2 SHF.R.U32.HI R10, RZ, R42, R11 ;  /* 0x0000002aff0a2219 */ /* 0x001fe4000001160b */
[----:B------:R-:W-:Y:S01]  /*13490*/  LOP3.LUT R28, R37, 0x380, RZ, 0xc0, !PT ;  /* 0x00000380251c7812 */ /* 0x000fe200078ec0ff */
[----:B------:R-:W-:Y:S01]  /*134a0*/  IMAD.U32 R42, RZ, RZ, UR8 ;  /* 0x00000008ff2a7e24 */ /* 0x000fe2000f8e00ff */
[----:B------:R-:W-:Y:S01]  /*134b0*/  LOP3.LUT R20, R35, 0x380, RZ, 0xc0, !PT ;  /* 0x0000038023147812 */ /* 0x000fe200078ec0ff */
[----:B------:R-:W-:Y:S01]  /*134c0*/  ULDC.64 UR8, c[0x0][0xae8] ;  /* 0x0002ba0000087ab9 */ /* 0x000fe20000000a00 */
[----:B------:R-:W-:Y:S01]  /*134d0*/  MOV R45, R14 ;  /* 0x0000000e002d7202 */ /* 0x000fe20000000f00 */
[----:B------:R-:W-:Y:S01]  /*134e0*/  IMAD.MOV R14, RZ, RZ, -R10 ;  /* 0x000000ffff0e7224 */ /* 0x000fe200078e0a0a */
[----:B------:R-:W-:-:S02]  /*134f0*/  MOV R43, R12 ;  /* 0x0000000c002b7202 */ /* 0x000fc40000000f00 */
[----:B------:R-:W-:Y:S02]  /*13500*/  SHF.R.S32.HI R11, RZ, 0x1f, R10 ;  /* 0x0000001fff0b7819 */ /* 0x000fe4000001140a */
[----:B------:R-:W-:Y:S02]  /*13510*/  IADD3 R10, P1, R10, UR6, RZ ;  /* 0x000000060a0a7c10 */ /* 0x000fe4000ff3e0ff */
[----:B---3--:R-:W-:Y:S02]  /*13520*/  LOP3.LUT R12, R17, 0x2, RZ, 0x3c, !PT ;  /* 0x00000002110c7812 */ /* 0x008fe400078e3cff */
[----:B------:R-:W-:Y:S02]  /*13530*/  SHF.R.U64 R28, R28, 0x3, RZ ;  /* 0x000000031c1c7819 */ /* 0x000fe400000012ff */
[----:B------:R-:W-:Y:S01]  /*13540*/  SHF.R.U64 R20, R20, 0x3, RZ ;  /* 0x0000000314147819 */ /* 0x000fe200000012ff */
[----:B------:R-:W-:Y:S01]  /*13550*/  SHFL.IDX PT, R30, R30, R17, 0x1c1f ;  /* 0x001c1f111e1e7589 */ /* 0x000fe200000e0000 */
[----:B------:R-:W-:Y:S01]  /*13560*/  IADD3.X R11, R11, UR7, R42, P1, !PT ;  /* 0x000000070b0b7c10 */ /* 0x000fe20008ffe42a */
[----:B------:R-:W-:Y:S01]  /*13570*/  IMAD R13, R5, R14, R39 ;  /* 0x0000000e050d7224 */ /* 0x000fe200078e0227 */
[----:B------:R-:W-:Y:S01]  /*13580*/  LOP3.LUT R28, R28, R37, RZ, 0x3c, !PT ;  /* 0x000000251c1c7212 */ /* 0x000fe200078e3cff */
[----:B------:R0:W-:Y:S01]  /*13590*/  SHFL.IDX PT, R26, R24, R17, 0x1c1f ;  /* 0x001c1f11181a7589 */ /* 0x0001e200000e0000 */
[----:B------:R-:W-:Y:S01]  /*135a0*/  LOP3.LUT R20, R20, R35, RZ, 0x3c, !PT ;  /* 0x0000002314147212 */ /* 0x000fe200078e3cff */
[----:B------:R-:W-:-:S02]  /*135b0*/  ULDC.64 UR6, c[0x0][0xb88] ;  /* 0x0002e20000067ab9 */ /* 0x000fc40000000a00 */
[----:B------:R-:W-:Y:S04]  /*135c0*/  SHFL.IDX PT, R36, R36, R17, 0x1c1f ;  /* 0x001c1f1124247589 */ /* 0x000fe800000e0000 */
[----:B------:R-:W-:Y:S04]  /*135d0*/  SHFL.IDX PT, R15, R38, R17, 0x1c1f ;  /* 0x001c1f11260f7589 */ /* 0x000fe800000e0000 */
[----:B------:R-:W1:Y:S04]  /*135e0*/  SHFL.IDX PT, R29, R29, R12, 0x1c1f ;  /* 0x001c1f0c1d1d7589 */ /* 0x000e6800000e0000 */
[----:B------:R-:W2:Y:S04]  /*135f0*/  SHFL.IDX PT, R27, R27, R12, 0x1c1f ;  /* 0x001c1f0c1b1b7589 */ /* 0x000ea800000e0000 */
[----:B------:R-:W3:Y:S04]  /*13600*/  SHFL.IDX PT, R25, R25, R12, 0x1c1f ;  /* 0x001c1f0c19197589 */ /* 0x000ee800000e0000 */
[----:B------:R-:W4:Y:S04]  /*13610*/  SHFL.IDX PT, R42, R33, R12, 0x1c1f ;  /* 0x001c1f0c212a7589 */ /* 0x000f2800000e0000 */
[----:B------:R-:W-:Y:S04]  /*13620*/  SHFL.IDX PT, R32, R32, R17, 0x1c1f ;  /* 0x001c1f1120207589 */ /* 0x000fe800000e0000 */
[----:B------:R-:W-:Y:S04]  /*13630*/  SHFL.IDX PT, R37, R44, R17, 0x1c1f ;  /* 0x001c1f112c257589 */ /* 0x000fe800000e0000 */
[----:B------:R-:W4:Y:S01]  /*13640*/  SHFL.IDX PT, R21, R21, R12, 0x1c1f ;  /* 0x001c1f0c15157589 */ /* 0x000f2200000e0000 */
[----:B------:R-:W-:-:S03]  /*13650*/  SHF.R.S32.HI R14, RZ, 0x1f, R13 ;  /* 0x0000001fff0e7819 */ /* 0x000fc6000001140d */
[----:B------:R-:W-:Y:S04]  /*13660*/  SHFL.IDX PT, R34, R34, R17, 0x1c1f ;  /* 0x001c1f1122227589 */ /* 0x000fe800000e0000 */
[----:B------:R1:W-:Y:S04]  /*13670*/  SHFL.IDX PT, R35, R40, R17, 0x1c1f ;  /* 0x001c1f1128237589 */ /* 0x0003e800000e0000 */
[----:B------:R-:W4:Y:S04]  /*13680*/  SHFL.IDX PT, R31, R31, R12, 0x1c1f ;  /* 0x001c1f0c1f1f7589 */ /* 0x000f2800000e0000 */
[----:B------:R2:W4:Y:S04]  /*13690*/  SHFL.IDX PT, R44, R47, R12, 0x1c1f ;  /* 0x001c1f0c2f2c7589 */ /* 0x00052800000e0000 */
[----:B------:R4:W4:Y:S01]  /*136a0*/  SHFL.IDX PT, R46, R55, R12, 0x1c1f ;  /* 0x001c1f0c372e7589 */ /* 0x00092200000e0000 */
[----:B------:R-:W-:-:S02]  /*136b0*/  IMAD R14, R14, UR6, RZ ;  /* 0x000000060e0e7c24 */ /* 0x000fc4000f8e02ff */
[----:B------:R-:W-:-:S04]  /*136c0*/  IMAD.WIDE.U32 R10, R13, UR6, R10 ;  /* 0x000000060d0a7c25 */ /* 0x000fc8000f8e000a */
[----:B------:R-:W-:Y:S01]  /*136d0*/  IMAD R13, R13, UR7, R14 ;  /* 0x000000070d0d7c24 */ /* 0x000fe2000f8e020e */
[----:B------:R-:W-:Y:S01]  /*136e0*/  ULDC.64 UR6, c[0x0][0xb50] ;  /* 0x0002d40000067ab9 */ /* 0x000fe20000000a00 */
[----:B0-----:R-:W-:Y:S01]  /*136f0*/  VIADD R24, R41, UR40 ;  /* 0x0000002829187c36 */ /* 0x001fe20008000000 */
[----:B------:R-:W-:Y:S01]  /*13700*/  LOP3.LUT P1, RZ, R157, 0x3, RZ, 0xc0, !PT ;  /* 0x000000039dff7812 */ /* 0x000fe2000782c0ff */
[----:B-1----:R-:W-:Y:S01]  /*13710*/  IMAD R17, R5, UR5, RZ ;  /* 0x0000000505117c24 */ /* 0x002fe2000f8e02ff */
[----:B------:R-:W-:Y:S01]  /*13720*/  LEA R33, P6, R10, UR6, 0x2 ;  /* 0x000000060a217c11 */ /* 0x000fe2000f8c10ff */
[----:B------:R-:W-:Y:S02]  /*13730*/  IMAD.IADD R11, R11, 0x1, R13 ;  /* 0x000000010b0b7824 */ /* 0x000fe400078e020d */
[C---:B------:R-:W-:Y:S01]  /*13740*/  VIADD R14, R24.reuse, 0x8 ;  /* 0x00000008180e7836 */ /* 0x040fe20000000000 */
[----:B--2---:R-:W-:Y:S02]  /*13750*/  MOV R47, R8 ;  /* 0x00000008002f7202 */ /* 0x004fe40000000f00 */
[----:B------:R-:W-:-:S02]  /*13760*/  ISETP.GE.OR P5, PT, R24, R17, P1 ;  /* 0x000000111800720c */ /* 0x000fc40000fa6670 */
[----:B------:R-:W-:Y:S02]  /*13770*/  LEA.HI.X R49, R10, UR7, R11, 0x2, P6 ;  /* 0x000000070a317c11 */ /* 0x000fe4000b0f140b */
[----:B------:R-:W-:Y:S02]  /*13780*/  ISETP.GE.OR P1, PT, R14, R17, P1 ;  /* 0x000000110e00720c */ /* 0x000fe40000f26670 */
[----:B------:R-:W-:Y:S02]  /*13790*/  SEL R8, R30, R29, P0 ;  /* 0x0000001d1e087207 */ /* 0x000fe40000000000 */
[----:B------:R-:W-:Y:S02]  /*137a0*/  SEL R10, R29, R30, P0 ;  /* 0x0000001e1d0a7207 */ /* 0x000fe40000000000 */
[----:B------:R-:W-:Y:S02]  /*137b0*/  SEL R24, R26, R27, P0 ;  /* 0x0000001b1a187207 */ /* 0x000fe40000000000 */
[----:B---3--:R-:W-:-:S02]  /*137c0*/  SEL R9, R36, R25, P0 ;  /* 0x0000001924097207 */ /* 0x008fc40000000000 */
[----:B------:R-:W-:Y:S02]  /*137d0*/  SEL R11, R25, R36, P0 ;  /* 0x00000024190b7207 */ /* 0x000fe40000000000 */
[----:B----4-:R-:W-:Y:S01]  /*137e0*/  SEL R13, R15, R42, P0 ;  /* 0x0000002a0f0d7207 */ /* 0x010fe20000000000 */
[----:B------:R-:W-:Y:S01]  /*137f0*/  SHFL.IDX PT, R38, R33, RZ, 0x1c1f ;  /* 0x001c1fff21267589 */ /* 0x000fe200000e0000 */
[----:B------:R-:W-:Y:S02]  /*13800*/  SEL R12, R32, R21, P0 ;  /* 0x00000015200c7207 */ /* 0x000fe40000000000 */
[----:B------:R-:W-:Y:S01]  /*13810*/  SEL R14, R21, R32, P0 ;  /* 0x00000020150e7207 */ /* 0x000fe20000000000 */
[----:B------:R0:W-:Y:S01]  /*13820*/  SHFL.IDX PT, R40, R33, 0x1, 0x1c1f ;  /* 0x003c1f0021287f89 */ /* 0x0001e200000e0000 */
[----:B------:R-:W-:Y:S02]  /*13830*/  SEL R26, R27, R26, P0 ;  /* 0x0000001a1b1a7207 */ /* 0x000fe40000000000 */
[----:B------:R-:W-:-:S02]  /*13840*/  SEL R15, R42, R15, P0 ;  /* 0x0000000f2a0f7207 */ /* 0x000fc40000000000 */
[----:B------:R-:W-:Y:S02]  /*13850*/  SEL R32, R34, R31, P0 ;  /* 0x0000001f22207207 */ /* 0x000fe40000000000 */
[----:B------:R-:W-:Y:S02]  /*13860*/  SEL R25, R35, R44, P0 ;  /* 0x0000002c23197207 */ /* 0x000fe40000000000 */
[----:B------:R-:W-:Y:S02]  /*13870*/  SEL R27, R44, R35, P0 ;  /* 0x000000232c1b7207 */ /* 0x000fe40000000000 */
[----:B------:R-:W-:Y:S02]  /*13880*/  SEL R34, R31, R34, P0 ;  /* 0x000000221f227207 */ /* 0x000fe40000000000 */
[----:B0-----:R-:W-:Y:S02]  /*13890*/  SEL R33, R37, R46, P0 ;  /* 0x0000002e25217207 */ /* 0x001fe40000000000 */
[----:B------:R-:W-:Y:S01]  /*138a0*/  SEL R35, R46, R37, P0 ;  /* 0x000000252e237207 */ /* 0x000fe20000000000 */
[----:B------:R-:W-:Y:S04]  /*138b0*/  STSM.16.M88.4 [R48], R8 ;  /* 0x0000000830007844 */ /* 0x000fe80000000200 */
[----:B------:R-:W-:Y:S04]  /*138c0*/  STSM.16.M88.4 [R47], R12 ;  /* 0x0000000c2f007844 */ /* 0x000fe80000000200 */
[----:B------:R-:W-:Y:S04]  /*138d0*/  STSM.16.M88.4 [R45], R24 ;  /* 0x000000182d007844 */ /* 0x000fe80000000200 */
[----:B------:R-:W-:Y:S04]  /*138e0*/  STSM.16.M88.4 [R43], R32 ;  /* 0x000000202b007844 */ /* 0x000fe80000000200 */
[----:B------:R-:W0:Y:S01]  /*138f0*/  SHFL.IDX PT, R39, R49, RZ, 0x1c1f ;  /* 0x001c1fff31277589 */ /* 0x000e2200000e0000 */
[----:B------:R-:W-:Y:S06]  /*13900*/  BAR.SYNC.DEFER_BLOCKING 0x1, 0x180 ;  /* 0x0046000000007b1d */ /* 0x000fec0000010000 */
[----:B------:R-:W1:Y:S01]  /*13910*/  SHFL.IDX PT, R41, R49, 0x1, 0x1c1f ;  /* 0x003c1f0031297f89 */ /* 0x000e6200000e0000 */
[----:B------:R-:W-:-:S04]  /*13920*/  LOP3.LUT R37, R6, 0x380, RZ, 0xc0, !PT ;  /* 0x0000038006257812 */ /* 0x000fc800078ec0ff */
[----:B------:R-:W-:Y:S01]  /*13930*/  SHF.R.U64 R37, R37, 0x3, RZ ;  /* 0x0000000325257819 */ /* 0x000fe200000012ff */
[----:B------:R-:W-:-:S03]  /*13940*/  IMAD.X R29, RZ, RZ, R7, P4 ;  /* 0x000000ffff1d7224 */ /* 0x000fc600020e0607 */
[----:B------:R-:W-:Y:S01]  /*13950*/  LOP3.LUT R36, R37, R6, RZ, 0x3c, !PT ;  /* 0x0000000625247212 */ /* 0x000fe200078e3cff */
[--C-:B------:R-:W-:Y:S02]  /*13960*/  IMAD.MOV.U32 R37, RZ, RZ, R7.reuse ;  /* 0x000000ffff257224 */ /* 0x100fe400078e0007 */
[----:B------:R-:W-:Y:S01]  /*13970*/  IMAD.X R21, RZ, RZ, R7, P3 ;  /* 0x000000ffff157224 */ /* 0x000fe200018e0607 */
[----:B0-----:R0:W-:Y:S04]  /*13980*/  @!P5 ST.E desc[UR48][R38.64], R3 ;  /* 0x000000032600d985 */ /* 0x0011e8000c101930 */
[----:B-1----:R1:W-:Y:S04]  /*13990*/  @!P1 ST.E desc[UR48][R40.64], R0 ;  /* 0x0000000028009985 */ /* 0x0023e8000c101930 */
[----:B------:R-:W2:Y:S04]  /*139a0*/  LD.E.128 R8, desc[UR48][R36.64] ;  /* 0x0000003024087980 */ /* 0x000ea8000c101d00 */
[----:B------:R-:W3:Y:S04]  /*139b0*/  LD.E.128 R28, desc[UR48][R28.64] ;  /* 0x000000301c1c7980 */ /* 0x000ee8000c101d00 */
[----:B------:R4:W3:Y:S01]  /*139c0*/  LD.E.128 R12, desc[UR48][R20.64] ;  /* 0x00000030140c7980 */ /* 0x0008e2000c101d00 */
[----:B------:R-:W-:-:S04]  /*139d0*/  IADD3 R24, P0, R6, 0x4800, RZ ;  /* 0x0000480006187810 */ /* 0x000fc80007f1e0ff */
[----:B------:R-:W-:-:S04]  /*139e0*/  LOP3.LUT R6, R24, 0x380, RZ, 0xc0, !PT ;  /* 0x0000038018067812 */ /* 0x000fc800078ec0ff */
[----:B0-----:R-:W-:Y:S02]  /*139f0*/  SHF.R.U64 R3, R6, 0x3, RZ ;  /* 0x0000000306037819 */ /* 0x001fe400000012ff */
[----:B------:R-:W0:Y:S01]  /*13a00*/  @P2 LDC R6, c[0x0][0xbec] ;  /* 0x0002fb00ff062b82 */ /* 0x000e220000000800 */
[----:B------:R-:W-:-:S07]  /*13a10*/  IMAD.X R25, RZ, RZ, R7, P0 ;  /* 0x000000ffff197224 */ /* 0x000fce00000e0607 */
[----:B------:R-:W0:Y:S01]  /*13a20*/  @P2 LDC R7, c[0x0][0xbf0] ;  /* 0x0002fc00ff072b82 */ /* 0x000e220000000800 */
[----:B-1----:R-:W-:Y:S01]  /*13a30*/  IMAD R0, R22, 0x30, R156 ;  /* 0x0000003016007824 */ /* 0x002fe200078e029c */
[----:B------:R-:W-:-:S03]  /*13a40*/  UIMAD UR5, UR12, UR8, URZ ;  /* 0x000000080c0572a4 */ /* 0x000fc6000f8e023f */
[----:B----4-:R-:W-:Y:S01]  /*13a50*/  VIADD R21, R0, UR40 ;  /* 0x0000002800157c36 */ /* 0x010fe20008000000 */
[----:B------:R-:W-:Y:S02]  /*13a60*/  UIMAD.WIDE.U32 UR6, UR42, UR8, URZ ;  /* 0x000000082a0672a5 */ /* 0x000fe4000f8e003f */
[----:B------:R-:W-:Y:S01]  /*13a70*/  UIMAD UR5, UR42, UR9, UR5 ;  /* 0x000000092a0572a4 */ /* 0x000fe2000f8e0205 */
[----:B------:R-:W-:Y:S01]  /*13a80*/  LOP3.LUT R24, R3, R24, RZ, 0x3c, !PT ;  /* 0x0000001803187212 */ /* 0x000fe200078e3cff */
[----:B------:R-:W-:Y:S02]  /*13a90*/  UIMAD UR8, UR13, UR10, URZ ;  /* 0x0000000a0d0872a4 */ /* 0x000fe4000f8e023f */
[----:B------:R-:W-:Y:S01]  /*13aa0*/  UIADD3 UR7, UR7, UR5, URZ ;  /* 0x0000000507077290 */ /* 0x000fe2000fffe03f */
[----:B0-----:R-:W-:Y:S01]  /*13ab0*/  @P2 IMAD.HI.U32 R0, R21, R6, RZ ;  /* 0x0000000615002227 */ /* 0x001fe200078e00ff */
[----:B------:R-:W-:Y:S01]  /*13ac0*/  UIMAD UR5, UR41, UR11, UR8 ;  /* 0x0000000b290572a4 */ /* 0x000fe2000f8e0208 */
[----:B------:R-:W5:Y:S02]  /*13ad0*/  LD.E.128 R24, desc[UR48][R24.64] ;  /* 0x0000003018187980 */ /* 0x000f64000c101d00 */
[----:B------:R-:W-:Y:S01]  /*13ae0*/  IMAD.MOV.U32 R3, RZ, RZ, R21 ;  /* 0x000000ffff037224 */ /* 0x000fe200078e0015 */
[----:B------:R-:W-:Y:S01]  /*13af0*/  UIMAD.WIDE.U32 UR6, UR41, UR10, UR6 ;  /* 0x0000000a290672a5 */ /* 0x000fe2000f8e0006 */
[----:B------:R-:W-:Y:S01]  /*13b00*/  VIADD R36, R156, UR40 ;  /* 0x000000289c247c36 */ /* 0x000fe20008000000 */
[----:B------:R-:W-:Y:S01]  /*13b10*/  ULDC.64 UR8, c[0x0][0xae0] ;  /* 0x0002b80000087ab9 */ /* 0x000fe20000000a00 */
[----:B------:R-:W-:Y:S01]  /*13b20*/  @P2 SHF.R.U32.HI R3, RZ, R7, R0 ;  /* 0x00000007ff032219 */ /* 0x000fe20000011600 */
[----:B------:R-:W-:Y:S01]  /*13b30*/  UIADD3 UR5, UR7, UR5, URZ ;  /* 0x0000000507057290 */ /* 0x000fe2000fffe03f */
[----:B------:R-:W-:Y:S01]  /*13b40*/  @!PT LDS RZ, [RZ] ;  /* 0x00000000fffff984 */ /* 0x000fe20000000800 */
[----:B------:R-:W-:Y:S01]  /*13b50*/  @!PT LDS RZ, [RZ] ;  /* 0x00000000fffff984 */ /* 0x000fe20000000800 */
[----:B------:R-:W-:Y:S01]  /*13b60*/  @!PT LDS RZ, [RZ] ;  /* 0x00000000fffff984 */ /* 0x000fe20000000800 */
[----:B------:R-:W-:Y:S01]  /*13b70*/  @!PT LDS RZ, [RZ] ;  /* 0x00000000fffff984 */ /* 0x000fe20000000800 */
[----:B------:R0:W-:Y:S06]  /*13b80*/  MEMBAR.ALL.CTA ;  /* 0x0000000000007992 */ /* 0x0001ec0000008000 */
[----:B0-----:R-:W0:Y:S01]  /*13b90*/  FENCE.VIEW.ASYNC.S ;  /* 0x00000000000073c6 */ /* 0x001e220000000000 */
[--C-:B------:R-:W-:Y:S01]  /*13ba0*/  SHF.R.S32.HI R0, RZ, 0x1f, R3.reuse ;  /* 0x0000001fff007819 */ /* 0x100fe20000011403 */
[----:B------:R-:W-:-:S02]  /*13bb0*/  IMAD.MOV R20, RZ, RZ, -R3 ;  /* 0x000000ffff147224 */ /* 0x000fc400078e0a03 */
[----:B------:R-:W-:Y:S02]  /*13bc0*/  IMAD.U32 R7, RZ, RZ, UR7 ;  /* 0x00000007ff077e24 */ /* 0x000fe4000f8e00ff */
[----:B------:R-:W-:Y:S02]  /*13bd0*/  IMAD R0, R0, UR8, RZ ;  /* 0x0000000800007c24 */ /* 0x000fe4000f8e02ff */
[----:B------:R-:W-:Y:S02]  /*13be0*/  IMAD R5, R5, R20, R21 ;  /* 0x0000001405057224 */ /* 0x000fe400078e0215 */
[----:B------:R-:W-:Y:S01]  /*13bf0*/  IMAD.U32 R6, RZ, RZ, UR6 ;  /* 0x00000006ff067e24 */ /* 0x000fe2000f8e00ff */
[----:B------:R-:W-:Y:S01]  /*13c00*/  ULDC.64 UR6, c[0x0][0xad8] ;  /* 0x0002b60000067ab9 */ /* 0x000fe20000000a00 */
[----:B------:R-:W-:Y:S01]  /*13c10*/  IMAD.U32 R7, RZ, RZ, UR5 ;  /* 0x00000005ff077e24 */ /* 0x000fe2000f8e00ff */
[----:B------:R-:W-:Y:S01]  /*13c20*/  ULDC UR5, c[0x0][0xac8] ;  /* 0x0002b20000057ab9 */ /* 0x000fe20000000800 */
[C---:B------:R-:W-:Y:S01]  /*13c30*/  IMAD R21, R3.reuse, UR9, R0 ;  /* 0x0000000903157c24 */ /* 0x040fe2000f8e0200 */
[----:B------:R-:W-:Y:S01]  /*13c40*/  SHF.R.S32.HI R0, RZ, 0x1f, R5 ;  /* 0x0000001fff007819 */ /* 0x000fe20000011405 */
[----:B------:R-:W-:-:S04]  /*13c50*/  IMAD.WIDE.U32 R6, R3, UR8, R6 ;  /* 0x0000000803067c25 */ /* 0x000fc8000f8e0006 */
[----:B------:R-:W-:Y:S02]  /*13c60*/  IMAD.IADD R7, R7, 0x1, R21 ;  /* 0x0000000107077824 */ /* 0x000fe400078e0215 */
[----:B------:R-:W-:Y:S02]  /*13c70*/  IMAD R0, R0, UR6, RZ ;  /* 0x0000000600007c24 */ /* 0x000fe4000f8e02ff */
[----:B------:R-:W-:-:S04]  /*13c80*/  IMAD.WIDE.U32 R6, R5, UR6, R6 ;  /* 0x0000000605067c25 */ /* 0x000fc8000f8e0006 */
[----:B------:R-:W-:Y:S01]  /*13c90*/  IMAD R3, R5, UR7, R0 ;  /* 0x0000000705037c24 */ /* 0x000fe2000f8e0200 */
[----:B------:R-:W-:Y:S02]  /*13ca0*/  ULDC.64 UR6, c[0x0][0xa80] ;  /* 0x0002a00000067ab9 */ /* 0x000fe40000000a00 */
[----:B------:R-:W-:Y:S01]  /*13cb0*/  LEA R32, P0, R6, UR6, 0x1 ;  /* 0x0000000606207c11 */ /* 0x000fe2000f8008ff */
[----:B------:R-:W-:-:S04]  /*13cc0*/  IMAD.IADD R3, R7, 0x1, R3 ;  /* 0x0000000107037824 */ /* 0x000fc800078e0203 */
[----:B0-----:R-:W0:Y:S01]  /*13cd0*/  SHFL.IDX PT, R20, R32, RZ, 0x181f ;  /* 0x00181fff20147589 */ /* 0x001e2200000e0000 */
[----:B------:R-:W-:-:S03]  /*13ce0*/  LEA.HI.X R3, R6, UR7, R3, 0x1, P0 ;  /* 0x0000000706037c11 */ /* 0x000fc600080f0c03 */
[----:B------:R-:W1:Y:S04]  /*13cf0*/  SHFL.IDX PT, R40, R32, 0x1, 0x181f ;  /* 0x00381f0020287f89 */ /* 0x000e6800000e0000 */
[----:B------:R-:W4:Y:S01]  /*13d00*/  SHFL.IDX PT, R44, R32, 0x2, 0x181f ;  /* 0x00581f00202c7f89 */ /* 0x000f2200000e0000 */
[----:B------:R-:W-:-:S03]  /*13d10*/  ISETP.GE.AND P0, PT, R23, UR5, PT ;  /* 0x0000000517007c0c */ /* 0x000fc6000bf06270 */
[----:B------:R-:W4:Y:S01]  /*13d20*/  SHFL.IDX PT, R34, R3, RZ, 0x181f ;  /* 0x00181fff03227589 */ /* 0x000f2200000e0000 */
[----:B------:R-:W-:-:S03]  /*13d30*/  VIADD R0, R36, 0x30 ;  /* 0x0000003024007836 */ /* 0x000fc60000000000 */
[----:B------:R-:W4:Y:S01]  /*13d40*/  SHFL.IDX PT, R38, R3, 0x1, 0x181f ;  /* 0x00381f0003267f89 */ /* 0x000f2200000e0000 */
[----:B------:R-:W-:-:S03]  /*13d50*/  VIADD R6, R36, 0x60 ;  /* 0x0000006024067836 */ /* 0x000fc60000000000 */
[----:B------:R-:W4:Y:S01]  /*13d60*/  SHFL.IDX PT, R42, R3, 0x2, 0x181f ;  /* 0x00581f00032a7f89 */ /* 0x000f2200000e0000 */
[-C--:B------:R-:W-:Y:S02]  /*13d70*/  ISETP.GE.OR P1, PT, R36, R17.reuse, P0 ;  /* 0x000000112400720c */ /* 0x080fe40000726670 */
[-C--:B------:R-:W-:Y:S02]  /*13d80*/  ISETP.GE.OR P2, PT, R0, R17.reuse, P0 ;  /* 0x000000110000720c */ /* 0x080fe40000746670 */
[----:B------:R-:W-:Y:S01]  /*13d90*/  ISETP.GE.OR P3, PT, R6, R17, P0 ;  /* 0x000000110600720c */ /* 0x000fe20000766670 */
[----:B------:R-:W-:Y:S01]  /*13da0*/  VIADD R0, R4, 0x13220 ;  /* 0x0001322004007836 */ /* 0x000fe20000000000 */
[----:B------:R-:W-:-:S07]  /*13db0*/  SHF.R.S32.HI R50, RZ, 0x1f, R23 ;  /* 0x0000001fff327819 */ /* 0x000fce0000011417 */
[C---:B0-----:R-:W-:Y:S02]  /*13dc0*/  @!P1 LEA R4, P4, R23.reuse, R20, 0x1 ;  /* 0x0000001417049211 */ /* 0x041fe400078808ff */
[C---:B-1----:R-:W-:Y:S02]  /*13dd0*/  @!P2 LEA R6, P5, R23.reuse, R40, 0x1 ;  /* 0x000000281706a211 */ /* 0x042fe400078a08ff */
[C---:B----4-:R-:W-:Y:S02]  /*13de0*/  @!P3 LEA R20, P6, R23.reuse, R44, 0x1 ;  /* 0x0000002c1714b211 */ /* 0x050fe400078c08ff */
[----:B------:R-:W-:Y:S02]  /*13df0*/  PRMT R0, RZ, 0x654, R0 ;  /* 0x00000654ff007816 */ /* 0x000fe40000000000 */
[C-C-:B------:R-:W-:Y:S02]  /*13e00*/  @!P1 LEA.HI.X R5, R23.reuse, R34, R50.reuse, 0x1, P4 ;  /* 0x0000002217059211 */ /* 0x140fe400020f0c32 */
[C-C-:B------:R-:W-:Y:S01]  /*13e10*/  @!P2 LEA.HI.X R7, R23.reuse, R38, R50.reuse, 0x1, P5 ;  /* 0x000000261707a211 */ /* 0x140fe200028f0c32 */
[----:B------:R0:W-:Y:S01]  /*13e20*/  SYNCS.ARRIVE.TRANS64.RED.A1T0 RZ, [R0+URZ], RZ ;  /* 0x000000ff00ff79a7 */ /* 0x0001e2000810043f */
[----:B------:R-:W-:Y:S01]  /*13e30*/  @!P3 LEA.HI.X R21, R23, R42, R50, 0x1, P6 ;  /* 0x0000002a1715b211 */ /* 0x000fe200030f0c32 */
[----:B0-----:R-:W-:-:S05]  /*13e40*/  VIADD R0, R36, 0x90 ;  /* 0x0000009024007836 */ /* 0x001fca0000000000 */
[----:B------:R-:W-:Y:S01]  /*13e50*/  ISETP.GE.OR P0, PT, R0, R17, P0 ;  /* 0x000000110000720c */ /* 0x000fe20000706670 */
[----:B------:R-:W0:Y:S04]  /*13e60*/  SHFL.IDX PT, R32, R32, 0x3, 0x181f ;  /* 0x00781f0020207f89 */ /* 0x000e2800000e0000 */
[----:B------:R1:W4:Y:S04]  /*13e70*/  SHFL.IDX PT, R34, R3, 0x3, 0x181f ;  /* 0x00781f0003227f89 */ /* 0x00032800000e0000 */
[----:B--2---:R1:W-:Y:S04]  /*13e80*/  @!P1 ST.E.128 desc[UR48][R4.64], R8 ;  /* 0x0000000804009985 */ /* 0x0043e8000c101d30 */
[----:B---3--:R1:W-:Y:S04]  /*13e90*/  @!P2 ST.E.128 desc[UR48][R6.64], R28 ;  /* 0x0000001c0600a985 */ /* 0x0083e8000c101d30 */
[----:B------:R1:W-:Y:S01]  /*13ea0*/  @!P3 ST.E.128 desc[UR48][R20.64], R12 ;  /* 0x0000000c1400b985 */ /* 0x0003e2000c101d30 */
[----:B0---4-:R-:W-:Y:S05]  /*13eb0*/  @P0 BRA `(.L_x_900) ;  /* 0x0000000400f00947 */ /* 0x011fea0003800000 */
[----:B-1----:R-:W-:-:S04]  /*13ec0*/  LEA R4, P0, R23, R32, 0x1 ;  /* 0x0000002017047211 */ /* 0x002fc800078008ff */
[----:B------:R-:W-:-:S05]  /*13ed0*/  LEA.HI.X R5, R23, R34, R50, 0x1, P0 ;  /* 0x0000002217057211 */ /* 0x000fca00000f0c32 */
[----:B-----5:R0:W-:Y:S01]  /*13ee0*/  ST.E.128 desc[UR48][R4.64], R24 ;  /* 0x0000001804007985 */ /* 0x0201e2000c101d30 */
[----:B------:R-:W-:Y:S05]  /*13ef0*/  BRA `(.L_x_900) ;  /* 0x0000000400e07947 */ /* 0x000fea0003800000 */
.L_x_899:
[----:B------:R-:W0:Y:S01]  /*13f00*/  LDC R11, c[0x0][0xbe8] ;  /* 0x0002fa00ff0b7b82 */ /* 0x000e220000000800 */
[----:B------:R-:W1:Y:S01]  /*13f10*/  S2R R0, SR_TID.X ;  /* 0x0000000000007919 */ /* 0x000e620000002100 */
[----:B------:R-:W-:Y:S01]  /*13f20*/  USHF.R.S32.HI UR8, URZ, 0x1f, UR42 ;  /* 0x0000001f3f087899 */ /* 0x000fe2000801142a */
[----:B------:R-:W-:Y:S01]  /*13f30*/  BSSY B1, `(.L_x_901) ;  /* 0x0000031000017945 */ /* 0x000fe20003800000 */
[----:B------:R-:W-:Y:S01]  /*13f40*/  USHF.R.S32.HI UR9, URZ, 0x1f, UR41 ;  /* 0x0000001f3f097899 */ /* 0x000fe20008011429 */
[----:B------:R-:W-:Y:S01]  /*13f50*/  IMAD R8, R22, 0x30, R156 ;  /* 0x0000003016087824 */ /* 0x000fe200078e029c */
[----:B0-----:R-:W-:Y:S01]  /*13f60*/  ISETP.NE.AND P1, PT, R11, 0x1, PT ;  /* 0x000000010b00780c */ /* 0x001fe20003f25270 */
[----:B-1----:R-:W-:-:S12]  /*13f70*/  VIADD R0, R0, 0xffffff80 ;  /* 0xffffff8000007836 */ /* 0x002fd80000000000 */
[----:B------:R-:W0:Y:S01]  /*13f80*/  @P1 LDC R9, c[0x0][0xbec] ;  /* 0x0002fb00ff091b82 */ /* 0x000e220000000800 */
[----:B------:R-:W-:-:S07]  /*13f90*/  ISETP.GE.AND P0, PT, R0, 0xc0, PT ;  /* 0x000000c00000780c */ /* 0x000fce0003f06270 */
[----:B------:R-:W1:Y:S06]  /*13fa0*/  @P1 LDC R13, c[0x0][0xbf0] ;  /* 0x0002fc00ff0d1b82 */ /* 0x000e6c0000000800 */
[----:B------:R-:W-:Y:S05]  /*13fb0*/  @P0 BRA `(.L_x_902) ;  /* 0x0000000000a00947 */ /* 0x000fea0003800000 */
[----:B------:R-:W2:Y:S01]  /*13fc0*/  S2R R0, SR_TID.X ;  /* 0x0000000000007919 */ /* 0x000ea20000002100 */
[----:B------:R-:W3:Y:S01]  /*13fd0*/  LDC R5, c[0x0][0xbe8] ;  /* 0x0002fa00ff057b82 */ /* 0x000ee20000000800 */
[----:B------:R-:W-:Y:S01]  /*13fe0*/  IMAD.U32 R6, RZ, RZ, UR40 ;  /* 0x00000028ff067e24 */ /* 0x000fe2000f8e00ff */
[----:B------:R-:W-:Y:S02]  /*13ff0*/  ULDC UR5, c[0x0][0xa88] ;  /* 0x0002a20000057ab9 */ /* 0x000fe40000000800 */
[----:B---3--:R-:W-:Y:S02]  /*14000*/  IMAD R3, R5, UR5, RZ ;  /* 0x0000000505037c24 */ /* 0x008fe4000f8e02ff */
[----:B--2---:R-:W-:-:S04]  /*14010*/  IADD3 R6, R6, -0x80, R0 ;  /* 0xffffff8006067810 */ /* 0x004fc80007ffe000 */
[----:B------:R-:W-:-:S13]  /*14020*/  ISETP.GE.AND P0, PT, R6, R3, PT ;  /* 0x000000030600720c */ /* 0x000fda0003f06270 */
[----:B------:R-:W-:Y:S05]  /*14030*/  @P0 BRA `(.L_x_902) ;  /* 0x0000000000800947 */ /* 0x000fea0003800000 */
[----:B------:R-:W-:Y:S01]  /*14040*/  ISETP.NE.AND P0, PT, R5, 0x1, PT ;  /* 0x000000010500780c */ /* 0x000fe20003f05270 */
[----:B------:R-:W-:Y:S01]  /*14050*/  ULDC.64 UR10, c[0x0][0xb90] ;  /* 0x0002e400000a7ab9 */ /* 0x000fe20000000a00 */
[----:B------:R-:W-:Y:S01]  /*14060*/  IMAD.MOV.U32 R4, RZ, RZ, R6 ;  /* 0x000000ffff047224 */ /* 0x000fe200078e0006 */
[----:B------:R-:W-:Y:S02]  /*14070*/  UIMAD UR5, UR8, UR10, URZ ;  /* 0x0000000a080572a4 */ /* 0x000fe4000f8e023f */
[----:B------:R-:W-:Y:S02]  /*14080*/  UIMAD.WIDE.U32 UR6, UR42, UR10, URZ ;  /* 0x0000000a2a0672a5 */ /* 0x000fe4000f8e003f */
[----:B------:R-:W-:-:S03]  /*14090*/  UIMAD UR5, UR42, UR11, UR5 ;  /* 0x0000000b2a0572a4 */ /* 0x000fc6000f8e0205 */
[----:B------:R-:W-:Y:S01]  /*140a0*/  ULDC.64 UR10, c[0x0][0xb98] ;  /* 0x0002e600000a7ab9 */ /* 0x000fe20000000a00 */
[----:B------:R-:W-:Y:S02]  /*140b0*/  UIADD3 UR7, UR7, UR5, URZ ;  /* 0x0000000507077290 */ /* 0x000fe4000fffe03f */
[----:B------:R-:W2:Y:S01]  /*140c0*/  @P0 LDC R3, c[0x0][0xbec] ;  /* 0x0002fb00ff030b82 */ /* 0x000ea20000000800 */
[----:B------:R-:W-:Y:S02]  /*140d0*/  UIMAD UR5, UR9, UR10, URZ ;  /* 0x0000000a090572a4 */ /* 0x000fe4000f8e023f */
[----:B------:R-:W-:Y:S02]  /*140e0*/  UIMAD.WIDE.U32 UR6, UR41, UR10, UR6 ;  /* 0x0000000a290672a5 */ /* 0x000fe4000f8e0006 */
[----:B------:R-:W-:-:S03]  /*140f0*/  UIMAD UR5, UR41, UR11, UR5 ;  /* 0x0000000b290572a4 */ /* 0x000fc6000f8e0205 */
[----:B------:R-:W3:Y:S01]  /*14100*/  @P0 LDC R7, c[0x0][0xbf0] ;  /* 0x0002fc00ff070b82 */ /* 0x000ee20000000800 */
[----:B------:R-:W-:Y:S01]  /*14110*/  ULDC.64 UR10, c[0x0][0xb88] ;  /* 0x0002e200000a7ab9 */ /* 0x000fe20000000a00 */
[----:B--2---:R-:W-:-:S05]  /*14120*/  @P0 IMAD.HI.U32 R0, R6, R3, RZ ;  /* 0x0000000306000227 */ /* 0x004fca00078e00ff */
[----:B---3--:R-:W-:-:S05]  /*14130*/  @P0 SHF.R.U32.HI R4, RZ, R7, R0 ;  /* 0x00000007ff040219 */ /* 0x008fca0000011600 */
[----:B------:R-:W-:-:S04]  /*14140*/  IMAD.MOV R3, RZ, RZ, -R4 ;  /* 0x000000ffff037224 */ /* 0x000fc800078e0a04 */
[----:B------:R-:W-:Y:S01]  /*14150*/  IMAD R3, R5, R3, R6 ;  /* 0x0000000305037224 */ /* 0x000fe200078e0206 */
[----:B------:R-:W-:Y:S01]  /*14160*/  SHF.R.S32.HI R5, RZ, 0x1f, R4 ;  /* 0x0000001fff057819 */ /* 0x000fe20000011404 */
[----:B------:R-:W-:Y:S01]  /*14170*/  IMAD.U32 R6, RZ, RZ, UR5 ;  /* 0x00000005ff067e24 */ /* 0x000fe2000f8e00ff */
[----:B------:R-:W-:Y:S02]  /*14180*/  IADD3 R4, P0, R4, UR6, RZ ;  /* 0x0000000604047c10 */ /* 0x000fe4000ff1e0ff */
[----:B------:R-:W-:Y:S02]  /*14190*/  SHF.R.S32.HI R0, RZ, 0x1f, R3 ;  /* 0x0000001fff007819 */ /* 0x000fe40000011403 */
[----:B------:R-:W-:Y:S01]  /*141a0*/  IADD3.X R5, R5, UR7, R6, P0, !PT ;  /* 0x0000000705057c10 */ /* 0x000fe200087fe406 */
[----:B------:R-:W-:Y:S02]  /*141b0*/  ULDC.64 UR6, c[0x0][0xb50] ;  /* 0x0002d40000067ab9 */ /* 0x000fe40000000a00 */
[----:B------:R-:W-:-:S02]  /*141c0*/  IMAD R0, R0, UR10, RZ ;  /* 0x0000000a00007c24 */ /* 0x000fc4000f8e02ff */
[----:B------:R-:W-:-:S04]  /*141d0*/  IMAD.WIDE.U32 R4, R3, UR10, R4 ;  /* 0x0000000a03047c25 */ /* 0x000fc8000f8e0004 */
[----:B------:R-:W-:Y:S01]  /*141e0*/  IMAD R7, R3, UR11, R0 ;  /* 0x0000000b03077c24 */ /* 0x000fe2000f8e0200 */
[----:B------:R-:W-:-:S03]  /*141f0*/  LEA R6, P0, R4, UR6, 0x2 ;  /* 0x0000000604067c11 */ /* 0x000fc6000f8010ff */
[----:B------:R-:W-:-:S05]  /*14200*/  IMAD.IADD R3, R5, 0x1, R7 ;  /* 0x0000000105037824 */ /* 0x000fca00078e0207 */
[----:B------:R-:W-:Y:S01]  /*14210*/  LEA.HI.X R7, R4, UR7, R3, 0x2, P0 ;  /* 0x0000000704077c11 */ /* 0x000fe200080f1403 */
[----:B------:R-:W-:-:S05]  /*14220*/  IMAD.MOV.U32 R3, RZ, RZ, -0x800000 ;  /* 0xff800000ff037424 */ /* 0x000fca00078e00ff */
[----:B------:R2:W-:Y:S02]  /*14230*/  STG.E desc[UR48][R6.64], R3 ;  /* 0x0000000306007986 */ /* 0x0005e4000c101930 */
.L_x_902:
[----:B------:R-:W-:Y:S05]  /*14240*/  BSYNC B1 ;  /* 0x0000000000017941 */ /* 0x000fea0003800000 */
.L_x_901:
[----:B------:R-:W-:Y:S01]  /*14250*/  ULDC.64 UR10, c[0x0][0xae8] ;  /* 0x0002ba00000a7ab9 */ /* 0x000fe20000000a00 */
[----:B------:R-:W-:Y:S01]  /*14260*/  VIADD R8, R8, UR40 ;  /* 0x0000002808087c36 */ /* 0x000fe20008000000 */
[----:B------:R-:W-:Y:S01]  /*14270*/  UIMAD UR5, UR8, UR10, URZ ;  /* 0x0000000a080572a4 */ /* 0x000fe2000f8e023f */
[----:B------:R-:W-:Y:S01]  /*14280*/  VIADD R30, R156, UR40 ;  /* 0x000000289c1e7c36 */ /* 0x000fe20008000000 */
[----:B------:R-:W-:Y:S01]  /*14290*/  UIMAD.WIDE.U32 UR6, UR42, UR10, URZ ;  /* 0x0000000a2a0672a5 */ /* 0x000fe2000f8e003f */
[----:B0-----:R-:W-:Y:S01]  /*142a0*/  @P1 IMAD.HI.U32 R0, R8, R9, RZ ;  /* 0x0000000908001227 */ /* 0x001fe200078e00ff */
[----:B------:R-:W-:Y:S01]  /*142b0*/  UIMAD UR5, UR42, UR11, UR5 ;  /* 0x0000000b2a0572a4 */ /* 0x000fe2000f8e0205 */
[----:B------:R-:W-:Y:S02]  /*142c0*/  SHF.R.S32.HI R15, RZ, 0x1f, R23 ;  /* 0x0000001fff0f7819 */ /* 0x000fe40000011417 */
[----:B------:R-:W-:Y:S01]  /*142d0*/  ULDC.64 UR10, c[0x0][0xaf0] ;  /* 0x0002bc00000a7ab9 */ /* 0x000fe20000000a00 */
[----:B------:R-:W-:Y:S01]  /*142e0*/  UIADD3 UR7, UR7, UR5, URZ ;  /* 0x0000000507077290 */ /* 0x000fe2000fffe03f */
[----:B--2---:R-:W-:Y:S01]  /*142f0*/  IMAD.MOV.U32 R3, RZ, RZ, R8 ;  /* 0x000000ffff037224 */ /* 0x004fe200078e0008 */
[----:B------:R-:W-:Y:S01]  /*14300*/  UIMAD UR5, UR9, UR10, URZ ;  /* 0x0000000a090572a4 */ /* 0x000fe2000f8e023f */
[----:B-1----:R-:W-:Y:S01]  /*14310*/  @P1 SHF.R.U32.HI R3, RZ, R13, R0 ;  /* 0x0000000dff031219 */ /* 0x002fe20000011600 */
[----:B------:R-:W-:-:S02]  /*14320*/  UIMAD.WIDE.U32 UR6, UR41, UR10, UR6 ;  /* 0x0000000a290672a5 */ /* 0x000fc4000f8e0006 */
[----:B------:R-:W-:Y:S01]  /*14330*/  UIMAD UR5, UR41, UR11, UR5 ;  /* 0x0000000b290572a4 */ /* 0x000fe2000f8e0205 */
[--C-:B------:R-:W-:Y:S01]  /*14340*/  SHF.R.S32.HI R0, RZ, 0x1f, R3.reuse ;  /* 0x0000001fff007819 */ /* 0x100fe20000011403 */
[----:B------:R-:W-:Y:S01]  /*14350*/  IMAD.MOV R7, RZ, RZ, -R3 ;  /* 0x000000ffff077224 */ /* 0x000fe200078e0a03 */
[----:B------:R-:W-:Y:S01]  /*14360*/  ULDC.64 UR8, c[0x0][0xae0] ;  /* 0x0002b80000087ab9 */ /* 0x000fe20000000a00 */
[----:B------:R-:W-:Y:S02]  /*14370*/  UIADD3 UR5, UR7, UR5, URZ ;  /* 0x0000000507057290 */ /* 0x000fe4000fffe03f */
[----:B------:R-:W-:Y:S02]  /*14380*/  IMAD.U32 R5, RZ, RZ, UR7 ;  /* 0x00000007ff057e24 */ /* 0x000fe4000f8e00ff */
[----:B------:R-:W-:Y:S02]  /*14390*/  IMAD R7, R11, R7, R8 ;  /* 0x000000070b077224 */ /* 0x000fe400078e0208 */
[----:B------:R-:W-:-:S02]  /*143a0*/  IMAD R0, R0, UR8, RZ ;  /* 0x0000000800007c24 */ /* 0x000fc4000f8e02ff */
[----:B------:R-:W-:Y:S01]  /*143b0*/  IMAD.U32 R4, RZ, RZ, UR6 ;  /* 0x00000006ff047e24 */ /* 0x000fe2000f8e00ff */
[----:B------:R-:W-:Y:S01]  /*143c0*/  ULDC.64 UR6, c[0x0][0xad8] ;  /* 0x0002b60000067ab9 */ /* 0x000fe20000000a00 */
[----:B------:R-:W-:Y:S01]  /*143d0*/  IMAD.U32 R5, RZ, RZ, UR5 ;  /* 0x00000005ff057e24 */ /* 0x000fe2000f8e00ff */
[----:B------:R-:W-:Y:S01]  /*143e0*/  ULDC UR5, c[0x0][0xac8] ;  /* 0x0002b20000057ab9 */ /* 0x000fe20000000800 */
[C---:B------:R-:W-:Y:S01]  /*143f0*/  IMAD R9, R3.reuse, UR9, R0 ;  /* 0x0000000903097c24 */ /* 0x040fe2000f8e0200 */
[----:B------:R-:W-:Y:S01]  /*14400*/  SHF.R.S32.HI R0, RZ, 0x1f, R7 ;  /* 0x0000001fff007819 */ /* 0x000fe20000011407 */
        /* <DEDUP_REMOVED lines=8> */
[----:B------:R-:W-:Y:S01]  /*14490*/  ULDC UR6, c[0x0][0xa88] ;  /* 0x0002a20000067ab9 */ /* 0x000fe20000000800 */
[----:B------:R-:W-:Y:S02]  /*144a0*/  VIADD R0, R30, 0x30 ;  /* 0x000000301e007836 */ /* 0x000fe40000000000 */
[----:B------:R-:W-:Y:S01]  /*144b0*/  LEA.HI.X R10, R4, UR7, R3, 0x1, P0 ;  /* 0x00000007040a7c11 */ /* 0x000fe200080f0c03 */
[----:B------:R-:W0:Y:S01]  /*144c0*/  SHFL.IDX PT, R6, R5, RZ, 0x181f ;  /* 0x00181fff05067589 */ /* 0x000e2200000e0000 */
[----:B------:R-:W-:Y:S01]  /*144d0*/  IMAD R11, R11, UR6, RZ ;  /* 0x000000060b0b7c24 */ /* 0x000fe2000f8e02ff */
[----:B------:R-:W-:Y:S01]  /*144e0*/  ISETP.GE.AND P0, PT, R23, UR5, PT ;  /* 0x0000000517007c0c */ /* 0x000fe2000bf06270 */
[C---:B------:R-:W-:Y:S01]  /*144f0*/  VIADD R3, R30.reuse, 0x60 ;  /* 0x000000601e037836 */ /* 0x040fe20000000000 */
[----:B------:R-:W1:Y:S01]  /*14500*/  SHFL.IDX PT, R8, R5, 0x1, 0x181f ;  /* 0x00381f0005087f89 */ /* 0x000e6200000e0000 */
[C---:B------:R-:W-:Y:S01]  /*14510*/  VIADD R4, R30.reuse, 0x90 ;  /* 0x000000901e047836 */ /* 0x040fe20000000000 */
[----:B------:R-:W-:-:S02]  /*14520*/  ISETP.GE.OR P3, PT, R30, R11, P0 ;  /* 0x0000000b1e00720c */ /* 0x000fc40000766670 */
[----:B------:R-:W2:Y:S01]  /*14530*/  SHFL.IDX PT, R24, R5, 0x2, 0x181f ;  /* 0x00581f0005187f89 */ /* 0x000ea200000e0000 */
[-C--:B------:R-:W-:Y:S02]  /*14540*/  ISETP.GE.OR P2, PT, R0, R11.reuse, P0 ;  /* 0x0000000b0000720c */ /* 0x080fe40000746670 */
[-C--:B------:R-:W-:Y:S01]  /*14550*/  ISETP.GE.OR P1, PT, R3, R11.reuse, P0 ;  /* 0x0000000b0300720c */ /* 0x080fe20000726670 */
[----:B------:R-:W3:Y:S01]  /*14560*/  SHFL.IDX PT, R12, R10, RZ, 0x181f ;  /* 0x00181fff0a0c7589 */ /* 0x000ee200000e0000 */
[----:B------:R-:W-:-:S03]  /*14570*/  ISETP.GE.OR P0, PT, R4, R11, P0 ;  /* 0x0000000b0400720c */ /* 0x000fc60000706670 */
[----:B------:R3:W4:Y:S04]  /*14580*/  SHFL.IDX PT, R28, R5, 0x3, 0x181f ;  /* 0x00781f00051c7f89 */ /* 0x00072800000e0000 */
[----:B------:R-:W5:Y:S04]  /*14590*/  SHFL.IDX PT, R14, R10, 0x1, 0x181f ;  /* 0x00381f000a0e7f89 */ /* 0x000f6800000e0000 */
[----:B------:R-:W5:Y:S01]  /*145a0*/  SHFL.IDX PT, R20, R10, 0x2, 0x181f ;  /* 0x00581f000a147f89 */ /* 0x000f6200000e0000 */
[----:B0-----:R-:W-:-:S03]  /*145b0*/  @!P3 LEA R4, P6, R23, R6, 0x1 ;  /* 0x000000061704b211 */ /* 0x001fc600078c08ff */
[----:B------:R4:W0:Y:S01]  /*145c0*/  SHFL.IDX PT, R26, R10, 0x3, 0x181f ;  /* 0x00781f000a1a7f89 */ /* 0x00082200000e0000 */
[C---:B-1----:R-:W-:Y:S02]  /*145d0*/  @!P2 LEA R6, P5, R23.reuse, R8, 0x1 ;  /* 0x000000081706a211 */ /* 0x042fe400078a08ff */
[C---:B--2---:R-:W-:Y:S02]  /*145e0*/  @!P1 LEA R8, P4, R23.reuse, R24, 0x1 ;  /* 0x0000001817089211 */ /* 0x044fe400078808ff */
[C---:B---3--:R-:W-:Y:S02]  /*145f0*/  @!P3 LEA.HI.X R5, R23.reuse, R12, R15, 0x1, P6 ;  /* 0x0000000c1705b211 */ /* 0x048fe400030f0c0f */
[----:B----4-:R-:W-:-:S03]  /*14600*/  @!P0 LEA R10, P6, R23, R28, 0x1 ;  /* 0x0000001c170a8211 */ /* 0x010fc600078c08ff */
[----:B------:R2:W-:Y:S01]  /*14610*/  @!P3 ST.E.128 desc[UR48][R4.64], RZ ;  /* 0x000000ff0400b985 */ /* 0x0005e2000c101d30 */
[C-C-:B-----5:R-:W-:Y:S02]  /*14620*/  @!P2 LEA.HI.X R7, R23.reuse, R14, R15.reuse, 0x1, P5 ;  /* 0x0000000e1707a211 */ /* 0x160fe400028f0c0f */
[----:B------:R-:W-:-:S03]  /*14630*/  @!P1 LEA.HI.X R9, R23, R20, R15, 0x1, P4 ;  /* 0x0000001417099211 */ /* 0x000fc600020f0c0f */
[----:B------:R2:W-:Y:S01]  /*14640*/  @!P2 ST.E.128 desc[UR48][R6.64], RZ ;  /* 0x000000ff0600a985 */ /* 0x0005e2000c101d30 */
[----:B0-----:R-:W-:-:S03]  /*14650*/  @!P0 LEA.HI.X R11, R23, R26, R15, 0x1, P6 ;  /* 0x0000001a170b8211 */ /* 0x001fc600030f0c0f */
[----:B------:R2:W-:Y:S04]  /*14660*/  @!P1 ST.E.128 desc[UR48][R8.64], RZ ;  /* 0x000000ff08009985 */ /* 0x0005e8000c101d30 */
[----:B------:R2:W-:Y:S02]  /*14670*/  @!P0 ST.E.128 desc[UR48][R10.64], RZ ;  /* 0x000000ff0a008985 */ /* 0x0005e4000c101d30 */
.L_x_900:
[----:B------:R-:W-:Y:S05]  /*14680*/  BSYNC B0 ;  /* 0x0000000000007941 */ /* 0x000fea0003800000 */
.L_x_898:
[----:B------:R-:W-:Y:S02]  /*14690*/  ULDC UR5, c[0x0][0xc38] ;  /* 0x00030e0000057ab9 */ /* 0x000fe40000000800 */
[----:B------:R-:W-:-:S06]  /*146a0*/  UISETP.GE.AND UP0, UPT, UR4, UR5, UPT ;  /* 0x000000050400728c */ /* 0x000fcc000bf06270 */
[----:B------:R-:W-:-:S13]  /*146b0*/  PLOP3.LUT P0, PT, PT, PT, UP0, 0x80, 0x0 ;  /* 0x000000000000781c */ /* 0x000fda0003f0f008 */
[----:B------:R-:W-:Y:S05]  /*146c0*/  @!P0 BRA `(.L_x_903) ;  /* 0xfffffec400808947 */ /* 0x000fea000383ffff */
[----:B------:R-:W-:Y:S05]  /*146d0*/  EXIT ;  /* 0x000000000000794d */ /* 0x000fea0003800000 */
.L_x_809:
[----:B------:R-:W-:-:S08]  /*146e0*/  NOP ;  /* 0x0000000000007918 */ /* 0x000fd00000000000 */
[----:B------:R-:W0:-:S00]  /*146f0*/  USETMAXREG.DEALLOC.CTAPOOL 0x20 ;  /* 0x00000020000079c8 */ /* 0x000e0000080e0500 */
[----:B0-----:R-:W-:-:S06]  /*14700*/  LOP3.LUT R0, R0, 0x3, RZ, 0xc0, !PT ;  /* 0x0000000300007812 */ /* 0x001fcc00078ec0ff */
[----:B------:R-:W0:Y:S01]  /*14710*/  S2UR UR7, SR_CTAID.X ;  /* 0x00000000000779c3 */ /* 0x000e220000002500 */
[----:B------:R-:W-:Y:S01]  /*14720*/  LOP3.LUT R16, R16, 0xffffff7f, RZ, 0xc0, !PT ;  /* 0xffffff7f10107812 */ /* 0x000fe200078ec0ff */
[----:B------:R-:W-:Y:S01]  /*14730*/  STL [R1+0x30], RZ ;  /* 0x000030ff01007387 */ /* 0x000fe20000100800 */
[----:B------:R-:W-:-:S03]  /*14740*/  IMAD.MOV.U32 R28, RZ, RZ, RZ ;  /* 0x000000ffff1c7224 */ /* 0x000fc600078e00ff */
[----:B------:R1:W2:Y:S02]  /*14750*/  SHFL.IDX PT, R2, R0, RZ, 0x1f ;  /* 0x00001fff00027589 */ /* 0x0002a400000e0000 */
[----:B-1----:R-:W0:Y:S01]  /*14760*/  LDC R0, c[0x0][0xc38] ;  /* 0x00030e00ff007b82 */ /* 0x002e220000000800 */
[----:B--2---:R-:W-:-:S13]  /*14770*/  ISETP.NE.AND P0, PT, R2, RZ, PT ;  /* 0x000000ff0200720c */ /* 0x004fda0003f05270 */
[----:B------:R-:W-:Y:S01]  /*14780*/  @P0 LOP3.LUT R16, R16, 0x80, RZ, 0xfc, !PT ;  /* 0x0000008010100812 */ /* 0x000fe200078efcff */
[----:B------:R-:W-:Y:S06]  /*14790*/  @P0 BAR.ARV 0x4, 0x200 ;  /* 0x0108000000000b1d */ /* 0x000fec0000002000 */
[----:B0-----:R-:W-:Y:S01]  /*147a0*/  ISETP.LE.AND P0, PT, R0, UR7, PT ;  /* 0x0000000700007c0c */ /* 0x001fe2000bf03270 */
[----:B------:R-:W-:-:S05]  /*147b0*/  IMAD.MOV.U32 R0, RZ, RZ, 0x1 ;  /* 0x00000001ff007424 */ /* 0x000fca00078e00ff */
[----:B------:R0:W-:Y:S07]  /*147c0*/  STL [R1], R0 ;  /* 0x0000000001007387 */ /* 0x0001ee0000100800 */
[----:B------:R-:W-:Y:S05]  /*147d0*/  @P0 BRA `(.L_x_904) ;  /* 0x0000004c00680947 */ /* 0x000fea0003800000 */
[----:B------:R-:W1:Y:S01]  /*147e0*/  S2R R11, SR_TID.X ;  /* 0x00000000000b7919 */ /* 0x000e620000002100 */
[----:B------:R-:W-:Y:S01]  /*147f0*/  ULDC.64 UR42, c[0x0][0x2f0] ;  /* 0x0000bc00002a7ab9 */ /* 0x000fe20000000a00 */
[----:B------:R-:W-:Y:S01]  /*14800*/  ULDC.64 UR4, c[0x0][0x418] ;  /* 0x0001060000047ab9 */ /* 0x000fe20000000a00 */
[----:B------:R-:W-:Y:S01]  /*14810*/  MOV R17, 0x400 ;  /* 0x0000040000117802 */ /* 0x000fe20000000f00 */
[----:B------:R-:W-:Y:S01]  /*14820*/  UISETP.NE.U32.AND UP0, UPT, UR4, URZ, UPT ;  /* 0x0000003f0400728c */ /* 0x000fe2000bf05070 */
[----:B------:R-:W-:Y:S01]  /*14830*/  LOP3.LUT R16, R16, 0xfffffffe, RZ, 0xc0, !PT ;  /* 0xfffffffe10107812 */ /* 0x000fe200078ec0ff */
[----:B------:R-:W-:Y:S01]  /*14840*/  ULDC UR6, c[0x0][0x2b8] ;  /* 0x0000ae0000067ab9 */ /* 0x000fe20000000800 */
[----:B------:R-:W-:Y:S01]  /*14850*/  ULDC UR4, c[0x0][0x424] ;  /* 0x0001090000047ab9 */ /* 0x000fe20000000800 */
[----:B------:R-:W-:Y:S01]  /*14860*/  UISETP.NE.AND.EX UP0, UPT, UR5, URZ, UPT, UP0 ;  /* 0x0000003f0500728c */ /* 0x000fe2000bf05300 */
[----:B------:R-:W-:Y:S01]  /*14870*/  ULDC UR40, c[0x0][0x288] ;  /* 0x0000a20000287ab9 */ /* 0x000fe20000000800 */
[----:B------:R-:W-:Y:S01]  /*14880*/  ULDC UR41, c[0x0][0x448] ;  /* 0x0001120000297ab9 */ /* 0x000fe20000000800 */
[----:B------:R-:W-:Y:S01]  /*14890*/  ULOP3.LUT UR51, UR39, 0x2, URZ, 0xfc, !UPT ;  /* 0x0000000227337892 */ /* 0x000fe2000f8efc3f */
[C---:B-1----:R-:W-:Y:S01]  /*148a0*/  IMAD.SHL.U32 R2, R11.reuse, 0x40, RZ ;  /* 0x000000400b027824 */ /* 0x042fe200078e00ff */
[----:B------:R-:W-:Y:S01]  /*148b0*/  SHF.R.U32.HI R4, RZ, 0x1, R11 ;  /* 0x00000001ff047819 */ /* 0x000fe2000001160b */
[----:B0-----:R-:W-:-:S02]  /*148c0*/  IMAD.SHL.U32 R0, R11, 0x20, RZ ;  /* 0x000000200b007824 */ /* 0x001fc400078e00ff */
[C---:B------:R-:W-:Y:S01]  /*148d0*/  IMAD.SHL.U32 R9, R11.reuse, 0x4, RZ ;  /* 0x000000040b097824 */ /* 0x040fe200078e00ff */
[----:B------:R-:W-:Y:S01]  /*148e0*/  LOP3.LUT R3, R2, 0x180, RZ, 0xc0, !PT ;  /* 0x0000018002037812 */ /* 0x000fe200078ec0ff */
[C---:B------:R-:W-:Y:S02]  /*148f0*/  IMAD.SHL.U32 R5, R11.reuse, 0x10, RZ ;  /* 0x000000100b057824 */ /* 0x040fe400078e00ff */
[----:B------:R-:W-:Y:S01]  /*14900*/  IMAD.SHL.U32 R8, R11, 0x2, RZ ;  /* 0x000000020b087824 */ /* 0x000fe200078e00ff */
[----:B------:R-:W-:Y:S01]  /*14910*/  LOP3.LUT R3, R3, 0x30, R4, 0xf8, !PT ;  /* 0x0000003003037812 */ /* 0x000fe200078ef804 */
[----:B------:R-:W-:Y:S01]  /*14920*/  IMAD.SHL.U32 R6, R11, 0x8, RZ ;  /* 0x000000080b067824 */ /* 0x000fe200078e00ff */
[----:B------:R-:W-:Y:S02]  /*14930*/  LOP3.LUT R4, R0, 0x80, RZ, 0xc0, !PT ;  /* 0x0000008000047812 */ /* 0x000fe400078ec0ff */
[----:B------:R-:W-:Y:S02]  /*14940*/  LOP3.LUT R7, R5, 0x1b0, RZ, 0xc0, !PT ;  /* 0x000001b005077812 */ /* 0x000fe400078ec0ff */
[----:B------:R-:W-:-:S02]  /*14950*/  LOP3.LUT R4, R4, 0x10, R11, 0xf8, !PT ;  /* 0x0000001004047812 */ /* 0x000fc400078ef80b */
[----:B------:R-:W-:Y:S02]  /*14960*/  LOP3.LUT R8, R7, 0x30, R8, 0x78, !PT ;  /* 0x0000003007087812 */ /* 0x000fe400078e7808 */
[----:B------:R-:W-:Y:S02]  /*14970*/  LOP3.LUT R4, R4, 0x10, R9, 0x78, !PT ;  /* 0x0000001004047812 */ /* 0x000fe400078e7809 */
[----:B------:R-:W2:Y:S01]  /*14980*/  LDL R9, [R1+0x18] ;  /* 0x0000180001097983 */ /* 0x000ea20000100800 */
[----:B------:R-:W-:Y:S02]  /*14990*/  LOP3.LUT R7, R5, 0x600, RZ, 0xc0, !PT ;  /* 0x0000060005077812 */ /* 0x000fe400078ec0ff */
[----:B------:R-:W-:Y:S02]  /*149a0*/  LOP3.LUT R3, R3, 0x30, R6, 0x78, !PT ;  /* 0x0000003003037812 */ /* 0x000fe400078e7806 */
[----:B------:R-:W-:Y:S02]  /*149b0*/  LOP3.LUT R7, R7, 0x60, R0, 0xf8, !PT ;  /* 0x0000006007077812 */ /* 0x000fe400078ef800 */
[----:B------:R-:W-:-:S02]  /*149c0*/  LOP3.LUT R2, R3, 0x640, R2, 0xf8, !PT ;  /* 0x0000064003027812 */ /* 0x000fc400078ef802 */
[----:B------:R-:W-:Y:S02]  /*149d0*/  LOP3.LUT R7, R7, 0x100, R0, 0xf8, !PT ;  /* 0x0000010007077812 */ /* 0x000fe400078ef800 */
[----:B------:R-:W-:Y:S01]  /*149e0*/  LOP3.LUT R6, R8, 0x640, R5, 0xf8, !PT ;  /* 0x0000064008067812 */ /* 0x000fe200078ef805 */
[----:B------:R0:W-:Y:S01]  /*149f0*/  STL [R1+0x24], R2 ;  /* 0x0000240201007387 */ /* 0x0001e20000100800 */
[----:B------:R-:W-:-:S03]  /*14a00*/  LOP3.LUT R10, R5, 0x30, RZ, 0xc0, !PT ;  /* 0x00000030050a7812 */ /* 0x000fc600078ec0ff */
[----:B------:R-:W-:Y:S01]  /*14a10*/  STL [R1+0x1c], R6 ;  /* 0x00001c0601007387 */ /* 0x000fe20000100800 */
[----:B0-----:R-:W-:-:S05]  /*14a20*/  LOP3.LUT R2, R7, R4, RZ, 0xfc, !PT ;  /* 0x0000000407027212 */ /* 0x001fca00078efcff */
[----:B------:R0:W-:Y:S01]  /*14a30*/  STL [R1+0x20], R2 ;  /* 0x0000200201007387 */ /* 0x0001e20000100800 */
[----:B------:R-:W-:Y:S02]  /*14a40*/  ISETP.GE.AND P1, PT, R10, UR43, PT ;  /* 0x0000002b0a007c0c */ /* 0x000fe4000bf26270 */
[----:B0-----:R-:W-:-:S04]  /*14a50*/  LOP3.LUT R2, R11, 0x7f, RZ, 0xc0, !PT ;  /* 0x0000007f0b027812 */ /* 0x001fc800078ec0ff */
[----:B------:R-:W-:Y:S01]  /*14a60*/  SHF.R.U32.HI R2, RZ, 0x2, R2 ;  /* 0x00000002ff027819 */ /* 0x000fe20000011602 */
[----:B------:R-:W-:-:S03]  /*14a70*/  IMAD.U32 R4, RZ, RZ, UR7 ;  /* 0x00000007ff047e24 */ /* 0x000fc6000f8e00ff */
[----:B------:R-:W-:Y:S01]  /*14a80*/  LOP3.LUT R0, R2, 0x60, R0, 0xf8, !PT ;  /* 0x0000006002007812 */ /* 0x000fe200078ef800 */
[----:B------:R-:W-:Y:S01]  /*14a90*/  IMAD.MOV.U32 R3, RZ, RZ, 0x1 ;  /* 0x00000001ff037424 */ /* 0x000fe200078e00ff */
[----:B------:R-:W-:Y:S02]  /*14aa0*/  ISETP.GE.AND P0, PT, R10, UR43, PT ;  /* 0x0000002b0a007c0c */ /* 0x000fe4000bf06270 */
[----:B------:R-:W-:Y:S01]  /*14ab0*/  LOP3.LUT R2, R0, 0x80, RZ, 0xfc, !PT ;  /* 0x0000008000027812 */ /* 0x000fe200078efcff */
[----:B------:R0:W-:Y:S01]  /*14ac0*/  STL [R1+0x28], R4 ;  /* 0x0000280401007387 */ /* 0x0001e20000100800 */
[----:B------:R-:W-:-:S03]  /*14ad0*/  @P1 LOP3.LUT R16, R16, 0x1, RZ, 0xfc, !PT ;  /* 0x0000000110101812 */ /* 0x000fc600078efcff */
[----:B------:R0:W-:Y:S01]  /*14ae0*/  STL [R1], R3 ;  /* 0x0000000301007387 */ /* 0x0001e20000100800 */
[----:B------:R-:W-:-:S03]  /*14af0*/  LOP3.LUT R16, R16, 0xffffffef, RZ, 0xc0, !PT ;  /* 0xffffffef10107812 */ /* 0x000fc600078ec0ff */
[----:B------:R0:W-:Y:S01]  /*14b00*/  STL [R1+0x30], RZ ;  /* 0x000030ff01007387 */ /* 0x0001e20000100800 */
[----:B------:R-:W-:Y:S01]  /*14b10*/  USEL UR4, UR4, 0x1, UP0 ;  /* 0x0000000104047887 */ /* 0x000fe20008000000 */
[----:B------:R-:W-:Y:S02]  /*14b20*/  @P0 LOP3.LUT R16, R16, 0x10, RZ, 0xfc, !PT ;  /* 0x0000001010100812 */ /* 0x000fe400078efcff */
[----:B------:R-:W-:Y:S01]  /*14b30*/  ISETP.GE.AND P0, PT, R10, UR6, PT ;  /* 0x000000060a007c0c */ /* 0x000fe2000bf06270 */
[----:B------:R-:W-:-:S04]  /*14b40*/  UIMAD UR42, UR4, UR42, URZ ;  /* 0x0000002a042a72a4 */ /* 0x000fc8000f8e023f */
[----:B------:R-:W-:Y:S01]  /*14b50*/  UIADD3 UR4, UR42, 0x9f, URZ ;  /* 0x0000009f2a047890 */ /* 0x000fe2000fffe03f */
[----:B------:R-:W-:-:S03]  /*14b60*/  LOP3.LUT R16, R16, 0xffffffbf, RZ, 0xc0, !PT ;  /* 0xffffffbf10107812 */ /* 0x000fc600078ec0ff */
[----:B------:R-:W-:Y:S01]  /*14b70*/  UIMAD.WIDE UR4, UR4, 0x66666667, URZ ;  /* 0x66666667040478a5 */ /* 0x000fe2000f8e023f */
[----:B------:R-:W-:-:S03]  /*14b80*/  IMAD.MOV.U32 R28, RZ, RZ, RZ ;  /* 0x000000ffff1c7224 */ /* 0x000fc600078e00ff */
[----:B------:R-:W-:Y:S01]  /*14b90*/  USHF.R.U32.HI UR38, URZ, 0x1f, UR5 ;  /* 0x0000001f3f267899 */ /* 0x000fe20008011605 */
[----:B------:R-:W-:Y:S01]  /*14ba0*/  @P0 LOP3.LUT R16, R16, 0x40, RZ, 0xfc, !PT ;  /* 0x0000004010100812 */ /* 0x000fe200078efcff */
[----:B------:R-:W-:Y:S02]  /*14bb0*/  UIMAD UR41, UR41, UR40, URZ ;  /* 0x00000028292972a4 */ /* 0x000fe4000f8e023f */
[----:B------:R-:W-:Y:S02]  /*14bc0*/  UIADD3 UR47, UR42, 0x1, -UR40 ;  /* 0x000000012a2f7890 */ /* 0x000fe4000fffe828 */
[----:B------:R-:W-:Y:S02]  /*14bd0*/  ULOP3.LUT UR50, UR39, 0x1, URZ, 0xfc, !UPT ;  /* 0x0000000127327892 */ /* 0x000fe4000f8efc3f */
[----:B------:R-:W-:Y:S02]  /*14be0*/  UIADD3 UR40, UR42, -UR40, URZ ;  /* 0x800000282a287290 */ /* 0x000fe4000fffe03f */
[----:B------:R-:W-:Y:S01]  /*14bf0*/  ULEA.HI.SX32 UR38, UR5, UR38, 0x1a ;  /* 0x0000002605267291 */ /* 0x000fe2000f8fd23f */
[----:B------:R-:W-:Y:S01]  /*14c00*/  ULDC UR46, c[0x0][0xc] ;  /* 0x00000300002e7ab9 */ /* 0x000fe20000000800 */
[----:B--2---:R-:W-:-:S05]  /*14c10*/  LEA R17, R9, R17, 0x18 ;  /* 0x0000001109117211 */ /* 0x004fca00078ec0ff */
[----:B------:R-:W-:-:S05]  /*14c20*/  IMAD.IADD R0, R17, 0x1, R6 ;  /* 0x0000000111007824 */ /* 0x000fca00078e0206 */
[----:B------:R0:W-:Y:S02]  /*14c30*/  STL [R1+0x2c], R0 ;  /* 0x00002c0001007387 */ /* 0x0001e40000100800 */
.L_x_977:
[----:B0-----:R-:W2:Y:S01]  /*14c40*/  LDL R0, [R1+0x28] ;  /* 0x0000280001007983 */ /* 0x001ea20000100800 */
[----:B------:R-:W-:Y:S02]  /*14c50*/  ULDC UR7, c[0x0][0xc60] ;  /* 0x0003180000077ab9 */ /* 0x000fe40000000800 */
[----:B------:R-:W-:-:S11]  /*14c60*/  UISETP.NE.AND UP0, UPT, UR7, 0x1, UPT ;  /* 0x000000010700788c */ /* 0x000fd6000bf05270 */
[----:B------:R-:W-:Y:S01]  /*14c70*/  @UP0 ULDC UR4, c[0x0][0xc64] ;  /* 0x0003190000040ab9 */ /* 0x000fe20000000800 */
[----:B------:R-:W-:Y:S01]  /*14c80*/  @UP0 ULDC UR8, c[0x0][0xc68] ;  /* 0x00031a0000080ab9 */ /* 0x000fe20000000800 */
[C---:B--2---:R-:W-:Y:S02]  /*14c90*/  R2UR UR37, R0.reuse ;  /* 0x00000000002572ca */ /* 0x044fe400000e0000 */
[----:B------:R-:W-:-:S11]  /*14ca0*/  R2UR UR6, R0 ;  /* 0x00000000000672ca */ /* 0x000fd600000e0000 */
[----:B------:R-:W-:-:S04]  /*14cb0*/  UIMAD.WIDE.U32 UR4, UR37, UR4, URZ ;  /* 0x00000004250472a5 */ /* 0x000fc8000f8e003f */
[----:B------:R-:W-:-:S03]  /*14cc0*/  @UP0 USHF.R.U32.HI UR37, URZ, UR8, UR5 ;  /* 0x000000083f250299 */ /* 0x000fc60008011605 */
[----:B------:R-:W-:Y:S02]  /*14cd0*/  ULDC UR4, c[0x0][0xc78] ;  /* 0x00031e0000047ab9 */ /* 0x000fe40000000800 */
[----:B------:R-:W-:Y:S02]  /*14ce0*/  UISETP.GE.AND UP0, UPT, UR37, UR4, UPT ;  /* 0x000000042500728c */ /* 0x000fe4000bf06270 */
[----:B------:R-:W-:-:S04]  /*14cf0*/  UIADD3 UR4, -UR37, URZ, URZ ;  /* 0x0000003f25047290 */ /* 0x000fc8000fffe13f */
[----:B------:R-:W-:Y:S01]  /*14d00*/  PLOP3.LUT P0, PT, PT, PT, UP0, 0x80, 0x0 ;  /* 0x000000000000781c */ /* 0x000fe20003f0f008 */
[----:B------:R-:W-:-:S12]  /*14d10*/  UIMAD UR7, UR7, UR4, UR6 ;  /* 0x00000004070772a4 */ /* 0x000fd8000f8e0206 */
[----:B-1----:R-:W-:Y:S05]  /*14d20*/  @!P0 BRA `(.L_x_905) ;  /* 0x0000000000208947 */ /* 0x002fea0003800000 */
        /* <DEDUP_REMOVED lines=8> */
.L_x_905:
[----:B------:R-:W-:Y:S01]  /*14db0*/  ULDC UR8, c[0x0][0xc54] ;  /* 0x0003150000087ab9 */ /* 0x000fe20000000800 */
[----:B------:R-:W-:Y:S01]  /*14dc0*/  UMOV UR6, UR7 ;  /* 0x0000000700067c82 */ /* 0x000fe20008000000 */
[----:B------:R-:W-:-:S11]  /*14dd0*/  UISETP.NE.AND UP0, UPT, UR8, 0x1, UPT ;  /* 0x000000010800788c */ /* 0x000fd6000bf05270 */
[----:B------:R-:W-:Y:S02]  /*14de0*/  @UP0 ULDC.64 UR10, c[0x0][0xc58] ;  /* 0x00031600000a0ab9 */ /* 0x000fe40000000a00 */
[----:B------:R-:W-:-:S04]  /*14df0*/  UIMAD.WIDE.U32 UR4, UR7, UR10, URZ ;  /* 0x0000000a070472a5 */ /* 0x000fc8000f8e003f */
[----:B------:R-:W-:-:S04]  /*14e00*/  @UP0 USHF.R.U32.HI UR6, URZ, UR11, UR5 ;  /* 0x0000000b3f060299 */ /* 0x000fc80008011605 */
[----:B------:R-:W-:-:S12]  /*14e10*/  UIMAD UR4, UR6, UR8, URZ ;  /* 0x00000008060472a4 */ /* 0x000fd8000f8e023f */
.L_x_906:
[----:B------:R-:W-:Y:S01]  /*14e20*/  ULDC UR5, c[0x0][0xc48] ;  /* 0x0003120000057ab9 */ /* 0x000fe20000000800 */
[----:B------:R-:W-:Y:S01]  /*14e30*/  ULDC.64 UR8, c[0x0][0xa28] ;  /* 0x00028a0000087ab9 */ /* 0x000fe20000000a00 */
[----:B------:R-:W-:Y:S01]  /*14e40*/  UISETP.NE.AND UP1, UPT, UR5, 0x1, UPT ;  /* 0x000000010500788c */ /* 0x000fe2000bf25270 */
[----:B------:R-:W-:Y:S01]  /*14e50*/  IMAD.MOV.U32 R22, RZ, RZ, RZ ;  /* 0x000000ffff167224 */ /* 0x000fe200078e00ff */
[----:B------:R-:W-:Y:S02]  /*14e60*/  UIADD3 UR4, UR7, -UR4, URZ ;  /* 0x8000000407047290 */ /* 0x000fe4000fffe03f */
[----:B------:R-:W-:Y:S01]  /*14e70*/  UISETP.NE.U32.AND UP0, UPT, UR8, URZ, UPT ;  /* 0x0000003f0800728c */ /* 0x000fe2000bf05070 */
[----:B------:R-:W-:Y:S02]  /*14e80*/  ULDC UR5, c[0x0][0xc54] ;  /* 0x0003150000057ab9 */ /* 0x000fe40000000800 */
[----:B------:R-:W-:Y:S02]  /*14e90*/  UIMAD UR37, UR37, UR5, UR4 ;  /* 0x00000005252572a4 */ /* 0x000fe4000f8e0204 */
[----:B------:R-:W-:-:S02]  /*14ea0*/  UISETP.NE.AND.EX UP0, UPT, UR9, URZ, UPT, UP0 ;  /* 0x0000003f0900728c */ /* 0x000fc4000bf05300 */
[----:B------:R-:W-:Y:S01]  /*14eb0*/  @UP1 ULDC UR4, c[0x0][0xc4c] ;  /* 0x0003130000041ab9 */ /* 0x000fe20000000800 */
[----:B------:R-:W-:Y:S01]  /*14ec0*/  @UP1 ULDC UR7, c[0x0][0xc50] ;  /* 0x0003140000071ab9 */ /* 0x000fe20000000800 */
[----:B------:R-:W-:Y:S02]  /*14ed0*/  UIMAD.WIDE.U32 UR4, UR37, UR4, URZ ;  /* 0x00000004250472a5 */ /* 0x000fe4000f8e003f */
[----:B------:R-:W-:Y:S01]  /*14ee0*/  UMOV UR36, UR37 ;  /* 0x0000002500247c82 */ /* 0x000fe20008000000 */
[----:B------:R-:W-:Y:S01]  /*14ef0*/  PLOP3.LUT P0, PT, PT, PT, UP0, 0x80, 0x0 ;  /* 0x000000000000781c */ /* 0x000fe20003f0f008 */
[----:B------:R-:W-:-:S03]  /*14f00*/  @UP1 USHF.R.U32.HI UR36, URZ, UR7, UR5 ;  /* 0x000000073f241299 */ /* 0x000fc60008011605 */
[----:B------:R-:W-:Y:S02]  /*14f10*/  @UP0 ULDC.64 UR4, c[0x0][0xa28] ;  /* 0x00028a0000040ab9 */ /* 0x000fe40000000a00 */
[----:B------:R-:W-:-:S06]  /*14f20*/  @UP0 UIMAD.WIDE UR4, UR36, 0x4, UR4 ;  /* 0x00000004240408a5 */ /* 0x000fcc000f8e0204 */
[----:B------:R-:W-:Y:S01]  /*14f30*/  IMAD.U32 R2, RZ, RZ, UR4 ;  /* 0x00000004ff027e24 */ /* 0x000fe2000f8e00ff */
[----:B------:R-:W-:Y:S01]  /*14f40*/  ULOP3.LUT UR6, URZ, UR6, URZ, 0x33, !UPT ;  /* 0x000000063f067292 */ /* 0x000fe2000f8e333f */
[----:B------:R-:W-:Y:S01]  /*14f50*/  IMAD.U32 R3, RZ, RZ, UR5 ;  /* 0x00000005ff037e24 */ /* 0x000fe2000f8e00ff */
[----:B------:R-:W-:Y:S01]  /*14f60*/  ULDC UR5, c[0x0][0x448] ;  /* 0x0001120000057ab9 */ /* 0x000fe20000000800 */
[----:B------:R-:W-:-:S03]  /*14f70*/  ULDC UR4, c[0x0][0xc3c] ;  /* 0x00030f0000047ab9 */ /* 0x000fc60000000800 */
[----:B------:R-:W2:Y:S01]  /*14f80*/  @P0 LDG.E R22, desc[UR48][R2.64] ;  /* 0x0000003002160981 */ /* 0x000ea2000c1e1900 */
[----:B------:R-:W-:Y:S02]  /*14f90*/  UISETP.NE.AND UP2, UPT, UR5, 0x1, UPT ;  /* 0x000000010500788c */ /* 0x000fe4000bf45270 */
[----:B------:R-:W-:Y:S02]  /*14fa0*/  UIADD3 UR6, UR6, UR4, URZ ;  /* 0x0000000406067290 */ /* 0x000fe4000fffe03f */
[----:B------:R-:W-:Y:S02]  /*14fb0*/  UP2UR UR52, UPR, URZ, 0x4 ;  /* 0x000000043f347883 */ /* 0x000fe40008000000 */
[----:B------:R-:W-:Y:S01]  /*14fc0*/  UIMAD UR43, UR6, 0xc0, URZ ;  /* 0x000000c0062b78a4 */ /* 0x000fe2000f8e023f */
[----:B------:R-:W-:Y:S02]  /*14fd0*/  ULDC.64 UR4, c[0x0][0x9e0] ;  /* 0x0002780000047ab9 */ /* 0x000fe40000000a00 */
[----:B------:R-:W-:-:S02]  /*14fe0*/  UISETP.GE.AND UP0, UPT, UR5, 0x1, UPT ;  /* 0x000000010500788c */ /* 0x000fc4000bf06270 */
[----:B------:R-:W-:Y:S01]  /*14ff0*/  UIADD3 UR8, UR43, 0xbf, URZ ;  /* 0x000000bf2b087890 */ /* 0x000fe2000fffe03f */
[----:B------:R-:W-:Y:S01]  /*15000*/  @UP2 ULDC UR6, c[0x0][0x44c] ;  /* 0x0001130000062ab9 */ /* 0x000fe20000000800 */
[----:B------:R-:W-:Y:S02]  /*15010*/  @UP2 ULDC UR9, c[0x0][0x450] ;  /* 0x0001140000092ab9 */ /* 0x000fe40000000800 */
[----:B------:R-:W-:Y:S01]  /*15020*/  UIMAD.WIDE.U32 UR6, UR8, UR6, URZ ;  /* 0x00000006080672a5 */ /* 0x000fe2000f8e003f */
[----:B------:R-:W-:-:S03]  /*15030*/  PLOP3.LUT P1, PT, PT, PT, UP0, 0x80, 0x0 ;  /* 0x000000000000781c */ /* 0x000fc60003f2f008 */
[----:B------:R-:W-:-:S04]  /*15040*/  @UP2 USHF.R.U32.HI UR8, URZ, UR9, UR7 ;  /* 0x000000093f082299 */ /* 0x000fc80008011607 */
[----:B------:R-:W-:-:S04]  /*15050*/  UIADD3 UR6, UR47, UR8, URZ ;  /* 0x000000082f067290 */ /* 0x000fc8000fffe03f */
[----:B------:R-:W-:Y:S01]  /*15060*/  UIADD3 UR4, UR6, UR4, URZ ;  /* 0x0000000406047290 */ /* 0x000fe2000fffe03f */
[----:B--2---:R0:W-:Y:S01]  /*15070*/  STL [R1+0x14], R22 ;  /* 0x0000141601007387 */ /* 0x0041e20000100800 */
[----:B------:R-:W-:Y:S10]  /*15080*/  @!P1 BRA `(.L_x_907) ;  /* 0x0000000000449947 */ /* 0x000ff40003800000 */
[----:B------:R-:W-:Y:S01]  /*15090*/  ISETP.LT.AND P0, PT, RZ, UR6, PT ;  /* 0x00000006ff007c0c */ /* 0x000fe2000bf01270 */
[----:B------:R-:W-:-:S12]  /*150a0*/  UIADD3 UR8, UR6, -0x1, URZ ;  /* 0xffffffff06087890 */ /* 0x000fd8000fffe03f */
[----:B------:R-:W-:Y:S05]  /*150b0*/  @P0 BRA `(.L_x_908) ;  /* 0x00000000001c0947 */ /* 0x000fea0003800000 */
[----:B------:R-:W-:Y:S02]  /*150c0*/  UISETP.NE.AND UP0, UPT, UR5, 0x1, UPT ;  /* 0x000000010500788c */ /* 0x000fe4000bf05270 */
[----:B------:R-:W-:-:S09]  /*150d0*/  UIADD3 UR8, -UR6, URZ, URZ ;  /* 0x0000003f06087290 */ /* 0x000fd2000fffe13f */
[----:B------:R-:W-:Y:S02]  /*150e0*/  @UP0 ULDC.64 UR10, c[0x0][0x9e8] ;  /* 0x00027a00000a0ab9 */ /* 0x000fe40000000a00 */
[----:B------:R-:W-:-:S04]  /*150f0*/  UIMAD.WIDE.U32 UR6, UR8, UR10, URZ ;  /* 0x0000000a080672a5 */ /* 0x000fc8000f8e003f */
[----:B------:R-:W-:-:S04]  /*15100*/  @UP0 USHF.R.U32.HI UR8, URZ, UR11, UR7 ;  /* 0x0000000b3f080299 */ /* 0x000fc80008011607 */
[----:B------:R-:W-:Y:S01]  /*15110*/  ULOP3.LUT UR8, URZ, UR8, URZ, 0x33, !UPT ;  /* 0x000000083f087292 */ /* 0x000fe2000f8e333f */
[----:B------:R-:W-:Y:S11]  /*15120*/  BRA `(.L_x_909) ;  /* 0x0000000000107947 */ /* 0x000ff60003800000 */
.L_x_908:
[----:B------:R-:W-:-:S11]  /*15130*/  UISETP.NE.AND UP0, UPT, UR5, 0x1, UPT ;  /* 0x000000010500788c */ /* 0x000fd6000bf05270 */
[----:B------:R-:W-:Y:S02]  /*15140*/  @UP0 ULDC.64 UR10, c[0x0][0x9e8] ;  /* 0x00027a00000a0ab9 */ /* 0x000fe40000000a00 */
[----:B------:R-:W-:-:S04]  /*15150*/  UIMAD.WIDE.U32 UR6, UR8, UR10, URZ ;  /* 0x0000000a080672a5 */ /* 0x000fc8000f8e003f */
[----:B------:R-:W-:-:S12]  /*15160*/  @UP0 USHF.R.U32.HI UR8, URZ, UR11, UR7 ;  /* 0x0000000b3f080299 */ /* 0x000fd80008011607 */
.L_x_909:
[----:B------:R-:W-:-:S04]  /*15170*/  UIMAD UR8, UR8, UR5, UR5 ;  /* 0x00000005080872a4 */ /* 0x000fc8000f8e0205 */
[----:B------:R-:W-:-:S04]  /*15180*/  UISETP.LT.AND UP0, UPT, UR4, UR8, UPT ;  /* 0x000000080400728c */ /* 0x000fc8000bf01270 */
[----:B------:R-:W-:-:S12]  /*15190*/  USEL UR4, UR4, UR8, UP0 ;  /* 0x0000000804047287 */ /* 0x000fd80008000000 */
.L_x_907:
[----:B------:R-:W-:Y:S02]  /*151a0*/  UISETP.NE.AND UP0, UPT, UR52, URZ, UPT ;  /* 0x0000003f3400728c */ /* 0x000fe4000bf05270 */
[----:B------:R-:W-:Y:S01]  /*151b0*/  UIADD3 UR6, UR4, 0x9f, URZ ;  /* 0x0000009f04067890 */ /* 0x000fe2000fffe03f */
[----:B------:R-:W-:-:S03]  /*151c0*/  UMOV UR10, UR43 ;  /* 0x0000002b000a7c82 */ /* 0x000fc60008000000 */
[----:B------:R-:W-:-:S04]  /*151d0*/  UIMAD.WIDE UR6, UR6, 0x66666667, URZ ;  /* 0x66666667060678a5 */ /* 0x000fc8000f8e023f */
[----:B------:R-:W-:Y:S01]  /*151e0*/  USHF.R.U32.HI UR4, URZ, 0x1f, UR7 ;  /* 0x0000001f3f047899 */ /* 0x000fe20008011607 */
[----:B------:R-:W-:Y:S02]  /*151f0*/  @UP0 ULDC UR8, c[0x0][0x44c] ;  /* 0x0001130000080ab9 */ /* 0x000fe40000000800 */
[----:B------:R-:W-:Y:S01]  /*15200*/  @UP0 ULDC UR6, c[0x0][0x450] ;  /* 0x0001140000060ab9 */ /* 0x000fe20000000800 */
[----:B------:R-:W-:Y:S02]  /*15210*/  UIMAD.WIDE.U32 UR8, UR43, UR8, URZ ;  /* 0x000000082b0872a5 */ /* 0x000fe4000f8e003f */
[----:B------:R-:W-:Y:S02]  /*15220*/  ULEA.HI.SX32 UR4, UR7, UR4, 0x1a ;  /* 0x0000000407047291 */ /* 0x000fe4000f8fd23f */
[----:B------:R-:W-:Y:S02]  /*15230*/  @UP0 USHF.R.U32.HI UR10, URZ, UR6, UR9 ;  /* 0x000000063f0a0299 */ /* 0x000fe40008011609 */
[----:B------:R-:W-:-:S02]  /*15240*/  UISETP.LT.AND UP0, UPT, UR38, UR4, UPT ;  /* 0x000000042600728c */ /* 0x000fc4000bf01270 */
[----:B------:R-:W-:Y:S01]  /*15250*/  UIADD3 UR6, UR40, UR10, URZ ;  /* 0x0000000a28067290 */ /* 0x000fe2000fffe03f */
[----:B------:R-:W-:Y:S01]  /*15260*/  ULDC UR8, c[0x0][0x9dc] ;  /* 0x0002770000087ab9 */ /* 0x000fe20000000800 */
[----:B------:R-:W-:Y:S02]  /*15270*/  USEL UR44, UR38, UR4, UP0 ;  /* 0x00000004262c7287 */ /* 0x000fe40008000000 */
[----:B------:R-:W-:Y:S01]  /*15280*/  UIADD3 UR8, UR6, -UR8, URZ ;  /* 0x8000000806087290 */ /* 0x000fe2000fffe03f */
[----:B------:R-:W-:Y:S11]  /*15290*/  @!P1 BRA `(.L_x_910) ;  /* 0x0000000000489947 */ /* 0x000ff60003800000 */
[----:B------:R-:W-:Y:S02]  /*152a0*/  UMOV UR4, UR6 ;  /* 0x0000000600047c82 */ /* 0x000fe40008000000 */
[----:B------:R-:W-:-:S06]  /*152b0*/  UISETP.GT.AND UP0, UPT, UR4, -0x1, UPT ;  /* 0xffffffff0400788c */ /* 0x000fcc000bf04270 */
[----:B------:R-:W-:-:S13]  /*152c0*/  PLOP3.LUT P0, PT, PT, PT, UP0, 0x80, 0x0 ;  /* 0x000000000000781c */ /* 0x000fda0003f0f008 */
[----:B------:R-:W-:Y:S05]  /*152d0*/  @P0 BRA `(.L_x_911) ;  /* 0x00000000001c0947 */ /* 0x000fea0003800000 */
[----:B------:R-:W-:Y:S02]  /*152e0*/  UISETP.NE.AND UP0, UPT, UR5, 0x1, UPT ;  /* 0x000000010500788c */ /* 0x000fe4000bf05270 */
[----:B------:R-:W-:-:S09]  /*152f0*/  ULOP3.LUT UR4, URZ, UR4, URZ, 0x33, !UPT ;  /* 0x000000043f047292 */ /* 0x000fd2000f8e333f */
[----:B------:R-:W-:Y:S02]  /*15300*/  @UP0 ULDC.64 UR10, c[0x0][0x9e8] ;  /* 0x00027a00000a0ab9 */ /* 0x000fe40000000a00 */
[----:B------:R-:W-:-:S04]  /*15310*/  UIMAD.WIDE.U32 UR6, UR4, UR10, URZ ;  /* 0x0000000a040672a5 */ /* 0x000fc8000f8e003f */
[----:B------:R-:W-:-:S04]  /*15320*/  @UP0 USHF.R.U32.HI UR4, URZ, UR11, UR7 ;  /* 0x0000000b3f040299 */ /* 0x000fc80008011607 */
[----:B------:R-:W-:Y:S01]  /*15330*/  ULOP3.LUT UR4, URZ, UR4, URZ, 0x33, !UPT ;  /* 0x000000043f047292 */ /* 0x000fe2000f8e333f */
[----:B------:R-:W-:Y:S11]  /*15340*/  BRA `(.L_x_912) ;  /* 0x0000000000107947 */ /* 0x000ff60003800000 */
.L_x_911:
[----:B------:R-:W-:-:S11]  /*15350*/  UISETP.NE.AND UP0, UPT, UR5, 0x1, UPT ;  /* 0x000000010500788c */ /* 0x000fd6000bf05270 */
[----:B------:R-:W-:Y:S02]  /*15360*/  @UP0 ULDC.64 UR10, c[0x0][0x9e8] ;  /* 0x00027a00000a0ab9 */ /* 0x000fe40000000a00 */
[----:B------:R-:W-:-:S04]  /*15370*/  UIMAD.WIDE.U32 UR6, UR4, UR10, URZ ;  /* 0x0000000a040672a5 */ /* 0x000fc8000f8e003f */
[----:B------:R-:W-:-:S12]  /*15380*/  @UP0 USHF.R.U32.HI UR4, URZ, UR11, UR7 ;  /* 0x0000000b3f040299 */ /* 0x000fd80008011607 */
.L_x_912:
[----:B------:R-:W-:-:S04]  /*15390*/  UIMAD UR4, UR4, UR5, URZ ;  /* 0x00000005040472a4 */ /* 0x000fc8000f8e023f */
[----:B------:R-:W-:-:S04]  /*153a0*/  UISETP.LT.AND UP0, UPT, UR8, UR4, UPT ;  /* 0x000000040800728c */ /* 0x000fc8000bf01270 */
[----:B------:R-:W-:-:S12]  /*153b0*/  USEL UR8, UR8, UR4, !UP0 ;  /* 0x0000000408087287 */ /* 0x000fd8000c000000 */
.L_x_910:
[----:B------:R-:W-:Y:S01]  /*153c0*/  UIMAD.WIDE UR4, UR8, 0x66666667, URZ ;  /* 0x66666667080478a5 */ /* 0x000fe2000f8e023f */
[----:B------:R-:W-:Y:S03]  /*153d0*/  BSSY B7, `(.L_x_913) ;  /* 0x00003fe000077945 */ /* 0x000fe60003800000 */
[----:B------:R-:W-:-:S04]  /*153e0*/  USHF.R.U32.HI UR4, URZ, 0x1f, UR5 ;  /* 0x0000001f3f047899 */ /* 0x000fc80008011605 */
[----:B------:R-:W-:-:S04]  /*153f0*/  ULEA.HI.SX32 UR4, UR5, UR4, 0x1a ;  /* 0x0000000405047291 */ /* 0x000fc8000f8fd23f */
[----:B------:R-:W-:-:S04]  /*15400*/  UISETP.LT.AND UP0, UPT, URZ, UR4, UPT ;  /* 0x000000043f00728c */ /* 0x000fc8000bf01270 */
[----:B------:R-:W-:-:S04]  /*15410*/  USEL UR45, URZ, UR4, !UP0 ;  /* 0x000000043f2d7287 */ /* 0x000fc8000c000000 */
[----:B------:R-:W-:-:S06]  /*15420*/  UISETP.GT.AND UP0, UPT, UR44, UR45, UPT ;  /* 0x0000002d2c00728c */ /* 0x000fcc000bf04270 */
[----:B------:R-:W-:-:S13]  /*15430*/  PLOP3.LUT P0, PT, PT, PT, UP0, 0x80, 0x0 ;  /* 0x000000000000781c */ /* 0x000fda0003f0f008 */
[----:B------:R-:W-:Y:S05]  /*15440*/  @P0 BRA `(.L_x_914) ;  /* 0x0000000000480947 */ /* 0x000fea0003800000 */
[----:B------:R-:W1:Y:S02]  /*15450*/  S2R R0, SR_TID.X ;  /* 0x0000000000007919 */ /* 0x000e640000002100 */
[----:B-1----:R-:W-:-:S04]  /*15460*/  LOP3.LUT R0, R0, 0x7f, RZ, 0xc0, !PT ;  /* 0x0000007f00007812 */ /* 0x002fc800078ec0ff */
[----:B------:R-:W-:-:S13]  /*15470*/  ISETP.NE.AND P0, PT, R0, RZ, PT ;  /* 0x000000ff0000720c */ /* 0x000fda0003f05270 */
[----:B------:R-:W-:Y:S05]  /*15480*/  @P0 BRA `(.L_x_915) ;  /* 0x0000003c00c80947 */ /* 0x000fea0003800000 */
[----:B------:R-:W1:Y:S01]  /*15490*/  S2R R5, SR_LANEID ;  /* 0x0000000000057919 */ /* 0x000e620000000000 */
[----:B------:R-:W-:Y:S01]  /*154a0*/  VOTEU.ANY UR4, UPT, PT ;  /* 0x0000000000047886 */ /* 0x000fe200038e0100 */
[----:B------:R-:W2:Y:S01]  /*154b0*/  LDC.64 R2, c[0x0][0xc80] ;  /* 0x00032000ff027b82 */ /* 0x000ea20000000a00 */
[----:B------:R-:W1:Y:S02]  /*154c0*/  FLO.U32 R0, UR4 ;  /* 0x0000000400007d00 */ /* 0x000e6400080e0000 */
[----:B-1----:R-:W-:-:S06]  /*154d0*/  ISETP.EQ.U32.AND P1, PT, R0, R5, PT ;  /* 0x000000050000720c */ /* 0x002fcc0003f22070 */
[----:B------:R-:W2:Y:S07]  /*154e0*/  POPC R5, UR4 ;  /* 0x0000000400057d09 */ /* 0x000eae0008000000 */
[----:B--2---:R-:W2:Y:S01]  /*154f0*/  @P1 ATOMG.E.ADD.STRONG.GPU PT, R3, desc[UR48][R2.64], R5 ;  /* 0x00000005020319a8 */ /* 0x004ea200081ee1f0 */
[----:B------:R-:W1:Y:S02]  /*15500*/  S2R R4, SR_LTMASK ;  /* 0x0000000000047919 */ /* 0x000e640000003900 */
[----:B-1----:R-:W-:-:S04]  /*15510*/  LOP3.LUT R4, R4, UR4, RZ, 0xc0, !PT ;  /* 0x0000000404047c12 */ /* 0x002fc8000f8ec0ff */
[----:B------:R-:W1:Y:S01]  /*15520*/  POPC R7, R4 ;  /* 0x0000000400077309 */ /* 0x000e620000000000 */
[----:B--2---:R-:W1:Y:S02]  /*15530*/  SHFL.IDX PT, R0, R3, R0, 0x1f ;  /* 0x00001f0003007589 */ /* 0x004e6400000e0000 */
[----:B-1----:R-:W-:-:S05]  /*15540*/  IADD3 R0, R0, UR46, R7 ;  /* 0x0000002e00007c10 */ /* 0x002fca000fffe007 */
[----:B------:R2:W-:Y:S01]  /*15550*/  STL [R1+0x28], R0 ;  /* 0x0000280001007387 */ /* 0x0005e20000100800 */
[----:B------:R-:W-:Y:S05]  /*15560*/  BRA `(.L_x_915) ;  /* 0x0000003c00907947 */ /* 0x000fea0003800000 */
.L_x_914:
        /* <DEDUP_REMOVED lines=8> */
[----:B------:R-:W-:Y:S02]  /*155f0*/  IMAD.U32 R4, RZ, RZ, UR6 ;  /* 0x00000006ff047e24 */ /* 0x000fe4000f8e00ff */
[----:B------:R-:W1:Y:S01]  /*15600*/  LDC.64 R2, c[0x4][R2] ;  /* 0x0100000002027b82 */ /* 0x000e620000000a00 */
[----:B------:R-:W-:Y:S02]  /*15610*/  IMAD.U32 R5, RZ, RZ, UR7 ;  /* 0x00000007ff057e24 */ /* 0x000fe4000f8e00ff */
[----:B------:R-:W-:Y:S02]  /*15620*/  IMAD.U32 R6, RZ, RZ, UR8 ;  /* 0x00000008ff067e24 */ /* 0x000fe4000f8e00ff */
[----:B------:R-:W-:-:S02]  /*15630*/  IMAD.U32 R7, RZ, RZ, UR9 ;  /* 0x00000009ff077e24 */ /* 0x000fc4000f8e00ff */
[----:B------:R-:W-:Y:S02]  /*15640*/  IMAD.U32 R10, RZ, RZ, UR4 ;  /* 0x00000004ff0a7e24 */ /* 0x000fe4000f8e00ff */
[----:B------:R-:W-:Y:S02]  /*15650*/  IMAD.U32 R11, RZ, RZ, UR5 ;  /* 0x00000005ff0b7e24 */ /* 0x000fe4000f8e00ff */
[----:B------:R-:W-:Y:S02]  /*15660*/  IMAD.MOV.U32 R8, RZ, RZ, 0x70 ;  /* 0x00000070ff087424 */ /* 0x000fe400078e00ff */
[----:B------:R-:W-:Y:S02]  /*15670*/  IMAD.MOV.U32 R12, RZ, RZ, 0x1 ;  /* 0x00000001ff0c7424 */ /* 0x000fe400078e00ff */
[----:B------:R-:W-:-:S07]  /*15680*/  IMAD.MOV.U32 R13, RZ, RZ, RZ ;  /* 0x000000ffff0d7224 */ /* 0x000fce00078e00ff */
[----:B------:R-:W-:-:S07]  /*15690*/  LEPC R20, `(.L_x_917) ;  /* 0x000000001014794e */ /* 0x000fce0000000000 */
[----:B01----:R-:W-:Y:S05]  /*156a0*/  CALL.ABS.NOINC R2 ;  /* 0x0000000002007343 */ /* 0x003fea0003c00000 */
.L_x_917:
[----:B------:R-:W-:Y:S05]  /*156b0*/  BSYNC B6 ;  /* 0x0000000000067941 */ /* 0x000fea0003800000 */
.L_x_916:
[----:B------:R-:W-:Y:S01]  /*156c0*/  VIADD R0, R17, 0x6000 ;  /* 0x0000600011007836 */ /* 0x000fe20000000000 */
[----:B------:R-:W-:Y:S01]  /*156d0*/  LOP3.LUT R16, R16, 0xfffffffd, RZ, 0xc0, !PT ;  /* 0xfffffffd10107812 */ /* 0x000fe200078ec0ff */
[----:B------:R-:W-:Y:S03]  /*156e0*/  BSSY B6, `(.L_x_918) ;  /* 0x0000014000067945 */ /* 0x000fe60003800000 */
[----:B------:R-:W-:-:S13]  /*156f0*/  LOP3.LUT P0, RZ, R0, 0x1bf, RZ, 0xc0, !PT ;  /* 0x000001bf00ff7812 */ /* 0x000fda000780c0ff */
[----:B------:R-:W-:Y:S01]  /*15700*/  @P0 LOP3.LUT R16, R16, 0x2, RZ, 0xfc, !PT ;  /* 0x0000000210100812 */ /* 0x000fe200078efcff */
[----:B------:R-:W-:Y:S06]  /*15710*/  @!P0 BRA `(.L_x_919) ;  /* 0x0000000000408947 */ /* 0x000fec0003800000 */
        /* <DEDUP_REMOVED lines=16> */
.L_x_919:
[----:B------:R-:W-:Y:S05]  /*15820*/  BSYNC B6 ;  /* 0x0000000000067941 */ /* 0x000fea0003800000 */
.L_x_918:
        /* <DEDUP_REMOVED lines=20> */
.L_x_921:
[----:B------:R-:W-:Y:S05]  /*15970*/  BSYNC B6 ;  /* 0x0000000000067941 */ /* 0x000fea0003800000 */
.L_x_920:
[----:B------:R-:W-:Y:S01]  /*15980*/  LOP3.LUT P6, RZ, R16, 0x2, RZ, 0xc0, !PT ;  /* 0x0000000210ff7812 */ /* 0x000fe200078cc0ff */
[----:B------:R-:W-:-:S12]  /*15990*/  BSSY B6, `(.L_x_922) ;  /* 0x0000012000067945 */ /* 0x000fd80003800000 */
        /* <DEDUP_REMOVED lines=17> */
.L_x_923:
[----:B------:R-:W-:Y:S05]  /*15ab0*/  BSYNC B6 ;  /* 0x0000000000067941 */ /* 0x000fea0003800000 */
.L_x_922:
[----:B------:R-:W-:Y:S01]  /*15ac0*/  ULDC.64 UR4, c[0x0][0x9f8] ;  /* 0x00027e0000047ab9 */ /* 0x000fe20000000a00 */
[----:B------:R-:W-:Y:S01]  /*15ad0*/  IMAD.U32 R20, RZ, RZ, UR36 ;  /* 0x00000024ff147e24 */ /* 0x000fe2000f8e00ff */
[----:B------:R-:W-:Y:S01]  /*15ae0*/  UISETP.NE.U32.AND UP0, UPT, UR4, URZ, UPT ;  /* 0x0000003f0400728c */ /* 0x000fe2000bf05070 */
[----:B------:R-:W1:Y:S03]  /*15af0*/  LDC R19, c[0x0][0x430] ;  /* 0x00010c00ff137b82 */ /* 0x000e660000000800 */
[----:B------:R-:W-:-:S06]  /*15b00*/  UISETP.NE.AND.EX UP0, UPT, UR5, URZ, UPT, UP0 ;  /* 0x0000003f0500728c */ /* 0x000fcc000bf05300 */
[----:B------:R-:W-:-:S05]  /*15b10*/  PLOP3.LUT P0, PT, PT, PT, UP0, 0x80, 0x0 ;  /* 0x000000000000781c */ /* 0x000fca0003f0f008 */
[----:B------:R-:W-:Y:S02]  /*15b20*/  @UP0 ULDC.64 UR4, c[0x0][0x9f8] ;  /* 0x00027e0000040ab9 */ /* 0x000fe40000000a00 */
[----:B------:R-:W-:-:S06]  /*15b30*/  @UP0 UIMAD.WIDE UR4, UR36, 0x4, UR4 ;  /* 0x00000004240408a5 */ /* 0x000fcc000f8e0204 */
[----:B------:R-:W-:Y:S01]  /*15b40*/  IMAD.U32 R2, RZ, RZ, UR4 ;  /* 0x00000004ff027e24 */ /* 0x000fe2000f8e00ff */
[----:B------:R-:W-:Y:S01]  /*15b50*/  ULDC UR4, c[0x0][0xc48] ;  /* 0x0003120000047ab9 */ /* 0x000fe20000000800 */
[----:B------:R-:W-:-:S05]  /*15b60*/  IMAD.U32 R3, RZ, RZ, UR5 ;  /* 0x00000005ff037e24 */ /* 0x000fca000f8e00ff */
[----:B------:R-:W2:Y:S01]  /*15b70*/  @P0 LDG.E R20, desc[UR48][R2.64] ;  /* 0x0000003002140981 */ /* 0x000ea2000c1e1900 */
[----:B-1----:R-:W-:Y:S01]  /*15b80*/  ISETP.NE.AND P2, PT, R19, 0x1, PT ;  /* 0x000000011300780c */ /* 0x002fe20003f45270 */
[----:B------:R-:W-:Y:S01]  /*15b90*/  UMOV UR5, 0xffffffff ;  /* 0xffffffff00057882 */ /* 0x000fe20000000000 */
[----:B------:R-:W-:Y:S01]  /*15ba0*/  LOP3.LUT R16, R16, 0xfffffff7, RZ, 0xc0, !PT ;  /* 0xfffffff710107812 */ /* 0x000fe200078ec0ff */
[----:B------:R-:W-:-:S10]  /*15bb0*/  IMAD.U32 R18, RZ, RZ, UR4 ;  /* 0x00000004ff127e24 */ /* 0x000fd4000f8e00ff */
[----:B------:R-:W-:Y:S01]  /*15bc0*/  @P2 LOP3.LUT R16, R16, 0x8, RZ, 0xfc, !PT ;  /* 0x0000000810102812 */ /* 0x000fe200078efcff */
[----:B--2---:R1:W-:Y:S01]  /*15bd0*/  STL [R1+0x4], R20 ;  /* 0x0000041401007387 */ /* 0x0043e20000100800 */
[----:B------:R-:W-:Y:S05]  /*15be0*/  BRA.DIV UR5, `(.L_x_924) ;  /* 0x0000004205487947 */ /* 0x000fea000b800000 */
.L_x_997:
[----:B------:R-:W2:Y:S01]  /*15bf0*/  S2R R0, SR_TID.X ;  /* 0x0000000000007919 */ /* 0x000ea20000002100 */
[----:B------:R-:W-:Y:S01]  /*15c00*/  UMOV UR4, 0xa0 ;  /* 0x000000a000047882 */ /* 0x000fe20000000000 */
[----:B------:R-:W3:Y:S01]  /*15c10*/  @P2 LDC R5, c[0x0][0x434] ;  /* 0x00010d00ff052b82 */ /* 0x000ee20000000800 */
[----:B------:R-:W-:Y:S01]  /*15c20*/  UIMAD UR4, UR44, UR4, -0xa0 ;  /* 0xffffff602c0474a4 */ /* 0x000fe2000f8e0204 */
[----:B------:R-:W4:Y:S01]  /*15c30*/  S2R R11, SR_TID.X ;  /* 0x00000000000b7919 */ /* 0x000f220000002100 */
[----:B------:R-:W-:-:S05]  /*15c40*/  SHF.R.S32.HI R14, RZ, 0x1f, R20 ;  /* 0x0000001fff0e7819 */ /* 0x000fca0000011414 */
[----:B------:R-:W0:Y:S01]  /*15c50*/  @P2 LDC R7, c[0x0][0x438] ;  /* 0x00010e00ff072b82 */ /* 0x000e220000000800 */
[----:B------:R0:W-:Y:S01]  /*15c60*/  STL [R1+0x10], R14 ;  /* 0x0000100e01007387 */ /* 0x0001e20000100800 */
[----:B--2---:R-:W-:Y:S01]  /*15c70*/  LOP3.LUT R0, R0, 0x7f, RZ, 0xc0, !PT ;  /* 0x0000007f00007812 */ /* 0x004fe200078ec0ff */
[----:B----4-:R-:W-:-:S03]  /*15c80*/  IMAD.SHL.U32 R13, R11, 0x20, RZ ;  /* 0x000000200b0d7824 */ /* 0x010fc600078e00ff */
[----:B------:R-:W-:Y:S01]  /*15c90*/  SHF.R.U32.HI R10, RZ, 0x2, R0 ;  /* 0x00000002ff0a7819 */ /* 0x000fe20000011600 */
[----:B------:R-:W-:-:S03]  /*15ca0*/  IMAD.SHL.U32 R12, R11, 0x20, RZ ;  /* 0x000000200b0c7824 */ /* 0x000fc600078e00ff */
[C---:B------:R-:W-:Y:S02]  /*15cb0*/  LOP3.LUT R13, R10.reuse, 0x60, R13, 0xf8, !PT ;  /* 0x000000600a0d7812 */ /* 0x040fe400078ef80d */
[----:B------:R-:W-:Y:S02]  /*15cc0*/  LOP3.LUT R12, R10, 0x60, R12, 0xf8, !PT ;  /* 0x000000600a0c7812 */ /* 0x000fe400078ef80c */
[----:B------:R-:W-:-:S05]  /*15cd0*/  LOP3.LUT R13, R13, 0x80, RZ, 0xfc, !PT ;  /* 0x000000800d0d7812 */ /* 0x000fca00078efcff */
[----:B------:R-:W-:-:S05]  /*15ce0*/  VIADD R8, R13, UR4 ;  /* 0x000000040d087c36 */ /* 0x000fca0008000000 */
[C---:B------:R-:W-:Y:S01]  /*15cf0*/  ISETP.GE.AND P0, PT, R8.reuse, UR42, PT ;  /* 0x0000002a08007c0c */ /* 0x040fe2000bf06270 */
[----:B------:R-:W-:-:S03]  /*15d00*/  IMAD.IADD R8, R8, 0x1, R22 ;  /* 0x0000000108087824 */ /* 0x000fc600078e0216 */
[----:B------:R-:W-:Y:S01]  /*15d10*/  ISETP.GT.U32.OR P0, PT, R13, 0x9f, P0 ;  /* 0x0000009f0d00780c */ /* 0x000fe20000704470 */
[----:B---3--:R-:W-:-:S04]  /*15d20*/  @P2 IMAD.HI.U32 R4, R8, R5, RZ ;  /* 0x0000000508042227 */ /* 0x008fc800078e00ff */
[----:B------:R-:W-:Y:S01]  /*15d30*/  IMAD.MOV.U32 R0, RZ, RZ, R8 ;  /* 0x000000ffff007224 */ /* 0x000fe200078e0008 */
[----:B0-----:R-:W-:-:S07]  /*15d40*/  @P2 SHF.R.U32.HI R0, RZ, R7, R4 ;  /* 0x00000007ff002219 */ /* 0x001fce0000011604 */
[----:B------:R-:W0:Y:S01]  /*15d50*/  @!P0 LDC.64 R2, c[0x0][0x428] ;  /* 0x00010a00ff028b82 */ /* 0x000e220000000a00 */
[--C-:B------:R-:W-:Y:S01]  /*15d60*/  @!P0 SHF.R.S32.HI R7, RZ, 0x1f, R0.reuse ;  /* 0x0000001fff078819 */ /* 0x100fe20000011400 */
[----:B------:R-:W-:-:S06]  /*15d70*/  @!P0 IMAD.MOV.U32 R6, RZ, RZ, R0 ;  /* 0x000000ffff068224 */ /* 0x000fcc00078e0000 */
[----:B------:R-:W2:Y:S01]  /*15d80*/  @!P0 LDC.64 R4, c[0x0][0x418] ;  /* 0x00010600ff048b82 */ /* 0x000ea20000000a00 */
[----:B0-----:R-:W-:-:S04]  /*15d90*/  @!P0 IMAD R9, R14, R2, RZ ;  /* 0x000000020e098224 */ /* 0x001fc800078e02ff */
[C---:B------:R-:W-:Y:S02]  /*15da0*/  @!P0 IMAD R9, R20.reuse, R3, R9 ;  /* 0x0000000314098224 */ /* 0x040fe400078e0209 */
[----:B------:R-:W-:-:S04]  /*15db0*/  @!P0 IMAD.WIDE.U32 R2, R20, R2, R6 ;  /* 0x0000000214028225 */ /* 0x000fc800078e0006 */
[----:B------:R-:W-:Y:S01]  /*15dc0*/  @!P0 IMAD.IADD R9, R9, 0x1, R3 ;  /* 0x0000000109098824 */ /* 0x000fe200078e0203 */
[C---:B--2---:R-:W-:Y:S01]  /*15dd0*/  @!P0 LEA R10, P1, R2.reuse, R4, 0x2 ;  /* 0x00000004020a8211 */ /* 0x044fe200078210ff */
[----:B------:R-:W0:Y:S01]  /*15de0*/  @P2 LDC R3, c[0x0][0x434] ;  /* 0x00010d00ff032b82 */ /* 0x000e220000000800 */
[----:B------:R-:W-:Y:S02]  /*15df0*/  IMAD.MOV.U32 R6, RZ, RZ, RZ ;  /* 0x000000ffff067224 */ /* 0x000fe400078e00ff */
[----:B------:R-:W-:Y:S01]  /*15e00*/  @!P0 LEA.HI.X R11, R2, R5, R9, 0x2, P1 ;  /* 0x00000005020b8211 */ /* 0x000fe200008f1409 */
[----:B------:R-:W-:-:S04]  /*15e10*/  VIADD R9, R12, UR4 ;  /* 0x000000040c097c36 */ /* 0x000fc80008000000 */
[----:B------:R-:W2:Y:S01]  /*15e20*/  @P2 LDC R2, c[0x0][0x438] ;  /* 0x00010e00ff022b82 */ /* 0x000ea20000000800 */
[C---:B------:R-:W-:Y:S01]  /*15e30*/  ISETP.GE.AND P1, PT, R9.reuse, UR42, PT ;  /* 0x0000002a09007c0c */ /* 0x040fe2000bf26270 */
[----:B------:R-:W-:Y:S01]  /*15e40*/  IMAD.IADD R9, R9, 0x1, R22 ;  /* 0x0000000109097824 */ /* 0x000fe200078e0216 */
[----:B------:R-:W5:Y:S03]  /*15e50*/  @!P0 LDG.E R6, desc[UR48][R10.64] ;  /* 0x000000300a068981 */ /* 0x000f66000c1e1900 */
[----:B------:R-:W-:-:S08]  /*15e60*/  IMAD.MOV.U32 R12, RZ, RZ, R9 ;  /* 0x000000ffff0c7224 */ /* 0x000fd000078e0009 */
[----:B------:R-:W3:Y:S01]  /*15e70*/  @!P1 LDC.64 R4, c[0x0][0x428] ;  /* 0x00010a00ff049b82 */ /* 0x000ee20000000a00 */
[----:B0-----:R-:W-:-:S05]  /*15e80*/  @P2 IMAD.HI.U32 R3, R9, R3, RZ ;  /* 0x0000000309032227 */ /* 0x001fca00078e00ff */
[----:B--2---:R-:W-:-:S04]  /*15e90*/  @P2 SHF.R.U32.HI R12, RZ, R2, R3 ;  /* 0x00000002ff0c2219 */ /* 0x004fc80000011603 */
[--C-:B------:R-:W-:Y:S01]  /*15ea0*/  @!P1 SHF.R.S32.HI R3, RZ, 0x1f, R12.reuse ;  /* 0x0000001fff039819 */ /* 0x100fe2000001140c */
[----:B------:R-:W-:Y:S02]  /*15eb0*/  @!P1 IMAD.MOV.U32 R2, RZ, RZ, R12 ;  /* 0x000000ffff029224 */ /* 0x000fe400078e000c */
[-C--:B---3--:R-:W-:Y:S02]  /*15ec0*/  @!P1 IMAD R7, R14, R4.reuse, RZ ;  /* 0x000000040e079224 */ /* 0x088fe400078e02ff */
[----:B------:R-:W-:-:S04]  /*15ed0*/  @!P1 IMAD.WIDE.U32 R2, R20, R4, R2 ;  /* 0x0000000414029225 */ /* 0x000fc800078e0002 */
[----:B------:R-:W-:Y:S02]  /*15ee0*/  @!P1 IMAD R7, R20, R5, R7 ;  /* 0x0000000514079224 */ /* 0x000fe400078e0207 */
[----:B------:R-:W0:Y:S02]  /*15ef0*/  @!P1 LDC.64 R4, c[0x0][0x418] ;  /* 0x00010600ff049b82 */ /* 0x000e240000000a00 */
[----:B------:R-:W-:Y:S02]  /*15f00*/  @!P1 IMAD.IADD R7, R3, 0x1, R7 ;  /* 0x0000000103079824 */ /* 0x000fe400078e0207 */
[----:B------:R-:W-:Y:S02]  /*15f10*/  IMAD.MOV R3, RZ, RZ, -R0 ;  /* 0x000000ffff037224 */ /* 0x000fe400078e0a00 */
[----:B------:R-:W-:Y:S01]  /*15f20*/  IMAD.MOV R0, RZ, RZ, -R12 ;  /* 0x000000ffff007224 */ /* 0x000fe200078e0a0c */
[----:B0-----:R-:W-:-:S04]  /*15f30*/  @!P1 LEA R4, P0, R2, R4, 0x2 ;  /* 0x0000000402049211 */ /* 0x001fc800078010ff */
[----:B------:R-:W-:Y:S01]  /*15f40*/  @!P1 LEA.HI.X R5, R2, R5, R7, 0x2, P0 ;  /* 0x0000000502059211 */ /* 0x000fe200000f1407 */
[----:B------:R-:W-:-:S06]  /*15f50*/  IMAD.MOV.U32 R7, RZ, RZ, RZ ;  /* 0x000000ffff077224 */ /* 0x000fcc00078e00ff */
[----:B------:R0:W5:Y:S02]  /*15f60*/  @!P1 LDG.E R7, desc[UR48][R4.64] ;  /* 0x0000003004079981 */ /* 0x000164000c1e1900 */
[----:B0-----:R-:W-:Y:S02]  /*15f70*/  IMAD R5, R19, R3, R8 ;  /* 0x0000000313057224 */ /* 0x001fe400078e0208 */
[----:B------:R-:W-:-:S04]  /*15f80*/  IMAD R3, RZ, RZ, -UR36 ;  /* 0x80000024ff037e24 */ /* 0x000fc8000f8e02ff */
[----:B------:R-:W-:Y:S02]  /*15f90*/  IMAD R18, R18, R3, UR37 ;  /* 0x0000002512127e24 */ /* 0x000fe4000f8e0203 */
[----:B------:R-:W-:-:S03]  /*15fa0*/  IMAD R8, R19, R0, R9 ;  /* 0x0000000013087224 */ /* 0x000fc600078e0209 */
[----:B------:R-:W-:Y:S01]  /*15fb0*/  SHF.R.S32.HI R0, RZ, 0x1f, R18 ;  /* 0x0000001fff007819 */ /* 0x000fe20000011412 */
[----:B------:R-:W-:Y:S01]  /*15fc0*/  IMAD.U32 R2, RZ, RZ, UR51 ;  /* 0x00000033ff027e24 */ /* 0x000fe2000f8e00ff */
[----:B------:R-:W-:-:S03]  /*15fd0*/  ISETP.GT.U32.AND P0, PT, R13, 0x9f, PT ;  /* 0x0000009f0d00780c */ /* 0x000fc60003f04070 */
[----:B------:R0:W-:Y:S01]  /*15fe0*/  STL [R1+0x8], R0 ;  /* 0x0000080001007387 */ /* 0x0001e20000100800 */
[----:B------:R-:W-:Y:S02]  /*15ff0*/  ISETP.NE.AND P2, PT, R2, 0x3, PT ;  /* 0x000000030200780c */ /* 0x000fe40003f45270 */
[----:B------:R-:W-:-:S04]  /*16000*/  LOP3.LUT R16, R16, 0xfffffffb, RZ, 0xc0, !PT ;  /* 0xfffffffb10107812 */ /* 0x000fc800078ec0ff */
[----:B------:R-:W-:Y:S01]  /*16010*/  LOP3.LUT R16, R16, 0xfffffffd, RZ, 0xc0, !PT ;  /* 0xfffffffd10107812 */ /* 0x000fe200078ec0ff */
[----:B------:R-:W-:-:S03]  /*16020*/  IMAD.U32 R12, RZ, RZ, UR44 ;  /* 0x0000002cff0c7e24 */ /* 0x000fc6000f8e00ff */
[----:B------:R-:W-:Y:S01]  /*16030*/  @P0 LOP3.LUT R16, R16, 0x2, RZ, 0xfc, !PT ;  /* 0x0000000210100812 */ /* 0x000fe200078efcff */
[----:B------:R-:W-:-:S03]  /*16040*/  VIADD R12, R12, 0xffffffff ;  /* 0xffffffff0c0c7836 */ /* 0x000fc60000000000 */
[----:B------:R-:W-:Y:S01]  /*16050*/  @P2 LOP3.LUT R16, R16, 0x4, RZ, 0xfc, !PT ;  /* 0x0000000410102812 */ /* 0x000fe200078efcff */
[----:B0-----:R-:W-:Y:S06]  /*16060*/  @!P2 BRA `(.L_x_925) ;  /* 0x000000000004a947 */ /* 0x001fec0003800000 */
[----:B------:R-:W-:Y:S01]  /*16070*/  BPT.TRAP 0x1 ;  /* 0x000000040000795c */ /* 0x000fe20000300000 */
.L_x_925:
[----:B------:R-:W2:Y:S01]  /*16080*/  LDL R0, [R1] ;  /* 0x0000000001007983 */ /* 0x000ea20000100800 */
[----:B------:R-:W-:Y:S01]  /*16090*/  IMAD R4, R28, 0x8, R17 ;  /* 0x000000081c047824 */ /* 0x000fe200078e0211 */
[----:B------:R-:W-:Y:S01]  /*160a0*/  BSSY B0, `(.L_x_926) ;  /* 0x0000005000007945 */ /* 0x000fe20003800000 */
[----:B------:R-:W-:Y:S02]  /*160b0*/  SHF.R.S32.HI R25, RZ, 0x1f, R8 ;  /* 0x0000001fff197819 */ /* 0x000fe40000011408 */
[----:B--2---:R-:W-:-:S04]  /*160c0*/  SHF.L.U32 R27, R0, 0x1f, RZ ;  /* 0x0000001f001b7819 */ /* 0x004fc800000006ff */
[----:B------:R-:W0:Y:S02]  /*160d0*/  SYNCS.PHASECHK.TRANS64.TRYWAIT P0, [R4+URZ+0x13280], R27 ;  /* 0x0132801b040075a7 */ /* 0x000e24000800017f */
[----:B0-----:R-:W-:Y:S05]  /*160e0*/  @!P0 BRA `(.L_x_927) ;  /* 0x0000003c00348947 */ /* 0x001fea0003800000 */
.L_x_998:
[----:B------:R-:W-:Y:S05]  /*160f0*/  BSYNC B0 ;  /* 0x0000000000007941 */ /* 0x000fea0003800000 */
.L_x_926:
[----:B------:R-:W2:Y:S01]  /*16100*/  LDL R9, [R1+0x8] ;  /* 0x0000080001097983 */ /* 0x000ea20000100800 */
[----:B------:R-:W-:-:S03]  /*16110*/  ULDC.64 UR4, c[0x0][0x328] ;  /* 0x0000ca0000047ab9 */ /* 0x000fc60000000a00 */
[----:B------:R-:W3:Y:S01]  /*16120*/  LDL R13, [R1+0x1c] ;  /* 0x00001c00010d7983 */ /* 0x000ee20000100800 */
[----:B------:R-:W-:Y:S01]  /*16130*/  IMAD R0, R25, UR4, RZ ;  /* 0x0000000419007c24 */ /* 0x000fe2000f8e02ff */
[----:B-----5:R-:W-:Y:S01]  /*16140*/  SHF.R.S32.HI R26, RZ, 0x1f, R7 ;  /* 0x0000001fff1a7819 */ /* 0x020fe20000011407 */
[C---:B------:R-:W-:Y:S01]  /*16150*/  IMAD.WIDE.U32 R2, R8.reuse, UR4, RZ ;  /* 0x0000000408027c25 */ /* 0x040fe2000f8e00ff */
[----:B------:R-:W-:Y:S01]  /*16160*/  ULDC.64 UR6, c[0x0][0x338] ;  /* 0x0000ce0000067ab9 */ /* 0x000fe20000000a00 */
[----:B------:R-:W-:Y:S01]  /*16170*/  ULDC.64 UR8, c[0x0][0x330] ;  /* 0x0000cc0000087ab9 */ /* 0x000fe20000000a00 */
[----:B------:R-:W-:Y:S01]  /*16180*/  SHF.R.S32.HI R23, RZ, 0x1f, R5 ;  /* 0x0000001fff177819 */ /* 0x000fe20000011405 */
[----:B------:R-:W-:Y:S01]  /*16190*/  IMAD R0, R8, UR5, R0 ;  /* 0x0000000508007c24 */ /* 0x000fe2000f8e0200 */
[----:B------:R-:W-:Y:S01]  /*161a0*/  ULDC.64 UR10, c[0x0][0x318] ;  /* 0x0000c600000a7ab9 */ /* 0x000fe20000000a00 */
[----:B------:R-:W4:Y:S01]  /*161b0*/  S2R R14, SR_TID.X ;  /* 0x00000000000e7919 */ /* 0x000f220000002100 */
[----:B------:R-:W-:Y:S01]  /*161c0*/  SHF.R.S32.HI R24, RZ, 0x1f, R6 ;  /* 0x0000001fff187819 */ /* 0x000fe20000011406 */
[----:B------:R-:W-:Y:S01]  /*161d0*/  IMAD.IADD R3, R3, 0x1, R0 ;  /* 0x0000000103037824 */ /* 0x000fe200078e0200 */
[----:B------:R-:W-:Y:S01]  /*161e0*/  LOP3.LUT P2, RZ, R16, 0x10, RZ, 0xc0, !PT ;  /* 0x0000001010ff7812 */ /* 0x000fe2000784c0ff */
[----:B------:R-:W-:-:S02]  /*161f0*/  IMAD R0, R26, UR6, RZ ;  /* 0x000000061a007c24 */ /* 0x000fc4000f8e02ff */
[----:B------:R-:W-:-:S04]  /*16200*/  IMAD.WIDE.U32 R2, R7, UR6, R2 ;  /* 0x0000000607027c25 */ /* 0x000fc8000f8e0002 */
[----:B------:R-:W-:Y:S02]  /*16210*/  IMAD R0, R7, UR7, R0 ;  /* 0x0000000707007c24 */ /* 0x000fe4000f8e0200 */
[----:B------:R-:W-:Y:S02]  /*16220*/  IMAD R11, R23, UR4, RZ ;  /* 0x00000004170b7c24 */ /* 0x000fe4000f8e02ff */
[----:B------:R-:W-:Y:S02]  /*16230*/  IMAD.IADD R3, R3, 0x1, R0 ;  /* 0x0000000103037824 */ /* 0x000fe400078e0200 */
[----:B------:R-:W-:Y:S02]  /*16240*/  IMAD R11, R5, UR5, R11 ;  /* 0x00000005050b7c24 */ /* 0x000fe4000f8e020b */
[----:B------:R-:W-:Y:S01]  /*16250*/  IMAD.WIDE.U32 R2, R18, UR8, R2 ;  /* 0x0000000812027c25 */ /* 0x000fe2000f8e0002 */
[----:B----4-:R-:W-:-:S04]  /*16260*/  LOP3.LUT R14, R14, 0x7f, RZ, 0xc0, !PT ;  /* 0x0000007f0e0e7812 */ /* 0x010fc800078ec0ff */
[----:B------:R-:W-:Y:S01]  /*16270*/  SHF.R.U32.HI R14, RZ, 0x2, R14 ;  /* 0x00000002ff0e7819 */ /* 0x000fe2000001160e */
        /* <DEDUP_REMOVED lines=11> */
[----:B------:R-:W-:-:S03]  /*16330*/  IMAD.WIDE.U32 R2, R18, UR8, R2 ;  /* 0x0000000812027c25 */ /* 0x000fc6000f8e0002 */
[----:B------:R-:W-:Y:S01]  /*16340*/  IADD3 R22, P0, R2, UR10, RZ ;  /* 0x0000000a02167c10 */ /* 0x000fe2000ff1e0ff */
[----:B---3--:R-:W-:-:S03]  /*16350*/  IMAD R2, R28, 0x2800, R13 ;  /* 0x000028001c027824 */ /* 0x008fc600078e020d */
[----:B------:R-:W-:Y:S01]  /*16360*/  IADD3.X R19, R0, UR11, R3, P0, !PT ;  /* 0x0000000b00137c10 */ /* 0x000fe200087fe403 */
[----:B------:R-:W-:-:S04]  /*16370*/  IMAD.MOV.U32 R3, RZ, RZ, -0xa0 ;  /* 0xffffff60ff037424 */ /* 0x000fc800078e00ff */
[----:B------:R-:W-:-:S04]  /*16380*/  IMAD R3, R12, R3, UR42 ;  /* 0x0000002a0c037e24 */ /* 0x000fc8000f8e0203 */
[----:B------:R-:W-:-:S05]  /*16390*/  IMAD.IADD R3, R3, 0x1, -R14 ;  /* 0x0000000103037824 */ /* 0x000fca00078e0a0e */
[----:B------:R-:W-:Y:S01]  /*163a0*/  ISETP.GE.AND P5, PT, R3, 0x1, PT ;  /* 0x000000010300780c */ /* 0x000fe20003fa6270 */
[----:B------:R-:W-:-:S12]  /*163b0*/  BRA.DIV UR4, `(.L_x_928) ;  /* 0x0000003a04947947 */ /* 0x000fd8000b800000 */
[----:B------:R-:W2:Y:S01]  /*163c0*/  S2R R11, SR_TID.X ;  /* 0x00000000000b7919 */ /* 0x000ea20000002100 */
[----:B------:R-:W-:Y:S02]  /*163d0*/  LOP3.LUT R16, R16, 0xffffffdf, RZ, 0xc0, !PT ;  /* 0xffffffdf10107812 */ /* 0x000fe400078ec0ff */
[C---:B------:R-:W-:Y:S01]  /*163e0*/  ISETP.GE.AND P4, PT, R3.reuse, 0x21, PT ;  /* 0x000000210300780c */ /* 0x040fe20003f86270 */
[----:B------:R-:W3:Y:S01]  /*163f0*/  SHFL.IDX PT, R12, R9, RZ, 0x1c1f ;  /* 0x001c1fff090c7589 */ /* 0x000ee200000e0000 */
[C---:B------:R-:W-:Y:S02]  /*16400*/  ISETP.GE.AND P3, PT, R3.reuse, 0x41, PT ;  /* 0x000000410300780c */ /* 0x040fe40003f66270 */
[----:B------:R-:W-:Y:S01]  /*16410*/  ISETP.GE.AND P1, PT, R3, 0x61, PT ;  /* 0x000000610300780c */ /* 0x000fe20003f26270 */
[----:B------:R-:W4:Y:S01]  /*16420*/  SHFL.IDX PT, R0, R10, RZ, 0x1c1f ;  /* 0x001c1fff0a007589 */ /* 0x000f2200000e0000 */
[----:B--2---:R-:W-:-:S05]  /*16430*/  IMAD.SHL.U32 R11, R11, 0x10, RZ ;  /* 0x000000100b0b7824 */ /* 0x004fca00078e00ff */
[----:B------:R-:W-:-:S04]  /*16440*/  LOP3.LUT R11, R11, 0x30, RZ, 0xc0, !PT ;  /* 0x000000300b0b7812 */ /* 0x000fc800078ec0ff */
[----:B---3--:R-:W-:-:S05]  /*16450*/  IADD3 R12, P0, R11, R12, RZ ;  /* 0x0000000c0b0c7210 */ /* 0x008fca0007f1e0ff */
[----:B----4-:R-:W-:Y:S01]  /*16460*/  IMAD.X R13, RZ, RZ, R0, P0 ;  /* 0x000000ffff0d7224 */ /* 0x010fe200000e0600 */
[----:B------:R-:W-:Y:S01]  /*16470*/  ISETP.LT.OR P0, PT, R3, 0x1, P2 ;  /* 0x000000010300780c */ /* 0x000fe20001701670 */
[----:B------:R-:W-:Y:S02]  /*16480*/  IMAD.IADD R0, R17, 0x1, R2 ;  /* 0x0000000111007824 */ /* 0x000fe400078e0202 */
[----:B------:R-:W-:Y:S10]  /*16490*/  SHFL.IDX PT, R2, R10, 0x1, 0x1c1f ;  /* 0x003c1f000a027f89 */ /* 0x000ff400000e0000 */
[----:B------:R2:W-:Y:S04]  /*164a0*/  LDGSTS.E.BYPASS.LTC128B.128 [R0+0x6000], desc[UR48][R12.64], !P0 ;  /* 0x060000000c007fae */ /* 0x0005e8000c101d70 */
[----:B--2---:R-:W2:Y:S02]  /*164b0*/  SHFL.IDX PT, R12, R9, 0x1, 0x1c1f ;  /* 0x003c1f00090c7f89 */ /* 0x004ea400000e0000 */
[----:B--2---:R-:W-:-:S05]  /*164c0*/  IADD3 R12, P0, R11, R12, RZ ;  /* 0x0000000c0b0c7210 */ /* 0x004fca0007f1e0ff */
[----:B------:R-:W-:Y:S01]  /*164d0*/  IMAD.X R13, RZ, RZ, R2, P0 ;  /* 0x000000ffff0d7224 */ /* 0x000fe200000e0602 */
[----:B------:R-:W-:Y:S01]  /*164e0*/  ISETP.LT.OR P0, PT, R3, 0x21, P2 ;  /* 0x000000210300780c */ /* 0x000fe20001701670 */
[----:B------:R-:W-:Y:S04]  /*164f0*/  SHFL.IDX PT, R2, R10, 0x2, 0x1c1f ;  /* 0x005c1f000a027f89 */ /* 0x000fe800000e0000 */
[----:B------:R-:W-:Y:S08]  /*16500*/  SHFL.IDX PT, R10, R10, 0x3, 0x1c1f ;  /* 0x007c1f000a0a7f89 */ /* 0x000ff000000e0000 */
[----:B------:R2:W-:Y:S04]  /*16510*/  LDGSTS.E.BYPASS.LTC128B.128 [R0+0x6800], desc[UR48][R12.64], !P0 ;  /* 0x068000000c007fae */ /* 0x0005e8000c101d70 */
[----:B--2---:R-:W2:Y:S04]  /*16520*/  SHFL.IDX PT, R12, R9, 0x2, 0x1c1f ;  /* 0x005c1f00090c7f89 */ /* 0x004ea800000e0000 */
[----:B------:R-:W3:Y:S01]  /*16530*/  SHFL.IDX PT, R9, R9, 0x3, 0x1c1f ;  /* 0x007c1f0009097f89 */ /* 0x000ee200000e0000 */
[----:B--2---:R-:W-:-:S05]  /*16540*/  IADD3 R12, P0, R11, R12, RZ ;  /* 0x0000000c0b0c7210 */ /* 0x004fca0007f1e0ff */
[----:B------:R-:W-:Y:S01]  /*16550*/  IMAD.X R13, RZ, RZ, R2, P0 ;  /* 0x000000ffff0d7224 */ /* 0x000fe200000e0602 */
[----:B------:R-:W-:Y:S01]  /*16560*/  ISETP.LT.OR P0, PT, R3, 0x41, P2 ;  /* 0x000000410300780c */ /* 0x000fe20001701670 */
[----:B------:R2:W4:-:S12]  /*16570*/  SHFL.IDX PT, R2, R19, RZ, 0x1c1f ;  /* 0x001c1fff13027589 */ /* 0x00051800000e0000 */
[----:B------:R3:W-:Y:S02]  /*16580*/  LDGSTS.E.BYPASS.LTC128B.128 [R0+0x7000], desc[UR48][R12.64], !P0 ;  /* 0x070000000c007fae */ /* 0x0007e4000c101d70 */
[----:B---3--:R-:W-:-:S05]  /*16590*/  IADD3 R12, P0, R11, R9, RZ ;  /* 0x000000090b0c7210 */ /* 0x008fca0007f1e0ff */
[----:B------:R-:W-:Y:S01]  /*165a0*/  IMAD.X R13, RZ, RZ, R10, P0 ;  /* 0x000000ffff0d7224 */ /* 0x000fe200000e060a */
[----:B------:R-:W-:Y:S01]  /*165b0*/  ISETP.LT.OR P0, PT, R3, 0x61, P2 ;  /* 0x000000610300780c */ /* 0x000fe20001701670 */
[----:B------:R2:W3:-:S12]  /*165c0*/  SHFL.IDX PT, R10, R22, RZ, 0x1c1f ;  /* 0x001c1fff160a7589 */ /* 0x0004d800000e0000 */
[----:B------:R2:W-:Y:S01]  /*165d0*/  LDGSTS.E.BYPASS.LTC128B.128 [R0+0x7800], desc[UR48][R12.64], !P0 ;  /* 0x078000000c007fae */ /* 0x0005e2000c101d70 */
[----:B------:R-:W-:-:S13]  /*165e0*/  ISETP.GE.AND P0, PT, R3, 0x81, PT ;  /* 0x000000810300780c */ /* 0x000fda0003f06270 */
[----:B--234-:R-:W-:-:S07]  /*165f0*/  @P0 LOP3.LUT R16, R16, 0x20, RZ, 0xfc, !PT ;  /* 0x0000002010100812 */ /* 0x01cfce00078efcff */
.L_x_1010:
[----:B------:R-:W2:Y:S02]  /*16600*/  S2R R9, SR_TID.X ;  /* 0x0000000000097919 */ /* 0x000ea40000002100 */
[----:B--2---:R-:W-:-:S05]  /*16610*/  IMAD.SHL.U32 R9, R9, 0x10, RZ ;  /* 0x0000001009097824 */ /* 0x004fca00078e00ff */
[----:B------:R-:W-:-:S04]  /*16620*/  LOP3.LUT R9, R9, 0x30, RZ, 0xc0, !PT ;  /* 0x0000003009097812 */ /* 0x000fc800078ec0ff */
[----:B------:R-:W-:-:S05]  /*16630*/  IADD3 R10, P0, R9, R10, RZ ;  /* 0x0000000a090a7210 */ /* 0x000fca0007f1e0ff */
[----:B------:R-:W-:Y:S01]  /*16640*/  IMAD.X R11, RZ, RZ, R2, P0 ;  /* 0x000000ffff0b7224 */ /* 0x000fe200000e0602 */
[----:B------:R-:W-:-:S13]  /*16650*/  ISETP.LT.OR P0, PT, R3, 0x81, P2 ;  /* 0x000000810300780c */ /* 0x000fda0001701670 */
[----:B------:R-:W-:Y:S01]  /*16660*/  @!PT LDS RZ, [RZ] ;  /* 0x00000000fffff984 */ /* 0x000fe20000000800 */
[----:B------:R-:W-:Y:S01]  /*16670*/  @!PT LDS RZ, [RZ] ;  /* 0x00000000fffff984 */ /* 0x000fe20000000800 */
[----:B------:R-:W-:Y:S01]  /*16680*/  @!PT LDS RZ, [RZ] ;  /* 0x00000000fffff984 */ /* 0x000fe20000000800 */
[----:B------:R2:W-:Y:S01]  /*16690*/  LDGSTS.E.BYPASS.LTC128B.128 [R0+0x8000], desc[UR48][R10.64], !P0 ;  /* 0x080000000a007fae */ /* 0x0005e2000c101d70 */
[----:B------:R-:W-:Y:S01]  /*166a0*/  PLOP3.LUT P0, PT, PT, PT, PT, 0x80, 0x0 ;  /* 0x000000000000781c */ /* 0x000fe20003f0f070 */
[----:B------:R-:W-:-:S12]  /*166b0*/  NOP ;  /* 0x0000000000007918 */ /* 0x000fd80000000000 */
.L_x_929:
        /* <DEDUP_REMOVED lines=11> */
.L_x_930:
[----:B------:R3:W-:Y:S01]  /*16770*/  SYNCS.ARRIVE.TRANS64.A1T0 RZ, [R4+URZ+0x13270], RZ ;  /* 0x013270ff04ff79a7 */ /* 0x0007e2000810003f */
[----:B------:R-:W-:Y:S05]  /*16780*/  @!P6 BRA `(.L_x_931) ;  /* 0x000000000004e947 */ /* 0x000fea0003800000 */
[----:B------:R-:W-:Y:S01]  /*16790*/  BPT.TRAP 0x1 ;  /* 0x000000040000795c */ /* 0x000fe20000300000 */
.L_x_931:
[----:B------:R-:W4:Y:S01]  /*167a0*/  SYNCS.PHASECHK.TRANS64.TRYWAIT P0, [R4+URZ+0x13240], R27 ;  /* 0x0132401b040075a7 */ /* 0x000f22000800017f */
[----:B------:R-:W-:Y:S04]  /*167b0*/  BSSY B0, `(.L_x_932) ;  /* 0x0000002000007945 */ /* 0x000fe80003800000 */
[----:B----4-:R-:W-:Y:S05]  /*167c0*/  @!P0 BRA `(.L_x_933) ;  /* 0x0000003c00488947 */ /* 0x010fea0003800000 */
.L_x_1011:
[----:B------:R-:W-:Y:S05]  /*167d0*/  BSYNC B0 ;  /* 0x0000000000007941 */ /* 0x000fea0003800000 */
.L_x_932:
[----:B--2---:R-:W2:Y:S01]  /*167e0*/  LDL R11, [R1+0x8] ;  /* 0x00000800010b7983 */ /* 0x004ea20000100800 */
[----:B------:R-:W-:Y:S01]  /*167f0*/  ULDC.64 UR4, c[0x0][0x300] ;  /* 0x0000c00000047ab9 */ /* 0x000fe20000000a00 */
[----:B------:R-:W-:Y:S01]  /*16800*/  ULDC.64 UR6, c[0x0][0x310] ;  /* 0x0000c40000067ab9 */ /* 0x000fe20000000a00 */
[----:B------:R-:W-:Y:S02]  /*16810*/  IMAD R9, R25, UR4, RZ ;  /* 0x0000000419097c24 */ /* 0x000fe4000f8e02ff */
        /* <DEDUP_REMOVED lines=8> */
[----:B------:R-:W-:Y:S02]  /*168a0*/  IMAD.MOV.U32 R8, RZ, RZ, R2 ;  /* 0x000000ffff087224 */ /* 0x000fe400078e0002 */
        /* <DEDUP_REMOVED lines=20> */
[----:B------:R-:W-:Y:S01]  /*169f0*/  LOP3.LUT P2, RZ, R16, 0x1, RZ, 0xc0, !PT ;  /* 0x0000000110ff7812 */ /* 0x000fe2000784c0ff */
[----:B------:R-:W5:Y:S04]  /*16a00*/  SHFL.IDX PT, R3, R5, RZ, 0x1c1f ;  /* 0x001c1fff05037589 */ /* 0x000f6800000e0000 */
[----:B------:R-:W-:Y:S04]  /*16a10*/  SHFL.IDX PT, R7, R7, RZ, 0x1c1f ;  /* 0x001c1fff07077589 */ /* 0x000fe800000e0000 */
[----:B------:R-:W-:Y:S01]  /*16a20*/  SHFL.IDX PT, R14, R8, RZ, 0x1c1f ;  /* 0x001c1fff080e7589 */ /* 0x000fe200000e0000 */
[----:B--2---:R-:W-:-:S03]  /*16a30*/  IMAD.SHL.U32 R9, R2, 0x10, RZ ;  /* 0x0000001002097824 */ /* 0x004fc600078e00ff */
[----:B------:R-:W2:Y:S02]  /*16a40*/  SHFL.IDX PT, R2, R6, RZ, 0x1c1f ;  /* 0x001c1fff06027589 */ /* 0x000ea400000e0000 */
[----:B------:R-:W-:-:S04]  /*16a50*/  LOP3.LUT R9, R9, 0x30, RZ, 0xc0, !PT ;  /* 0x0000003009097812 */ /* 0x000fc800078ec0ff */
[----:B-----5:R-:W-:-:S05]  /*16a60*/  @P5 IADD3 R3, P0, R9, R3, RZ ;  /* 0x0000000309035210 */ /* 0x020fca0007f1e0ff */
[----:B--2---:R-:W-:-:S05]  /*16a70*/  @P5 IMAD.X R2, RZ, RZ, R2, P0 ;  /* 0x000000ffff025224 */ /* 0x004fca00000e0602 */
[----:B------:R-:W-:-:S04]  /*16a80*/  @P5 LOP3.LUT R3, R3, R2, RZ, 0x3c, !PT ;  /* 0x0000000203035212 */ /* 0x000fc800078e3cff */
[----:B------:R-:W-:-:S04]  /*16a90*/  @P5 LOP3.LUT R2, R3, R2, RZ, 0x3c, !PT ;  /* 0x0000000203025212 */ /* 0x000fc800078e3cff */
[----:B------:R-:W-:-:S05]  /*16aa0*/  @P5 LOP3.LUT R3, R3, R2, RZ, 0x3c, !PT ;  /* 0x0000000203035212 */ /* 0x000fca00078e3cff */
[----:B------:R2:W-:Y:S04]  /*16ab0*/  @P5 LDGSTS.E.BYPASS.LTC128B.128 [R0+0xe000], desc[UR48][R2.64], !P2 ;  /* 0x0e00000002005fae */ /* 0x0005e8000d101d70 */
[----:B--2---:R-:W2:Y:S04]  /*16ac0*/  SHFL.IDX PT, R3, R5, 0x1, 0x1c1f ;  /* 0x003c1f0005037f89 */ /* 0x004ea800000e0000 */
[----:B------:R-:W5:Y:S01]  /*16ad0*/  SHFL.IDX PT, R2, R6, 0x1, 0x1c1f ;  /* 0x003c1f0006027f89 */ /* 0x000f6200000e0000 */
[----:B--2---:R-:W-:-:S05]  /*16ae0*/  @P4 IADD3 R3, P0, R9, R3, RZ ;  /* 0x0000000309034210 */ /* 0x004fca0007f1e0ff */
[----:B-----5:R-:W-:-:S05]  /*16af0*/  @P4 IMAD.X R2, RZ, RZ, R2, P0 ;  /* 0x000000ffff024224 */ /* 0x020fca00000e0602 */
[----:B------:R-:W-:-:S04]  /*16b00*/  @P4 LOP3.LUT R3, R3, R2, RZ, 0x3c, !PT ;  /* 0x0000000203034212 */ /* 0x000fc800078e3cff */
[----:B------:R-:W-:-:S04]  /*16b10*/  @P4 LOP3.LUT R2, R3, R2, RZ, 0x3c, !PT ;  /* 0x0000000203024212 */ /* 0x000fc800078e3cff */
[----:B------:R-:W-:-:S05]  /*16b20*/  @P4 LOP3.LUT R3, R3, R2, RZ, 0x3c, !PT ;  /* 0x0000000203034212 */ /* 0x000fca00078e3cff */
[----:B------:R2:W-:Y:S04]  /*16b30*/  @P4 LDGSTS.E.BYPASS.LTC128B.128 [R0+0xe800], desc[UR48][R2.64], !P2 ;  /* 0x0e80000002004fae */ /* 0x0005e8000d101d70 */
[----:B--2---:R-:W2:Y:S04]  /*16b40*/  SHFL.IDX PT, R3, R5, 0x2, 0x1c1f ;  /* 0x005c1f0005037f89 */ /* 0x004ea800000e0000 */
[----:B------:R-:W5:Y:S04]  /*16b50*/  SHFL.IDX PT, R2, R6, 0x2, 0x1c1f ;  /* 0x005c1f0006027f89 */ /* 0x000f6800000e0000 */
[----:B------:R-:W0:Y:S04]  /*16b60*/  SHFL.IDX PT, R5, R5, 0x3, 0x1c1f ;  /* 0x007c1f0005057f89 */ /* 0x000e2800000e0000 */
[----:B------:R-:W1:Y:S01]  /*16b70*/  SHFL.IDX PT, R6, R6, 0x3, 0x1c1f ;  /* 0x007c1f0006067f89 */ /* 0x000e6200000e0000 */
[----:B--2---:R-:W-:-:S05]  /*16b80*/  @P3 IADD3 R3, P0, R9, R3, RZ ;  /* 0x0000000309033210 */ /* 0x004fca0007f1e0ff */
[----:B-----5:R-:W-:-:S05]  /*16b90*/  @P3 IMAD.X R2, RZ, RZ, R2, P0 ;  /* 0x000000ffff023224 */ /* 0x020fca00000e0602 */
[----:B------:R-:W-:-:S04]  /*16ba0*/  @P3 LOP3.LUT R3, R3, R2, RZ, 0x3c, !PT ;  /* 0x0000000203033212 */ /* 0x000fc800078e3cff */
[----:B------:R-:W-:-:S04]  /*16bb0*/  @P3 LOP3.LUT R2, R3, R2, RZ, 0x3c, !PT ;  /* 0x0000000203023212 */ /* 0x000fc800078e3cff */
[----:B------:R-:W-:-:S05]  /*16bc0*/  @P3 LOP3.LUT R3, R3, R2, RZ, 0x3c, !PT ;  /* 0x0000000203033212 */ /* 0x000fca00078e3cff */
[----:B------:R0:W-:Y:S02]  /*16bd0*/  @P3 LDGSTS.E.BYPASS.LTC128B.128 [R0+0xf000], desc[UR48][R2.64], !P2 ;  /* 0x0f00000002003fae */ /* 0x0001e4000d101d70 */
[----:B0-----:R-:W-:-:S05]  /*16be0*/  @P1 IADD3 R2, P0, R9, R5, RZ ;  /* 0x0000000509021210 */ /* 0x001fca0007f1e0ff */
[----:B-1----:R-:W-:-:S05]  /*16bf0*/  @P1 IMAD.X R3, RZ, RZ, R6, P0 ;  /* 0x000000ffff031224 */ /* 0x002fca00000e0606 */
[----:B------:R0:W-:Y:S03]  /*16c00*/  @P1 LDGSTS.E.BYPASS.LTC128B.128 [R0+0xf800], desc[UR48][R2.64], !P2 ;  /* 0x0f80000002001fae */ /* 0x0001e6000d101d70 */
.L_x_1023:
[----:B------:R-:W-:Y:S01]  /*16c10*/  LOP3.LUT P0, RZ, R16, 0x20, RZ, 0xc0, !PT ;  /* 0x0000002010ff7812 */ /* 0x000fe2000780c0ff */
[----:B------:R-:W-:-:S12]  /*16c20*/  BSSY B0, `(.L_x_935) ;  /* 0x000000c000007945 */ /* 0x000fd80003800000 */
[----:B------:R-:W-:Y:S05]  /*16c30*/  @!P0 BRA `(.L_x_936) ;  /* 0x0000000000288947 */ /* 0x000fea0003800000 */
[----:B0-----:R-:W0:Y:S01]  /*16c40*/  S2R R2, SR_TID.X ;  /* 0x0000000000027919 */ /* 0x001e220000002100 */
[----:B------:R-:W-:Y:S01]  /*16c50*/  LOP3.LUT P1, RZ, R16, 0x1, RZ, 0xc0, !PT ;  /* 0x0000000110ff7812 */ /* 0x000fe2000782c0ff */
[----:B0-----:R-:W-:-:S05]  /*16c60*/  IMAD.SHL.U32 R2, R2, 0x10, RZ ;  /* 0x0000001002027824 */ /* 0x001fca00078e00ff */
[----:B------:R-:W-:-:S04]  /*16c70*/  LOP3.LUT R2, R2, 0x30, RZ, 0xc0, !PT ;  /* 0x0000003002027812 */ /* 0x000fc800078ec0ff */
[----:B------:R-:W-:-:S05]  /*16c80*/  IADD3 R2, P0, R2, R14, RZ ;  /* 0x0000000e02027210 */ /* 0x000fca0007f1e0ff */
[----:B------:R-:W-:-:S05]  /*16c90*/  IMAD.X R3, RZ, RZ, R7, P0 ;  /* 0x000000ffff037224 */ /* 0x000fca00000e0607 */
[----:B------:R-:W-:Y:S01]  /*16ca0*/  @!PT LDS RZ, [RZ] ;  /* 0x00000000fffff984 */ /* 0x000fe20000000800 */
[----:B------:R-:W-:Y:S01]  /*16cb0*/  @!PT LDS RZ, [RZ] ;  /* 0x00000000fffff984 */ /* 0x000fe20000000800 */
[----:B------:R-:W-:Y:S01]  /*16cc0*/  @!PT LDS RZ, [RZ] ;  /* 0x00000000fffff984 */ /* 0x000fe20000000800 */
[----:B------:R1:W-:Y:S03]  /*16cd0*/  LDGSTS.E.BYPASS.LTC128B.128 [R0+0x10000], desc[UR48][R2.64], !P1 ;  /* 0x1000000002007fae */ /* 0x0003e6000c901d70 */
.L_x_936:
[----:B------:R-:W-:Y:S05]  /*16ce0*/  BSYNC B0 ;  /* 0x0000000000007941 */ /* 0x000fea0003800000 */
.L_x_935:
[----:B------:R-:W-:Y:S01]  /*16cf0*/  NOP ;  /* 0x0000000000007918 */ /* 0x000fe20000000000 */
[----:B------:R-:W-:-:S13]  /*16d00*/  PLOP3.LUT P0, PT, PT, PT, PT, 0x80, 0x0 ;  /* 0x000000000000781c */ /* 0x000fda0003f0f070 */
.L_x_937:
        /* <DEDUP_REMOVED lines=11> */
.L_x_938:
[----:B------:R-:W-:Y:S01]  /*16dc0*/  VIADD R0, R17, 0xb000 ;  /* 0x0000b00011007836 */ /* 0x000fe20000000000 */
[----:B------:R0:W-:Y:S06]  /*16dd0*/  SYNCS.ARRIVE.TRANS64.A1T0 RZ, [R4+URZ+0x13230], RZ ;  /* 0x013230ff04ff79a7 */ /* 0x0001ec000810003f */
[----:B------:R-:W-:Y:S05]  /*16de0*/  WARPSYNC.ALL ;  /* 0x0000000000007948 */ /* 0x000fea0003800000 */
[----:B------:R-:W-:Y:S01]  /*16df0*/  BAR.SYNC.DEFER_BLOCKING 0x8, 0x200 ;  /* 0x0208000000007b1d */ /* 0x000fe20000010000 */
[----:B------:R-:W-:-:S05]  /*16e00*/  LOP3.LUT P0, RZ, R0, 0x1bf, RZ, 0xc0, !PT ;  /* 0x000001bf00ff7812 */ /* 0x000fca000780c0ff */
[----:B------:R-:W-:Y:S08]  /*16e10*/  BSSY B6, `(.L_x_939) ;  /* 0x0000012000067945 */ /* 0x000ff00003800000 */
[----:B------:R-:W-:Y:S05]  /*16e20*/  @!P0 BRA `(.L_x_940) ;  /* 0x0000000000408947 */ /* 0x000fea0003800000 */
[----:B------:R-:W-:Y:S01]  /*16e30*/  MOV R2, 0x0 ;  /* 0x0000000000027802 */ /* 0x000fe20000000f00 */
[----:B------:R-:W-:Y:S01]  /*16e40*/  ULDC.64 UR6, c[0x4][0x98] ;  /* 0x0100260000067ab9 */ /* 0x000fe20000000a00 */
[----:B------:R-:W-:Y:S01]  /*16e50*/  ULDC.64 UR8, c[0x4][0xa0] ;  /* 0x0100280000087ab9 */ /* 0x000fe20000000a00 */
[----:B------:R-:W-:Y:S01]  /*16e60*/  ULDC.64 UR4, c[0x4][0x28] ;  /* 0x01000a0000047ab9 */ /* 0x000fe20000000a00 */
[----:B0--34-:R-:W-:Y:S02]  /*16e70*/  IMAD.U32 R4, RZ, RZ, UR6 ;  /* 0x00000006ff047e24 */ /* 0x019fe4000f8e00ff */
[----:B------:R-:W0:Y:S01]  /*16e80*/  LDC.64 R2, c[0x4][R2] ;  /* 0x0100000002027b82 */ /* 0x000e220000000a00 */
        /* <DEDUP_REMOVED lines=9> */
[----:B0-----:R-:W-:Y:S05]  /*16f20*/  CALL.ABS.NOINC R2 ;  /* 0x0000000002007343 */ /* 0x001fea0003c00000 */
.L_x_940:
[----:B------:R-:W-:Y:S05]  /*16f30*/  BSYNC B6 ;  /* 0x0000000000067941 */ /* 0x000fea0003800000 */
.L_x_939:
[----:B------:R-:W1:Y:S01]  /*16f40*/  S2R R2, SR_TID.X ;  /* 0x0000000000027919 */ /* 0x000e620000002100 */
[----:B------:R2:W5:Y:S01]  /*16f50*/  LDL R9, [R1+0x2c] ;  /* 0x00002c0001097983 */ /* 0x0005620000100800 */
[----:B------:R-:W-:Y:S01]  /*16f60*/  UISETP.NE.AND UP0, UPT, UR52, URZ, UPT ;  /* 0x0000003f3400728c */ /* 0x000fe2000bf05270 */
[----:B------:R-:W-:Y:S01]  /*16f70*/  R2UR UR7, R18 ;  /* 0x00000000120772ca */ /* 0x000fe200000e0000 */
[----:B------:R-:W-:Y:S01]  /*16f80*/  ULDC.64 UR8, c[0x0][0x2d8] ;  /* 0x0000b60000087ab9 */ /* 0x000fe20000000a00 */
[----:B------:R-:W-:Y:S01]  /*16f90*/  ULDC UR12, c[0x0][0x448] ;  /* 0x00011200000c7ab9 */ /* 0x000fe20000000800 */
[----:B------:R-:W-:Y:S01]  /*16fa0*/  ULDC.64 UR10, c[0x0][0x280] ;  /* 0x0000a000000a7ab9 */ /* 0x000fe20000000a00 */
[----:B-1----:R-:W-:-:S06]  /*16fb0*/  LOP3.LUT R19, R2, 0x7f, RZ, 0xc0, !PT ;  /* 0x0000007f02137812 */ /* 0x002fcc00078ec0ff */
[----:B------:R-:W-:Y:S01]  /*16fc0*/  @UP0 ULDC UR4, c[0x0][0x44c] ;  /* 0x0001130000040ab9 */ /* 0x000fe20000000800 */
[----:B------:R-:W-:Y:S01]  /*16fd0*/  @UP0 ULDC UR13, c[0x0][0x44c] ;  /* 0x00011300000d0ab9 */ /* 0x000fe20000000800 */
[----:B------:R-:W-:Y:S02]  /*16fe0*/  SHF.R.U32.HI R20, RZ, 0x2, R19 ;  /* 0x00000002ff147819 */ /* 0x000fe40000011613 */
[----:B------:R-:W3:Y:S01]  /*16ff0*/  LDL R19, [R1+0x8] ;  /* 0x0000080001137983 */ /* 0x000ee20000100800 */
[----:B------:R-:W-:Y:S01]  /*17000*/  IMAD.SHL.U32 R2, R2, 0x20, RZ ;  /* 0x0000002002027824 */ /* 0x000fe200078e00ff */
[----:B------:R-:W-:Y:S02]  /*17010*/  PLOP3.LUT P0, PT, PT, PT, UP0, 0x80, 0x0 ;  /* 0x000000000000781c */ /* 0x000fe40003f0f008 */
[----:B------:R-:W-:Y:S02]  /*17020*/  LOP3.LUT P5, RZ, R16, 0x40, RZ, 0xc0, !PT ;  /* 0x0000004010ff7812 */ /* 0x000fe400078ac0ff */
[----:B------:R-:W-:-:S05]  /*17030*/  LOP3.LUT R2, R20, 0x60, R2, 0xf8, !PT ;  /* 0x0000006014027812 */ /* 0x000fca00078ef802 */
[----:B------:R-:W-:-:S04]  /*17040*/  VIADD R6, R2, UR43 ;  /* 0x0000002b02067c36 */ /* 0x000fc80008000000 */
[----:B------:R-:W-:Y:S01]  /*17050*/  @P0 IMAD.HI.U32 R0, R6, UR4, RZ ;  /* 0x0000000406000c27 */ /* 0x000fe2000f8e00ff */
[----:B------:R-:W-:Y:S01]  /*17060*/  PLOP3.LUT P0, PT, PT, PT, UP0, 0x80, 0x0 ;  /* 0x000000000000781c */ /* 0x000fe20003f0f008 */
[----:B------:R-:W-:Y:S02]  /*17070*/  @UP0 ULDC UR4, c[0x0][0x450] ;  /* 0x0001140000040ab9 */ /* 0x000fe40000000800 */
[----:B------:R-:W-:-:S10]  /*17080*/  IMAD.MOV.U32 R2, RZ, RZ, R6 ;  /* 0x000000ffff027224 */ /* 0x000fd400078e0006 */
[----:B------:R-:W-:Y:S02]  /*17090*/  @P0 SHF.R.U32.HI R2, RZ, UR4, R0 ;  /* 0x00000004ff020c19 */ /* 0x000fe40008011600 */
[----:B------:R-:W-:Y:S02]  /*170a0*/  R2UR UR4, R18 ;  /* 0x00000000120472ca */ /* 0x000fe400000e0000 */
[----:B------:R-:W-:-:S11]  /*170b0*/  SHF.R.S32.HI R0, RZ, 0x1f, R2 ;  /* 0x0000001fff007819 */ /* 0x000fd60000011402 */
[----:B------:R-:W-:Y:S01]  /*170c0*/  UIMAD.WIDE.U32 UR4, UR4, UR8, URZ ;  /* 0x00000008040472a5 */ /* 0x000fe2000f8e003f */
[----:B------:R-:W1:Y:S02]  /*170d0*/  S2R R20, SR_TID.X ;  /* 0x0000000000147919 */ /* 0x000e640000002100 */
[----:B-1----:R-:W-:-:S05]  /*170e0*/  IMAD.SHL.U32 R10, R20, 0x10, RZ ;  /* 0x00000010140a7824 */ /* 0x002fca00078e00ff */
[----:B------:R-:W-:Y:S02]  /*170f0*/  LOP3.LUT R10, R10, 0x30, RZ, 0xc0, !PT ;  /* 0x000000300a0a7812 */ /* 0x000fe400078ec0ff */
[----:B---3--:R-:W-:-:S13]  /*17100*/  R2UR UR6, R19 ;  /* 0x00000000130672ca */ /* 0x008fda00000e0000 */
[----:B------:R-:W-:-:S04]  /*17110*/  UIMAD UR6, UR6, UR8, URZ ;  /* 0x00000008060672a4 */ /* 0x000fc8000f8e023f */
[----:B------:R-:W-:Y:S02]  /*17120*/  UIMAD UR7, UR7, UR9, UR6 ;  /* 0x00000009070772a4 */ /* 0x000fe4000f8e0206 */
[----:B------:R-:W-:Y:S01]  /*17130*/  USHF.R.S32.HI UR6, URZ, 0x1f, UR36 ;  /* 0x0000001f3f067899 */ /* 0x000fe20008011424 */
[----:B------:R-:W-:Y:S01]  /*17140*/  ULDC.64 UR8, c[0x0][0x2e0] ;  /* 0x0000b80000087ab9 */ /* 0x000fe20000000a00 */
[----:B------:R-:W-:Y:S02]  /*17150*/  UIADD3 UR5, UR5, UR7, URZ ;  /* 0x0000000705057290 */ /* 0x000fe4000fffe03f */
[----:B------:R-:W-:Y:S02]  /*17160*/  UIMAD UR6, UR6, UR8, URZ ;  /* 0x00000008060672a4 */ /* 0x000fe4000f8e023f */
[----:B------:R-:W-:Y:S02]  /*17170*/  UIMAD.WIDE.U32 UR4, UR36, UR8, UR4 ;  /* 0x00000008240472a5 */ /* 0x000fe4000f8e0004 */
[----:B------:R-:W-:-:S03]  /*17180*/  UIMAD UR6, UR36, UR9, UR6 ;  /* 0x00000009240672a4 */ /* 0x000fc6000f8e0206 */
[----:B------:R-:W-:Y:S01]  /*17190*/  ULDC.64 UR8, c[0x0][0x2d0] ;  /* 0x0000b40000087ab9 */ /* 0x000fe20000000a00 */
[----:B------:R-:W-:Y:S01]  /*171a0*/  UIADD3 UR5, UR5, UR6, URZ ;  /* 0x0000000605057290 */ /* 0x000fe2000fffe03f */
[----:B------:R-:W-:Y:S02]  /*171b0*/  IMAD R3, R0, UR8, RZ ;  /* 0x0000000800037c24 */ /* 0x000fe4000f8e02ff */
[----:B------:R-:W-:Y:S01]  /*171c0*/  IMAD.U32 R5, RZ, RZ, UR8 ;  /* 0x00000008ff057e24 */ /* 0x000fe2000f8e00ff */
[----:B------:R-:W-:Y:S01]  /*171d0*/  ULDC.64 UR6, c[0x0][0x2c8] ;  /* 0x0000b20000067ab9 */ /* 0x000fe20000000a00 */
[----:B------:R-:W-:Y:S02]  /*171e0*/  IMAD.MOV R0, RZ, RZ, -R2 ;  /* 0x000000ffff007224 */ /* 0x000fe400078e0a02 */
[C---:B0---4-:R-:W-:Y:S02]  /*171f0*/  IMAD R4, R2.reuse, UR9, R3 ;  /* 0x0000000902047c24 */ /* 0x051fe4000f8e0203 */
[----:B------:R-:W-:-:S04]  /*17200*/  IMAD.WIDE.U32 R2, R2, R5, UR4 ;  /* 0x0000000402027e25 */ /* 0x000fc8000f8e0005 */
[----:B------:R-:W-:Y:S02]  /*17210*/  IMAD R0, R0, UR12, R6 ;  /* 0x0000000c00007c24 */ /* 0x000fe4000f8e0206 */
[----:B------:R-:W-:-:S03]  /*17220*/  IMAD.IADD R3, R3, 0x1, R4 ;  /* 0x0000000103037824 */ /* 0x000fc600078e0204 */
[----:B------:R-:W-:Y:S01]  /*17230*/  SHF.R.S32.HI R4, RZ, 0x1f, R0 ;  /* 0x0000001fff047819 */ /* 0x000fe20000011400 */
[----:B------:R-:W-:-:S04]  /*17240*/  IMAD.WIDE.U32 R2, R0, UR6, R2 ;  /* 0x0000000600027c25 */ /* 0x000fc8000f8e0002 */
[----:B------:R-:W-:-:S04]  /*17250*/  IMAD R4, R4, UR6, RZ ;  /* 0x0000000604047c24 */ /* 0x000fc8000f8e02ff */
[----:B------:R-:W-:Y:S01]  /*17260*/  IMAD R4, R0, UR7, R4 ;  /* 0x0000000700047c24 */ /* 0x000fe2000f8e0204 */
[----:B------:R-:W-:-:S04]  /*17270*/  IADD3 R0, P0, R2, UR10, RZ ;  /* 0x0000000a02007c10 */ /* 0x000fc8000ff1e0ff */
[----:B------:R-:W-:Y:S02]  /*17280*/  IADD3.X R4, R3, UR11, R4, P0, !PT ;  /* 0x0000000b03047c10 */ /* 0x000fe400087fe404 */
[----:B------:R-:W-:Y:S01]  /*17290*/  PLOP3.LUT P0, PT, PT, PT, UP0, 0x80, 0x0 ;  /* 0x000000000000781c */ /* 0x000fe20003f0f008 */
[----:B------:R-:W-:-:S12]  /*172a0*/  VIADD R6, R6, 0x80 ;  /* 0x0000008006067836 */ /* 0x000fd80000000000 */
[----:B------:R-:W-:Y:S01]  /*172b0*/  @P0 IMAD.HI.U32 R3, R6, UR13, RZ ;  /* 0x0000000d06030c27 */ /* 0x000fe2000f8e00ff */
[----:B------:R-:W-:Y:S01]  /*172c0*/  PLOP3.LUT P0, PT, PT, PT, UP0, 0x80, 0x0 ;  /* 0x000000000000781c */ /* 0x000fe20003f0f008 */
[----:B------:R-:W-:Y:S02]  /*172d0*/  @UP0 ULDC UR13, c[0x0][0x450] ;  /* 0x00011400000d0ab9 */ /* 0x000fe40000000800 */
[----:B------:R-:W-:-:S10]  /*172e0*/  IMAD.MOV.U32 R2, RZ, RZ, R6 ;  /* 0x000000ffff027224 */ /* 0x000fd400078e0006 */
[----:B------:R-:W-:-:S05]  /*172f0*/  @P0 SHF.R.U32.HI R2, RZ, UR13, R3 ;  /* 0x0000000dff020c19 */ /* 0x000fca0008011603 */
[----:B------:R-:W-:-:S04]  /*17300*/  IMAD.MOV R3, RZ, RZ, -R2 ;  /* 0x000000ffff037224 */ /* 0x000fc800078e0a02 */
[----:B------:R-:W-:Y:S01]  /*17310*/  IMAD R6, R3, UR12, R6 ;  /* 0x0000000c03067c24 */ /* 0x000fe2000f8e0206 */
[----:B------:R-:W-:-:S05]  /*17320*/  SHF.R.S32.HI R3, RZ, 0x1f, R2 ;  /* 0x0000001fff037819 */ /* 0x000fca0000011402 */
[----:B------:R-:W-:-:S04]  /*17330*/  IMAD R3, R3, UR8, RZ ;  /* 0x0000000803037c24 */ /* 0x000fc8000f8e02ff */
[C---:B------:R-:W-:Y:S02]  /*17340*/  IMAD R7, R2.reuse, UR9, R3 ;  /* 0x0000000902077c24 */ /* 0x040fe4000f8e0203 */
[----:B------:R-:W-:Y:S01]  /*17350*/  IMAD.WIDE.U32 R2, R2, R5, UR4 ;  /* 0x0000000402027e25 */ /* 0x000fe2000f8e0005 */
[----:B------:R-:W-:-:S03]  /*17360*/  SHF.R.S32.HI R5, RZ, 0x1f, R6 ;  /* 0x0000001fff057819 */ /* 0x000fc60000011406 */
[----:B------:R-:W-:Y:S02]  /*17370*/  IMAD.IADD R3, R3, 0x1, R7 ;  /* 0x0000000103037824 */ /* 0x000fe400078e0207 */
[----:B------:R-:W-:Y:S02]  /*17380*/  IMAD R5, R5, UR6, RZ ;  /* 0x0000000605057c24 */ /* 0x000fe4000f8e02ff */
[----:B------:R-:W-:Y:S01]  /*17390*/  IMAD.WIDE.U32 R2, R6, UR6, R2 ;  /* 0x0000000606027c25 */ /* 0x000fe2000f8e0002 */
[----:B------:R-:W-:-:S03]  /*173a0*/  UMOV UR4, 0xffffffff ;  /* 0xffffffff00047882 */ /* 0x000fc60000000000 */
[----:B------:R-:W-:Y:S01]  /*173b0*/  IMAD R7, R6, UR7, R5 ;  /* 0x0000000706077c24 */ /* 0x000fe2000f8e0205 */
[----:B------:R-:W-:Y:S02]  /*173c0*/  IADD3 R5, P0, R2, UR10, RZ ;  /* 0x0000000a02057c10 */ /* 0x000fe4000ff1e0ff */
[----:B------:R-:W-:Y:S02]  /*173d0*/  LOP3.LUT R19, R20, 0x7f, RZ, 0xc0, !PT ;  /* 0x0000007f14137812 */ /* 0x000fe400078ec0ff */
[----:B------:R-:W-:Y:S02]  /*173e0*/  IADD3.X R7, R3, UR11, R7, P0, !PT ;  /* 0x0000000b03077c10 */ /* 0x000fe400087fe407 */
[----:B------:R-:W-:Y:S01]  /*173f0*/  SHF.R.U32.HI R19, RZ, 0x2, R19 ;  /* 0x00000002ff137819 */ /* 0x000fe20000011613 */
[----:B--2---:R-:W-:Y:S06]  /*17400*/  BRA.DIV UR4, `(.L_x_941) ;  /* 0x0000003604d87947 */ /* 0x004fec000b800000 */
[----:B------:R-:W0:Y:S01]  /*17410*/  SHFL.IDX PT, R3, R0, RZ, 0x1c1f ;  /* 0x001c1fff00037589 */ /* 0x000e2200000e0000 */
[----:B------:R-:W-:-:S03]  /*17420*/  VIADD R6, R19, UR43 ;  /* 0x0000002b13067c36 */ /* 0x000fc60008000000 */
[----:B------:R-:W1:Y:S02]  /*17430*/  SHFL.IDX PT, R2, R4, RZ, 0x1c1f ;  /* 0x001c1fff04027589 */ /* 0x000e6400000e0000 */
[----:B------:R-:W-:Y:S02]  /*17440*/  ISETP.GE.AND P1, PT, R6, UR41, PT ;  /* 0x0000002906007c0c */ /* 0x000fe4000bf26270 */
[----:B------:R-:W-:Y:S11]  /*17450*/  SHFL.IDX PT, R14, R5, 0x1, 0x1c1f ;  /* 0x003c1f00050e7f89 */ /* 0x000ff600000e0000 */
[----:B0-----:R-:W-:-:S05]  /*17460*/  @!P1 IADD3 R3, P0, R10, R3, RZ ;  /* 0x000000030a039210 */ /* 0x001fca0007f1e0ff */
[----:B-1----:R-:W-:-:S05]  /*17470*/  @!P1 IMAD.X R2, RZ, RZ, R2, P0 ;  /* 0x000000ffff029224 */ /* 0x002fca00000e0602 */
[----:B------:R-:W-:-:S04]  /*17480*/  @!P1 LOP3.LUT R3, R3, R2, RZ, 0x3c, !PT ;  /* 0x0000000203039212 */ /* 0x000fc800078e3cff */
[----:B------:R-:W-:-:S04]  /*17490*/  @!P1 LOP3.LUT R2, R3, R2, RZ, 0x3c, !PT ;  /* 0x0000000203029212 */ /* 0x000fc800078e3cff */
[----:B------:R-:W-:-:S05]  /*174a0*/  @!P1 LOP3.LUT R3, R3, R2, RZ, 0x3c, !PT ;  /* 0x0000000203039212 */ /* 0x000fca00078e3cff */
[----:B-----5:R0:W-:Y:S02]  /*174b0*/  @!P1 LDGSTS.E.BYPASS.LTC128B.128 [R9+0xb000], desc[UR48][R2.64], !P5 ;  /* 0x0b00000002099fae */ /* 0x0201e4000e901d70 */
[----:B0-----:R-:W-:Y:S02]  /*174c0*/  VIADD R2, R6, 0x20 ;  /* 0x0000002006027836 */ /* 0x001fe40000000000 */
[----:B------:R-:W0:Y:S03]  /*174d0*/  SHFL.IDX PT, R3, R0, 0x1, 0x1c1f ;  /* 0x003c1f0000037f89 */ /* 0x000e2600000e0000 */
[----:B------:R-:W-:Y:S02]  /*174e0*/  ISETP.GE.AND P1, PT, R2, UR41, PT ;  /* 0x0000002902007c0c */ /* 0x000fe4000bf26270 */
        /* <DEDUP_REMOVED lines=9> */
[----:B------:R-:W-:Y:S01]  /*17580*/  ISETP.GE.AND P1, PT, R2, UR41, PT ;  /* 0x0000002902007c0c */ /* 0x000fe2000bf26270 */
        /* <DEDUP_REMOVED lines=10> */
[----:B------:R-:W-:-:S13]  /*17630*/  ISETP.GE.AND P1, PT, R2, UR41, PT ;  /* 0x0000002902007c0c */ /* 0x000fda000bf26270 */
[----:B------:R-:W-:Y:S02]  /*17640*/  @!P1 IADD3 R2, P0, R10, R0, RZ ;  /* 0x000000000a029210 */ /* 0x000fe40007f1e0ff */
[----:B------:R-:W-:Y:S03]  /*17650*/  SHFL.IDX PT, R0, R7, RZ, 0x1c1f ;  /* 0x001c1fff07007589 */ /* 0x000fe600000e0000 */
[----:B--2---:R-:W-:Y:S01]  /*17660*/  @!P1 IMAD.X R3, RZ, RZ, R4, P0 ;  /* 0x000000ffff039224 */ /* 0x004fe200000e0604 */
[----:B------:R-:W-:Y:S04]  /*17670*/  SHFL.IDX PT, R7, R7, 0x1, 0x1c1f ;  /* 0x003c1f0007077f89 */ /* 0x000fe800000e0000 */
[----:B------:R0:W-:Y:S04]  /*17680*/  @!P1 LDGSTS.E.BYPASS.LTC128B.128 [R9+0xc800], desc[UR48][R2.64], !P5 ;  /* 0x0c80000002099fae */ /* 0x0001e8000e901d70 */
[----:B0-----:R-:W0:Y:S01]  /*17690*/  SHFL.IDX PT, R2, R5, RZ, 0x1c1f ;  /* 0x001c1fff05027589 */ /* 0x001e2200000e0000 */
[----:B------:R-:W-:-:S05]  /*176a0*/  VIADD R3, R6, 0x80 ;  /* 0x0000008006037836 */ /* 0x000fca0000000000 */
[----:B------:R-:W-:-:S13]  /*176b0*/  ISETP.GE.AND P1, PT, R3, UR41, PT ;  /* 0x0000002903007c0c */ /* 0x000fda000bf26270 */
[----:B0-----:R-:W-:-:S05]  /*176c0*/  @!P1 IADD3 R2, P0, R10, R2, RZ ;  /* 0x000000020a029210 */ /* 0x001fca0007f1e0ff */
[----:B------:R-:W-:-:S05]  /*176d0*/  @!P1 IMAD.X R3, RZ, RZ, R0, P0 ;  /* 0x000000ffff039224 */ /* 0x000fca00000e0600 */
[----:B------:R0:W-:Y:S03]  /*176e0*/  @!P1 LDGSTS.E.BYPASS.LTC128B.128 [R9+0xd000], desc[UR48][R2.64], !P5 ;  /* 0x0d00000002099fae */ /* 0x0001e6000e901d70 */
.L_x_1036:
[----:B------:R-:W-:-:S05]  /*176f0*/  VIADD R6, R6, 0xa0 ;  /* 0x000000a006067836 */ /* 0x000fca0000000000 */
[----:B------:R-:W-:-:S13]  /*17700*/  ISETP.GE.AND P0, PT, R6, UR41, PT ;  /* 0x0000002906007c0c */ /* 0x000fda000bf06270 */
        /* <DEDUP_REMOVED lines=8> */
.L_x_942:
        /* <DEDUP_REMOVED lines=18> */
.L_x_1037:
[----:B------:R-:W-:Y:S05]  /*178b0*/  BSYNC B0 ;  /* 0x0000000000007941 */ /* 0x000fea0003800000 */
.L_x_943:
[----:B------:R-:W-:-:S04]  /*178c0*/  UIADD3 UR4, UR44, -0x2, URZ ;  /* 0xfffffffe2c047890 */ /* 0x000fc8000fffe03f */
[----:B------:R-:W-:-:S06]  /*178d0*/  UISETP.GE.AND UP0, UPT, UR4, UR45, UPT ;  /* 0x0000002d0400728c */ /* 0x000fcc000bf06270 */
[----:B------:R-:W-:-:S13]  /*178e0*/  PLOP3.LUT P0, PT, PT, PT, UP0, 0x40, 0x0 ;  /* 0x000000000000781c */ /* 0x000fda0003f0e808 */
[----:B------:R-:W-:Y:S05]  /*178f0*/  @P0 BRA `(.L_x_945) ;  /* 0x0000001400140947 */ /* 0x000fea0003800000 */
[----:B------:R1:W5:Y:S01]  /*17900*/  LDL.LU R22, [R1] ;  /* 0x0000000001167983 */ /* 0x0003620000300800 */
[----:B------:R-:W-:Y:S02]  /*17910*/  IMAD.MOV.U32 R21, RZ, RZ, R28 ;  /* 0x000000ffff157224 */ /* 0x000fe400078e001c */
[----:B------:R-:W-:-:S07]  /*17920*/  IMAD.U32 R29, RZ, RZ, UR4 ;  /* 0x00000004ff1d7e24 */ /* 0x000fce000f8e00ff */
.L_x_965:
[----:B--2---:R-:W2:Y:S01]  /*17930*/  LDL R2, [R1+0x14] ;  /* 0x0000140001027983 */ /* 0x004ea20000100800 */
[----:B0-----:R-:W3:Y:S03]  /*17940*/  LDC R3, c[0x0][0x430] ;  /* 0x00010c00ff037b82 */ /* 0x001ee60000000800 */
[----:B------:R-:W4:Y:S04]  /*17950*/  LDL R5, [R1+0x10] ;  /* 0x0000100001057983 */ /* 0x000f280000100800 */
[----:B------:R-:W4:Y:S01]  /*17960*/  LDL R10, [R1+0x4] ;  /* 0x00000400010a7983 */ /* 0x000f220000100800 */
[----:B0-----:R-:W0:Y:S01]  /*17970*/  S2R R0, SR_TID.X ;  /* 0x0000000000007919 */ /* 0x001e220000002100 */
[----:B-1----:R-:W1:Y:S01]  /*17980*/  S2R R7, SR_TID.X ;  /* 0x0000000000077919 */ /* 0x002e620000002100 */
[----:B---3--:R-:W-:-:S13]  /*17990*/  ISETP.NE.AND P0, PT, R3, 0x1, PT ;  /* 0x000000010300780c */ /* 0x008fda0003f05270 */
[----:B------:R-:W3:Y:S01]  /*179a0*/  @P0 LDC R4, c[0x0][0x434] ;  /* 0x00010d00ff040b82 */ /* 0x000ee20000000800 */
[----:B0-----:R-:W-:-:S07]  /*179b0*/  LOP3.LUT R6, R0, 0x7f, RZ, 0xc0, !PT ;  /* 0x0000007f00067812 */ /* 0x001fce00078ec0ff */
[----:B------:R-:W0:Y:S01]  /*179c0*/  @P0 LDC R3, c[0x0][0x438] ;  /* 0x00010e00ff030b82 */ /* 0x000e220000000800 */
[----:B-1----:R-:W-:Y:S01]  /*179d0*/  IMAD.SHL.U32 R9, R7, 0x20, RZ ;  /* 0x0000002007097824 */ /* 0x002fe200078e00ff */
[----:B------:R-:W-:-:S06]  /*179e0*/  SHF.R.U32.HI R6, RZ, 0x2, R6 ;  /* 0x00000002ff067819 */ /* 0x000fcc0000011606 */
[----:B------:R-:W1:Y:S01]  /*179f0*/  @P0 LDC R0, c[0x0][0x434] ;  /* 0x00010d00ff000b82 */ /* 0x000e620000000800 */
[----:B------:R-:W-:Y:S01]  /*17a00*/  LOP3.LUT R9, R6, 0x60, R9, 0xf8, !PT ;  /* 0x0000006006097812 */ /* 0x000fe200078ef809 */
[----:B------:R-:W-:Y:S01]  /*17a10*/  IMAD.SHL.U32 R11, R7, 0x20, RZ ;  /* 0x00000020070b7824 */ /* 0x000fe200078e00ff */
[----:B------:R-:W-:Y:S05]  /*17a20*/  YIELD ;  /* 0x0000000000007946 */ /* 0x000fea0003800000 */
[----:B------:R-:W-:Y:S01]  /*17a30*/  ULDC.64 UR6, c[0x0][0x428] ;  /* 0x00010a0000067ab9 */ /* 0x000fe20000000a00 */
[----:B------:R-:W-:Y:S01]  /*17a40*/  ULDC.64 UR8, c[0x0][0x418] ;  /* 0x0001060000087ab9 */ /* 0x000fe20000000a00 */
[----:B------:R-:W-:Y:S01]  /*17a50*/  ULDC UR4, c[0x0][0x430] ;  /* 0x00010c0000047ab9 */ /* 0x000fe20000000800 */
[----:B--2---:R-:W-:Y:S01]  /*17a60*/  IMAD R8, R29, 0xa0, R2 ;  /* 0x000000a01d087824 */ /* 0x004fe200078e0202 */
[----:B------:R-:W-:-:S04]  /*17a70*/  LOP3.LUT R2, R7, 0x7f, RZ, 0xc0, !PT ;  /* 0x0000007f07027812 */ /* 0x000fc800078ec0ff */
[----:B------:R-:W-:Y:S02]  /*17a80*/  SHF.R.U32.HI R6, RZ, 0x2, R2 ;  /* 0x00000002ff067819 */ /* 0x000fe40000011602 */
[----:B------:R-:W2:Y:S02]  /*17a90*/  @P0 LDC R2, c[0x0][0x438] ;  /* 0x00010e00ff020b82 */ /* 0x000ea40000000800 */
[----:B------:R-:W-:Y:S01]  /*17aa0*/  LOP3.LUT R11, R6, 0x60, R11, 0xf8, !PT ;  /* 0x00000060060b7812 */ /* 0x000fe200078ef80b */
[----:B------:R-:W-:-:S03]  /*17ab0*/  IMAD.IADD R9, R9, 0x1, R8 ;  /* 0x0000000109097824 */ /* 0x000fc600078e0208 */
[----:B------:R-:W-:Y:S01]  /*17ac0*/  LOP3.LUT R11, R11, 0x80, RZ, 0xfc, !PT ;  /* 0x000000800b0b7812 */ /* 0x000fe200078efcff */
[----:B---3--:R-:W-:-:S04]  /*17ad0*/  @P0 IMAD.HI.U32 R4, R9, R4, RZ ;  /* 0x0000000409040227 */ /* 0x008fc800078e00ff */
[----:B------:R-:W-:Y:S02]  /*17ae0*/  IMAD.IADD R8, R11, 0x1, R8 ;  /* 0x000000010b087824 */ /* 0x000fe400078e0208 */
[----:B------:R-:W-:Y:S01]  /*17af0*/  IMAD.MOV.U32 R7, RZ, RZ, R9 ;  /* 0x000000ffff077224 */ /* 0x000fe200078e0009 */
[----:B0-----:R-:W-:Y:S01]  /*17b00*/  @P0 SHF.R.U32.HI R7, RZ, R3, R4 ;  /* 0x00000003ff070219 */ /* 0x001fe20000011604 */
[----:B-1----:R-:W-:-:S04]  /*17b10*/  @P0 IMAD.HI.U32 R3, R8, R0, RZ ;  /* 0x0000000008030227 */ /* 0x002fc800078e00ff */
[----:B------:R-:W-:Y:S02]  /*17b20*/  IMAD.MOV.U32 R0, RZ, RZ, R8 ;  /* 0x000000ffff007224 */ /* 0x000fe400078e0008 */
[----:B----4-:R-:W-:Y:S01]  /*17b30*/  IMAD R6, R5, UR6, RZ ;  /* 0x0000000605067c24 */ /* 0x010fe2000f8e02ff */
[----:B--2---:R-:W-:Y:S01]  /*17b40*/  @P0 SHF.R.U32.HI R0, RZ, R2, R3 ;  /* 0x00000002ff000219 */ /* 0x004fe20000011603 */
[--C-:B------:R-:W-:Y:S01]  /*17b50*/  IMAD.MOV.U32 R2, RZ, RZ, R7.reuse ;  /* 0x000000ffff027224 */ /* 0x100fe200078e0007 */
[----:B------:R-:W-:Y:S01]  /*17b60*/  SHF.R.S32.HI R3, RZ, 0x1f, R7 ;  /* 0x0000001fff037819 */ /* 0x000fe20000011407 */
[C---:B------:R-:W-:Y:S02]  /*17b70*/  IMAD R6, R10.reuse, UR7, R6 ;  /* 0x000000070a067c24 */ /* 0x040fe4000f8e0206 */
[----:B------:R-:W-:-:S04]  /*17b80*/  IMAD.WIDE.U32 R2, R10, UR6, R2 ;  /* 0x000000060a027c25 */ /* 0x000fc8000f8e0002 */
[----:B------:R-:W-:Y:S01]  /*17b90*/  IMAD.IADD R3, R6, 0x1, R3 ;  /* 0x0000000106037824 */ /* 0x000fe200078e0203 */
[----:B------:R-:W-:-:S04]  /*17ba0*/  LEA R4, P0, R2, UR8, 0x2 ;  /* 0x0000000802047c11 */ /* 0x000fc8000f8010ff */
[----:B------:R-:W-:-:S05]  /*17bb0*/  LEA.HI.X R5, R2, UR9, R3, 0x2, P0 ;  /* 0x0000000902057c11 */ /* 0x000fca00080f1403 */
[----:B------:R-:W2:Y:S01]  /*17bc0*/  LDG.E R4, desc[UR48][R4.64] ;  /* 0x0000003004047981 */ /* 0x000ea2000c1e1900 */
[----:B------:R-:W-:Y:S01]  /*17bd0*/  ISETP.GT.U32.AND P1, PT, R11, 0x9f, PT ;  /* 0x0000009f0b00780c */ /* 0x000fe20003f24070 */
[----:B------:R-:W-:-:S04]  /*17be0*/  IMAD.MOV R2, RZ, RZ, -R7 ;  /* 0x000000ffff027224 */ /* 0x000fc800078e0a07 */
[----:B------:R-:W-:-:S08]  /*17bf0*/  IMAD R9, R2, UR4, R9 ;  /* 0x0000000402097c24 */ /* 0x000fd0000f8e0209 */
[--C-:B------:R-:W-:Y:S01]  /*17c00*/  @!P1 SHF.R.S32.HI R3, RZ, 0x1f, R0.reuse ;  /* 0x0000001fff039819 */ /* 0x100fe20000011400 */
[----:B------:R-:W-:-:S04]  /*17c10*/  @!P1 IMAD.MOV.U32 R2, RZ, RZ, R0 ;  /* 0x000000ffff029224 */ /* 0x000fc800078e0000 */
[----:B------:R-:W-:-:S04]  /*17c20*/  @!P1 IMAD.WIDE.U32 R2, R10, UR6, R2 ;  /* 0x000000060a029c25 */ /* 0x000fc8000f8e0002 */
[----:B------:R-:W-:Y:S01]  /*17c30*/  @!P1 IMAD.IADD R6, R6, 0x1, R3 ;  /* 0x0000000106069824 */ /* 0x000fe200078e0203 */
[----:B------:R-:W-:Y:S01]  /*17c40*/  @!P1 LEA R10, P0, R2, UR8, 0x2 ;  /* 0x00000008020a9c11 */ /* 0x000fe2000f8010ff */
[----:B------:R-:W-:-:S03]  /*17c50*/  VIADD R28, R21, 0x1 ;  /* 0x00000001151c7836 */ /* 0x000fc60000000000 */
[----:B------:R-:W-:Y:S02]  /*17c60*/  @!P1 LEA.HI.X R11, R2, UR9, R6, 0x2, P0 ;  /* 0x00000009020b9c11 */ /* 0x000fe400080f1406 */
[----:B------:R-:W-:-:S04]  /*17c70*/  ISETP.NE.AND P0, PT, R28, 0x2, PT ;  /* 0x000000021c00780c */ /* 0x000fc80003f05270 */
[----:B------:R-:W-:-:S04]  /*17c80*/  SEL R2, RZ, 0x1, P0 ;  /* 0x00000001ff027807 */ /* 0x000fc80000000000 */
[----:B-----5:R-:W-:Y:S01]  /*17c90*/  LOP3.LUT R2, R22, R2, RZ, 0x3c, !PT ;  /* 0x0000000216027212 */ /* 0x020fe200078e3cff */
[----:B------:R-:W-:-:S04]  /*17ca0*/  IMAD.U32 R12, RZ, RZ, UR51 ;  /* 0x00000033ff0c7e24 */ /* 0x000fc8000f8e00ff */
[----:B------:R0:W-:Y:S01]  /*17cb0*/  STL [R1], R2 ;  /* 0x0000000201007387 */ /* 0x0001e20000100800 */
[----:B------:R-:W-:Y:S01]  /*17cc0*/  ISETP.NE.AND P2, PT, R12, 0x3, PT ;  /* 0x000000030c00780c */ /* 0x000fe20003f45270 */
[----:B------:R-:W-:Y:S02]  /*17cd0*/  IMAD.MOV R0, RZ, RZ, -R0 ;  /* 0x000000ffff007224 */ /* 0x000fe400078e0a00 */
[----:B------:R-:W-:Y:S02]  /*17ce0*/  IMAD.MOV.U32 R7, RZ, RZ, RZ ;  /* 0x000000ffff077224 */ /* 0x000fe400078e00ff */
[----:B------:R-:W-:Y:S02]  /*17cf0*/  IMAD R8, R0, UR4, R8 ;  /* 0x0000000400087c24 */ /* 0x000fe4000f8e0208 */
[----:B------:R-:W-:Y:S01]  /*17d00*/  IMAD.MOV.U32 R0, RZ, RZ, R29 ;  /* 0x000000ffff007224 */ /* 0x000fe200078e001d */
[----:B------:R-:W-:Y:S01]  /*17d10*/  SEL R28, R28, RZ, P0 ;  /* 0x000000ff1c1c7207 */ /* 0x000fe20000000000 */
[----:B------:R0:W5:Y:S01]  /*17d20*/  @!P1 LDG.E R7, desc[UR48][R10.64] ;  /* 0x000000300a079981 */ /* 0x000162000c1e1900 */
[----:B------:R-:W-:-:S02]  /*17d30*/  VIADD R29, R29, 0xffffffff ;  /* 0xffffffff1d1d7836 */ /* 0x000fc40000000000 */
[----:B------:R-:W-:Y:S02]  /*17d40*/  ISETP.GT.AND P1, PT, R0, UR45, PT ;  /* 0x0000002d00007c0c */ /* 0x000fe4000bf24270 */
[----:B--2---:R-:W-:Y:S01]  /*17d50*/  SHF.R.S32.HI R26, RZ, 0x1f, R4 ;  /* 0x0000001fff1a7819 */ /* 0x004fe20000011404 */
[----:B0-----:R-:W-:Y:S10]  /*17d60*/  @!P2 BRA `(.L_x_946) ;  /* 0x000000000004a947 */ /* 0x001ff40003800000 */
[----:B------:R-:W-:Y:S01]  /*17d70*/  BPT.TRAP 0x1 ;  /* 0x000000040000795c */ /* 0x000fe20000300000 */
.L_x_946:
[----:B------:R-:W-:Y:S01]  /*17d80*/  IMAD R0, R28, 0x8, R17 ;  /* 0x000000081c007824 */ /* 0x000fe200078e0211 */
[----:B------:R-:W-:Y:S01]  /*17d90*/  SHF.L.U32 R27, R2, 0x1f, RZ ;  /* 0x0000001f021b7819 */ /* 0x000fe200000006ff */
[----:B------:R-:W-:Y:S01]  /*17da0*/  BSSY B0, `(.L_x_947) ;  /* 0x0000004000007945 */ /* 0x000fe20003800000 */
[----:B------:R-:W-:Y:S02]  /*17db0*/  SHF.R.S32.HI R25, RZ, 0x1f, R9 ;  /* 0x0000001fff197819 */ /* 0x000fe40000011409 */
[----:B------:R-:W0:Y:S02]  /*17dc0*/  SYNCS.PHASECHK.TRANS64.TRYWAIT P0, [R0+URZ+0x13280], R27 ;  /* 0x0132801b000075a7 */ /* 0x000e24000800017f */
[----:B0-----:R-:W-:Y:S05]  /*17dd0*/  @!P0 BRA `(.L_x_948) ;  /* 0x00000034004c8947 */ /* 0x001fea0003800000 */
.L_x_1038:
[----:B------:R-:W-:Y:S05]  /*17de0*/  BSYNC B0 ;  /* 0x0000000000007941 */ /* 0x000fea0003800000 */
.L_x_947:
        /* <DEDUP_REMOVED lines=11> */
[----:B------:R-:W-:-:S03]  /*17ea0*/  LOP3.LUT P2, RZ, R16, 0x1, RZ, 0xc0, !PT ;  /* 0x0000000110ff7812 */ /* 0x000fc6000784c0ff */
[----:B------:R-:W-:Y:S02]  /*17eb0*/  IMAD.IADD R3, R3, 0x1, R5 ;  /* 0x0000000103037824 */ /* 0x000fe400078e0205 */
[----:B------:R-:W-:Y:S02]  /*17ec0*/  IMAD R5, R26, UR6, RZ ;  /* 0x000000061a057c24 */ /* 0x000fe4000f8e02ff */
[----:B------:R-:W-:-:S04]  /*17ed0*/  IMAD.WIDE.U32 R2, R4, UR6, R2 ;  /* 0x0000000604027c25 */ /* 0x000fc8000f8e0002 */
[----:B------:R-:W-:-:S04]  /*17ee0*/  IMAD R5, R4, UR7, R5 ;  /* 0x0000000704057c24 */ /* 0x000fc8000f8e0205 */
[----:B------:R-:W-:Y:S02]  /*17ef0*/  IMAD.IADD R3, R3, 0x1, R5 ;  /* 0x0000000103037824 */ /* 0x000fe400078e0205 */
[----:B------:R-:W-:-:S03]  /*17f00*/  IMAD.WIDE.U32 R2, R18, UR8, R2 ;  /* 0x0000000812027c25 */ /* 0x000fc6000f8e0002 */
[----:B------:R-:W-:Y:S01]  /*17f10*/  IADD3 R5, P0, R2, UR10, RZ ;  /* 0x0000000a02057c10 */ /* 0x000fe2000ff1e0ff */
        /* <DEDUP_REMOVED lines=43> */
.L_x_1050:
        /* <DEDUP_REMOVED lines=11> */
.L_x_950:
        /* <DEDUP_REMOVED lines=11> */
.L_x_951:
[----:B------:R2:W-:Y:S01]  /*18330*/  SYNCS.ARRIVE.TRANS64.A1T0 RZ, [R0+URZ+0x13270], RZ ;  /* 0x013270ff00ff79a7 */ /* 0x0005e2000810003f */
[----:B------:R-:W-:Y:S05]  /*18340*/  @!P3 BRA `(.L_x_952) ;  /* 0x000000000004b947 */ /* 0x000fea0003800000 */
[----:B------:R-:W-:Y:S01]  /*18350*/  BPT.TRAP 0x1 ;  /* 0x000000040000795c */ /* 0x000fe20000300000 */
.L_x_952:
[----:B------:R-:W3:Y:S01]  /*18360*/  SYNCS.PHASECHK.TRANS64.TRYWAIT P0, [R0+URZ+0x13240], R27 ;  /* 0x0132401b000075a7 */ /* 0x000ee2000800017f */
[----:B------:R-:W-:Y:S04]  /*18370*/  BSSY B0, `(.L_x_953) ;  /* 0x0000002000007945 */ /* 0x000fe80003800000 */
[----:B---3--:R-:W-:Y:S05]  /*18380*/  @!P0 BRA `(.L_x_954) ;  /* 0x0000003400908947 */ /* 0x008fea0003800000 */
.L_x_1051:
[----:B------:R-:W-:Y:S05]  /*18390*/  BSYNC B0 ;  /* 0x0000000000007941 */ /* 0x000fea0003800000 */
.L_x_953:
        /* <DEDUP_REMOVED lines=58> */
.L_x_1063:
        /* <DEDUP_REMOVED lines=8> */
.L_x_956:
[----:B------:R-:W-:Y:S02]  /*187c0*/  PLOP3.LUT P2, PT, P2, P0, PT, 0xa2, 0x0 ;  /* 0x000000000000781c */ /* 0x000fe40001741472 */
[----:B------:R-:W-:-:S08]  /*187d0*/  @P0 R2UR P2, UR4, R0 ;  /* 0x00000000000402ca */ /* 0x000fd00000040000 */
[----:B------:R-:W-:-:S05]  /*187e0*/  @P0 PLOP3.LUT P0, PT, P2, PT, PT, 0x80, 0x0 ;  /* 0x000000000000081c */ /* 0x000fca000170f070 */
[----:B------:R-:W-:Y:S01]  /*187f0*/  @!P2 SYNCS.ARRIVE.TRANS64.RED.A0T1 RZ, [UR4+0x13230], RZ ;  /* 0x013230ffffffa9a7 */ /* 0x000fe20008200404 */
[----:B------:R-:W-:Y:S07]  /*18800*/  @!P2 ARRIVES.LDGSTSBAR.64.TRANSCNT [UR4+0x13230] ;  /* 0x01323000ff00a9b0 */ /* 0x000fee0008000a84 */
[----:B------:R-:W-:Y:S05]  /*18810*/  @P0 BRA.U.ANY `(.L_x_956) ;  /* 0xfffffffd00e80947 */ /* 0x000fea000393ffff */
[----:B------:R-:W-:Y:S01]  /*18820*/  NOP ;  /* 0x0000000000007918 */ /* 0x000fe20000000000 */
[----:B0-----:R-:W-:-:S05]  /*18830*/  IMAD.U32 R2, RZ, RZ, UR51 ;  /* 0x00000033ff027e24 */ /* 0x001fca000f8e00ff */
[----:B------:R-:W-:-:S13]  /*18840*/  ISETP.NE.AND P3, PT, R2, 0x3, PT ;  /* 0x000000030200780c */ /* 0x000fda0003f65270 */
[----:B------:R-:W-:Y:S05]  /*18850*/  @!P3 BRA `(.L_x_957) ;  /* 0x000000000004b947 */ /* 0x000fea0003800000 */
[----:B------:R-:W-:Y:S01]  /*18860*/  BPT.TRAP 0x1 ;  /* 0x000000040000795c */ /* 0x000fe20000300000 */
.L_x_957:
[----:B------:R2:W-:Y:S02]  /*18870*/  SYNCS.ARRIVE.TRANS64.A1T0 RZ, [R0+URZ+0x13230], RZ ;  /* 0x013230ff00ff79a7 */ /* 0x0005e4000810003f */
[----:B--23--:R-:W-:-:S05]  /*18880*/  IMAD.U32 R0, RZ, RZ, UR50 ;  /* 0x00000032ff007e24 */ /* 0x00cfca000f8e00ff */
[----:B------:R-:W-:-:S13]  /*18890*/  ISETP.NE.AND P0, PT, R0, 0x3, PT ;  /* 0x000000030000780c */ /* 0x000fda0003f05270 */
[----:B------:R-:W-:Y:S05]  /*188a0*/  @!P0 BRA `(.L_x_958) ;  /* 0x0000000000048947 */ /* 0x000fea0003800000 */
[----:B------:R-:W-:Y:S01]  /*188b0*/  BPT.TRAP 0x1 ;  /* 0x000000040000795c */ /* 0x000fe20000300000 */
.L_x_958:
[----:B------:R-:W-:Y:S01]  /*188c0*/  LOP3.LUT R3, R22, 0x1, RZ, 0x3c, !PT ;  /* 0x0000000116037812 */ /* 0x000fe200078e3cff */
[----:B------:R-:W-:Y:S01]  /*188d0*/  IMAD R2, R21, 0x8, R17 ;  /* 0x0000000815027824 */ /* 0x000fe200078e0211 */
[----:B------:R-:W-:Y:S02]  /*188e0*/  BSSY B0, `(.L_x_959) ;  /* 0x0000004000007945 */ /* 0x000fe40003800000 */
[----:B------:R-:W-:-:S04]  /*188f0*/  SHF.L.U32 R3, R3, 0x1f, RZ ;  /* 0x0000001f03037819 */ /* 0x000fc800000006ff */
[----:B------:R-:W0:Y:S02]  /*18900*/  SYNCS.PHASECHK.TRANS64.TRYWAIT P2, [R2+URZ+0x13270], R3 ;  /* 0x01327003020075a7 */ /* 0x000e24000804017f */
[----:B0-----:R-:W-:Y:S05]  /*18910*/  @!P2 BRA `(.L_x_960) ;  /* 0x00000034009ca947 */ /* 0x001fea0003800000 */
.L_x_1064:
[----:B------:R-:W-:Y:S05]  /*18920*/  BSYNC B0 ;  /* 0x0000000000007941 */ /* 0x000fea0003800000 */
.L_x_959:
[----:B------:R-:W-:-:S05]  /*18930*/  IMAD.U32 R0, RZ, RZ, UR51 ;  /* 0x00000033ff007e24 */ /* 0x000fca000f8e00ff */
[----:B------:R-:W-:-:S13]  /*18940*/  ISETP.NE.AND P2, PT, R0, 0x3, PT ;  /* 0x000000030000780c */ /* 0x000fda0003f45270 */
[----:B------:R-:W-:Y:S05]  /*18950*/  @!P2 BRA `(.L_x_961) ;  /* 0x000000000004a947 */ /* 0x000fea0003800000 */
[----:B------:R-:W-:Y:S01]  /*18960*/  BPT.TRAP 0x1 ;  /* 0x000000040000795c */ /* 0x000fe20000300000 */
.L_x_961:
[----:B------:R-:W-:Y:S01]  /*18970*/  SHF.L.U32 R5, R22, 0x1f, RZ ;  /* 0x0000001f16057819 */ /* 0x000fe200000006ff */
[----:B0-----:R-:W-:-:S03]  /*18980*/  IMAD R3, R21, 0x2800, RZ ;  /* 0x0000280015037824 */ /* 0x001fc600078e02ff */
[----:B------:R-:W0:Y:S02]  /*18990*/  SYNCS.PHASECHK.TRANS64.TRYWAIT P2, [R2+URZ+0x13260], R5 ;  /* 0x01326005020075a7 */ /* 0x000e24000804017f */
[----:B0-----:R-:W-:Y:S05]  /*189a0*/  @!P2 BRA `(.L_x_962) ;  /* 0x00000034008ca947 */ /* 0x001fea0003800000 */
.L_x_1065:
[----:B------:R-:W2:Y:S04]  /*189b0*/  LDL R0, [R1+0x24] ;  /* 0x0000240001007983 */ /* 0x000ea80000100800 */
[----:B------:R-:W3:Y:S01]  /*189c0*/  LDL R10, [R1+0x20] ;  /* 0x00002000010a7983 */ /* 0x000ee20000100800 */
[----:B------:R-:W-:Y:S05]  /*189d0*/  WARPSYNC.ALL ;  /* 0x0000000000007948 */ /* 0x000fea0003800000 */
[----:B------:R-:W-:-:S05]  /*189e0*/  IMAD.U32 R12, RZ, RZ, UR51 ;  /* 0x00000033ff0c7e24 */ /* 0x000fca000f8e00ff */
[----:B------:R-:W-:Y:S02]  /*189f0*/  ISETP.NE.AND P2, PT, R12, 0x3, PT ;  /* 0x000000030c00780c */ /* 0x000fe40003f45270 */
[C---:B--2---:R-:W-:Y:S02]  /*18a00*/  LOP3.LUT R0, R3.reuse, R0, RZ, 0xfc, !PT ;  /* 0x0000000003007212 */ /* 0x044fe400078efcff */
[----:B---3--:R-:W-:-:S03]  /*18a10*/  LOP3.LUT R3, R3, R10, RZ, 0xfc, !PT ;  /* 0x0000000a03037212 */ /* 0x008fc600078efcff */
[C---:B------:R-:W-:Y:S02]  /*18a20*/  IMAD.IADD R0, R17.reuse, 0x1, R0 ;  /* 0x0000000111007824 */ /* 0x040fe400078e0200 */
[----:B------:R-:W-:-:S03]  /*18a30*/  IMAD.IADD R3, R17, 0x1, R3 ;  /* 0x0000000111037824 */ /* 0x000fc600078e0203 */
[----:B0-----:R-:W4:Y:S02]  /*18a40*/  LDSM.16.MT88.4 R4, [R0+0x6000] ;  /* 0x006000000004783b */ /* 0x001f240000004200 */
[C-C-:B----4-:R-:W-:Y:S02]  /*18a50*/  PRMT R8, R4.reuse, 0x6420, R5.reuse ;  /* 0x0000642004087816 */ /* 0x150fe40000000005 */
        /* <DEDUP_REMOVED lines=36> */
.L_x_963:
[----:B--2---:R2:W-:Y:S01]  /*18ca0*/  SYNCS.ARRIVE.TRANS64.A1T0 RZ, [R2+URZ+0x13250], RZ ;  /* 0x013250ff02ff79a7 */ /* 0x0045e2000810003f */
[----:B------:R-:W-:Y:S06]  /*18cb0*/  BAR.SYNC.DEFER_BLOCKING 0x2, 0x80 ;  /* 0x0082000000007b1d */ /* 0x000fec0000010000 */
[----:B------:R-:W-:Y:S05]  /*18cc0*/  @!P0 BRA `(.L_x_964) ;  /* 0x0000000000048947 */ /* 0x000fea0003800000 */
[----:B------:R-:W-:Y:S01]  /*18cd0*/  BPT.TRAP 0x1 ;  /* 0x000000040000795c */ /* 0x000fe20000300000 */
.L_x_964:
[----:B------:R-:W3:Y:S01]  /*18ce0*/  LDL R0, [R1+0x18] ;  /* 0x0000180001007983 */ /* 0x000ee20000100800 */
[----:B--2---:R-:W-:Y:S02]  /*18cf0*/  VIADD R2, R2, 0x13280 ;  /* 0x0001328002027836 */ /* 0x004fe40000000000 */
[----:B------:R-:W-:Y:S01]  /*18d00*/  IMAD.MOV.U32 R21, RZ, RZ, R28 ;  /* 0x000000ffff157224 */ /* 0x000fe200078e001c */
[----:B------:R2:W5:Y:S02]  /*18d10*/  LDL R22, [R1] ;  /* 0x0000000001167983 */ /* 0x0005640000100800 */
[----:B---3--:R-:W-:-:S04]  /*18d20*/  PRMT R2, R0, 0x654, R2 ;  /* 0x0000065400027816 */ /* 0x008fc80000000002 */
[----:B------:R2:W-:Y:S01]  /*18d30*/  SYNCS.ARRIVE.TRANS64.RED.A1T0 RZ, [R2+URZ], RZ ;  /* 0x000000ff02ff79a7 */ /* 0x0005e2000810043f */
[----:B------:R-:W-:Y:S05]  /*18d40*/  @P1 BRA `(.L_x_965) ;  /* 0xffffffe800f81947 */ /* 0x000fea000383ffff */
.L_x_945:
[----:B0-----:R-:W0:Y:S01]  /*18d50*/  S2R R0, SR_TID.X ;  /* 0x0000000000007919 */ /* 0x001e220000002100 */
[----:B------:R-:W-:Y:S01]  /*18d60*/  BSSY B0, `(.L_x_966) ;  /* 0x0000012000007945 */ /* 0x000fe20003800000 */
[----:B------:R-:W-:Y:S01]  /*18d70*/  IMAD.U32 R6, RZ, RZ, UR50 ;  /* 0x00000032ff067e24 */ /* 0x000fe2000f8e00ff */
[----:B0-----:R-:W-:-:S04]  /*18d80*/  LOP3.LUT R0, R0, 0x7f, RZ, 0xc0, !PT ;  /* 0x0000007f00007812 */ /* 0x001fc800078ec0ff */
[----:B------:R-:W-:-:S13]  /*18d90*/  ISETP.NE.AND P0, PT, R0, RZ, PT ;  /* 0x000000ff0000720c */ /* 0x000fda0003f05270 */
[----:B------:R-:W-:Y:S05]  /*18da0*/  @P0 BRA `(.L_x_967) ;  /* 0x0000000000340947 */ /* 0x000fea0003800000 */
[----:B------:R-:W0:Y:S01]  /*18db0*/  S2R R5, SR_LANEID ;  /* 0x0000000000057919 */ /* 0x000e220000000000 */
[----:B------:R-:W-:Y:S01]  /*18dc0*/  VOTEU.ANY UR4, UPT, PT ;  /* 0x0000000000047886 */ /* 0x000fe200038e0100 */
[----:B--2---:R-:W2:Y:S01]  /*18dd0*/  LDC.64 R2, c[0x0][0xc80] ;  /* 0x00032000ff027b82 */ /* 0x004ea20000000a00 */
[----:B------:R-:W0:Y:S02]  /*18de0*/  FLO.U32 R0, UR4 ;  /* 0x0000000400007d00 */ /* 0x000e2400080e0000 */
[----:B0-----:R-:W-:-:S06]  /*18df0*/  ISETP.EQ.U32.AND P1, PT, R0, R5, PT ;  /* 0x000000050000720c */ /* 0x001fcc0003f22070 */
[----:B------:R-:W2:Y:S07]  /*18e00*/  POPC R5, UR4 ;  /* 0x0000000400057d09 */ /* 0x000eae0008000000 */
[----:B--2---:R-:W2:Y:S01]  /*18e10*/  @P1 ATOMG.E.ADD.STRONG.GPU PT, R3, desc[UR48][R2.64], R5 ;  /* 0x00000005020319a8 */ /* 0x004ea200081ee1f0 */
[----:B------:R-:W0:Y:S02]  /*18e20*/  S2R R4, SR_LTMASK ;  /* 0x0000000000047919 */ /* 0x000e240000003900 */
[----:B0-----:R-:W-:-:S04]  /*18e30*/  LOP3.LUT R4, R4, UR4, RZ, 0xc0, !PT ;  /* 0x0000000404047c12 */ /* 0x001fc8000f8ec0ff */
[----:B------:R-:W0:Y:S01]  /*18e40*/  POPC R7, R4 ;  /* 0x0000000400077309 */ /* 0x000e220000000000 */
[----:B--2---:R-:W0:Y:S02]  /*18e50*/  SHFL.IDX PT, R0, R3, R0, 0x1f ;  /* 0x00001f0003007589 */ /* 0x004e2400000e0000 */
[----:B0-----:R-:W-:-:S05]  /*18e60*/  IADD3 R0, R0, UR46, R7 ;  /* 0x0000002e00007c10 */ /* 0x001fca000fffe007 */
[----:B------:R0:W-:Y:S02]  /*18e70*/  STL [R1+0x28], R0 ;  /* 0x0000280001007387 */ /* 0x0001e40000100800 */
.L_x_967:
[----:B------:R-:W-:Y:S05]  /*18e80*/  BSYNC B0 ;  /* 0x0000000000007941 */ /* 0x000fea0003800000 */
.L_x_966:
[----:B------:R-:W-:-:S13]  /*18e90*/  ISETP.NE.AND P1, PT, R6, 0x3, PT ;  /* 0x000000030600780c */ /* 0x000fda0003f25270 */
[----:B------:R-:W-:Y:S05]  /*18ea0*/  @!P1 BRA `(.L_x_968) ;  /* 0x0000000000049947 */ /* 0x000fea0003800000 */
[----:B------:R-:W-:Y:S01]  /*18eb0*/  BPT.TRAP 0x1 ;  /* 0x000000040000795c */ /* 0x000fe20000300000 */
.L_x_968:
[----:B0-----:R-:W3:Y:S01]  /*18ec0*/  LDL R0, [R1] ;  /* 0x0000000001007983 */ /* 0x001ee20000100800 */
[----:B------:R-:W-:Y:S01]  /*18ed0*/  IMAD R3, R28, 0x8, R17 ;  /* 0x000000081c037824 */ /* 0x000fe200078e0211 */
[----:B------:R-:W-:Y:S01]  /*18ee0*/  BSSY B0, `(.L_x_969) ;  /* 0x0000005000007945 */ /* 0x000fe20003800000 */
[----:B---3--:R-:W-:-:S04]  /*18ef0*/  LOP3.LUT R0, R0, 0x1, RZ, 0x3c, !PT ;  /* 0x0000000100007812 */ /* 0x008fc800078e3cff */
[----:B------:R-:W-:-:S04]  /*18f00*/  SHF.L.U32 R0, R0, 0x1f, RZ ;  /* 0x0000001f00007819 */ /* 0x000fc800000006ff */
[----:B------:R-:W0:Y:S02]  /*18f10*/  SYNCS.PHASECHK.TRANS64.TRYWAIT P2, [R3+URZ+0x13270], R0 ;  /* 0x01327000030075a7 */ /* 0x000e24000804017f */
[----:B0-----:R-:W-:Y:S05]  /*18f20*/  @!P2 BRA `(.L_x_970) ;  /* 0x000000300040a947 */ /* 0x001fea0003800000 */
.L_x_1066:
[----:B------:R-:W-:Y:S05]  /*18f30*/  BSYNC B0 ;  /* 0x0000000000007941 */ /* 0x000fea0003800000 */
.L_x_969:
[----:B--2---:R-:W-:-:S05]  /*18f40*/  IMAD.U32 R2, RZ, RZ, UR51 ;  /* 0x00000033ff027e24 */ /* 0x004fca000f8e00ff */
[----:B------:R-:W-:-:S13]  /*18f50*/  ISETP.NE.AND P2, PT, R2, 0x3, PT ;  /* 0x000000030200780c */ /* 0x000fda0003f45270 */
[----:B------:R-:W-:Y:S05]  /*18f60*/  @!P2 BRA `(.L_x_971) ;  /* 0x000000000004a947 */ /* 0x000fea0003800000 */
[----:B------:R-:W-:Y:S01]  /*18f70*/  BPT.TRAP 0x1 ;  /* 0x000000040000795c */ /* 0x000fe20000300000 */
.L_x_971:
[----:B0-----:R-:W2:Y:S02]  /*18f80*/  LDL R0, [R1] ;  /* 0x0000000001007983 */ /* 0x001ea40000100800 */
[----:B--2---:R-:W-:-:S04]  /*18f90*/  SHF.L.U32 R0, R0, 0x1f, RZ ;  /* 0x0000001f00007819 */ /* 0x004fc800000006ff */
[----:B------:R-:W0:Y:S02]  /*18fa0*/  SYNCS.PHASECHK.TRANS64.TRYWAIT P2, [R3+URZ+0x13260], R0 ;  /* 0x01326000030075a7 */ /* 0x000e24000804017f */
[----:B0-----:R-:W-:Y:S05]  /*18fb0*/  @!P2 BRA `(.L_x_972) ;  /* 0x000000300030a947 */ /* 0x001fea0003800000 */
.L_x_1067:
[----:B------:R-:W0:Y:S04]  /*18fc0*/  LDL R4, [R1+0x24] ;  /* 0x0000240001047983 */ /* 0x000e280000100800 */
[----:B------:R-:W2:Y:S01]  /*18fd0*/  LDL R10, [R1+0x20] ;  /* 0x00002000010a7983 */ /* 0x000ea20000100800 */
[----:B------:R-:W-:Y:S01]  /*18fe0*/  IMAD R2, R28, 0x2800, RZ ;  /* 0x000028001c027824 */ /* 0x000fe200078e02ff */
[----:B------:R-:W-:Y:S05]  /*18ff0*/  WARPSYNC.ALL ;  /* 0x0000000000007948 */ /* 0x000fea0003800000 */
[----:B------:R-:W-:-:S05]  /*19000*/  IMAD.U32 R12, RZ, RZ, UR51 ;  /* 0x00000033ff0c7e24 */ /* 0x000fca000f8e00ff */
[----:B------:R-:W-:Y:S02]  /*19010*/  ISETP.NE.AND P2, PT, R12, 0x3, PT ;  /* 0x000000030c00780c */ /* 0x000fe40003f45270 */
[C---:B0-----:R-:W-:Y:S02]  /*19020*/  LOP3.LUT R0, R2.reuse, R4, RZ, 0xfc, !PT ;  /* 0x0000000402007212 */ /* 0x041fe400078efcff */
[----:B--2---:R-:W-:-:S03]  /*19030*/  LOP3.LUT R2, R2, R10, RZ, 0xfc, !PT ;  /* 0x0000000a02027212 */ /* 0x004fc600078efcff */
[C---:B------:R-:W-:Y:S02]  /*19040*/  IMAD.IADD R0, R17.reuse, 0x1, R0 ;  /* 0x0000000111007824 */ /* 0x040fe400078e0200 */
[----:B------:R-:W-:-:S03]  /*19050*/  IMAD.IADD R2, R17, 0x1, R2 ;  /* 0x0000000111027824 */ /* 0x000fc600078e0202 */
        /* <DEDUP_REMOVED lines=38> */
.L_x_973:
[----:B--2---:R2:W-:Y:S01]  /*192c0*/  SYNCS.ARRIVE.TRANS64.A1T0 RZ, [R3+URZ+0x13250], RZ ;  /* 0x013250ff03ff79a7 */ /* 0x0045e2000810003f */
[----:B------:R-:W-:Y:S06]  /*192d0*/  BAR.SYNC.DEFER_BLOCKING 0x2, 0x80 ;  /* 0x0082000000007b1d */ /* 0x000fec0000010000 */
[----:B------:R-:W-:Y:S05]  /*192e0*/  @!P1 BRA `(.L_x_974) ;  /* 0x0000000000049947 */ /* 0x000fea0003800000 */
[----:B------:R-:W-:Y:S01]  /*192f0*/  BPT.TRAP 0x1 ;  /* 0x000000040000795c */ /* 0x000fe20000300000 */
.L_x_974:
[----:B------:R-:W3:Y:S04]  /*19300*/  LDL R0, [R1+0x18] ;  /* 0x0000180001007983 */ /* 0x000ee80000100800 */
[----:B0-----:R-:W4:Y:S01]  /*19310*/  LDL.LU R2, [R1] ;  /* 0x0000000001027983 */ /* 0x001f220000300800 */
[----:B------:R-:W-:Y:S02]  /*19320*/  VIADD R28, R28, 0x1 ;  /* 0x000000011c1c7836 */ /* 0x000fe40000000000 */
[----:B--2---:R-:W-:-:S03]  /*19330*/  VIADD R3, R3, 0x13280 ;  /* 0x0001328003037836 */ /* 0x004fc60000000000 */
[----:B------:R-:W-:-:S04]  /*19340*/  ISETP.NE.AND P1, PT, R28, 0x2, PT ;  /* 0x000000021c00780c */ /* 0x000fc80003f25270 */
[----:B------:R-:W-:Y:S02]  /*19350*/  SEL R28, R28, RZ, P1 ;  /* 0x000000ff1c1c7207 */ /* 0x000fe40000800000 */
[----:B---3--:R-:W-:Y:S02]  /*19360*/  PRMT R3, R0, 0x654, R3 ;  /* 0x0000065400037816 */ /* 0x008fe40000000003 */
[----:B------:R-:W-:Y:S02]  /*19370*/  SEL R0, RZ, 0x1, P1 ;  /* 0x00000001ff007807 */ /* 0x000fe40000800000 */
[----:B------:R0:W-:Y:S02]  /*19380*/  SYNCS.ARRIVE.TRANS64.RED.A1T0 RZ, [R3+URZ], RZ ;  /* 0x000000ff03ff79a7 */ /* 0x0001e4000810043f */
[----:B----4-:R-:W-:-:S05]  /*19390*/  LOP3.LUT R2, R2, R0, RZ, 0x3c, !PT ;  /* 0x0000000002027212 */ /* 0x010fca00078e3cff */
[----:B------:R0:W-:Y:S02]  /*193a0*/  STL [R1], R2 ;  /* 0x0000000201007387 */ /* 0x0001e40000100800 */
.L_x_915:
[----:B------:R-:W-:Y:S05]  /*193b0*/  BSYNC B7 ;  /* 0x0000000000077941 */ /* 0x000fea0003800000 */
.L_x_913:
[----:B--2---:R2:W5:Y:S04]  /*193c0*/  LDL R0, [R1+0x18] ;  /* 0x0000180001007983 */ /* 0x0045680000100800 */
[----:B0-----:R2:W5:Y:S01]  /*193d0*/  LDL R2, [R1+0x28] ;  /* 0x0000280001027983 */ /* 0x0015620000100800 */
[----:B------:R-:W-:-:S13]  /*193e0*/  LOP3.LUT P1, RZ, R16, 0x80, RZ, 0xc0, !PT ;  /* 0x0000008010ff7812 */ /* 0x000fda000782c0ff */
[----:B--2---:R-:W-:Y:S05]  /*193f0*/  @!P1 BRA `(.L_x_975) ;  /* 0x0000000000289947 */ /* 0x004fea0003800000 */
[----:B------:R-:W0:Y:S08]  /*19400*/  S2UR UR4, SR_CgaCtaId ;  /* 0x00000000000479c3 */ /* 0x000e300000008800 */
[----:B------:R-:W-:Y:S01]  /*19410*/  BAR.SYNC.DEFER_BLOCKING 0x5, 0x200 ;  /* 0x0148000000007b1d */ /* 0x000fe20000010000 */
[----:B------:R-:W-:Y:S01]  /*19420*/  MOV R17, 0x400 ;  /* 0x0000040000117802 */ /* 0x000fe20000000f00 */
[----:B0----5:R-:W-:-:S05]  /*19430*/  IMAD.U32 R0, RZ, RZ, UR4 ;  /* 0x00000004ff007e24 */ /* 0x021fca000f8e00ff */
[----:B------:R-:W-:Y:S01]  /*19440*/  LEA R17, R0, R17, 0x18 ;  /* 0x0000001100117211 */ /* 0x000fe200078ec0ff */
[----:B------:R-:W-:Y:S04]  /*19450*/  STL [R1+0x18], R0 ;  /* 0x0000180001007387 */ /* 0x000fe80000100800 */
[----:B------:R-:W0:Y:S04]  /*19460*/  LDS R2, [R17+0x132d0] ;  /* 0x0132d00011027984 */ /* 0x000e280000000800 */
[----:B0-----:R0:W-:Y:S01]  /*19470*/  STL [R1+0x28], R2 ;  /* 0x0000280201007387 */ /* 0x0011e20000100800 */
[----:B------:R-:W-:Y:S06]  /*19480*/  BAR.ARV 0x4, 0x200 ;  /* 0x0108000000007b1d */ /* 0x000fec0000002000 */
[----:B------:R-:W-:Y:S05]  /*19490*/  BRA `(.L_x_976) ;  /* 0x0000000000287947 */ /* 0x000fea0003800000 */
.L_x_975:
[----:B-----5:R-:W-:Y:S01]  /*194a0*/  IMAD.MOV.U32 R3, RZ, RZ, R0 ;  /* 0x000000ffff037224 */ /* 0x020fe200078e0000 */
[----:B------:R-:W-:Y:S01]  /*194b0*/  @!P0 MOV R0, 0x400 ;  /* 0x0000040000008802 */ /* 0x000fe20000000f00 */
[----:B------:R-:W-:Y:S06]  /*194c0*/  BAR.SYNC.DEFER_BLOCKING 0x4, 0x200 ;  /* 0x0108000000007b1d */ /* 0x000fec0000010000 */
[----:B------:R-:W0:Y:S02]  /*194d0*/  @!P0 S2R R3, SR_CgaCtaId ;  /* 0x0000000000038919 */ /* 0x000e240000008800 */
[----:B0-----:R-:W-:Y:S01]  /*194e0*/  @!P0 LEA R17, R3, R0, 0x18 ;  /* 0x0000000003118211 */ /* 0x001fe200078ec0ff */
[----:B------:R-:W-:Y:S04]  /*194f0*/  @!P0 STL [R1+0x18], R3 ;  /* 0x0000180301008387 */ /* 0x000fe80000100800 */
[----:B------:R-:W0:Y:S04]  /*19500*/  SHFL.IDX PT, R0, R2, RZ, 0x1f ;  /* 0x00001fff02007589 */ /* 0x000e2800000e0000 */
[----:B------:R2:W-:Y:S04]  /*19510*/  @!P0 STS [R17+0x132d0], R2 ;  /* 0x0132d00211008388 */ /* 0x0005e80000000800 */
[----:B0-----:R2:W-:Y:S01]  /*19520*/  STL [R1+0x28], R0 ;  /* 0x0000280001007387 */ /* 0x0015e20000100800 */
[----:B------:R-:W-:Y:S06]  /*19530*/  BAR.ARV 0x5, 0x200 ;  /* 0x0148000000007b1d */ /* 0x000fec0000002000 */
.L_x_976:
[----:B--2---:R-:W2:Y:S01]  /*19540*/  LDL R0, [R1+0x28] ;  /* 0x0000280001007983 */ /* 0x004ea20000100800 */
[----:B------:R-:W-:Y:S02]  /*19550*/  ULDC UR4, c[0x0][0xc38] ;  /* 0x00030e0000047ab9 */ /* 0x000fe40000000800 */
[----:B--2---:R-:W-:-:S13]  /*19560*/  ISETP.GE.AND P0, PT, R0, UR4, PT ;  /* 0x0000000400007c0c */ /* 0x004fda000bf06270 */
[----:B------:R-:W-:Y:S05]  /*19570*/  @!P0 BRA `(.L_x_977) ;  /* 0xffffffb400b08947 */ /* 0x000fea000383ffff */
.L_x_904:
[----:B0-----:R-:W2:Y:S01]  /*19580*/  LDL.LU R0, [R1+0x30] ;  /* 0x0000300001007983 */ /* 0x001ea20000300800 */
[----:B------:R-:W-:Y:S01]  /*19590*/  BSSY B0, `(.L_x_978) ;  /* 0x000000b000007945 */ /* 0x000fe20003800000 */
[----:B------:R-:W0:Y:S01]  /*195a0*/  S2R R5, SR_CgaCtaId ;  /* 0x0000000000057919 */ /* 0x000e220000008800 */
[----:B--2---:R-:W-:-:S05]  /*195b0*/  VIADD R0, R0, 0x1 ;  /* 0x0000000100007836 */ /* 0x004fca0000000000 */
[----:B------:R-:W-:-:S04]  /*195c0*/  LEA.HI R2, R0, R0, RZ, 0x1 ;  /* 0x0000000000027211 */ /* 0x000fc800078f08ff */
[----:B------:R-:W-:Y:S02]  /*195d0*/  LOP3.LUT R3, R2, 0xfffffffe, RZ, 0xc0, !PT ;  /* 0xfffffffe02037812 */ /* 0x000fe400078ec0ff */
[----:B------:R-:W-:-:S03]  /*195e0*/  MOV R2, 0x400 ;  /* 0x0000040000027802 */ /* 0x000fc60000000f00 */
[----:B------:R-:W-:Y:S01]  /*195f0*/  IMAD.IADD R0, R0, 0x1, -R3 ;  /* 0x0000000100007824 */ /* 0x000fe200078e0a03 */
[----:B0-----:R-:W-:-:S04]  /*19600*/  LEA R5, R5, R2, 0x18 ;  /* 0x0000000205057211 */ /* 0x001fc800078ec0ff */
[----:B------:R-:W-:-:S04]  /*19610*/  SHF.L.U32 R0, R0, 0x1f, RZ ;  /* 0x0000001f00007819 */ /* 0x000fc800000006ff */
[----:B------:R-:W0:Y:S02]  /*19620*/  SYNCS.PHASECHK.TRANS64.TRYWAIT P0, [R5+URZ+0x13220], R0 ;  /* 0x01322000050075a7 */ /* 0x000e24000800017f */
[----:B0-----:R-:W-:Y:S05]  /*19630*/  @!P0 BRA `(.L_x_979) ;  /* 0x0000002800a48947 */ /* 0x001fea0003800000 */
.L_x_1068:
[----:B------:R-:W-:Y:S05]  /*19640*/  BSYNC B0 ;  /* 0x0000000000007941 */ /* 0x000fea0003800000 */
.L_x_978:
[----:B------:R-:W-:-:S03]  /*19650*/  UMOV UR4, 0xffffffff ;  /* 0xffffffff00047882 */ /* 0x000fc60000000000 */
[----:B------:R-:W-:Y:S05]  /*19660*/  BRA.DIV UR4, `(.L_x_980) ;  /* 0x0000002a04ac7947 */ /* 0x000fea000b800000 */
[----:B0-----:R-:W0:Y:S02]  /*19670*/  S2R R0, SR_TID.X ;  /* 0x0000000000007919 */ /* 0x001e240000002100 */
[----:B0-----:R-:W-:-:S04]  /*19680*/  SHF.R.U32.HI R0, RZ, 0x5, R0 ;  /* 0x00000005ff007819 */ /* 0x001fc80000011600 */
[----:B------:R-:W-:-:S05]  /*19690*/  LOP3.LUT R0, R0, 0x3, RZ, 0xc0, !PT ;  /* 0x0000000300007812 */ /* 0x000fca00078ec0ff */
[----:B------:R0:W2:Y:S02]  /*196a0*/  SHFL.IDX PT, R14, R0, RZ, 0x1f ;  /* 0x00001fff000e7589 */ /* 0x0000a400000e0000 */
.L_x_1071:
[----:B--2---:R-:W-:Y:S01]  /*196b0*/  ISETP.NE.AND P0, PT, R14, RZ, PT ;  /* 0x000000ff0e00720c */ /* 0x004fe20003f05270 */
[----:B------:R-:W-:-:S12]  /*196c0*/  BSSY B0, `(.L_x_981) ;  /* 0x000002e000007945 */ /* 0x000fd80003800000 */
[----:B------:R-:W-:Y:S05]  /*196d0*/  @P0 BRA `(.L_x_982) ;  /* 0x0000000000b00947 */ /* 0x000fea0003800000 */
[----:B------:R-:W-:-:S03]  /*196e0*/  UMOV UR4, 0xffffffff ;  /* 0xffffffff00047882 */ /* 0x000fc60000000000 */
[----:B------:R-:W-:Y:S05]  /*196f0*/  BRA.DIV UR4, `(.L_x_983) ;  /* 0x0000002a04bc7947 */ /* 0x000fea000b800000 */
[----:B------:R-:W-:-:S13]  /*19700*/  ELECT P6, URZ, PT ;  /* 0x00000000003f782f */ /* 0x000fda00038c0000 */
.L_x_1074:
[----:B------:R-:W-:Y:S05]  /*19710*/  @!P6 BRA `(.L_x_982) ;  /* 0x0000000000a0e947 */ /* 0x000fea0003800000 */
[----:B------:R-:W-:-:S06]  /*19720*/  ULOP3.LUT UR4, UR39, 0x2, URZ, 0xfc, !UPT ;  /* 0x0000000227047892 */ /* 0x000fcc000f8efc3f */
[----:B0-----:R-:W-:-:S05]  /*19730*/  IMAD.U32 R0, RZ, RZ, UR4 ;  /* 0x00000004ff007e24 */ /* 0x001fca000f8e00ff */
[----:B------:R-:W-:-:S13]  /*19740*/  ISETP.NE.AND P0, PT, R0, 0x3, PT ;  /* 0x000000030000780c */ /* 0x000fda0003f05270 */
[----:B------:R-:W-:Y:S05]  /*19750*/  @!P0 BRA `(.L_x_984) ;  /* 0x0000000000048947 */ /* 0x000fea0003800000 */
[----:B------:R-:W-:Y:S01]  /*19760*/  BPT.TRAP 0x1 ;  /* 0x000000040000795c */ /* 0x000fe20000300000 */
.L_x_984:
[----:B------:R-:W2:Y:S01]  /*19770*/  LDL R0, [R1] ;  /* 0x0000000001007983 */ /* 0x000ea20000100800 */
[C---:B------:R-:W-:Y:S02]  /*19780*/  IMAD R3, R28.reuse, 0x8, R5 ;  /* 0x000000081c037824 */ /* 0x040fe400078e0205 */
[----:B------:R-:W-:-:S05]  /*19790*/  VIADD R28, R28, 0x1 ;  /* 0x000000011c1c7836 */ /* 0x000fca0000000000 */
[----:B------:R-:W-:Y:S02]  /*197a0*/  ISETP.NE.AND P2, PT, R28, 0x2, PT ;  /* 0x000000021c00780c */ /* 0x000fe40003f45270 */
[----:B--2---:R-:W-:Y:S02]  /*197b0*/  SHF.L.U32 R2, R0, 0x1f, RZ ;  /* 0x0000001f00027819 */ /* 0x004fe400000006ff */
[----:B------:R-:W-:Y:S02]  /*197c0*/  SEL R0, RZ, 0x1, P2 ;  /* 0x00000001ff007807 */ /* 0x000fe40001000000 */
[----:B------:R-:W0:Y:S02]  /*197d0*/  SYNCS.PHASECHK.TRANS64.TRYWAIT P1, [R3+URZ+0x13240], R2 ;  /* 0x01324002030075a7 */ /* 0x000e24000802017f */
[----:B0-----:R-:W-:Y:S05]  /*197e0*/  @!P1 BRA `(.L_x_985) ;  /* 0x0000002800a09947 */ /* 0x001fea0003800000 */
.L_x_1075:
[----:B------:R-:W2:Y:S01]  /*197f0*/  LDL.LU R4, [R1] ;  /* 0x0000000001047983 */ /* 0x000ea20000300800 */
[----:B------:R-:W-:Y:S02]  /*19800*/  SEL R28, R28, RZ, P2 ;  /* 0x000000ff1c1c7207 */ /* 0x000fe40001000000 */
[----:B--2---:R-:W-:Y:S01]  /*19810*/  LOP3.LUT R0, R4, R0, RZ, 0x3c, !PT ;  /* 0x0000000004007212 */ /* 0x004fe200078e3cff */
[----:B------:R-:W-:Y:S06]  /*19820*/  @!P0 BRA `(.L_x_986) ;  /* 0x0000000000048947 */ /* 0x000fec0003800000 */
[----:B------:R-:W-:Y:S01]  /*19830*/  BPT.TRAP 0x1 ;  /* 0x000000040000795c */ /* 0x000fe20000300000 */
.L_x_986:
[----:B------:R-:W-:Y:S01]  /*19840*/  IMAD R5, R28, 0x8, R5 ;  /* 0x000000081c057824 */ /* 0x000fe200078e0205 */
[----:B------:R-:W-:-:S04]  /*19850*/  SHF.L.U32 R0, R0, 0x1f, RZ ;  /* 0x0000001f00007819 */ /* 0x000fc800000006ff */
[----:B------:R-:W2:Y:S02]  /*19860*/  SYNCS.PHASECHK.TRANS64.TRYWAIT P1, [R5+URZ+0x13240], R0 ;  /* 0x01324000050075a7 */ /* 0x000ea4000802017f */
[----:B--2---:R-:W-:Y:S05]  /*19870*/  @!P1 BRA `(.L_x_987) ;  /* 0x0000002800909947 */ /* 0x004fea0003800000 */
.L_x_1076:
[----:B------:R-:W-:Y:S05]  /*19880*/  @!P0 BRA `(.L_x_988) ;  /* 0x0000000000048947 */ /* 0x000fea0003800000 */
[----:B------:R-:W-:Y:S01]  /*19890*/  BPT.TRAP 0x1 ;  /* 0x000000040000795c */ /* 0x000fe20000300000 */
.L_x_988:
[----:B------:R-:W3:Y:S02]  /*198a0*/  SYNCS.PHASECHK.TRANS64.TRYWAIT P1, [R3+URZ+0x13260], R2 ;  /* 0x01326002030075a7 */ /* 0x000ee4000802017f */
[----:B---3--:R-:W-:Y:S05]  /*198b0*/  @!P1 BRA `(.L_x_989) ;  /* 0x0000002800949947 */ /* 0x008fea0003800000 */
.L_x_1077:
[----:B------:R-:W-:Y:S05]  /*198c0*/  @!P0 BRA `(.L_x_990) ;  /* 0x0000000000048947 */ /* 0x000fea0003800000 */
[----:B------:R-:W-:Y:S01]  /*198d0*/  BPT.TRAP 0x1 ;  /* 0x000000040000795c */ /* 0x000fe20000300000 */
.L_x_990:
[----:B------:R-:W4:Y:S02]  /*198e0*/  SYNCS.PHASECHK.TRANS64.TRYWAIT P1, [R5+URZ+0x13260], R0 ;  /* 0x01326000050075a7 */ /* 0x000f24000802017f */
[----:B----4-:R-:W-:Y:S05]  /*198f0*/  @!P1 BRA `(.L_x_991) ;  /* 0x0000002800989947 */ /* 0x010fea0003800000 */
.L_x_1078:
[----:B------:R-:W-:Y:S05]  /*19900*/  @!P0 BRA `(.L_x_992) ;  /* 0x0000000000048947 */ /* 0x000fea0003800000 */
[----:B------:R-:W-:Y:S01]  /*19910*/  BPT.TRAP 0x1 ;  /* 0x000000040000795c */ /* 0x000fe20000300000 */
.L_x_992:
[----:B------:R-:W5:Y:S02]  /*19920*/  SYNCS.PHASECHK.TRANS64.TRYWAIT P1, [R3+URZ+0x13280], R2 ;  /* 0x01328002030075a7 */ /* 0x000f64000802017f */
[----:B-----5:R-:W-:Y:S05]  /*19930*/  @!P1 BRA `(.L_x_993) ;  /* 0x00000028009c9947 */ /* 0x020fea0003800000 */
.L_x_1079:
[----:B------:R-:W-:Y:S05]  /*19940*/  @!P0 BRA `(.L_x_994) ;  /* 0x0000000000048947 */ /* 0x000fea0003800000 */
[----:B------:R-:W-:Y:S01]  /*19950*/  BPT.TRAP 0x1 ;  /* 0x000000040000795c */ /* 0x000fe20000300000 */
.L_x_994:
[----:B------:R0:W0:Y:S02]  /*19960*/  SYNCS.PHASECHK.TRANS64.TRYWAIT P0, [R5+URZ+0x13280], R0 ;  /* 0x01328000050075a7 */ /* 0x000024000800017f */
[----:B0-----:R-:W-:Y:S05]  /*19970*/  @!P0 NANOSLEEP.SYNCS 0x989680 ;  /* 0x009896800000895d */ /* 0x001fea0003900000 */
[----:B------:R-:W0:Y:S02]  /*19980*/  @!P0 SYNCS.PHASECHK.TRANS64 P0, [R5+URZ+0x13280], R0 ;  /* 0x01328000050085a7 */ /* 0x000e24000800007f */
[----:B0-----:R-:W-:Y:S05]  /*19990*/  @!P0 BRA `(.L_x_994) ;  /* 0xfffffffc00f08947 */ /* 0x001fea000383ffff */
.L_x_982:
[----:B------:R-:W-:Y:S05]  /*199a0*/  BSYNC B0 ;  /* 0x0000000000007941 */ /* 0x000fea0003800000 */
.L_x_981:
[----:B------:R-:W-:Y:S05]  /*199b0*/  EXIT ;  /* 0x000000000000794d */ /* 0x000fea0003800000 */
.L_x_821:
[----:B0-----:R-:W-:-:S04]  /*199c0*/  IMAD.U32 R3, RZ, RZ, UR45 ;  /* 0x0000002dff037e24 */ /* 0x001fc8000f8e00ff */
[----:B------:R0:W1:Y:S03]  /*199d0*/  SYNCS.PHASECHK.TRANS64.TRYWAIT P1, [R3+URZ+0x13200], R8 ;  /* 0x01320008030075a7 */ /* 0x000066000802017f */
[----:B-1----:R-:W-:Y:S05]  /*199e0*/  @!P1 NANOSLEEP.SYNCS 0x989680 ;  /* 0x009896800000995d */ /* 0x002fea0003900000 */
[----:B------:R-:W1:Y:S02]  /*199f0*/  @!P1 SYNCS.PHASECHK.TRANS64 P1, [R3+URZ+0x13200], R8 ;  /* 0x01320008030095a7 */ /* 0x000e64000802007f */
[----:B-1----:R-:W-:Y:S05]  /*19a00*/  @!P1 BRA `(.L_x_821) ;  /* 0xfffffffc00ec9947 */ /* 0x002fea000383ffff */
[----:B------:R-:W-:Y:S05]  /*19a10*/  BRA `(.L_x_995) ;  /* 0xfffffe8000787947 */ /* 0x000fea000383ffff */
.L_x_825:
[----:B--2---:R2:W3:Y:S02]  /*19a20*/  SYNCS.PHASECHK.TRANS64.TRYWAIT P1, [R11+URZ+0x13230], R4 ;  /* 0x013230040b0075a7 */ /* 0x0044e4000802017f */
[----:B---3--:R-:W-:Y:S05]  /*19a30*/  @!P1 NANOSLEEP.SYNCS 0x989680 ;  /* 0x009896800000995d */ /* 0x008fea0003900000 */
[----:B------:R-:W3:Y:S02]  /*19a40*/  @!P1 SYNCS.PHASECHK.TRANS64 P1, [R11+URZ+0x13230], R4 ;  /* 0x013230040b0095a7 */ /* 0x000ee4000802007f */
[----:B---3--:R-:W-:Y:S05]  /*19a50*/  @!P1 BRA `(.L_x_825) ;  /* 0xfffffffc00f09947 */ /* 0x008fea000383ffff */
[----:B------:R-:W-:Y:S05]  /*19a60*/  BRA `(.L_x_824) ;  /* 0xfffffe8000947947 */ /* 0x000fea000383ffff */
.L_x_842:
[----:B-1----:R-:W-:-:S04]  /*19a70*/  IMAD.U32 R10, RZ, RZ, UR24 ;  /* 0x00000018ff0a7e24 */ /* 0x002fc8000f8e00ff */
[----:B------:R1:W2:Y:S03]  /*19a80*/  SYNCS.PHASECHK.TRANS64.TRYWAIT P1, [R10+URZ+0x13230], R9 ;  /* 0x013230090a0075a7 */ /* 0x0002a6000802017f */
[----:B--2---:R-:W-:Y:S05]  /*19a90*/  @!P1 NANOSLEEP.SYNCS 0x989680 ;  /* 0x009896800000995d */ /* 0x004fea0003900000 */
[----:B------:R-:W2:Y:S02]  /*19aa0*/  @!P1 SYNCS.PHASECHK.TRANS64 P1, [R10+URZ+0x13230], R9 ;  /* 0x013230090a0095a7 */ /* 0x000ea4000802007f */
[----:B--2---:R-:W-:Y:S05]  /*19ab0*/  @!P1 BRA `(.L_x_842) ;  /* 0xfffffffc00ec9947 */ /* 0x004fea000383ffff */
[----:B------:R-:W-:Y:S05]  /*19ac0*/  BRA `(.L_x_841) ;  /* 0xfffffec800887947 */ /* 0x000fea000383ffff */
.L_x_846:
[----:B-1----:R-:W-:-:S04]  /*19ad0*/  IMAD.U32 R10, RZ, RZ, UR11 ;  /* 0x0000000bff0a7e24 */ /* 0x002fc8000f8e00ff */
[----:B------:R1:W2:Y:S03]  /*19ae0*/  SYNCS.PHASECHK.TRANS64.TRYWAIT P1, [R10+URZ+0x13250], R9 ;  /* 0x013250090a0075a7 */ /* 0x0002a6000802017f */
[----:B--2---:R-:W-:Y:S05]  /*19af0*/  @!P1 NANOSLEEP.SYNCS 0x989680 ;  /* 0x009896800000995d */ /* 0x004fea0003900000 */
[----:B------:R-:W2:Y:S02]  /*19b00*/  @!P1 SYNCS.PHASECHK.TRANS64 P1, [R10+URZ+0x13250], R9 ;  /* 0x013250090a0095a7 */ /* 0x000ea4000802007f */
[----:B--2---:R-:W-:Y:S05]  /*19b10*/  @!P1 BRA `(.L_x_846) ;  /* 0xfffffffc00ec9947 */ /* 0x004fea000383ffff */
[----:B------:R-:W-:Y:S05]  /*19b20*/  BRA `(.L_x_845) ;  /* 0xfffffecc00947947 */ /* 0x000fea000383ffff */
.L_x_865:
[----:B-1----:R-:W-:-:S04]  /*19b30*/  IMAD.U32 R10, RZ, RZ, UR21 ;  /* 0x00000015ff0a7e24 */ /* 0x002fc8000f8e00ff */
[----:B------:R1:W2:Y:S03]  /*19b40*/  SYNCS.PHASECHK.TRANS64.TRYWAIT P1, [R10+URZ+0x13230], R9 ;  /* 0x013230090a0075a7 */ /* 0x0002a6000802017f */
[----:B--2---:R-:W-:Y:S05]  /*19b50*/  @!P1 NANOSLEEP.SYNCS 0x989680 ;  /* 0x009896800000995d */ /* 0x004fea0003900000 */
[----:B------:R-:W2:Y:S02]  /*19b60*/  @!P1 SYNCS.PHASECHK.TRANS64 P1, [R10+URZ+0x13230], R9 ;  /* 0x013230090a0095a7 */ /* 0x000ea4000802007f */
[----:B--2---:R-:W-:Y:S05]  /*19b70*/  @!P1 BRA `(.L_x_865) ;  /* 0xfffffffc00ec9947 */ /* 0x004fea000383ffff */
[----:B------:R-:W-:Y:S05]  /*19b80*/  BRA `(.L_x_864) ;  /* 0xffffff14004c7947 */ /* 0x000fea000383ffff */
.L_x_869:
[----:B-1----:R-:W-:-:S04]  /*19b90*/  IMAD.U32 R10, RZ, RZ, UR11 ;  /* 0x0000000bff0a7e24 */ /* 0x002fc8000f8e00ff */
[----:B------:R1:W2:Y:S03]  /*19ba0*/  SYNCS.PHASECHK.TRANS64.TRYWAIT P1, [R10+URZ+0x13250], R9 ;  /* 0x013250090a0075a7 */ /* 0x0002a6000802017f */
[----:B--2---:R-:W-:Y:S05]  /*19bb0*/  @!P1 NANOSLEEP.SYNCS 0x989680 ;  /* 0x009896800000995d */ /* 0x004fea0003900000 */
[----:B------:R-:W2:Y:S02]  /*19bc0*/  @!P1 SYNCS.PHASECHK.TRANS64 P1, [R10+URZ+0x13250], R9 ;  /* 0x013250090a0095a7 */ /* 0x000ea4000802007f */
[----:B--2---:R-:W-:Y:S05]  /*19bd0*/  @!P1 BRA `(.L_x_869) ;  /* 0xfffffffc00ec9947 */ /* 0x004fea000383ffff */
[----:B------:R-:W-:Y:S05]  /*19be0*/  BRA `(.L_x_868) ;  /* 0xffffff1800587947 */ /* 0x000fea000383ffff */
.L_x_877:
[----:B-1----:R-:W-:-:S04]  /*19bf0*/  IMAD.U32 R10, RZ, RZ, UR25 ;  /* 0x00000019ff0a7e24 */ /* 0x002fc8000f8e00ff */
[----:B------:R1:W2:Y:S03]  /*19c00*/  SYNCS.PHASECHK.TRANS64.TRYWAIT P1, [R10+URZ+0x13230], R9 ;  /* 0x013230090a0075a7 */ /* 0x0002a6000802017f */
[----:B--2---:R-:W-:Y:S05]  /*19c10*/  @!P1 NANOSLEEP.SYNCS 0x989680 ;  /* 0x009896800000995d */ /* 0x004fea0003900000 */
[----:B------:R-:W2:Y:S02]  /*19c20*/  @!P1 SYNCS.PHASECHK.TRANS64 P1, [R10+URZ+0x13230], R9 ;  /* 0x013230090a0095a7 */ /* 0x000ea4000802007f */
[----:B--2---:R-:W-:Y:S05]  /*19c30*/  @!P1 BRA `(.L_x_877) ;  /* 0xfffffffc00ec9947 */ /* 0x004fea000383ffff */
[----:B------:R-:W-:Y:S05]  /*19c40*/  BRA `(.L_x_876) ;  /* 0xffffff4000547947 */ /* 0x000fea000383ffff */
.L_x_881:
[----:B-1----:R-:W-:-:S04]  /*19c50*/  IMAD.U32 R10, RZ, RZ, UR11 ;  /* 0x0000000bff0a7e24 */ /* 0x002fc8000f8e00ff */
[----:B------:R1:W2:Y:S03]  /*19c60*/  SYNCS.PHASECHK.TRANS64.TRYWAIT P1, [R10+URZ+0x13250], R9 ;  /* 0x013250090a0075a7 */ /* 0x0002a6000802017f */
[----:B--2---:R-:W-:Y:S05]  /*19c70*/  @!P1 NANOSLEEP.SYNCS 0x989680 ;  /* 0x009896800000995d */ /* 0x004fea0003900000 */
[----:B------:R-:W2:Y:S02]  /*19c80*/  @!P1 SYNCS.PHASECHK.TRANS64 P1, [R10+URZ+0x13250], R9 ;  /* 0x013250090a0095a7 */ /* 0x000ea4000802007f */
[----:B--2---:R-:W-:Y:S05]  /*19c90*/  @!P1 BRA `(.L_x_881) ;  /* 0xfffffffc00ec9947 */ /* 0x004fea000383ffff */
[----:B------:R-:W-:Y:S05]  /*19ca0*/  BRA `(.L_x_880) ;  /* 0xffffff4400607947 */ /* 0x000fea000383ffff */
.L_x_896:
[----:B-1----:R-:W-:-:S04]  /*19cb0*/  IMAD.U32 R5, RZ, RZ, UR14 ;  /* 0x0000000eff057e24 */ /* 0x002fc8000f8e00ff */
[----:B------:R1:W2:Y:S03]  /*19cc0*/  SYNCS.PHASECHK.TRANS64.TRYWAIT P1, [R5+URZ+0x13250], R0 ;  /* 0x01325000050075a7 */ /* 0x0002a6000802017f */
[----:B--2---:R-:W-:Y:S05]  /*19cd0*/  @!P1 NANOSLEEP.SYNCS 0x989680 ;  /* 0x009896800000995d */ /* 0x004fea0003900000 */
[----:B------:R-:W2:Y:S02]  /*19ce0*/  @!P1 SYNCS.PHASECHK.TRANS64 P1, [R5+URZ+0x13250], R0 ;  /* 0x01325000050095a7 */ /* 0x000ea4000802007f */
[----:B--2---:R-:W-:Y:S05]  /*19cf0*/  @!P1 BRA `(.L_x_896) ;  /* 0xfffffffc00ec9947 */ /* 0x004fea000383ffff */
[----:B------:R-:W-:Y:S05]  /*19d00*/  BRA `(.L_x_895) ;  /* 0xffffff8800447947 */ /* 0x000fea000383ffff */
.L_x_924:
[----:B------:R-:W2:Y:S01]  /*19d10*/  S2R R21, SR_TID.X ;  /* 0x0000000000157919 */ /* 0x000ea20000002100 */
[----:B------:R-:W-:Y:S02]  /*19d20*/  IMAD.MOV.U32 R12, RZ, RZ, RZ ;  /* 0x000000ffff0c7224 */ /* 0x000fe400078e00ff */
[----:B------:R-:W-:Y:S02]  /*19d30*/  IMAD.MOV.U32 R11, RZ, RZ, 0x1f ;  /* 0x0000001fff0b7424 */ /* 0x000fe400078e00ff */
[----:B------:R-:W-:Y:S01]  /*19d40*/  IMAD.MOV.U32 R15, RZ, RZ, -0x1 ;  /* 0xffffffffff0f7424 */ /* 0x000fe200078e00ff */
[----:B--2---:R-:W-:-:S04]  /*19d50*/  SHF.R.U32.HI R21, RZ, 0x5, R21 ;  /* 0x00000005ff157819 */ /* 0x004fc80000011615 */
[----:B------:R-:W-:-:S05]  /*19d60*/  LOP3.LUT R21, R21, 0x3, RZ, 0xc0, !PT ;  /* 0x0000000315157812 */ /* 0x000fca00078ec0ff */
[----:B------:R-:W-:-:S07]  /*19d70*/  IMAD.MOV.U32 R13, RZ, RZ, R21 ;  /* 0x000000ffff0d7224 */ /* 0x000fce00078e0015 */
[----:B01----:R-:W-:Y:S05]  /*19d80*/  WARPSYNC.COLLECTIVE R15, `(.L_x_996) ;  /* 0x000000000f087348 */ /* 0x003fea0003c00000 */
[----:B------:R2:W3:Y:S02]  /*19d90*/  SHFL.IDX P6, R14, R13, R12, R11 ;  /* 0x0000000c0d0e7389 */ /* 0x0004e400000c000b */
[----:B0123--:R-:W-:Y:S01]  /*19da0*/  ENDCOLLECTIVE ;  /* 0x000000000000791b */ /* 0x00ffe20003800000 */
.L_x_996:
[----:B------:R-:W-:Y:S05]  /*19db0*/  BRA `(.L_x_997) ;  /* 0xffffffbc008c7947 */ /* 0x000fea000383ffff */
.L_x_927:
[----:B0-----:R0:W2:Y:S02]  /*19dc0*/  SYNCS.PHASECHK.TRANS64.TRYWAIT P0, [R4+URZ+0x13280], R27 ;  /* 0x0132801b040075a7 */ /* 0x0010a4000800017f */
[----:B--2---:R-:W-:Y:S05]  /*19dd0*/  @!P0 NANOSLEEP.SYNCS 0x989680 ;  /* 0x009896800000895d */ /* 0x004fea0003900000 */
[----:B------:R-:W2:Y:S02]  /*19de0*/  @!P0 SYNCS.PHASECHK.TRANS64 P0, [R4+URZ+0x13280], R27 ;  /* 0x0132801b040085a7 */ /* 0x000ea4000800007f */
[----:B--2---:R-:W-:Y:S05]  /*19df0*/  @!P0 BRA `(.L_x_927) ;  /* 0xfffffffc00f08947 */ /* 0x004fea000383ffff */
[----:B------:R-:W-:Y:S05]  /*19e00*/  BRA `(.L_x_998) ;  /* 0xffffffc000b87947 */ /* 0x000fea000383ffff */
.L_x_928:
[----:B------:R-:W-:Y:S01]  /*19e10*/  BSSY B0, `(.L_x_999) ;  /* 0x0000008000007945 */ /* 0x000fe20003800000 */
[----:B------:R-:W-:Y:S02]  /*19e20*/  IMAD.MOV.U32 R13, RZ, RZ, R10 ;  /* 0x000000ffff0d7224 */ /* 0x000fe400078e000a */
[----:B------:R-:W-:Y:S02]  /*19e30*/  IMAD.MOV.U32 R12, RZ, RZ, RZ ;  /* 0x000000ffff0c7224 */ /* 0x000fe400078e00ff */
[----:B------:R-:W-:Y:S02]  /*19e40*/  IMAD.MOV.U32 R11, RZ, RZ, 0x1c1f ;  /* 0x00001c1fff0b7424 */ /* 0x000fe400078e00ff */
[----:B------:R-:W-:-:S07]  /*19e50*/  IMAD.MOV.U32 R15, RZ, RZ, -0x1 ;  /* 0xffffffffff0f7424 */ /* 0x000fce00078e00ff */
[----:B01----:R-:W-:Y:S05]  /*19e60*/  WARPSYNC.COLLECTIVE R15, `(.L_x_1000) ;  /* 0x000000000f087348 */ /* 0x003fea0003c00000 */
[----:B------:R2:W3:Y:S02]  /*19e70*/  SHFL.IDX P6, R14, R13, R12, R11 ;  /* 0x0000000c0d0e7389 */ /* 0x0004e400000c000b */
[----:B0123--:R-:W-:Y:S01]  /*19e80*/  ENDCOLLECTIVE ;  /* 0x000000000000791b */ /* 0x00ffe20003800000 */
.L_x_1000:
[----:B------:R-:W-:Y:S05]  /*19e90*/  BSYNC B0 ;  /* 0x0000000000007941 */ /* 0x000fea0003800000 */
.L_x_999:
[----:B------:R-:W0:Y:S01]  /*19ea0*/  S2R R20, SR_TID.X ;  /* 0x0000000000147919 */ /* 0x000e220000002100 */
[----:B------:R-:W-:Y:S01]  /*19eb0*/  IMAD.MOV.U32 R13, RZ, RZ, R9 ;  /* 0x000000ffff0d7224 */ /* 0x000fe200078e0009 */
[----:B------:R-:W-:Y:S01]  /*19ec0*/  LOP3.LUT R16, R16, 0xffffffdf, RZ, 0xc0, !PT ;  /* 0xffffffdf10107812 */ /* 0x000fe200078ec0ff */
[----:B------:R-:W-:Y:S01]  /*19ed0*/  IMAD.MOV.U32 R12, RZ, RZ, RZ ;  /* 0x000000ffff0c7224 */ /* 0x000fe200078e00ff */
[C---:B------:R-:W-:Y:S01]  /*19ee0*/  ISETP.GE.AND P4, PT, R3.reuse, 0x21, PT ;  /* 0x000000210300780c */ /* 0x040fe20003f86270 */
[----:B------:R-:W-:Y:S01]  /*19ef0*/  IMAD.MOV.U32 R11, RZ, RZ, 0x1c1f ;  /* 0x00001c1fff0b7424 */ /* 0x000fe200078e00ff */
[C---:B------:R-:W-:Y:S01]  /*19f00*/  ISETP.GE.AND P3, PT, R3.reuse, 0x41, PT ;  /* 0x000000410300780c */ /* 0x040fe20003f66270 */
[----:B------:R-:W-:Y:S01]  /*19f10*/  IMAD.MOV.U32 R15, RZ, RZ, -0x1 ;  /* 0xffffffffff0f7424 */ /* 0x000fe200078e00ff */
[----:B------:R-:W-:Y:S01]  /*19f20*/  ISETP.GE.AND P1, PT, R3, 0x61, PT ;  /* 0x000000610300780c */ /* 0x000fe20003f26270 */
[----:B------:R-:W-:-:S12]  /*19f30*/  IMAD.MOV.U32 R0, RZ, RZ, R14 ;  /* 0x000000ffff007224 */ /* 0x000fd800078e000e */
[----:B0-----:R-:W-:Y:S05]  /*19f40*/  WARPSYNC.COLLECTIVE R15, `(.L_x_1001) ;  /* 0x000000000f087348 */ /* 0x001fea0003c00000 */
[----:B------:R1:W2:Y:S02]  /*19f50*/  SHFL.IDX P6, R14, R13, R12, R11 ;  /* 0x0000000c0d0e7389 */ /* 0x0002a400000c000b */
[----:B012---:R-:W-:Y:S01]  /*19f60*/  ENDCOLLECTIVE ;  /* 0x000000000000791b */ /* 0x007fe20003800000 */
.L_x_1001:
[----:B------:R-:W-:Y:S02]  /*19f70*/  IMAD.MOV.U32 R13, RZ, RZ, R10 ;  /* 0x000000ffff0d7224 */ /* 0x000fe400078e000a */
[----:B------:R-:W-:Y:S02]  /*19f80*/  IMAD.SHL.U32 R20, R20, 0x10, RZ ;  /* 0x0000001014147824 */ /* 0x000fe400078e00ff */
[----:B------:R-:W-:-:S03]  /*19f90*/  IMAD.MOV.U32 R12, RZ, RZ, R14 ;  /* 0x000000ffff0c7224 */ /* 0x000fc600078e000e */
[----:B------:R-:W-:-:S04]  /*19fa0*/  LOP3.LUT R20, R20, 0x30, RZ, 0xc0, !PT ;  /* 0x0000003014147812 */ /* 0x000fc800078ec0ff */
[----:B------:R-:W-:Y:S01]  /*19fb0*/  IADD3 R20, P0, R20, R12, RZ ;  /* 0x0000000c14147210 */ /* 0x000fe20007f1e0ff */
[----:B------:R-:W-:-:S04]  /*19fc0*/  IMAD.MOV.U32 R12, RZ, RZ, 0x1 ;  /* 0x00000001ff0c7424 */ /* 0x000fc800078e00ff */
[----:B------:R-:W-:Y:S01]  /*19fd0*/  IMAD.X R21, RZ, RZ, R0, P0 ;  /* 0x000000ffff157224 */ /* 0x000fe200000e0600 */
[----:B------:R-:W-:-:S13]  /*19fe0*/  ISETP.LT.OR P0, PT, R3, 0x1, P2 ;  /* 0x000000010300780c */ /* 0x000fda0001701670 */
[----:B------:R-:W-:Y:S05]  /*19ff0*/  WARPSYNC.COLLECTIVE R15, `(.L_x_1002) ;  /* 0x000000000f087348 */ /* 0x000fea0003c00000 */
[----:B------:R0:W1:Y:S02]  /*1a000*/  SHFL.IDX P6, R14, R13, R12, R11 ;  /* 0x0000000c0d0e7389 */ /* 0x00006400000c000b */
[----:B01----:R-:W-:Y:S01]  /*1a010*/  ENDCOLLECTIVE ;  /* 0x000000000000791b */ /* 0x003fe20003800000 */
.L_x_1002:
[----:B------:R-:W-:-:S05]  /*1a020*/  IMAD.IADD R0, R17, 0x1, R2 ;  /* 0x0000000111007824 */ /* 0x000fca00078e0202 */
        /* <DEDUP_REMOVED lines=10> */
.L_x_1003:
[----:B------:R-:W-:Y:S02]  /*1a0d0*/  IMAD.MOV.U32 R13, RZ, RZ, R10 ;  /* 0x000000ffff0d7224 */ /* 0x000fe400078e000a */
[----:B------:R-:W-:Y:S02]  /*1a0e0*/  IMAD.MOV.U32 R12, RZ, RZ, R14 ;  /* 0x000000ffff0c7224 */ /* 0x000fe400078e000e */
[----:B------:R-:W-:-:S05]  /*1a0f0*/  IMAD.SHL.U32 R21, R21, 0x10, RZ ;  /* 0x0000001015157824 */ /* 0x000fca00078e00ff */
        /* <DEDUP_REMOVED lines=8> */
.L_x_1004:
        /* <DEDUP_REMOVED lines=10> */
.L_x_1005:
[----:B------:R-:W-:Y:S02]  /*1a220*/  IMAD.MOV.U32 R13, RZ, RZ, R10 ;  /* 0x000000ffff0d7224 */ /* 0x000fe400078e000a */
[----:B------:R-:W-:Y:S02]  /*1a230*/  IMAD.MOV.U32 R12, RZ, RZ, R14 ;  /* 0x000000ffff0c7224 */ /* 0x000fe400078e000e */
[----:B------:R-:W-:-:S05]  /*1a240*/  IMAD.SHL.U32 R21, R21, 0x10, RZ ;  /* 0x0000001015157824 */ /* 0x000fca00078e00ff */
[----:B------:R-:W-:-:S04]  /*1a250*/  LOP3.LUT R21, R21, 0x30, RZ, 0xc0, !PT ;  /* 0x0000003015157812 */ /* 0x000fc800078ec0ff */
[----:B------:R-:W-:Y:S01]  /*1a260*/  IADD3 R20, P0, R21, R12, RZ ;  /* 0x0000000c15147210 */ /* 0x000fe20007f1e0ff */
[----:B------:R-:W-:-:S04]  /*1a270*/  IMAD.MOV.U32 R12, RZ, RZ, 0x3 ;  /* 0x00000003ff0c7424 */ /* 0x000fc800078e00ff */
[----:B------:R-:W-:-:S08]  /*1a280*/  IMAD.X R21, RZ, RZ, R2, P0 ;  /* 0x000000ffff157224 */ /* 0x000fd000000e0602 */
[----:B------:R-:W-:Y:S05]  /*1a290*/  WARPSYNC.COLLECTIVE R15, `(.L_x_1006) ;  /* 0x000000000f087348 */ /* 0x000fea0003c00000 */
[----:B------:R0:W1:Y:S02]  /*1a2a0*/  SHFL.IDX P6, R14, R13, R12, R11 ;  /* 0x0000000c0d0e7389 */ /* 0x00006400000c000b */
[----:B01----:R-:W-:Y:S01]  /*1a2b0*/  ENDCOLLECTIVE ;  /* 0x000000000000791b */ /* 0x003fe20003800000 */
.L_x_1006:
[----:B------:R-:W-:Y:S01]  /*1a2c0*/  ISETP.LT.OR P0, PT, R3, 0x41, P2 ;  /* 0x000000410300780c */ /* 0x000fe20001701670 */
[----:B------:R-:W0:Y:S01]  /*1a2d0*/  S2R R2, SR_TID.X ;  /* 0x0000000000027919 */ /* 0x000e220000002100 */
[----:B------:R-:W-:-:S11]  /*1a2e0*/  IMAD.MOV.U32 R13, RZ, RZ, R9 ;  /* 0x000000ffff0d7224 */ /* 0x000fd600078e0009 */
[----:B------:R-:W-:Y:S01]  /*1a2f0*/  @!PT LDS RZ, [RZ] ;  /* 0x00000000fffff984 */ /* 0x000fe20000000800 */
[----:B------:R-:W-:Y:S01]  /*1a300*/  @!PT LDS RZ, [RZ] ;  /* 0x00000000fffff984 */ /* 0x000fe20000000800 */
[----:B------:R-:W-:Y:S01]  /*1a310*/  @!PT LDS RZ, [RZ] ;  /* 0x00000000fffff984 */ /* 0x000fe20000000800 */
[----:B------:R1:W-:Y:S01]  /*1a320*/  LDGSTS.E.BYPASS.LTC128B.128 [R0+0x7000], desc[UR48][R20.64], !P0 ;  /* 0x0700000014007fae */ /* 0x0003e2000c101d70 */
[----:B------:R-:W-:-:S07]  /*1a330*/  IMAD.MOV.U32 R10, RZ, RZ, R14 ;  /* 0x000000ffff0a7224 */ /* 0x000fce00078e000e */
[----:B01----:R-:W-:Y:S05]  /*1a340*/  WARPSYNC.COLLECTIVE R15, `(.L_x_1007) ;  /* 0x000000000f087348 */ /* 0x003fea0003c00000 */
[----:B------:R2:W3:Y:S02]  /*1a350*/  SHFL.IDX P6, R14, R13, R12, R11 ;  /* 0x0000000c0d0e7389 */ /* 0x0004e400000c000b */
[----:B0123--:R-:W-:Y:S01]  /*1a360*/  ENDCOLLECTIVE ;  /* 0x000000000000791b */ /* 0x00ffe20003800000 */
.L_x_1007:
[----:B------:R-:W-:Y:S02]  /*1a370*/  IMAD.SHL.U32 R2, R2, 0x10, RZ ;  /* 0x0000001002027824 */ /* 0x000fe400078e00ff */
[----:B------:R-:W-:-:S03]  /*1a380*/  IMAD.MOV.U32 R13, RZ, RZ, R19 ;  /* 0x000000ffff0d7224 */ /* 0x000fc600078e0013 */
[----:B------:R-:W-:Y:S01]  /*1a390*/  LOP3.LUT R2, R2, 0x30, RZ, 0xc0, !PT ;  /* 0x0000003002027812 */ /* 0x000fe200078ec0ff */
[----:B------:R-:W-:Y:S02]  /*1a3a0*/  IMAD.MOV.U32 R12, RZ, RZ, RZ ;  /* 0x000000ffff0c7224 */ /* 0x000fe400078e00ff */
[----:B------:R-:W-:-:S07]  /*1a3b0*/  IMAD.MOV.U32 R9, RZ, RZ, R14 ;  /* 0x000000ffff097224 */ /* 0x000fce00078e000e */
[----:B------:R-:W-:Y:S05]  /*1a3c0*/  WARPSYNC.COLLECTIVE R15, `(.L_x_1008) ;  /* 0x000000000f087348 */ /* 0x000fea0003c00000 */
[----:B------:R0:W1:Y:S02]  /*1a3d0*/  SHFL.IDX P6, R14, R13, R12, R11 ;  /* 0x0000000c0d0e7389 */ /* 0x00006400000c000b */
[----:B01----:R-:W-:Y:S01]  /*1a3e0*/  ENDCOLLECTIVE ;  /* 0x000000000000791b */ /* 0x003fe20003800000 */
.L_x_1008:
        /* <DEDUP_REMOVED lines=13> */
.L_x_1009:
[----:B------:R-:W-:Y:S01]  /*1a4c0*/  @P0 LOP3.LUT R16, R16, 0x20, RZ, 0xfc, !PT ;  /* 0x0000002010100812 */ /* 0x000fe200078efcff */
[----:B------:R-:W-:Y:S01]  /*1a4d0*/  IMAD.MOV.U32 R10, RZ, RZ, R14 ;  /* 0x000000ffff0a7224 */ /* 0x000fe200078e000e */
[----:B------:R-:W-:Y:S06]  /*1a4e0*/  BRA `(.L_x_1010) ;  /* 0xffffffc000447947 */ /* 0x000fec000383ffff */
.L_x_933:
[----:B----4-:R4:W0:Y:S02]  /*1a4f0*/  SYNCS.PHASECHK.TRANS64.TRYWAIT P0, [R4+URZ+0x13240], R27 ;  /* 0x0132401b040075a7 */ /* 0x010824000800017f */
[----:B0-----:R-:W-:Y:S05]  /*1a500*/  @!P0 NANOSLEEP.SYNCS 0x989680 ;  /* 0x009896800000895d */ /* 0x001fea0003900000 */
[----:B------:R-:W0:Y:S02]  /*1a510*/  @!P0 SYNCS.PHASECHK.TRANS64 P0, [R4+URZ+0x13240], R27 ;  /* 0x0132401b040085a7 */ /* 0x000e24000800007f */
[----:B0-----:R-:W-:Y:S05]  /*1a520*/  @!P0 BRA `(.L_x_933) ;  /* 0xfffffffc00f08947 */ /* 0x001fea000383ffff */
[----:B------:R-:W-:Y:S05]  /*1a530*/  BRA `(.L_x_1011) ;  /* 0xffffffc000a47947 */ /* 0x000fea000383ffff */
.L_x_934:
[----:B------:R-:W-:Y:S01]  /*1a540*/  BSSY B0, `(.L_x_1012) ;  /* 0x0000008000007945 */ /* 0x000fe20003800000 */
[----:B------:R-:W-:Y:S02]  /*1a550*/  IMAD.MOV.U32 R13, RZ, RZ, R6 ;  /* 0x000000ffff0d7224 */ /* 0x000fe400078e0006 */
[----:B------:R-:W-:Y:S02]  /*1a560*/  IMAD.MOV.U32 R12, RZ, RZ, RZ ;  /* 0x000000ffff0c7224 */ /* 0x000fe400078e00ff */
[----:B------:R-:W-:Y:S02]  /*1a570*/  IMAD.MOV.U32 R11, RZ, RZ, 0x1c1f ;  /* 0x00001c1fff0b7424 */ /* 0x000fe400078e00ff */
[----:B------:R-:W-:-:S07]  /*1a580*/  IMAD.MOV.U32 R15, RZ, RZ, -0x1 ;  /* 0xffffffffff0f7424 */ /* 0x000fce00078e00ff */
[----:B01-34-:R-:W-:Y:S05]  /*1a590*/  WARPSYNC.COLLECTIVE R15, `(.L_x_1013) ;  /* 0x000000000f087348 */ /* 0x01bfea0003c00000 */
[----:B------:R2:W0:Y:S02]  /*1a5a0*/  SHFL.IDX P6, R14, R13, R12, R11 ;  /* 0x0000000c0d0e7389 */ /* 0x00042400000c000b */
[----:B01234-:R-:W-:Y:S01]  /*1a5b0*/  ENDCOLLECTIVE ;  /* 0x000000000000791b */ /* 0x01ffe20003800000 */
.L_x_1013:
[----:B------:R-:W-:Y:S05]  /*1a5c0*/  BSYNC B0 ;  /* 0x0000000000007941 */ /* 0x000fea0003800000 */
.L_x_1012:
[----:B------:R-:W0:Y:S01]  /*1a5d0*/  S2R R19, SR_TID.X ;  /* 0x0000000000137919 */ /* 0x000e220000002100 */
[----:B------:R-:W-:Y:S01]  /*1a5e0*/  IMAD.MOV.U32 R13, RZ, RZ, R5 ;  /* 0x000000ffff0d7224 */ /* 0x000fe200078e0005 */
[----:B------:R-:W-:Y:S01]  /*1a5f0*/  LOP3.LUT P2, RZ, R16, 0x1, RZ, 0xc0, !PT ;  /* 0x0000000110ff7812 */ /* 0x000fe2000784c0ff */
[----:B------:R-:W-:Y:S02]  /*1a600*/  IMAD.MOV.U32 R12, RZ, RZ, RZ ;  /* 0x000000ffff0c7224 */ /* 0x000fe400078e00ff */
[----:B------:R-:W-:Y:S02]  /*1a610*/  IMAD.MOV.U32 R11, RZ, RZ, 0x1c1f ;  /* 0x00001c1fff0b7424 */ /* 0x000fe400078e00ff */
[----:B------:R-:W-:Y:S02]  /*1a620*/  IMAD.MOV.U32 R15, RZ, RZ, -0x1 ;  /* 0xffffffffff0f7424 */ /* 0x000fe400078e00ff */
[----:B------:R-:W-:-:S07]  /*1a630*/  IMAD.MOV.U32 R2, RZ, RZ, R14 ;  /* 0x000000ffff027224 */ /* 0x000fce00078e000e */
[----:B0-----:R-:W-:Y:S05]  /*1a640*/  WARPSYNC.COLLECTIVE R15, `(.L_x_1014) ;  /* 0x000000000f087348 */ /* 0x001fea0003c00000 */
[----:B------:R1:W2:Y:S02]  /*1a650*/  SHFL.IDX P6, R14, R13, R12, R11 ;  /* 0x0000000c0d0e7389 */ /* 0x0002a400000c000b */
[----:B012---:R-:W-:Y:S01]  /*1a660*/  ENDCOLLECTIVE ;  /* 0x000000000000791b */ /* 0x007fe20003800000 */
.L_x_1014:
[----:B------:R-:W-:Y:S02]  /*1a670*/  IMAD.MOV.U32 R13, RZ, RZ, R6 ;  /* 0x000000ffff0d7224 */ /* 0x000fe400078e0006 */
[----:B------:R-:W-:Y:S02]  /*1a680*/  IMAD.MOV.U32 R12, RZ, RZ, 0x1 ;  /* 0x00000001ff0c7424 */ /* 0x000fe400078e00ff */
[----:B------:R-:W-:Y:S02]  /*1a690*/  IMAD.SHL.U32 R19, R19, 0x10, RZ ;  /* 0x0000001013137824 */ /* 0x000fe400078e00ff */
[----:B------:R-:W-:-:S03]  /*1a6a0*/  IMAD.MOV.U32 R3, RZ, RZ, R14 ;  /* 0x000000ffff037224 */ /* 0x000fc600078e000e */
[----:B------:R-:W-:-:S07]  /*1a6b0*/  LOP3.LUT R19, R19, 0x30, RZ, 0xc0, !PT ;  /* 0x0000003013137812 */ /* 0x000fce00078ec0ff */
[----:B------:R-:W-:Y:S05]  /*1a6c0*/  WARPSYNC.COLLECTIVE R15, `(.L_x_1015) ;  /* 0x000000000f087348 */ /* 0x000fea0003c00000 */
[----:B------:R0:W1:Y:S02]  /*1a6d0*/  SHFL.IDX P6, R14, R13, R12, R11 ;  /* 0x0000000c0d0e7389 */ /* 0x00006400000c000b */
[----:B01----:R-:W-:Y:S01]  /*1a6e0*/  ENDCOLLECTIVE ;  /* 0x000000000000791b */ /* 0x003fe20003800000 */
.L_x_1015:
        /* <DEDUP_REMOVED lines=14> */
.L_x_1016:
[----:B------:R-:W-:Y:S02]  /*1a7d0*/  IMAD.MOV.U32 R13, RZ, RZ, R6 ;  /* 0x000000ffff0d7224 */ /* 0x000fe400078e0006 */
[----:B------:R-:W-:Y:S02]  /*1a7e0*/  IMAD.MOV.U32 R12, RZ, RZ, 0x2 ;  /* 0x00000002ff0c7424 */ /* 0x000fe400078e00ff */
[----:B------:R-:W-:-:S07]  /*1a7f0*/  IMAD.MOV.U32 R3, RZ, RZ, R14 ;  /* 0x000000ffff037224 */ /* 0x000fce00078e000e */
[----:B------:R-:W-:Y:S05]  /*1a800*/  WARPSYNC.COLLECTIVE R15, `(.L_x_1017) ;  /* 0x000000000f087348 */ /* 0x000fea0003c00000 */
[----:B------:R0:W1:Y:S02]  /*1a810*/  SHFL.IDX P6, R14, R13, R12, R11 ;  /* 0x0000000c0d0e7389 */ /* 0x00006400000c000b */
[----:B01----:R-:W-:Y:S01]  /*1a820*/  ENDCOLLECTIVE ;  /* 0x000000000000791b */ /* 0x003fe20003800000 */
.L_x_1017:
        /* <DEDUP_REMOVED lines=14> */
.L_x_1018:
[----:B------:R-:W-:Y:S02]  /*1a910*/  IMAD.MOV.U32 R13, RZ, RZ, R6 ;  /* 0x000000ffff0d7224 */ /* 0x000fe400078e0006 */
[----:B------:R-:W-:Y:S02]  /*1a920*/  IMAD.MOV.U32 R12, RZ, RZ, 0x3 ;  /* 0x00000003ff0c7424 */ /* 0x000fe400078e00ff */
[----:B------:R-:W-:-:S07]  /*1a930*/  IMAD.MOV.U32 R3, RZ, RZ, R14 ;  /* 0x000000ffff037224 */ /* 0x000fce00078e000e */
[----:B------:R-:W-:Y:S05]  /*1a940*/  WARPSYNC.COLLECTIVE R15, `(.L_x_1019) ;  /* 0x000000000f087348 */ /* 0x000fea0003c00000 */
[----:B------:R0:W1:Y:S02]  /*1a950*/  SHFL.IDX P6, R14, R13, R12, R11 ;  /* 0x0000000c0d0e7389 */ /* 0x00006400000c000b */
[----:B01----:R-:W-:Y:S01]  /*1a960*/  ENDCOLLECTIVE ;  /* 0x000000000000791b */ /* 0x003fe20003800000 */
.L_x_1019:
        /* <DEDUP_REMOVED lines=10> */
.L_x_1020:
[----:B------:R-:W-:Y:S01]  /*1aa10*/  @!PT LDS RZ, [RZ] ;  /* 0x00000000fffff984 */ /* 0x000fe20000000800 */
[----:B------:R-:W-:Y:S01]  /*1aa20*/  @!PT LDS RZ, [RZ] ;  /* 0x00000000fffff984 */ /* 0x000fe20000000800 */
[----:B------:R-:W-:Y:S01]  /*1aa30*/  @!PT LDS RZ, [RZ] ;  /* 0x00000000fffff984 */ /* 0x000fe20000000800 */
[----:B------:R0:W-:Y:S01]  /*1aa40*/  @P3 LDGSTS.E.BYPASS.LTC128B.128 [R0+0xf000], desc[UR48][R2.64], !P2 ;  /* 0x0f00000002003fae */ /* 0x0001e2000d101d70 */
[----:B------:R-:W-:Y:S02]  /*1aa50*/  IMAD.MOV.U32 R13, RZ, RZ, R7 ;  /* 0x000000ffff0d7224 */ /* 0x000fe400078e0007 */
[----:B------:R-:W-:Y:S02]  /*1aa60*/  IMAD.MOV.U32 R12, RZ, RZ, RZ ;  /* 0x000000ffff0c7224 */ /* 0x000fe400078e00ff */
[----:B------:R-:W-:-:S07]  /*1aa70*/  IMAD.MOV.U32 R5, RZ, RZ, R14 ;  /* 0x000000ffff057224 */ /* 0x000fce00078e000e */
[----:B0-----:R-:W-:Y:S05]  /*1aa80*/  WARPSYNC.COLLECTIVE R15, `(.L_x_1021) ;  /* 0x000000000f087348 */ /* 0x001fea0003c00000 */
[----:B------:R1:W2:Y:S02]  /*1aa90*/  SHFL.IDX P6, R14, R13, R12, R11 ;  /* 0x0000000c0d0e7389 */ /* 0x0002a400000c000b */
[----:B012---:R-:W-:Y:S01]  /*1aaa0*/  ENDCOLLECTIVE ;  /* 0x000000000000791b */ /* 0x007fe20003800000 */
.L_x_1021:
        /* <DEDUP_REMOVED lines=11> */
.L_x_1022:
[----:B------:R-:W-:Y:S05]  /*1ab60*/  BRA `(.L_x_1023) ;  /* 0xffffffc000287947 */ /* 0x000fea000383ffff */
.L_x_941:
[----:B------:R-:W-:Y:S02]  /*1ab70*/  IMAD.MOV.U32 R13, RZ, RZ, R4 ;  /* 0x000000ffff0d7224 */ /* 0x000fe400078e0004 */
[----:B------:R-:W-:Y:S02]  /*1ab80*/  IMAD.MOV.U32 R12, RZ, RZ, RZ ;  /* 0x000000ffff0c7224 */ /* 0x000fe400078e00ff */
[----:B------:R-:W-:Y:S02]  /*1ab90*/  IMAD.MOV.U32 R11, RZ, RZ, 0x1c1f ;  /* 0x00001c1fff0b7424 */ /* 0x000fe400078e00ff */
[----:B------:R-:W-:Y:S02]  /*1aba0*/  IMAD.MOV.U32 R15, RZ, RZ, -0x1 ;  /* 0xffffffffff0f7424 */ /* 0x000fe400078e00ff */
[----:B------:R-:W-:-:S07]  /*1abb0*/  VIADD R6, R19, UR43 ;  /* 0x0000002b13067c36 */ /* 0x000fce0008000000 */
[----:B-----5:R-:W-:Y:S05]  /*1abc0*/  WARPSYNC.COLLECTIVE R15, `(.L_x_1024) ;  /* 0x000000000f087348 */ /* 0x020fea0003c00000 */
[----:B------:R0:W1:Y:S02]  /*1abd0*/  SHFL.IDX P6, R14, R13, R12, R11 ;  /* 0x0000000c0d0e7389 */ /* 0x00006400000c000b */
[----:B01---5:R-:W-:Y:S01]  /*1abe0*/  ENDCOLLECTIVE ;  /* 0x000000000000791b */ /* 0x023fe20003800000 */
.L_x_1024:
[C---:B------:R-:W-:Y:S01]  /*1abf0*/  VIADD R8, R6.reuse, 0x20 ;  /* 0x0000002006087836 */ /* 0x040fe20000000000 */
[----:B------:R-:W-:Y:S01]  /*1ac00*/  ISETP.GE.AND P1, PT, R6, UR41, PT ;  /* 0x0000002906007c0c */ /* 0x000fe2000bf26270 */
[----:B------:R-:W-:Y:S02]  /*1ac10*/  IMAD.MOV.U32 R13, RZ, RZ, R0 ;  /* 0x000000ffff0d7224 */ /* 0x000fe400078e0000 */
[----:B------:R-:W-:-:S10]  /*1ac20*/  IMAD.MOV.U32 R2, RZ, RZ, R14 ;  /* 0x000000ffff027224 */ /* 0x000fd400078e000e */
[----:B------:R-:W-:Y:S05]  /*1ac30*/  WARPSYNC.COLLECTIVE R15, `(.L_x_1025) ;  /* 0x000000000f087348 */ /* 0x000fea0003c00000 */
[----:B------:R0:W1:Y:S02]  /*1ac40*/  SHFL.IDX P6, R14, R13, R12, R11 ;  /* 0x0000000c0d0e7389 */ /* 0x00006400000c000b */
[----:B01----:R-:W-:Y:S01]  /*1ac50*/  ENDCOLLECTIVE ;  /* 0x000000000000791b */ /* 0x003fe20003800000 */
.L_x_1025:
[----:B------:R-:W-:Y:S02]  /*1ac60*/  IMAD.MOV.U32 R13, RZ, RZ, R4 ;  /* 0x000000ffff0d7224 */ /* 0x000fe400078e0004 */
[----:B------:R-:W-:Y:S02]  /*1ac70*/  IMAD.MOV.U32 R12, RZ, RZ, 0x1 ;  /* 0x00000001ff0c7424 */ /* 0x000fe400078e00ff */
[----:B------:R-:W-:-:S07]  /*1ac80*/  IMAD.MOV.U32 R3, RZ, RZ, R14 ;  /* 0x000000ffff037224 */ /* 0x000fce00078e000e */
[----:B------:R-:W-:Y:S05]  /*1ac90*/  WARPSYNC.COLLECTIVE R15, `(.L_x_1026) ;  /* 0x000000000f087348 */ /* 0x000fea0003c00000 */
[----:B------:R0:W1:Y:S02]  /*1aca0*/  SHFL.IDX P6, R14, R13, R12, R11 ;  /* 0x0000000c0d0e7389 */ /* 0x00006400000c000b */
[----:B01----:R-:W-:Y:S01]  /*1acb0*/  ENDCOLLECTIVE ;  /* 0x000000000000791b */ /* 0x003fe20003800000 */
.L_x_1026:
        /* <DEDUP_REMOVED lines=10> */
[----:B------:R-:W-:Y:S01]  /*1ad60*/  ISETP.GE.AND P1, PT, R8, UR41, PT ;  /* 0x0000002908007c0c */ /* 0x000fe2000bf26270 */
[----:B0-----:R-:W-:-:S12]  /*1ad70*/  IMAD.MOV.U32 R2, RZ, RZ, R14 ;  /* 0x000000ffff027224 */ /* 0x001fd800078e000e */
[----:B------:R-:W-:Y:S05]  /*1ad80*/  WARPSYNC.COLLECTIVE R15, `(.L_x_1027) ;  /* 0x000000000f087348 */ /* 0x000fea0003c00000 */
[----:B------:R0:W1:Y:S02]  /*1ad90*/  SHFL.IDX P6, R14, R13, R12, R11 ;  /* 0x0000000c0d0e7389 */ /* 0x00006400000c000b */
[----:B01----:R-:W-:Y:S01]  /*1ada0*/  ENDCOLLECTIVE ;  /* 0x000000000000791b */ /* 0x003fe20003800000 */
.L_x_1027:
[----:B------:R-:W-:Y:S02]  /*1adb0*/  IMAD.MOV.U32 R13, RZ, RZ, R4 ;  /* 0x000000ffff0d7224 */ /* 0x000fe400078e0004 */
[----:B------:R-:W-:Y:S02]  /*1adc0*/  IMAD.MOV.U32 R12, RZ, RZ, 0x2 ;  /* 0x00000002ff0c7424 */ /* 0x000fe400078e00ff */
[----:B------:R-:W-:-:S07]  /*1add0*/  IMAD.MOV.U32 R3, RZ, RZ, R14 ;  /* 0x000000ffff037224 */ /* 0x000fce00078e000e */
[----:B------:R-:W-:Y:S05]  /*1ade0*/  WARPSYNC.COLLECTIVE R15, `(.L_x_1028) ;  /* 0x000000000f087348 */ /* 0x000fea0003c00000 */
[----:B------:R0:W1:Y:S02]  /*1adf0*/  SHFL.IDX P6, R14, R13, R12, R11 ;  /* 0x0000000c0d0e7389 */ /* 0x00006400000c000b */
[----:B01----:R-:W-:Y:S01]  /*1ae00*/  ENDCOLLECTIVE ;  /* 0x000000000000791b */ /* 0x003fe20003800000 */
.L_x_1028:
        /* <DEDUP_REMOVED lines=11> */
[----:B------:R-:W-:Y:S01]  /*1aec0*/  ISETP.GE.AND P1, PT, R2, UR41, PT ;  /* 0x0000002902007c0c */ /* 0x000fe2000bf26270 */
[----:B------:R-:W-:-:S12]  /*1aed0*/  IMAD.MOV.U32 R2, RZ, RZ, R14 ;  /* 0x000000ffff027224 */ /* 0x000fd800078e000e */
[----:B------:R-:W-:Y:S05]  /*1aee0*/  WARPSYNC.COLLECTIVE R15, `(.L_x_1029) ;  /* 0x000000000f087348 */ /* 0x000fea0003c00000 */
[----:B------:R0:W1:Y:S02]  /*1aef0*/  SHFL.IDX P6, R14, R13, R12, R11 ;  /* 0x0000000c0d0e7389 */ /* 0x00006400000c000b */
[----:B01----:R-:W-:Y:S01]  /*1af00*/  ENDCOLLECTIVE ;  /* 0x000000000000791b */ /* 0x003fe20003800000 */
.L_x_1029:
[----:B------:R-:W-:Y:S02]  /*1af10*/  IMAD.MOV.U32 R13, RZ, RZ, R4 ;  /* 0x000000ffff0d7224 */ /* 0x000fe400078e0004 */
[----:B------:R-:W-:Y:S02]  /*1af20*/  IMAD.MOV.U32 R12, RZ, RZ, 0x3 ;  /* 0x00000003ff0c7424 */ /* 0x000fe400078e00ff */
[----:B------:R-:W-:-:S07]  /*1af30*/  IMAD.MOV.U32 R3, RZ, RZ, R14 ;  /* 0x000000ffff037224 */ /* 0x000fce00078e000e */
[----:B------:R-:W-:Y:S05]  /*1af40*/  WARPSYNC.COLLECTIVE R15, `(.L_x_1030) ;  /* 0x000000000f087348 */ /* 0x000fea0003c00000 */
[----:B------:R0:W1:Y:S02]  /*1af50*/  SHFL.IDX P6, R14, R13, R12, R11 ;  /* 0x0000000c0d0e7389 */ /* 0x00006400000c000b */
[----:B01----:R-:W-:Y:S01]  /*1af60*/  ENDCOLLECTIVE ;  /* 0x000000000000791b */ /* 0x003fe20003800000 */
.L_x_1030:
[----:B------:R-:W-:-:S05]  /*1af70*/  @!P1 IADD3 R3, P0, R10, R3, RZ ;  /* 0x000000030a039210 */ /* 0x000fca0007f1e0ff */
[----:B------:R-:W-:-:S05]  /*1af80*/  @!P1 IMAD.X R2, RZ, RZ, R2, P0 ;  /* 0x000000ffff029224 */ /* 0x000fca00000e0602 */
[----:B------:R-:W-:Y:S01]  /*1af90*/  @!P1 LOP3.LUT R3, R3, R2, RZ, 0x3c, !PT ;  /* 0x0000000203039212 */ /* 0x000fe200078e3cff */
[----:B------:R-:W-:-:S03]  /*1afa0*/  IMAD.MOV.U32 R13, RZ, RZ, R0 ;  /* 0x000000ffff0d7224 */ /* 0x000fc600078e0000 */
[----:B------:R-:W-:-:S04]  /*1afb0*/  @!P1 LOP3.LUT R2, R3, R2, RZ, 0x3c, !PT ;  /* 0x0000000203029212 */ /* 0x000fc800078e3cff */
[----:B------:R-:W-:Y:S01]  /*1afc0*/  @!P1 LOP3.LUT R3, R3, R2, RZ, 0x3c, !PT ;  /* 0x0000000203039212 */ /* 0x000fe200078e3cff */
[----:B------:R-:W-:-:S07]  /*1afd0*/  IMAD.MOV.U32 R4, RZ, RZ, R14 ;  /* 0x000000ffff047224 */ /* 0x000fce00078e000e */
[----:B------:R-:W-:Y:S05]  /*1afe0*/  WARPSYNC.COLLECTIVE R15, `(.L_x_1031) ;  /* 0x000000000f087348 */ /* 0x000fea0003c00000 */
[----:B------:R0:W1:Y:S02]  /*1aff0*/  SHFL.IDX P6, R14, R13, R12, R11 ;  /* 0x0000000c0d0e7389 */ /* 0x00006400000c000b */
[----:B01----:R-:W-:Y:S01]  /*1b000*/  ENDCOLLECTIVE ;  /* 0x000000000000791b */ /* 0x003fe20003800000 */
.L_x_1031:
[----:B------:R-:W-:Y:S01]  /*1b010*/  @!PT LDS RZ, [RZ] ;  /* 0x00000000fffff984 */ /* 0x000fe20000000800 */
[----:B------:R-:W-:Y:S01]  /*1b020*/  @!PT LDS RZ, [RZ] ;  /* 0x00000000fffff984 */ /* 0x000fe20000000800 */
[----:B------:R-:W-:Y:S01]  /*1b030*/  @!PT LDS RZ, [RZ] ;  /* 0x00000000fffff984 */ /* 0x000fe20000000800 */
[----:B------:R0:W-:Y:S01]  /*1b040*/  @!P1 LDGSTS.E.BYPASS.LTC128B.128 [R9+0xc000], desc[UR48][R2.64], !P5 ;  /* 0x0c00000002099fae */ /* 0x0001e2000e901d70 */
[----:B------:R-:W-:Y:S02]  /*1b050*/  IMAD.MOV.U32 R13, RZ, RZ, R7 ;  /* 0x000000ffff0d7224 */ /* 0x000fe400078e0007 */
[----:B0-----:R-:W-:Y:S02]  /*1b060*/  VIADD R2, R6, 0x60 ;  /* 0x0000006006027836 */ /* 0x001fe40000000000 */
[----:B------:R-:W-:-:S03]  /*1b070*/  IMAD.MOV.U32 R12, RZ, RZ, RZ ;  /* 0x000000ffff0c7224 */ /* 0x000fc600078e00ff */
[----:B------:R-:W-:Y:S01]  /*1b080*/  ISETP.GE.AND P1, PT, R2, UR41, PT ;  /* 0x0000002902007c0c */ /* 0x000fe2000bf26270 */
[----:B------:R-:W-:-:S12]  /*1b090*/  IMAD.MOV.U32 R0, RZ, RZ, R14 ;  /* 0x000000ffff007224 */ /* 0x000fd800078e000e */
[----:B------:R-:W-:Y:S05]  /*1b0a0*/  WARPSYNC.COLLECTIVE R15, `(.L_x_1032) ;  /* 0x000000000f087348 */ /* 0x000fea0003c00000 */
[----:B------:R0:W1:Y:S02]  /*1b0b0*/  SHFL.IDX P6, R14, R13, R12, R11 ;  /* 0x0000000c0d0e7389 */ /* 0x00006400000c000b */
[----:B01----:R-:W-:Y:S01]  /*1b0c0*/  ENDCOLLECTIVE ;  /* 0x000000000000791b */ /* 0x003fe20003800000 */
.L_x_1032:
[----:B------:R-:W-:Y:S01]  /*1b0d0*/  @!P1 IADD3 R2, P0, R10, R0, RZ ;  /* 0x000000000a029210 */ /* 0x000fe20007f1e0ff */
[----:B------:R-:W-:-:S04]  /*1b0e0*/  VIADD R0, R6, 0x80 ;  /* 0x0000008006007836 */ /* 0x000fc80000000000 */
[----:B------:R-:W-:Y:S02]  /*1b0f0*/  @!P1 IMAD.X R3, RZ, RZ, R4, P0 ;  /* 0x000000ffff039224 */ /* 0x000fe400000e0604 */
[----:B------:R-:W-:-:S03]  /*1b100*/  IMAD.MOV.U32 R13, RZ, RZ, R5 ;  /* 0x000000ffff0d7224 */ /* 0x000fc600078e0005 */
[----:B------:R-:W-:Y:S01]  /*1b110*/  @!PT LDS RZ, [RZ] ;  /* 0x00000000fffff984 */ /* 0x000fe20000000800 */
[----:B------:R-:W-:Y:S01]  /*1b120*/  @!PT LDS RZ, [RZ] ;  /* 0x00000000fffff984 */ /* 0x000fe20000000800 */
[----:B------:R-:W-:Y:S01]  /*1b130*/  @!PT LDS RZ, [RZ] ;  /* 0x00000000fffff984 */ /* 0x000fe20000000800 */
[----:B------:R0:W-:Y:S01]  /*1b140*/  @!P1 LDGSTS.E.BYPASS.LTC128B.128 [R9+0xc800], desc[UR48][R2.64], !P5 ;  /* 0x0c80000002099fae */ /* 0x0001e2000e901d70 */
[----:B------:R-:W-:Y:S01]  /*1b150*/  ISETP.GE.AND P1, PT, R0, UR41, PT ;  /* 0x0000002900007c0c */ /* 0x000fe2000bf26270 */
[----:B------:R-:W-:-:S12]  /*1b160*/  IMAD.MOV.U32 R0, RZ, RZ, R14 ;  /* 0x000000ffff007224 */ /* 0x000fd800078e000e */
[----:B0-----:R-:W-:Y:S05]  /*1b170*/  WARPSYNC.COLLECTIVE R15, `(.L_x_1033) ;  /* 0x000000000f087348 */ /* 0x001fea0003c00000 */
[----:B------:R1:W2:Y:S02]  /*1b180*/  SHFL.IDX P6, R14, R13, R12, R11 ;  /* 0x0000000c0d0e7389 */ /* 0x0002a400000c000b */
[----:B012---:R-:W-:Y:S01]  /*1b190*/  ENDCOLLECTIVE ;  /* 0x000000000000791b */ /* 0x007fe20003800000 */
.L_x_1033:
[----:B------:R-:W-:Y:S02]  /*1b1a0*/  IMAD.MOV.U32 R13, RZ, RZ, R7 ;  /* 0x000000ffff0d7224 */ /* 0x000fe400078e0007 */
[----:B------:R-:W-:Y:S02]  /*1b1b0*/  IMAD.MOV.U32 R12, RZ, RZ, 0x1 ;  /* 0x00000001ff0c7424 */ /* 0x000fe400078e00ff */
[----:B------:R-:W-:-:S07]  /*1b1c0*/  IMAD.MOV.U32 R2, RZ, RZ, R14 ;  /* 0x000000ffff027224 */ /* 0x000fce00078e000e */
[----:B------:R-:W-:Y:S05]  /*1b1d0*/  WARPSYNC.COLLECTIVE R15, `(.L_x_1034) ;  /* 0x000000000f087348 */ /* 0x000fea0003c00000 */
[----:B------:R0:W1:Y:S02]  /*1b1e0*/  SHFL.IDX P6, R14, R13, R12, R11 ;  /* 0x0000000c0d0e7389 */ /* 0x00006400000c000b */
[----:B01----:R-:W-:Y:S01]  /*1b1f0*/  ENDCOLLECTIVE ;  /* 0x000000000000791b */ /* 0x003fe20003800000 */
.L_x_1034:
[----:B------:R-:W-:-:S05]  /*1b200*/  @!P1 IADD3 R2, P0, R10, R2, RZ ;  /* 0x000000020a029210 */ /* 0x000fca0007f1e0ff */
[----:B------:R-:W-:-:S05]  /*1b210*/  @!P1 IMAD.X R3, RZ, RZ, R0, P0 ;  /* 0x000000ffff039224 */ /* 0x000fca00000e0600 */
[----:B------:R-:W-:Y:S01]  /*1b220*/  @!PT LDS RZ, [RZ] ;  /* 0x00000000fffff984 */ /* 0x000fe20000000800 */
[----:B------:R-:W-:Y:S01]  /*1b230*/  @!PT LDS RZ, [RZ] ;  /* 0x00000000fffff984 */ /* 0x000fe20000000800 */
[----:B------:R-:W-:Y:S01]  /*1b240*/  @!PT LDS RZ, [RZ] ;  /* 0x00000000fffff984 */ /* 0x000fe20000000800 */
[----:B------:R0:W-:Y:S01]  /*1b250*/  @!P1 LDGSTS.E.BYPASS.LTC128B.128 [R9+0xd000], desc[UR48][R2.64], !P5 ;  /* 0x0d00000002099fae */ /* 0x0001e2000e901d70 */
[----:B------:R-:W-:Y:S02]  /*1b260*/  IMAD.MOV.U32 R13, RZ, RZ, R5 ;  /* 0x000000ffff0d7224 */ /* 0x000fe400078e0005 */
[----:B------:R-:W-:-:S07]  /*1b270*/  IMAD.MOV.U32 R7, RZ, RZ, R14 ;  /* 0x000000ffff077224 */ /* 0x000fce00078e000e */
[----:B0-----:R-:W-:Y:S05]  /*1b280*/  WARPSYNC.COLLECTIVE R15, `(.L_x_1035) ;  /* 0x000000000f087348 */ /* 0x001fea0003c00000 */
[----:B------:R1:W2:Y:S02]  /*1b290*/  SHFL.IDX P6, R14, R13, R12, R11 ;  /* 0x0000000c0d0e7389 */ /* 0x0002a400000c000b */
[----:B012---:R-:W-:Y:S01]  /*1b2a0*/  ENDCOLLECTIVE ;  /* 0x000000000000791b */ /* 0x007fe20003800000 */
.L_x_1035:
[----:B------:R-:W-:Y:S05]  /*1b2b0*/  BRA `(.L_x_1036) ;  /* 0xffffffc4000c7947 */ /* 0x000fea000383ffff */
.L_x_944:
[----:B0-----:R0:W1:Y:S02]  /*1b2c0*/  SYNCS.PHASECHK.TRANS64.TRYWAIT P0, [R17+URZ+0x13220], R0 ;  /* 0x01322000110075a7 */ /* 0x001064000800017f */
[----:B-1----:R-:W-:Y:S05]  /*1b2d0*/  @!P0 NANOSLEEP.SYNCS 0x989680 ;  /* 0x009896800000895d */ /* 0x002fea0003900000 */
[----:B------:R-:W1:Y:S02]  /*1b2e0*/  @!P0 SYNCS.PHASECHK.TRANS64 P0, [R17+URZ+0x13220], R0 ;  /* 0x01322000110085a7 */ /* 0x000e64000800007f */
[----:B-1----:R-:W-:Y:S05]  /*1b2f0*/  @!P0 BRA `(.L_x_944) ;  /* 0xfffffffc00f08947 */ /* 0x002fea000383ffff */
[----:B------:R-:W-:Y:S05]  /*1b300*/  BRA `(.L_x_1037) ;  /* 0xffffffc400687947 */ /* 0x000fea000383ffff */
.L_x_948:
[----:B0-----:R0:W1:Y:S02]  /*1b310*/  SYNCS.PHASECHK.TRANS64.TRYWAIT P0, [R0+URZ+0x13280], R27 ;  /* 0x0132801b000075a7 */ /* 0x001064000800017f */
[----:B-1----:R-:W-:Y:S05]  /*1b320*/  @!P0 NANOSLEEP.SYNCS 0x989680 ;  /* 0x009896800000895d */ /* 0x002fea0003900000 */
[----:B------:R-:W1:Y:S02]  /*1b330*/  @!P0 SYNCS.PHASECHK.TRANS64 P0, [R0+URZ+0x13280], R27 ;  /* 0x0132801b000085a7 */ /* 0x000e64000800007f */
[----:B-1----:R-:W-:Y:S05]  /*1b340*/  @!P0 BRA `(.L_x_948) ;  /* 0xfffffffc00f08947 */ /* 0x002fea000383ffff */
[----:B------:R-:W-:Y:S05]  /*1b350*/  BRA `(.L_x_1038) ;  /* 0xffffffc800a07947 */ /* 0x000fea000383ffff */
.L_x_949:
[----:B------:R-:W-:Y:S01]  /*1b360*/  BSSY B0, `(.L_x_1039) ;  /* 0x0000008000007945 */ /* 0x000fe20003800000 */
[----:B------:R-:W-:Y:S02]  /*1b370*/  IMAD.MOV.U32 R13, RZ, RZ, R10 ;  /* 0x000000ffff0d7224 */ /* 0x000fe400078e000a */
[----:B------:R-:W-:Y:S02]  /*1b380*/  IMAD.MOV.U32 R12, RZ, RZ, RZ ;  /* 0x000000ffff0c7224 */ /* 0x000fe400078e00ff */
[----:B------:R-:W-:Y:S02]  /*1b390*/  IMAD.MOV.U32 R11, RZ, RZ, 0x1c1f ;  /* 0x00001c1fff0b7424 */ /* 0x000fe400078e00ff */
[----:B------:R-:W-:-:S07]  /*1b3a0*/  IMAD.MOV.U32 R15, RZ, RZ, -0x1 ;  /* 0xffffffffff0f7424 */ /* 0x000fce00078e00ff */
[----:B0-----:R-:W-:Y:S05]  /*1b3b0*/  WARPSYNC.COLLECTIVE R15, `(.L_x_1040) ;  /* 0x000000000f087348 */ /* 0x001fea0003c00000 */
[----:B------:R1:W2:Y:S02]  /*1b3c0*/  SHFL.IDX P6, R14, R13, R12, R11 ;  /* 0x0000000c0d0e7389 */ /* 0x0002a400000c000b */
[----:B012---:R-:W-:Y:S01]  /*1b3d0*/  ENDCOLLECTIVE ;  /* 0x000000000000791b */ /* 0x007fe20003800000 */
.L_x_1040:
[----:B------:R-:W-:Y:S05]  /*1b3e0*/  BSYNC B0 ;  /* 0x0000000000007941 */ /* 0x000fea0003800000 */
.L_x_1039:
[----:B------:R-:W0:Y:S01]  /*1b3f0*/  S2R R2, SR_TID.X ;  /* 0x0000000000027919 */ /* 0x000e220000002100 */
[----:B------:R-:W-:Y:S02]  /*1b400*/  IMAD.MOV.U32 R13, RZ, RZ, R5 ;  /* 0x000000ffff0d7224 */ /* 0x000fe400078e0005 */
[----:B------:R-:W-:Y:S02]  /*1b410*/  IMAD.MOV.U32 R12, RZ, RZ, RZ ;  /* 0x000000ffff0c7224 */ /* 0x000fe400078e00ff */
[----:B------:R-:W-:Y:S02]  /*1b420*/  IMAD.MOV.U32 R11, RZ, RZ, 0x1c1f ;  /* 0x00001c1fff0b7424 */ /* 0x000fe400078e00ff */
[----:B------:R-:W-:Y:S02]  /*1b430*/  IMAD.MOV.U32 R15, RZ, RZ, -0x1 ;  /* 0xffffffffff0f7424 */ /* 0x000fe400078e00ff */
[----:B------:R-:W-:Y:S02]  /*1b440*/  IMAD.MOV.U32 R3, RZ, RZ, R14 ;  /* 0x000000ffff037224 */ /* 0x000fe400078e000e */
[----:B------:R-:W-:-:S07]  /*1b450*/  IMAD.IADD R6, R17, 0x1, R6 ;  /* 0x0000000111067824 */ /* 0x000fce00078e0206 */
[----:B0-----:R-:W-:Y:S05]  /*1b460*/  WARPSYNC.COLLECTIVE R15, `(.L_x_1041) ;  /* 0x000000000f087348 */ /* 0x001fea0003c00000 */
[----:B------:R1:W2:Y:S02]  /*1b470*/  SHFL.IDX P6, R14, R13, R12, R11 ;  /* 0x0000000c0d0e7389 */ /* 0x0002a400000c000b */
[----:B012---:R-:W-:Y:S01]  /*1b480*/  ENDCOLLECTIVE ;  /* 0x000000000000791b */ /* 0x007fe20003800000 */
.L_x_1041:
        /* <DEDUP_REMOVED lines=11> */
.L_x_1042:
        /* <DEDUP_REMOVED lines=10> */
.L_x_1043:
        /* <DEDUP_REMOVED lines=11> */
.L_x_1044:
        /* <DEDUP_REMOVED lines=10> */
.L_x_1045:
        /* <DEDUP_REMOVED lines=11> */
.L_x_1046:
        /* <DEDUP_REMOVED lines=10> */
.L_x_1047:
[----:B------:R-:W-:Y:S02]  /*1b880*/  IMAD.MOV.U32 R13, RZ, RZ, R19 ;  /* 0x000000ffff0d7224 */ /* 0x000fe400078e0013 */
[----:B------:R-:W-:Y:S02]  /*1b890*/  IMAD.MOV.U32 R12, RZ, RZ, RZ ;  /* 0x000000ffff0c7224 */ /* 0x000fe400078e00ff */
[----:B------:R-:W-:Y:S02]  /*1b8a0*/  IMAD.SHL.U32 R3, R3, 0x10, RZ ;  /* 0x0000001003037824 */ /* 0x000fe400078e00ff */
[----:B------:R-:W-:-:S07]  /*1b8b0*/  IMAD.MOV.U32 R2, RZ, RZ, R14 ;  /* 0x000000ffff027224 */ /* 0x000fce00078e000e */
[----:B------:R-:W-:Y:S05]  /*1b8c0*/  WARPSYNC.COLLECTIVE R15, `(.L_x_1048) ;  /* 0x000000000f087348 */ /* 0x000fea0003c00000 */
[----:B------:R0:W1:Y:S02]  /*1b8d0*/  SHFL.IDX P6, R14, R13, R12, R11 ;  /* 0x0000000c0d0e7389 */ /* 0x00006400000c000b */
[----:B01----:R-:W-:Y:S01]  /*1b8e0*/  ENDCOLLECTIVE ;  /* 0x000000000000791b */ /* 0x003fe20003800000 */
.L_x_1048:
        /* <DEDUP_REMOVED lines=12> */
.L_x_1049:
[----:B------:R-:W-:Y:S01]  /*1b9b0*/  IMAD.MOV.U32 R2, RZ, RZ, R14 ;  /* 0x000000ffff027224 */ /* 0x000fe200078e000e */
[----:B------:R-:W-:Y:S06]  /*1b9c0*/  BRA `(.L_x_1050) ;  /* 0xffffffc800007947 */ /* 0x000fec000383ffff */
.L_x_954:
[----:B---3--:R3:W4:Y:S02]  /*1b9d0*/  SYNCS.PHASECHK.TRANS64.TRYWAIT P0, [R0+URZ+0x13240], R27 ;  /* 0x0132401b000075a7 */ /* 0x008724000800017f */
[----:B----4-:R-:W-:Y:S05]  /*1b9e0*/  @!P0 NANOSLEEP.SYNCS 0x989680 ;  /* 0x009896800000895d */ /* 0x010fea0003900000 */
[----:B------:R-:W4:Y:S02]  /*1b9f0*/  @!P0 SYNCS.PHASECHK.TRANS64 P0, [R0+URZ+0x13240], R27 ;  /* 0x0132401b000085a7 */ /* 0x000f24000800007f */
[----:B----4-:R-:W-:Y:S05]  /*1ba00*/  @!P0 BRA `(.L_x_954) ;  /* 0xfffffffc00f08947 */ /* 0x010fea000383ffff */
[----:B------:R-:W-:Y:S05]  /*1ba10*/  BRA `(.L_x_1051) ;  /* 0xffffffc8005c7947 */ /* 0x000fea000383ffff */
.L_x_955:
[----:B------:R-:W-:Y:S01]  /*1ba20*/  BSSY B0, `(.L_x_1052) ;  /* 0x0000008000007945 */ /* 0x000fe20003800000 */
[----:B------:R-:W-:Y:S02]  /*1ba30*/  IMAD.MOV.U32 R13, RZ, RZ, R5 ;  /* 0x000000ffff0d7224 */ /* 0x000fe400078e0005 */
[----:B------:R-:W-:Y:S02]  /*1ba40*/  IMAD.MOV.U32 R12, RZ, RZ, RZ ;  /* 0x000000ffff0c7224 */ /* 0x000fe400078e00ff */
[----:B------:R-:W-:Y:S02]  /*1ba50*/  IMAD.MOV.U32 R11, RZ, RZ, 0x1c1f ;  /* 0x00001c1fff0b7424 */ /* 0x000fe400078e00ff */
[----:B------:R-:W-:-:S07]  /*1ba60*/  IMAD.MOV.U32 R15, RZ, RZ, -0x1 ;  /* 0xffffffffff0f7424 */ /* 0x000fce00078e00ff */
[----:B0123--:R-:W-:Y:S05]  /*1ba70*/  WARPSYNC.COLLECTIVE R15, `(.L_x_1053) ;  /* 0x000000000f087348 */ /* 0x00ffea0003c00000 */
[----:B------:R4:W0:Y:S02]  /*1ba80*/  SHFL.IDX P6, R14, R13, R12, R11 ;  /* 0x0000000c0d0e7389 */ /* 0x00082400000c000b */
[----:B01234-:R-:W-:Y:S01]  /*1ba90*/  ENDCOLLECTIVE ;  /* 0x000000000000791b */ /* 0x01ffe20003800000 */
.L_x_1053:
[----:B------:R-:W-:Y:S05]  /*1baa0*/  BSYNC B0 ;  /* 0x0000000000007941 */ /* 0x000fea0003800000 */
.L_x_1052:
[----:B------:R-:W-:Y:S02]  /*1bab0*/  IMAD.MOV.U32 R13, RZ, RZ, R4 ;  /* 0x000000ffff0d7224 */ /* 0x000fe400078e0004 */
[----:B------:R-:W-:Y:S02]  /*1bac0*/  IMAD.MOV.U32 R12, RZ, RZ, RZ ;  /* 0x000000ffff0c7224 */ /* 0x000fe400078e00ff */
[----:B------:R-:W-:Y:S02]  /*1bad0*/  IMAD.MOV.U32 R11, RZ, RZ, 0x1c1f ;  /* 0x00001c1fff0b7424 */ /* 0x000fe400078e00ff */
[----:B------:R-:W-:Y:S02]  /*1bae0*/  IMAD.MOV.U32 R15, RZ, RZ, -0x1 ;  /* 0xffffffffff0f7424 */ /* 0x000fe400078e00ff */
[----:B------:R-:W-:-:S07]  /*1baf0*/  IMAD.MOV.U32 R3, RZ, RZ, R14 ;  /* 0x000000ffff037224 */ /* 0x000fce00078e000e */
[----:B------:R-:W-:Y:S05]  /*1bb00*/  WARPSYNC.COLLECTIVE R15, `(.L_x_1054) ;  /* 0x000000000f087348 */ /* 0x000fea0003c00000 */
[----:B------:R0:W1:Y:S02]  /*1bb10*/  SHFL.IDX P6, R14, R13, R12, R11 ;  /* 0x0000000c0d0e7389 */ /* 0x00006400000c000b */
[----:B01----:R-:W-:Y:S01]  /*1bb20*/  ENDCOLLECTIVE ;  /* 0x000000000000791b */ /* 0x003fe20003800000 */
.L_x_1054:
[----:B------:R-:W-:Y:S02]  /*1bb30*/  IMAD.MOV.U32 R13, RZ, RZ, R5 ;  /* 0x000000ffff0d7224 */ /* 0x000fe400078e0005 */
[----:B------:R-:W-:Y:S02]  /*1bb40*/  IMAD.MOV.U32 R12, RZ, RZ, 0x1 ;  /* 0x00000001ff0c7424 */ /* 0x000fe400078e00ff */
[----:B------:R-:W-:-:S07]  /*1bb50*/  IMAD.MOV.U32 R2, RZ, RZ, R14 ;  /* 0x000000ffff027224 */ /* 0x000fce00078e000e */
[----:B------:R-:W-:Y:S05]  /*1bb60*/  WARPSYNC.COLLECTIVE R15, `(.L_x_1055) ;  /* 0x000000000f087348 */ /* 0x000fea0003c00000 */
[----:B------:R0:W1:Y:S02]  /*1bb70*/  SHFL.IDX P6, R14, R13, R12, R11 ;  /* 0x0000000c0d0e7389 */ /* 0x00006400000c000b */
[----:B01----:R-:W-:Y:S01]  /*1bb80*/  ENDCOLLECTIVE ;  /* 0x000000000000791b */ /* 0x003fe20003800000 */
.L_x_1055:
        /* <DEDUP_REMOVED lines=11> */
.L_x_1056:
[----:B------:R-:W-:Y:S02]  /*1bc40*/  IMAD.MOV.U32 R13, RZ, RZ, R5 ;  /* 0x000000ffff0d7224 */ /* 0x000fe400078e0005 */
[----:B------:R-:W-:Y:S02]  /*1bc50*/  IMAD.MOV.U32 R12, RZ, RZ, 0x2 ;  /* 0x00000002ff0c7424 */ /* 0x000fe400078e00ff */
[----:B------:R-:W-:-:S07]  /*1bc60*/  IMAD.MOV.U32 R2, RZ, RZ, R14 ;  /* 0x000000ffff027224 */ /* 0x000fce00078e000e */
[----:B------:R-:W-:Y:S05]  /*1bc70*/  WARPSYNC.COLLECTIVE R15, `(.L_x_1057) ;  /* 0x000000000f087348 */ /* 0x000fea0003c00000 */
[----:B------:R0:W1:Y:S02]  /*1bc80*/  SHFL.IDX P6, R14, R13, R12, R11 ;  /* 0x0000000c0d0e7389 */ /* 0x00006400000c000b */
[----:B01----:R-:W-:Y:S01]  /*1bc90*/  ENDCOLLECTIVE ;  /* 0x000000000000791b */ /* 0x003fe20003800000 */
.L_x_1057:
        /* <DEDUP_REMOVED lines=11> */
.L_x_1058:
[----:B------:R-:W-:Y:S02]  /*1bd50*/  IMAD.MOV.U32 R13, RZ, RZ, R5 ;  /* 0x000000ffff0d7224 */ /* 0x000fe400078e0005 */
[----:B------:R-:W-:Y:S02]  /*1bd60*/  IMAD.MOV.U32 R12, RZ, RZ, 0x3 ;  /* 0x00000003ff0c7424 */ /* 0x000fe400078e00ff */
[----:B------:R-:W-:-:S07]  /*1bd70*/  IMAD.MOV.U32 R2, RZ, RZ, R14 ;  /* 0x000000ffff027224 */ /* 0x000fce00078e000e */
[----:B------:R-:W-:Y:S05]  /*1bd80*/  WARPSYNC.COLLECTIVE R15, `(.L_x_1059) ;  /* 0x000000000f087348 */ /* 0x000fea0003c00000 */
[----:B------:R0:W1:Y:S02]  /*1bd90*/  SHFL.IDX P6, R14, R13, R12, R11 ;  /* 0x0000000c0d0e7389 */ /* 0x00006400000c000b */
[----:B01----:R-:W-:Y:S01]  /*1bda0*/  ENDCOLLECTIVE ;  /* 0x000000000000791b */ /* 0x003fe20003800000 */
.L_x_1059:
        /* <DEDUP_REMOVED lines=11> */
.L_x_1060:
[----:B------:R-:W-:Y:S02]  /*1be60*/  IMAD.MOV.U32 R13, RZ, RZ, R7 ;  /* 0x000000ffff0d7224 */ /* 0x000fe400078e0007 */
[----:B------:R-:W-:Y:S02]  /*1be70*/  IMAD.MOV.U32 R12, RZ, RZ, RZ ;  /* 0x000000ffff0c7224 */ /* 0x000fe400078e00ff */
[----:B------:R-:W-:-:S07]  /*1be80*/  IMAD.MOV.U32 R2, RZ, RZ, R14 ;  /* 0x000000ffff027224 */ /* 0x000fce00078e000e */
[----:B------:R-:W-:Y:S05]  /*1be90*/  WARPSYNC.COLLECTIVE R15, `(.L_x_1061) ;  /* 0x000000000f087348 */ /* 0x000fea0003c00000 */
[----:B------:R0:W1:Y:S02]  /*1bea0*/  SHFL.IDX P6, R14, R13, R12, R11 ;  /* 0x0000000c0d0e7389 */ /* 0x00006400000c000b */
[----:B01----:R-:W-:Y:S01]  /*1beb0*/  ENDCOLLECTIVE ;  /* 0x000000000000791b */ /* 0x003fe20003800000 */
.L_x_1061:
        /* <DEDUP_REMOVED lines=11> */
.L_x_1062:
[----:B------:R-:W-:Y:S01]  /*1bf70*/  IMAD.MOV.U32 R2, RZ, RZ, R14 ;  /* 0x000000ffff027224 */ /* 0x000fe200078e000e */
[----:B------:R-:W-:Y:S06]  /*1bf80*/  BRA `(.L_x_1063) ;  /* 0xffffffc400ec7947 */ /* 0x000fec000383ffff */
.L_x_960:
[----:B0-----:R0:W2:Y:S02]  /*1bf90*/  SYNCS.PHASECHK.TRANS64.TRYWAIT P2, [R2+URZ+0x13270], R3 ;  /* 0x01327003020075a7 */ /* 0x0010a4000804017f */
[----:B--2---:R-:W-:Y:S05]  /*1bfa0*/  @!P2 NANOSLEEP.SYNCS 0x989680 ;  /* 0x009896800000a95d */ /* 0x004fea0003900000 */
[----:B------:R-:W2:Y:S02]  /*1bfb0*/  @!P2 SYNCS.PHASECHK.TRANS64 P2, [R2+URZ+0x13270], R3 ;  /* 0x013270030200a5a7 */ /* 0x000ea4000804007f */
[----:B--2---:R-:W-:Y:S05]  /*1bfc0*/  @!P2 BRA `(.L_x_960) ;  /* 0xfffffffc00f0a947 */ /* 0x004fea000383ffff */
[----:B------:R-:W-:Y:S05]  /*1bfd0*/  BRA `(.L_x_1064) ;  /* 0xffffffc800507947 */ /* 0x000fea000383ffff */
.L_x_962:
[----:B0-----:R0:W2:Y:S02]  /*1bfe0*/  SYNCS.PHASECHK.TRANS64.TRYWAIT P2, [R2+URZ+0x13260], R5 ;  /* 0x01326005020075a7 */ /* 0x0010a4000804017f */
[----:B--2---:R-:W-:Y:S05]  /*1bff0*/  @!P2 NANOSLEEP.SYNCS 0x989680 ;  /* 0x009896800000a95d */ /* 0x004fea0003900000 */
[----:B------:R-:W2:Y:S02]  /*1c000*/  @!P2 SYNCS.PHASECHK.TRANS64 P2, [R2+URZ+0x13260], R5 ;  /* 0x013260050200a5a7 */ /* 0x000ea4000804007f */
[----:B--2---:R-:W-:Y:S05]  /*1c010*/  @!P2 BRA `(.L_x_962) ;  /* 0xfffffffc00f0a947 */ /* 0x004fea000383ffff */
[----:B------:R-:W-:Y:S05]  /*1c020*/  BRA `(.L_x_1065) ;  /* 0xffffffc800607947 */ /* 0x000fea000383ffff */
.L_x_970:
[----:B0-----:R0:W3:Y:S02]  /*1c030*/  SYNCS.PHASECHK.TRANS64.TRYWAIT P2, [R3+URZ+0x13270], R0 ;  /* 0x01327000030075a7 */ /* 0x0010e4000804017f */
[----:B---3--:R-:W-:Y:S05]  /*1c040*/  @!P2 NANOSLEEP.SYNCS 0x989680 ;  /* 0x009896800000a95d */ /* 0x008fea0003900000 */
[----:B------:R-:W3:Y:S02]  /*1c050*/  @!P2 SYNCS.PHASECHK.TRANS64 P2, [R3+URZ+0x13270], R0 ;  /* 0x013270000300a5a7 */ /* 0x000ee4000804007f */
[----:B---3--:R-:W-:Y:S05]  /*1c060*/  @!P2 BRA `(.L_x_970) ;  /* 0xfffffffc00f0a947 */ /* 0x008fea000383ffff */
[----:B------:R-:W-:Y:S05]  /*1c070*/  BRA `(.L_x_1066) ;  /* 0xffffffcc00ac7947 */ /* 0x000fea000383ffff */
.L_x_972:
[----:B0-----:R0:W2:Y:S02]  /*1c080*/  SYNCS.PHASECHK.TRANS64.TRYWAIT P2, [R3+URZ+0x13260], R0 ;  /* 0x01326000030075a7 */ /* 0x0010a4000804017f */
[----:B--2---:R-:W-:Y:S05]  /*1c090*/  @!P2 NANOSLEEP.SYNCS 0x989680 ;  /* 0x009896800000a95d */ /* 0x004fea0003900000 */
[----:B------:R-:W2:Y:S02]  /*1c0a0*/  @!P2 SYNCS.PHASECHK.TRANS64 P2, [R3+URZ+0x13260], R0 ;  /* 0x013260000300a5a7 */ /* 0x000ea4000804007f */
[----:B--2---:R-:W-:Y:S05]  /*1c0b0*/  @!P2 BRA `(.L_x_972) ;  /* 0xfffffffc00f0a947 */ /* 0x004fea000383ffff */
[----:B------:R-:W-:Y:S05]  /*1c0c0*/  BRA `(.L_x_1067) ;  /* 0xffffffcc00bc7947 */ /* 0x000fea000383ffff */
.L_x_979:
[----:B0-----:R0:W2:Y:S02]  /*1c0d0*/  SYNCS.PHASECHK.TRANS64.TRYWAIT P0, [R5+URZ+0x13220], R0 ;  /* 0x01322000050075a7 */ /* 0x0010a4000800017f */
[----:B--2---:R-:W-:Y:S05]  /*1c0e0*/  @!P0 NANOSLEEP.SYNCS 0x989680 ;  /* 0x009896800000895d */ /* 0x004fea0003900000 */
[----:B------:R-:W2:Y:S02]  /*1c0f0*/  @!P0 SYNCS.PHASECHK.TRANS64 P0, [R5+URZ+0x13220], R0 ;  /* 0x01322000050085a7 */ /* 0x000ea4000800007f */
[----:B--2---:R-:W-:Y:S05]  /*1c100*/  @!P0 BRA `(.L_x_979) ;  /* 0xfffffffc00f08947 */ /* 0x004fea000383ffff */
[----:B------:R-:W-:Y:S05]  /*1c110*/  BRA `(.L_x_1068) ;  /* 0xffffffd400487947 */ /* 0x000fea000383ffff */
.L_x_980:
[----:B------:R-:W2:Y:S01]  /*1c120*/  S2R R2, SR_TID.X ;  /* 0x0000000000027919 */ /* 0x000ea20000002100 */
[----:B------:R-:W-:Y:S01]  /*1c130*/  BSSY B0, `(.L_x_1069) ;  /* 0x000000a000007945 */ /* 0x000fe20003800000 */
        /* <DEDUP_REMOVED lines=9> */
.L_x_1070:
[----:B------:R-:W-:Y:S05]  /*1c1d0*/  BSYNC B0 ;  /* 0x0000000000007941 */ /* 0x000fea0003800000 */
.L_x_1069:
[----:B------:R-:W-:Y:S05]  /*1c1e0*/  BRA `(.L_x_1071) ;  /* 0xffffffd400307947 */ /* 0x000fea000383ffff */
.L_x_983:
[----:B------:R-:W-:Y:S01]  /*1c1f0*/  BSSY B1, `(.L_x_1072) ;  /* 0x0000006000017945 */ /* 0x000fe20003800000 */
[----:B------:R-:W-:-:S07]  /*1c200*/  IMAD.MOV.U32 R15, RZ, RZ, -0x1 ;  /* 0xffffffffff0f7424 */ /* 0x000fce00078e00ff */
[----:B01----:R-:W-:Y:S05]  /*1c210*/  WARPSYNC.COLLECTIVE R15, `(.L_x_1073) ;  /* 0x000000000f0c7348 */ /* 0x003fea0003c00000 */
[----:B------:R-:W-:Y:S02]  /*1c220*/  ELECT P6, UR62, PT ;  /* 0x00000000003e782f */ /* 0x000fe400038c0000 */
[----:B------:R-:W-:Y:S01]  /*1c230*/  MOV R14, UR62 ;  /* 0x0000003e000e7c02 */ /* 0x000fe20008000f00 */
[----:B01----:R-:W-:Y:S10]  /*1c240*/  ENDCOLLECTIVE ;  /* 0x000000000000791b */ /* 0x003ff40003800000 */
.L_x_1073:
[----:B------:R-:W-:Y:S05]  /*1c250*/  BSYNC B1 ;  /* 0x0000000000017941 */ /* 0x000fea0003800000 */
.L_x_1072:
[----:B------:R-:W-:Y:S05]  /*1c260*/  BRA `(.L_x_1074) ;  /* 0xffffffd400287947 */ /* 0x000fea000383ffff */
.L_x_985:
[----:B0-----:R0:W2:Y:S02]  /*1c270*/  SYNCS.PHASECHK.TRANS64.TRYWAIT P1, [R3+URZ+0x13240], R2 ;  /* 0x01324002030075a7 */ /* 0x0010a4000802017f */
[----:B--2---:R-:W-:Y:S05]  /*1c280*/  @!P1 NANOSLEEP.SYNCS 0x989680 ;  /* 0x009896800000995d */ /* 0x004fea0003900000 */
[----:B------:R-:W2:Y:S02]  /*1c290*/  @!P1 SYNCS.PHASECHK.TRANS64 P1, [R3+URZ+0x13240], R2 ;  /* 0x01324002030095a7 */ /* 0x000ea4000802007f */
[----:B--2---:R-:W-:Y:S05]  /*1c2a0*/  @!P1 BRA `(.L_x_985) ;  /* 0xfffffffc00f09947 */ /* 0x004fea000383ffff */
[----:B------:R-:W-:Y:S05]  /*1c2b0*/  BRA `(.L_x_1075) ;  /* 0xffffffd4004c7947 */ /* 0x000fea000383ffff */
.L_x_987:
[----:B--2---:R2:W3:Y:S02]  /*1c2c0*/  SYNCS.PHASECHK.TRANS64.TRYWAIT P1, [R5+URZ+0x13240], R0 ;  /* 0x01324000050075a7 */ /* 0x0044e4000802017f */
[----:B---3--:R-:W-:Y:S05]  /*1c2d0*/  @!P1 NANOSLEEP.SYNCS 0x989680 ;  /* 0x009896800000995d */ /* 0x008fea0003900000 */
[----:B------:R-:W3:Y:S02]  /*1c2e0*/  @!P1 SYNCS.PHASECHK.TRANS64 P1, [R5+URZ+0x13240], R0 ;  /* 0x01324000050095a7 */ /* 0x000ee4000802007f */
[----:B---3--:R-:W-:Y:S05]  /*1c2f0*/  @!P1 BRA `(.L_x_987) ;  /* 0xfffffffc00f09947 */ /* 0x008fea000383ffff */
[----:B------:R-:W-:Y:S05]  /*1c300*/  BRA `(.L_x_1076) ;  /* 0xffffffd4005c7947 */ /* 0x000fea000383ffff */
.L_x_989:
[----:B---3--:R3:W4:Y:S02]  /*1c310*/  SYNCS.PHASECHK.TRANS64.TRYWAIT P1, [R3+URZ+0x13260], R2 ;  /* 0x01326002030075a7 */ /* 0x008724000802017f */
[----:B----4-:R-:W-:Y:S05]  /*1c320*/  @!P1 NANOSLEEP.SYNCS 0x989680 ;  /* 0x009896800000995d */ /* 0x010fea0003900000 */
[----:B------:R-:W4:Y:S02]  /*1c330*/  @!P1 SYNCS.PHASECHK.TRANS64 P1, [R3+URZ+0x13260], R2 ;  /* 0x01326002030095a7 */ /* 0x000f24000802007f */
[----:B----4-:R-:W-:Y:S05]  /*1c340*/  @!P1 BRA `(.L_x_989) ;  /* 0xfffffffc00f09947 */ /* 0x010fea000383ffff */
[----:B------:R-:W-:Y:S05]  /*1c350*/  BRA `(.L_x_1077) ;  /* 0xffffffd400587947 */ /* 0x000fea000383ffff */
.L_x_991:
[----:B----4-:R4:W0:Y:S02]  /*1c360*/  SYNCS.PHASECHK.TRANS64.TRYWAIT P1, [R5+URZ+0x13260], R0 ;  /* 0x01326000050075a7 */ /* 0x010824000802017f */
[----:B0-----:R-:W-:Y:S05]  /*1c370*/  @!P1 NANOSLEEP.SYNCS 0x989680 ;  /* 0x009896800000995d */ /* 0x001fea0003900000 */
[----:B------:R-:W0:Y:S02]  /*1c380*/  @!P1 SYNCS.PHASECHK.TRANS64 P1, [R5+URZ+0x13260], R0 ;  /* 0x01326000050095a7 */ /* 0x000e24000802007f */
[----:B0-----:R-:W-:Y:S05]  /*1c390*/  @!P1 BRA `(.L_x_991) ;  /* 0xfffffffc00f09947 */ /* 0x001fea000383ffff */
[----:B------:R-:W-:Y:S05]  /*1c3a0*/  BRA `(.L_x_1078) ;  /* 0xffffffd400547947 */ /* 0x000fea000383ffff */
.L_x_993:
[----:B------:R0:W0:Y:S02]  /*1c3b0*/  SYNCS.PHASECHK.TRANS64.TRYWAIT P1, [R3+URZ+0x13280], R2 ;  /* 0x01328002030075a7 */ /* 0x000024000802017f */
[----:B0-----:R-:W-:Y:S05]  /*1c3c0*/  @!P1 NANOSLEEP.SYNCS 0x989680 ;  /* 0x009896800000995d */ /* 0x001fea0003900000 */
[----:B------:R-:W0:Y:S02]  /*1c3d0*/  @!P1 SYNCS.PHASECHK.TRANS64 P1, [R3+URZ+0x13280], R2 ;  /* 0x01328002030095a7 */ /* 0x000e24000802007f */
[----:B0-----:R-:W-:Y:S05]  /*1c3e0*/  @!P1 BRA `(.L_x_993) ;  /* 0xfffffffc00f09947 */ /* 0x001fea000383ffff */
[----:B------:R-:W-:Y:S05]  /*1c3f0*/  BRA `(.L_x_1079) ;  /* 0xffffffd400507947 */ /* 0x000fea000383ffff */
.L_x_1080:
        /* <DEDUP_REMOVED lines=16> */
.L_x_2750:


//--------------------- .text._ZN7cutlass13device_kernelIN5flash11enable_sm90INS1_16FlashAttnFwdSm90INS1_25CollectiveMainloopFwdSm90ILi2EN4cute5tupleIJNS5_1CILi1EEES8_S8_EEENS6_IJNS7_ILi192EEENS7_ILi160EEENS7_ILi64EEEEEELi64ENS_12float_e4m3_tEfNS_4arch4Sm90ELb0ELb1ELb1ELb1ELb1ELb0ELb0ELb1ELb1ELb1ELb0ELb0EEENS1_21CollectiveEpilogueFwdINS6_IJSA_SC_SB_EEES9_NS_10bfloat16_tESG_Li384ELb1ELb1ELb0ELb1EEENS1_36VarlenDynamicPersistentTileSchedulerILi192ELi160ELi384ELi128ELb0ELb1ELb1ELb1ELb0ELb1EEEEEEEEEvNT_6ParamsE --------------------------
	.section	.text._ZN7cutlass13device_kernelIN5flash11enable_sm90INS1_16FlashAttnFwdSm90INS1_25CollectiveMainloopFwdSm90ILi2EN4cute5tupleIJNS5_1CILi1EEES8_S8_EEENS6_IJNS7_ILi192EEENS7_ILi160EEENS7_ILi64EEEEEELi64ENS_12float_e4m3_tEfNS_4arch4Sm90ELb0ELb1ELb1ELb1ELb1ELb0ELb0ELb1ELb1ELb1ELb0ELb0EEENS1_21CollectiveEpilogueFwdINS6_IJSA_SC_SB_EEES9_NS_10bfloat16_tESG_Li384ELb1ELb1ELb0ELb1EEENS1_36VarlenDynamicPersistentTileSchedulerILi192ELi160ELi384ELi128ELb0ELb1ELb1ELb1ELb0ELb1EEEEEEEEEvNT_6ParamsE,"ax",@progbits
	.align	128
.text._ZN7cutlass13device_kernelIN5flash11enable_sm90INS1_16FlashAttnFwdSm90INS1_25CollectiveMainloopFwdSm90ILi2EN4cute5tupleIJNS5_1CILi1EEES8_S8_EEENS6_IJNS7_ILi192EEENS7_ILi160EEENS7_ILi64EEEEEELi64ENS_12float_e4m3_tEfNS_4arch4Sm90ELb0ELb1ELb1ELb1ELb1ELb0ELb0ELb1ELb1ELb1ELb0ELb0EEENS1_21CollectiveEpilogueFwdINS6_IJSA_SC_SB_EEES9_NS_10bfloat16_tESG_Li384ELb1ELb1ELb0ELb1EEENS1_36VarlenDynamicPersistentTileSchedulerILi192ELi160ELi384ELi128ELb0ELb1ELb1ELb1ELb0ELb1EEEEEEEEEvNT_6ParamsE:
        .type           _ZN7cutlass13device_kernelIN5flash11enable_sm90INS1_16FlashAttnFwdSm90INS1_25CollectiveMainloopFwdSm90ILi2EN4cute5tupleIJNS5_1CILi1EEES8_S8_EEENS6_IJNS7_ILi192EEENS7_ILi160EEENS7_ILi64EEEEEELi64ENS_12float_e4m3_tEfNS_4arch4Sm90ELb0ELb1ELb1ELb1ELb1ELb0ELb0ELb1ELb1ELb1ELb0ELb0EEENS1_21CollectiveEpilogueFwdINS6_IJSA_SC_SB_EEES9_NS_10bfloat16_tESG_Li384ELb1ELb1ELb0ELb1EEENS1_36VarlenDynamicPersistentTileSchedulerILi192ELi160ELi384ELi128ELb0ELb1ELb1ELb1ELb0ELb1EEEEEEEEEvNT_6ParamsE,@function
        .size           _ZN7cutlass13device_kernelIN5flash11enable_sm90INS1_16FlashAttnFwdSm90INS1_25CollectiveMainloopFwdSm90ILi2EN4cute5tupleIJNS5_1CILi1EEES8_S8_EEENS6_IJNS7_ILi192EEENS7_ILi160EEENS7_ILi64EEEEEELi64ENS_12float_e4m3_tEfNS_4arch4Sm90ELb0ELb1ELb1ELb1ELb1ELb0ELb0ELb1ELb1ELb1ELb0ELb0EEENS1_21CollectiveEpilogueFwdINS6_IJSA_SC_SB_EEES9_NS_10bfloat16_tESG_Li384ELb1ELb1ELb0ELb1EEENS1_36VarlenDynamicPersistentTileSchedulerILi192ELi160ELi384ELi128ELb0ELb1ELb1ELb1ELb0ELb1EEEEEEEEEvNT_6ParamsE,(.L_x_2751 - _ZN7cutlass13device_kernelIN5flash11enable_sm90INS1_16FlashAttnFwdSm90INS1_25CollectiveMainloopFwdSm90ILi2EN4cute5tupleIJNS5_1CILi1EEES8_S8_EEENS6_IJNS7_ILi192EEENS7_ILi160EEENS7_ILi64EEEEEELi64ENS_12float_e4m3_tEfNS_4arch4Sm90ELb0ELb1ELb1ELb1ELb1ELb0ELb0ELb1ELb1ELb1ELb0ELb0EEENS1_21CollectiveEpilogueFwdINS6_IJSA_SC_SB_EEES9_NS_10bfloat16_tESG_Li384ELb1ELb1ELb0ELb1EEENS1_36VarlenDynamicPersistentTileSchedulerILi192ELi160ELi384ELi128ELb0ELb1ELb1ELb1ELb0ELb1EEEEEEEEEvNT_6ParamsE)
        .other          _ZN7cutlass13device_kernelIN5flash11enable_sm90INS1_16FlashAttnFwdSm90INS1_25CollectiveMainloopFwdSm90ILi2EN4cute5tupleIJNS5_1CILi1EEES8_S8_EEENS6_IJNS7_ILi192EEENS7_ILi160EEENS7_ILi64EEEEEELi64ENS_12float_e4m3_tEfNS_4arch4Sm90ELb0ELb1ELb1ELb1ELb1ELb0ELb0ELb1ELb1ELb1ELb0ELb0EEENS1_21CollectiveEpilogueFwdINS6_IJSA_SC_SB_EEES9_NS_10bfloat16_tESG_Li384ELb1ELb1ELb0ELb1EEENS1_36VarlenDynamicPersistentTileSchedulerILi192ELi160ELi384ELi128ELb0ELb1ELb1ELb1ELb0ELb1EEEEEEEEEvNT_6ParamsE,@"STO_CUDA_ENTRY STV_DEFAULT"
_ZN7cutlass13device_kernelIN5flash11enable_sm90INS1_16FlashAttnFwdSm90INS1_25CollectiveMainloopFwdSm90ILi2EN4cute5tupleIJNS5_1CILi1EEES8_S8_EEENS6_IJNS7_ILi192EEENS7_ILi160EEENS7_ILi64EEEEEELi64ENS_12float_e4m3_tEfNS_4arch4Sm90ELb0ELb1ELb1ELb1ELb1ELb0ELb0ELb1ELb1ELb1ELb0ELb0EEENS1_21CollectiveEpilogueFwdINS6_IJSA_SC_SB_EEES9_NS_10bfloat16_tESG_Li384ELb1ELb1ELb0ELb1EEENS1_36VarlenDynamicPersistentTileSchedulerILi192ELi160ELi384ELi128ELb0ELb1ELb1ELb1ELb0ELb1EEEEEEEEEvNT_6ParamsE:
        /* <DEDUP_REMOVED lines=45> */
.L_x_1081:
        /* <DEDUP_REMOVED lines=22> */
.L_x_1082:
        /* <DEDUP_REMOVED lines=18> */
.L_x_1083:
        /* <DEDUP_REMOVED lines=22> */
.L_x_1084:
        /* <DEDUP_REMOVED lines=24> */
.L_x_1085:
        /* <DEDUP_REMOVED lines=8> */
.L_x_1087:
        /* <DEDUP_REMOVED lines=16> */
[----:B------:R-:W-:Y:S01]  /*09b0*/  ULOP3.LUT UR46, UR39, 0x1, URZ, 0xfc, !UPT ;  /* 0x00000001272e7892 */ /* 0x000fe2000f8efc3f */
[----:B------:R-:W-:Y:S01]  /*09c0*/  R2UR UR5, R5 ;  /* 0x00000000050572ca */ /* 0x000fe200000e0000 */
[----:B------:R-:W-:Y:S01]  /*09d0*/  UMOV UR36, URZ ;  /* 0x0000003f00247c82 */ /* 0x000fe20008000000 */
[----:B------:R-:W-:Y:S01]  /*09e0*/  R2UR UR47, R7 ;  /* 0x00000000072f72ca */ /* 0x000fe200000e0000 */
        /* <DEDUP_REMOVED lines=12> */
[----:B------:R-:W-:Y:S02]  /*0ab0*/  LOP3.LUT R5, R5, 0xfffffc00, RZ, 0xc0, !PT ;  /* 0xfffffc0005057812 */ /* 0x000fe400078ec0ff */
[----:B------:R-:W-:Y:S01]  /*0ac0*/  SHF.R.S32.HI R6, RZ, 0x1f, R157 ;  /* 0x0000001fff067819 */ /* 0x000fe2000001149d */
[----:B------:R-:W-:Y:S01]  /*0ad0*/  IMAD.IADD R4, R12, 0x1, -R4 ;  /* 0x000000010c047824 */ /* 0x000fe200078e0a04 */
[----:B------:R-:W-:Y:S02]  /*0ae0*/  SHF.R.S32.HI R2, RZ, 0x4, R3 ;  /* 0x00000004ff027819 */ /* 0x000fe40000011403 */
[----:B------:R-:W-:Y:S01]  /*0af0*/  LEA.HI R7, R6, R157, RZ, 0x2 ;  /* 0x0000009d06077211 */ /* 0x000fe200078f10ff */
[----:B------:R-:W-:Y:S01]  /*0b00*/  IMAD R4, R4, 0x40, R5 ;  /* 0x0000004004047824 */ /* 0x000fe200078e0205 */
[----:B------:R-:W-:Y:S01]  /*0b10*/  LEA.HI R3, R3, R2, RZ, 0x1 ;  /* 0x0000000203037211 */ /* 0x000fe200078f08ff */
[----:B------:R-:W-:Y:S01]  /*0b20*/  IMAD.HI R5, R11, 0x55555556, RZ ;  /* 0x555555560b057827 */ /* 0x000fe200078e02ff */
[----:B------:R-:W-:-:S02]  /*0b30*/  SHF.R.S32.HI R8, RZ, 0x2, R7 ;  /* 0x00000002ff087819 */ /* 0x000fc40000011407 */
[----:B------:R-:W-:Y:S02]  /*0b40*/  SHF.R.S32.HI R9, RZ, 0x1f, R7 ;  /* 0x0000001fff097819 */ /* 0x000fe40000011407 */
[----:B------:R-:W-:Y:S02]  /*0b50*/  LEA.HI R6, R6, R157, RZ, 0x5 ;  /* 0x0000009d06067211 */ /* 0x000fe400078f28ff */
[----:B------:R-:W-:Y:S02]  /*0b60*/  LEA.HI R9, R9, R8, RZ, 0x3 ;  /* 0x0000000809097211 */ /* 0x000fe400078f18ff */
[----:B------:R-:W-:Y:S02]  /*0b70*/  LOP3.LUT R3, R3, 0x1ffffffe, RZ, 0xc0, !PT ;  /* 0x1ffffffe03037812 */ /* 0x000fe400078ec0ff */
[----:B------:R-:W-:Y:S02]  /*0b80*/  LOP3.LUT R9, R9, 0xfffffff8, RZ, 0xc0, !PT ;  /* 0xfffffff809097812 */ /* 0x000fe400078ec0ff */
[----:B------:R-:W-:Y:S01]  /*0b90*/  LEA.HI R5, R5, R5, RZ, 0x1 ;  /* 0x0000000505057211 */ /* 0x000fe200078f08ff */
[----:B------:R-:W-:Y:S01]  /*0ba0*/  IMAD.IADD R3, R2, 0x1, -R3 ;  /* 0x0000000102037824 */ /* 0x000fe200078e0a03 */
[----:B------:R-:W-:Y:S01]  /*0bb0*/  SHF.R.S32.HI R6, RZ, 0x5, R6 ;  /* 0x00000005ff067819 */ /* 0x000fe20000011406 */
[----:B------:R-:W-:Y:S01]  /*0bc0*/  IMAD.IADD R9, R8, 0x1, -R9 ;  /* 0x0000000108097824 */ /* 0x000fe200078e0a09 */
[CC--:B------:R-:W-:Y:S01]  /*0bd0*/  LEA.HI R10, R0.reuse, R12.reuse, RZ, 0x2 ;  /* 0x0000000c000a7211 */ /* 0x0c0fe200078f10ff */
[----:B------:R-:W-:Y:S01]  /*0be0*/  IMAD R5, R5, -0x3, R11 ;  /* 0xfffffffd05057824 */ /* 0x000fe200078e020b */
[----:B------:R-:W-:Y:S01]  /*0bf0*/  LEA.HI R0, R0, R12, RZ, 0x3 ;  /* 0x0000000c00007211 */ /* 0x000fe200078f18ff */
[----:B------:R-:W-:Y:S01]  /*0c00*/  IMAD R6, R6, 0x10, R9 ;  /* 0x0000001006067824 */ /* 0x000fe200078e0209 */
[----:B------:R-:W-:Y:S01]  /*0c10*/  LOP3.LUT R10, R10, 0xfffffffc, RZ, 0xc0, !PT ;  /* 0xfffffffc0a0a7812 */ /* 0x000fe200078ec0ff */
[----:B------:R-:W-:Y:S01]  /*0c20*/  IMAD R2, R3, 0x8, R4 ;  /* 0x0000000803027824 */ /* 0x000fe200078e0204 */
[----:B------:R-:W-:Y:S01]  /*0c30*/  LOP3.LUT R23, R0, 0xfffffff8, RZ, 0xc0, !PT ;  /* 0xfffffff800177812 */ /* 0x000fe200078ec0ff */
[----:B------:R-:W-:Y:S01]  /*0c40*/  IMAD R5, R5, 0x40, R6 ;  /* 0x0000004005057824 */ /* 0x000fe200078e0206 */
[----:B------:R-:W-:Y:S01]  /*0c50*/  SHF.R.S32.HI R156, RZ, 0x3, R0 ;  /* 0x00000003ff9c7819 */ /* 0x000fe20000011400 */
[C---:B------:R-:W-:Y:S01]  /*0c60*/  IMAD.IADD R10, R12.reuse, 0x1, -R10 ;  /* 0x000000010c0a7824 */ /* 0x040fe200078e0a0a */
[----:B------:R0:W-:Y:S01]  /*0c70*/  STL [R1+0xc], R2 ;  /* 0x00000c0201007387 */ /* 0x0001e20000100800 */
[----:B------:R-:W-:-:S03]  /*0c80*/  IMAD.IADD R23, R12, 0x1, -R23 ;  /* 0x000000010c177824 */ /* 0x000fc600078e0a17 */
[----:B------:R1:W-:Y:S01]  /*0c90*/  STL [R1+0x8], R5 ;  /* 0x0000080501007387 */ /* 0x0003e20000100800 */
[----:B------:R-:W-:-:S04]  /*0ca0*/  LEA.HI R8, R10, R10, RZ, 0x1 ;  /* 0x0000000a0a087211 */ /* 0x000fc800078f08ff */
[----:B------:R-:W-:Y:S02]  /*0cb0*/  LOP3.LUT R11, R8, 0x1ffffffe, RZ, 0xc0, !PT ;  /* 0x1ffffffe080b7812 */ /* 0x000fe400078ec0ff */
[----:B0-----:R-:W-:-:S03]  /*0cc0*/  LOP3.LUT R2, R7, 0x7ffffffc, RZ, 0xc0, !PT ;  /* 0x7ffffffc07027812 */ /* 0x001fc600078ec0ff */
[----:B------:R-:W-:Y:S02]  /*0cd0*/  IMAD.IADD R11, R10, 0x1, -R11 ;  /* 0x000000010a0b7824 */ /* 0x000fe400078e0a0b */
[----:B------:R-:W-:Y:S02]  /*0ce0*/  IMAD.IADD R19, R157, 0x1, -R2 ;  /* 0x000000019d137824 */ /* 0x000fe400078e0a02 */
[----:B-1----:R-:W-:-:S07]  /*0cf0*/  IMAD R22, R11, 0x8, R5 ;  /* 0x000000080b167824 */ /* 0x002fce00078e0205 */
.L_x_1183:
[----:B------:R-:W-:Y:S01]  /*0d00*/  ULDC.64 UR6, c[0x0][0xa28] ;  /* 0x00028a0000067ab9 */ /* 0x000fe20000000a00 */
[----:B------:R-:W-:Y:S01]  /*0d10*/  IMAD.MOV.U32 R0, RZ, RZ, RZ ;  /* 0x000000ffff007224 */ /* 0x000fe200078e00ff */
[----:B------:R-:W-:Y:S01]  /*0d20*/  UISETP.NE.U32.AND UP0, UPT, UR6, URZ, UPT ;  /* 0x0000003f0600728c */ /* 0x000fe2000bf05070 */
[----:B------:R-:W-:-:S03]  /*0d30*/  ULDC UR4, c[0x0][0x424] ;  /* 0x0001090000047ab9 */ /* 0x000fc60000000800 */
[----:B------:R-:W-:-:S03]  /*0d40*/  UISETP.NE.AND.EX UP0, UPT, UR7, URZ, UPT, UP0 ;  /* 0x0000003f0700728c */ /* 0x000fc6000bf05300 */
[----:B------:R-:W-:Y:S02]  /*0d50*/  ULDC.64 UR6, c[0x0][0xa18] ;  /* 0x0002860000067ab9 */ /* 0x000fe40000000a00 */
[----:B------:R-:W-:Y:S01]  /*0d60*/  UISETP.NE.U32.AND UP1, UPT, UR6, URZ, UPT ;  /* 0x0000003f0600728c */ /* 0x000fe2000bf25070 */
[----:B------:R-:W-:-:S03]  /*0d70*/  PLOP3.LUT P0, PT, PT, PT, UP0, 0x80, 0x0 ;  /* 0x000000000000781c */ /* 0x000fc60003f0f008 */
[----:B------:R-:W-:-:S03]  /*0d80*/  UISETP.NE.AND.EX UP1, UPT, UR7, URZ, UPT, UP1 ;  /* 0x0000003f0700728c */ /* 0x000fc6000bf25310 */
[----:B------:R-:W-:Y:S02]  /*0d90*/  @UP0 ULDC.64 UR6, c[0x0][0xa28] ;  /* 0x00028a0000060ab9 */ /* 0x000fe40000000a00 */
[----:B------:R-:W-:Y:S01]  /*0da0*/  @UP0 UIMAD.WIDE UR6, UR47, 0x4, UR6 ;  /* 0x000000042f0608a5 */ /* 0x000fe2000f8e0206 */
[----:B------:R-:W-:-:S05]  /*0db0*/  PLOP3.LUT P2, PT, PT, PT, UP1, 0x80, 0x0 ;  /* 0x000000000000781c */ /* 0x000fca0003f4f018 */
[----:B------:R-:W-:Y:S01]  /*0dc0*/  @UP1 ULDC.64 UR8, c[0x0][0xa18] ;  /* 0x0002860000081ab9 */ /* 0x000fe20000000a00 */
[----:B012---:R-:W-:Y:S02]  /*0dd0*/  IMAD.U32 R4, RZ, RZ, UR6 ;  /* 0x00000006ff047e24 */ /* 0x007fe4000f8e00ff */
[----:B------:R-:W-:Y:S01]  /*0de0*/  IMAD.U32 R5, RZ, RZ, UR7 ;  /* 0x00000007ff057e24 */ /* 0x000fe2000f8e00ff */
[----:B------:R-:W-:-:S04]  /*0df0*/  @UP1 UIMAD.WIDE UR6, UR47, 0x4, UR8 ;  /* 0x000000042f0618a5 */ /* 0x000fc8000f8e0208 */
[----:B-----5:R0:W5:Y:S02]  /*0e00*/  @P0 LDG.E R0, desc[UR50][R4.64] ;  /* 0x0000003204000981 */ /* 0x020164000c1e1900 */
[----:B------:R-:W-:Y:S02]  /*0e10*/  IMAD.U32 R6, RZ, RZ, UR6 ;  /* 0x00000006ff067e24 */ /* 0x000fe4000f8e00ff */
[----:B------:R-:W-:Y:S01]  /*0e20*/  IMAD.U32 R7, RZ, RZ, UR7 ;  /* 0x00000007ff077e24 */ /* 0x000fe2000f8e00ff */
[----:B------:R-:W-:-:S04]  /*0e30*/  ULDC.64 UR6, c[0x0][0x418] ;  /* 0x0001060000067ab9 */ /* 0x000fc80000000a00 */
[----:B------:R0:W5:Y:S01]  /*0e40*/  @P2 LDG.E R18, desc[UR50][R6.64] ;  /* 0x0000003206122981 */ /* 0x000162000c1e1900 */
[----:B------:R-:W-:-:S04]  /*0e50*/  UISETP.NE.U32.AND UP0, UPT, UR6, URZ, UPT ;  /* 0x0000003f0600728c */ /* 0x000fc8000bf05070 */
[----:B------:R-:W-:-:S03]  /*0e60*/  UISETP.NE.AND.EX UP0, UPT, UR7, URZ, UPT, UP0 ;  /* 0x0000003f0700728c */ /* 0x000fc6000bf05300 */
[----:B------:R-:W-:Y:S01]  /*0e70*/  ULDC.64 UR6, c[0x0][0xa20] ;  /* 0x0002880000067ab9 */ /* 0x000fe20000000a00 */
[----:B------:R-:W-:Y:S01]  /*0e80*/  USEL UR4, UR4, 0x1, UP0 ;  /* 0x0000000104047887 */ /* 0x000fe20008000000 */
[----:B------:R-:W-:Y:S01]  /*0e90*/  ISETP.NE.U32.AND P1, PT, RZ, UR6, PT ;  /* 0x00000006ff007c0c */ /* 0x000fe2000bf25070 */
[----:B------:R-:W-:Y:S02]  /*0ea0*/  ULDC UR6, c[0x0][0x2f0] ;  /* 0x0000bc0000067ab9 */ /* 0x000fe40000000800 */
[----:B------:R-:W-:Y:S01]  /*0eb0*/  UIMAD UR4, UR4, UR6, URZ ;  /* 0x00000006040472a4 */ /* 0x000fe2000f8e023f */
[----:B------:R-:W-:Y:S01]  /*0ec0*/  ISETP.NE.AND.EX P1, PT, RZ, UR7, PT, P1 ;  /* 0x00000007ff007c0c */ /* 0x000fe2000bf25310 */
[----:B0-----:R-:W-:-:S12]  /*0ed0*/  @P2 BRA `(.L_x_1088) ;  /* 0x0000000000302947 */ /* 0x001fd80003800000 */
[----:B------:R-:W-:Y:S01]  /*0ee0*/  ULDC.64 UR6, c[0x0][0xa00] ;  /* 0x0002800000067ab9 */ /* 0x000fe20000000a00 */
[----:B-----5:R-:W0:Y:S01]  /*0ef0*/  LDC R18, c[0x0][0x288] ;  /* 0x0000a200ff127b82 */ /* 0x020e220000000800 */
[----:B------:R-:W-:-:S04]  /*0f00*/  ISETP.NE.U32.AND P0, PT, RZ, UR6, PT ;  /* 0x00000006ff007c0c */ /* 0x000fc8000bf05070 */
[----:B------:R-:W-:-:S13]  /*0f10*/  ISETP.NE.AND.EX P0, PT, RZ, UR7, PT, P0 ;  /* 0x00000007ff007c0c */ /* 0x000fda000bf05300 */
[----:B------:R-:W-:Y:S05]  /*0f20*/  @!P0 BRA `(.L_x_1088) ;  /* 0x00000000001c8947 */ /* 0x000fea0003800000 */
[----:B------:R-:W-:Y:S02]  /*0f30*/  ULDC.64 UR6, c[0x0][0xa00] ;  /* 0x0002800000067ab9 */ /* 0x000fe40000000a00 */
[----:B------:R-:W-:-:S06]  /*0f40*/  UIMAD.WIDE UR6, UR47, 0x4, UR6 ;  /* 0x000000042f0678a5 */ /* 0x000fcc000f8e0206 */
[----:B------:R-:W-:Y:S02]  /*0f50*/  IMAD.U32 R4, RZ, RZ, UR6 ;  /* 0x00000006ff047e24 */ /* 0x000fe4000f8e00ff */
[----:B------:R-:W-:-:S05]  /*0f60*/  IMAD.U32 R5, RZ, RZ, UR7 ;  /* 0x00000007ff057e24 */ /* 0x000fca000f8e00ff */
[----:B0-----:R-:W2:Y:S04]  /*0f70*/  LDG.E R18, desc[UR50][R4.64] ;  /* 0x0000003204127981 */ /* 0x001ea8000c1e1900 */
[----:B------:R-:W2:Y:S02]  /*0f80*/  LDG.E R3, desc[UR50][R4.64+0x4] ;  /* 0x0000043204037981 */ /* 0x000ea4000c1e1900 */
[----:B--2---:R-:W-:-:S07]  /*0f90*/  IMAD.IADD R18, R3, 0x1, -R18 ;  /* 0x0000000103127824 */ /* 0x004fce00078e0a12 */
.L_x_1088:
[----:B------:R-:W-:Y:S01]  /*0fa0*/  IMAD.U32 R17, RZ, RZ, UR4 ;  /* 0x00000004ff117e24 */ /* 0x000fe2000f8e00ff */
[----:B------:R-:W-:Y:S01]  /*0fb0*/  UMOV UR40, UR48 ;  /* 0x0000003000287c82 */ /* 0x000fe20008000000 */
[----:B------:R-:W-:Y:S01]  /*0fc0*/  UMOV UR41, UR47 ;  /* 0x0000002f00297c82 */ /* 0x000fe20008000000 */
[----:B------:R-:W-:Y:S05]  /*0fd0*/  @!P1 BRA `(.L_x_1089) ;  /* 0x0000000000189947 */ /* 0x000fea0003800000 */
[----:B------:R-:W-:Y:S02]  /*0fe0*/  ULDC.64 UR6, c[0x0][0xa20] ;  /* 0x0002880000067ab9 */ /* 0x000fe40000000a00 */
[----:B------:R-:W-:-:S06]  /*0ff0*/  UIMAD.WIDE UR6, UR47, 0x4, UR6 ;  /* 0x000000042f0678a5 */ /* 0x000fcc000f8e0206 */
[----:B------:R-:W-:Y:S02]  /*1000*/  IMAD.U32 R4, RZ, RZ, UR6 ;  /* 0x00000006ff047e24 */ /* 0x000fe4000f8e00ff */
[----:B------:R-:W-:-:S05]  /*1010*/  IMAD.U32 R5, RZ, RZ, UR7 ;  /* 0x00000007ff057e24 */ /* 0x000fca000f8e00ff */
[----:B------:R1:W5:Y:S01]  /*1020*/  LDG.E R17, desc[UR50][R4.64] ;  /* 0x0000003204117981 */ /* 0x000362000c1e1900 */
[----:B------:R-:W-:Y:S05]  /*1030*/  BRA `(.L_x_1090) ;  /* 0x00000000002c7947 */ /* 0x000fea0003800000 */
.L_x_1089:
        /* <DEDUP_REMOVED lines=9> */
[----:B------:R-:W2:Y:S02]  /*10d0*/  LDG.E R6, desc[UR50][R4.64+0x4] ;  /* 0x0000043204067981 */ /* 0x000ea4000c1e1900 */
[----:B--2---:R-:W-:-:S07]  /*10e0*/  IMAD.IADD R17, R6, 0x1, -R17 ;  /* 0x0000000106117824 */ /* 0x004fce00078e0a11 */
.L_x_1090:
[----:B------:R-:W2:Y:S01]  /*10f0*/  LDC R3, c[0x0][0x448] ;  /* 0x00011200ff037b82 */ /* 0x000ea20000000800 */
[----:B------:R-:W-:Y:S01]  /*1100*/  UIMAD UR42, UR5, 0xc0, URZ ;  /* 0x000000c0052a78a4 */ /* 0x000fe2000f8e023f */
[----:B-----5:R-:W-:Y:S01]  /*1110*/  IMAD.IADD R17, R17, 0x1, -R0 ;  /* 0x0000000111117824 */ /* 0x020fe200078e0a00 */
[----:B------:R-:W-:Y:S02]  /*1120*/  LOP3.LUT R2, R2, 0xffffffef, RZ, 0xc0, !PT ;  /* 0xffffffef02027812 */ /* 0x000fe400078ec0ff */
[----:B------:R-:W-:Y:S02]  /*1130*/  UIADD3 UR4, UR42, 0xbf, URZ ;  /* 0x000000bf2a047890 */ /* 0x000fe4000fffe03f */
[----:B01----:R-:W-:Y:S01]  /*1140*/  IADD3 R5, R17, 0x1, -R18 ;  /* 0x0000000111057810 */ /* 0x003fe20007ffe812 */
[----:B------:R-:W0:Y:S03]  /*1150*/  LDC.64 R6, c[0x0][0x9e0] ;  /* 0x00027800ff067b82 */ /* 0x000e260000000a00 */
[----:B------:R-:W-:Y:S01]  /*1160*/  IMAD.U32 R0, RZ, RZ, UR4 ;  /* 0x00000004ff007e24 */ /* 0x000fe2000f8e00ff */
[----:B--2---:R-:W-:-:S02]  /*1170*/  ISETP.NE.AND P2, PT, R3, 0x1, PT ;  /* 0x000000010300780c */ /* 0x004fc40003f45270 */
[----:B0-----:R-:W-:-:S11]  /*1180*/  ISETP.GE.AND P1, PT, R7, 0x1, PT ;  /* 0x000000010700780c */ /* 0x001fd60003f26270 */
[----:B------:R-:W0:Y:S01]  /*1190*/  @P2 LDC R3, c[0x0][0x44c] ;  /* 0x00011300ff032b82 */ /* 0x000e220000000800 */
[----:B------:R-:W-:-:S04]  /*11a0*/  @P2 LOP3.LUT R2, R2, 0x10, RZ, 0xfc, !PT ;  /* 0x0000001002022812 */ /* 0x000fc800078efcff */
[----:B------:R-:W-:-:S03]  /*11b0*/  LOP3.LUT R2, R2, 0xfffffff7, RZ, 0xc0, !PT ;  /* 0xfffffff702027812 */ /* 0x000fc600078ec0ff */
[----:B------:R-:W1:Y:S01]  /*11c0*/  @P2 LDC R4, c[0x0][0x450] ;  /* 0x00011400ff042b82 */ /* 0x000e620000000800 */
[----:B------:R-:W-:Y:S01]  /*11d0*/  @P1 LOP3.LUT R2, R2, 0x8, RZ, 0xfc, !PT ;  /* 0x0000000802021812 */ /* 0x000fe200078efcff */
[----:B0-----:R-:W-:-:S05]  /*11e0*/  @P2 IMAD.HI.U32 R3, R3, UR4, RZ ;  /* 0x0000000403032c27 */ /* 0x001fca000f8e00ff */
[----:B-1----:R-:W-:-:S05]  /*11f0*/  @P2 SHF.R.U32.HI R0, RZ, R4, R3 ;  /* 0x00000004ff002219 */ /* 0x002fca0000011603 */
        /* <DEDUP_REMOVED lines=13> */
.L_x_1092:
[----:B------:R-:W-:-:S13]  /*12d0*/  ISETP.NE.AND P0, PT, R7, 0x1, PT ;  /* 0x000000010700780c */ /* 0x000fda0003f05270 */
[----:B------:R-:W0:Y:S02]  /*12e0*/  @P0 LDC.64 R4, c[0x0][0x9e8] ;  /* 0x00027a00ff040b82 */ /* 0x000e240000000a00 */
[----:B0-----:R-:W-:-:S05]  /*12f0*/  @P0 IMAD.HI.U32 R4, R3, R4, RZ ;  /* 0x0000000403040227 */ /* 0x001fca00078e00ff */
[----:B------:R-:W-:-:S07]  /*1300*/  @P0 SHF.R.U32.HI R3, RZ, R5, R4 ;  /* 0x00000005ff030219 */ /* 0x000fce0000011604 */
.L_x_1093:
[----:B------:R-:W-:-:S05]  /*1310*/  IMAD R3, R3, R7, R7 ;  /* 0x0000000703037224 */ /* 0x000fca00078e0207 */
[----:B------:R-:W-:-:S07]  /*1320*/  VIMNMX R0, R0, R3, PT ;  /* 0x0000000300007248 */ /* 0x000fce0003fe0100 */
.L_x_1091:
[----:B------:R-:W0:Y:S01]  /*1330*/  @P2 LDC R5, c[0x0][0x44c] ;  /* 0x00011300ff052b82 */ /* 0x000e220000000800 */
[----:B------:R-:W-:Y:S01]  /*1340*/  IMAD.U32 R4, RZ, RZ, UR42 ;  /* 0x0000002aff047e24 */ /* 0x000fe2000f8e00ff */
[----:B------:R-:W-:Y:S01]  /*1350*/  ULDC UR4, c[0x0][0x9dc] ;  /* 0x0002770000047ab9 */ /* 0x000fe20000000800 */
[----:B------:R-:W-:Y:S02]  /*1360*/  VIADD R3, R0, 0x9f ;  /* 0x0000009f00037836 */ /* 0x000fe40000000000 */
[C---:B------:R-:W-:Y:S02]  /*1370*/  IMAD.IADD R105, R17.reuse, 0x1, -R18 ;  /* 0x0000000111697824 */ /* 0x040fe400078e0a12 */
[----:B------:R-:W-:Y:S01]  /*1380*/  VIADD R0, R17, 0x9f ;  /* 0x0000009f11007836 */ /* 0x000fe20000000000 */
        /* <DEDUP_REMOVED lines=23> */
.L_x_1095:
[----:B------:R-:W-:-:S13]  /*1500*/  ISETP.NE.AND P0, PT, R7, 0x1, PT ;  /* 0x000000010700780c */ /* 0x000fda0003f05270 */
[----:B------:R-:W0:Y:S02]  /*1510*/  @P0 LDC.64 R4, c[0x0][0x9e8] ;  /* 0x00027a00ff040b82 */ /* 0x000e240000000a00 */
[----:B0-----:R-:W-:-:S05]  /*1520*/  @P0 IMAD.HI.U32 R0, R6, R4, RZ ;  /* 0x0000000406000227 */ /* 0x001fca00078e00ff */
[----:B------:R-:W-:-:S07]  /*1530*/  @P0 SHF.R.U32.HI R6, RZ, R5, R0 ;  /* 0x00000005ff060219 */ /* 0x000fce0000011600 */
.L_x_1096:
[----:B------:R-:W-:-:S05]  /*1540*/  IMAD R6, R6, R7, RZ ;  /* 0x0000000706067224 */ /* 0x000fca00078e02ff */
[----:B------:R-:W-:-:S13]  /*1550*/  R2UR UR5, R6 ;  /* 0x00000000060572ca */ /* 0x000fda00000e0000 */
[----:B------:R-:W-:-:S04]  /*1560*/  UISETP.LT.AND UP0, UPT, UR4, UR5, UPT ;  /* 0x000000050400728c */ /* 0x000fc8000bf01270 */
[----:B------:R-:W-:-:S12]  /*1570*/  USEL UR4, UR4, UR5, !UP0 ;  /* 0x0000000504047287 */ /* 0x000fd8000c000000 */
.L_x_1094:
[----:B------:R-:W-:Y:S01]  /*1580*/  UIMAD.WIDE UR4, UR4, 0x66666667, URZ ;  /* 0x66666667040478a5 */ /* 0x000fe2000f8e023f */
[----:B------:R-:W-:Y:S02]  /*1590*/  PLOP3.LUT P0, PT, PT, PT, PT, 0x80, 0x0 ;  /* 0x000000000000781c */ /* 0x000fe40003f0f070 */
[----:B------:R-:W-:Y:S02]  /*15a0*/  CS2R R4, SRZ ;  /* 0x0000000000047805 */ /* 0x000fe4000001ff00 */
[----:B------:R-:W-:Y:S01]  /*15b0*/  CS2R R54, SRZ ;  /* 0x0000000000367805 */ /* 0x000fe2000001ff00 */
[----:B------:R-:W-:Y:S01]  /*15c0*/  USHF.R.U32.HI UR4, URZ, 0x1f, UR5 ;  /* 0x0000001f3f047899 */ /* 0x000fe20008011605 */
[----:B------:R-:W-:Y:S02]  /*15d0*/  CS2R R10, SRZ ;  /* 0x00000000000a7805 */ /* 0x000fe4000001ff00 */
[----:B------:R-:W-:Y:S02]  /*15e0*/  CS2R R52, SRZ ;  /* 0x0000000000347805 */ /* 0x000fe4000001ff00 */
[----:B------:R-:W-:Y:S01]  /*15f0*/  CS2R R12, SRZ ;  /* 0x00000000000c7805 */ /* 0x000fe2000001ff00 */
[----:B------:R-:W-:Y:S01]  /*1600*/  ULEA.HI.SX32 UR4, UR5, UR4, 0x1a ;  /* 0x0000000405047291 */ /* 0x000fe2000f8fd23f */
[----:B------:R-:W-:Y:S01]  /*1610*/  IMAD.MOV.U32 R7, RZ, RZ, RZ ;  /* 0x000000ffff077224 */ /* 0x000fe200078e00ff */
[----:B------:R-:W-:-:S02]  /*1620*/  CS2R R46, SRZ ;  /* 0x00000000002e7805 */ /* 0x000fc4000001ff00 */
[----:B------:R-:W-:Y:S01]  /*1630*/  CS2R R14, SRZ ;  /* 0x00000000000e7805 */ /* 0x000fe2000001ff00 */
[----:B------:R-:W-:Y:S01]  /*1640*/  UISETP.LT.AND UP0, UPT, URZ, UR4, UPT ;  /* 0x000000043f00728c */ /* 0x000fe2000bf01270 */
[----:B------:R-:W-:Y:S02]  /*1650*/  CS2R R44, SRZ ;  /* 0x00000000002c7805 */ /* 0x000fe4000001ff00 */
[----:B------:R-:W-:Y:S02]  /*1660*/  CS2R R20, SRZ ;  /* 0x0000000000147805 */ /* 0x000fe4000001ff00 */
[----:B------:R-:W-:Y:S01]  /*1670*/  CS2R R38, SRZ ;  /* 0x0000000000267805 */ /* 0x000fe2000001ff00 */
[----:B------:R-:W-:Y:S01]  /*1680*/  USEL UR43, URZ, UR4, !UP0 ;  /* 0x000000043f2b7287 */ /* 0x000fe2000c000000 */
[----:B------:R-:W-:Y:S02]  /*1690*/  CS2R R24, SRZ ;  /* 0x0000000000187805 */ /* 0x000fe4000001ff00 */
[----:B------:R-:W-:-:S02]  /*16a0*/  CS2R R36, SRZ ;  /* 0x0000000000247805 */ /* 0x000fc4000001ff00 */
[----:B------:R-:W-:Y:S02]  /*16b0*/  CS2R R28, SRZ ;  /* 0x00000000001c7805 */ /* 0x000fe4000001ff00 */
[----:B------:R-:W-:Y:S01]  /*16c0*/  CS2R R30, SRZ ;  /* 0x00000000001e7805 */ /* 0x000fe2000001ff00 */
[----:B------:R-:W-:Y:S01]  /*16d0*/  IMAD.MOV.U32 R26, RZ, RZ, RZ ;  /* 0x000000ffff1a7224 */ /* 0x000fe200078e00ff */
[----:B------:R-:W-:Y:S02]  /*16e0*/  ISETP.GT.AND P1, PT, R104, UR43, PT ;  /* 0x0000002b68007c0c */ /* 0x000fe4000bf24270 */
[----:B------:R-:W-:Y:S01]  /*16f0*/  CS2R R56, SRZ ;  /* 0x0000000000387805 */ /* 0x000fe2000001ff00 */
[----:B------:R-:W-:Y:S02]  /*1700*/  IMAD.MOV.U32 R41, RZ, RZ, RZ ;  /* 0x000000ffff297224 */ /* 0x000fe400078e00ff */
[----:B------:R-:W-:-:S08]  /*1710*/  IMAD.MOV.U32 R58, RZ, RZ, RZ ;  /* 0x000000ffff3a7224 */ /* 0x000fd000078e00ff */
        /* <DEDUP_REMOVED lines=8> */
[----:B------:R-:W-:-:S06]  /*17a0*/  SHF.R.S32.HI R0, RZ, 0x7, R0 ;  /* 0x00000007ff007819 */ /* 0x000fcc0000011400 */
        /* <DEDUP_REMOVED lines=28> */
.L_x_1098:
        /* <DEDUP_REMOVED lines=16> */
[----:B------:R-:W-:Y:S02]  /*1a70*/  @UP0 UIMAD.WIDE.U32 UR12, UR47, UR16, URZ ;  /* 0x000000102f0c02a5 */ /* 0x000fe4000f8e003f */
[----:B------:R-:W-:-:S02]  /*1a80*/  @UP0 UIMAD UR17, UR47, UR17, UR8 ;  /* 0x000000112f1102a4 */ /* 0x000fc4000f8e0208 */
[----:B------:R-:W-:Y:S02]  /*1a90*/  @UP0 USHF.R.S32.HI UR16, URZ, 0x1f, UR48 ;  /* 0x0000001f3f100899 */ /* 0x000fe40008011430 */
[----:B------:R-:W-:Y:S02]  /*1aa0*/  @UP1 USHF.R.S32.HI UR19, URZ, 0x1f, UR48 ;  /* 0x0000001f3f131899 */ /* 0x000fe40008011430 */
[----:B------:R-:W-:Y:S02]  /*1ab0*/  @UP1 UIMAD.WIDE.U32 UR8, UR47, UR14, URZ ;  /* 0x0000000e2f0812a5 */ /* 0x000fe4000f8e003f */
[----:B------:R-:W-:Y:S02]  /*1ac0*/  @UP1 UIMAD UR18, UR47, UR15, UR10 ;  /* 0x0000000f2f1212a4 */ /* 0x000fe4000f8e020a */
[----:B------:R-:W-:Y:S01]  /*1ad0*/  @UP0 UIADD3 UR13, UR13, UR17, URZ ;  /* 0x000000110d0d0290 */ /* 0x000fe2000fffe03f */
[----:B------:R-:W-:Y:S01]  /*1ae0*/  @UP0 ULDC.64 UR14, c[0x0][0x9b0] ;  /* 0x00026c00000e0ab9 */ /* 0x000fe20000000a00 */
[----:B------:R-:W-:Y:S01]  /*1af0*/  @UP1 ULDC.64 UR10, c[0x0][0x9c0] ;  /* 0x00027000000a1ab9 */ /* 0x000fe20000000a00 */
        /* <DEDUP_REMOVED lines=31> */
.L_x_1291:
[----:B------:R-:W-:Y:S05]  /*1cf0*/  @!P0 BRA `(.L_x_1100) ;  /* 0x0000000000048947 */ /* 0x000fea0003800000 */
[----:B------:R-:W-:Y:S01]  /*1d00*/  BPT.TRAP 0x1 ;  /* 0x000000040000795c */ /* 0x000fe20000300000 */
.L_x_1100:
[----:B------:R-:W-:Y:S02]  /*1d10*/  IMAD.U32 R106, RZ, RZ, UR38 ;  /* 0x00000026ff6a7e24 */ /* 0x000fe4000f8e00ff */
[----:B0-----:R-:W-:-:S03]  /*1d20*/  IMAD.U32 R3, RZ, RZ, UR37 ;  /* 0x00000025ff037e24 */ /* 0x001fc6000f8e00ff */
[----:B------:R-:W-:Y:S02]  /*1d30*/  LEA R106, R106, UR45, 0x3 ;  /* 0x0000002d6a6a7c11 */ /* 0x000fe4000f8e18ff */
[----:B------:R-:W-:-:S04]  /*1d40*/  SHF.L.U32 R3, R3, 0x1f, RZ ;  /* 0x0000001f03037819 */ /* 0x000fc800000006ff */
[----:B------:R0:W1:Y:S01]  /*1d50*/  SYNCS.PHASECHK.TRANS64.TRYWAIT P1, [R106+URZ+0x13230], R3 ;  /* 0x013230036a0075a7 */ /* 0x000062000802017f */
[----:B------:R-:W-:Y:S05]  /*1d60*/  @!P0 BRA `(.L_x_1101) ;  /* 0x0000000000048947 */ /* 0x000fea0003800000 */
[----:B------:R-:W-:Y:S01]  /*1d70*/  BPT.TRAP 0x1 ;  /* 0x000000040000795c */ /* 0x000fe20000300000 */
.L_x_1101:
[----:B-1----:R-:W-:Y:S05]  /*1d80*/  @P1 BRA `(.L_x_1102) ;  /* 0x0000000000081947 */ /* 0x002fea0003800000 */
[----:B------:R-:W1:Y:S02]  /*1d90*/  SYNCS.PHASECHK.TRANS64.TRYWAIT P1, [R106+URZ+0x13230], R3 ;  /* 0x013230036a0075a7 */ /* 0x000e64000802017f */
[----:B-1----:R-:W-:Y:S05]  /*1da0*/  @!P1 BRA `(.L_x_1103) ;  /* 0x00000198000c9947 */ /* 0x002fea0003800000 */
.L_x_1102:
        /* <DEDUP_REMOVED lines=73> */
.L_x_1104:
[----:B------:R-:W2:Y:S01]  /*2240*/  LDC R114, c[0x0][0x448] ;  /* 0x00011200ff727b82 */ /* 0x000ea20000000800 */
[C---:B------:R-:W-:Y:S01]  /*2250*/  FMUL.FTZ R4, R0.reuse, R91 ;  /* 0x0000005b00047220 */ /* 0x040fe20000410000 */
[C---:B------:R-:W-:Y:S01]  /*2260*/  FMUL.FTZ R91, R0.reuse, R96 ;  /* 0x00000060005b7220 */ /* 0x040fe20000410000 */
        /* <DEDUP_REMOVED lines=22> */
[----:B------:R-:W-:Y:S01]  /*23d0*/  FMUL.FTZ R47, R0, R55 ;  /* 0x00000037002f7220 */ /* 0x000fe20000410000 */
[----:B------:R-:W-:Y:S01]  /*23e0*/  R2UR UR6, R106 ;  /* 0x000000006a0672ca */ /* 0x000fe200000e0000 */
        /* <DEDUP_REMOVED lines=14> */
[----:B------:R-:W-:Y:S01]  /*24d0*/  UIADD3 UR6, UR6, 0x13240, URZ ;  /* 0x0001324006067890 */ /* 0x000fe2000fffe03f */
        /* <DEDUP_REMOVED lines=23> */
[----:B------:R-:W-:Y:S02]  /*2650*/  IMAD.MOV.U32 R25, RZ, RZ, -0xa0 ;  /* 0xffffff60ff197424 */ /* 0x000fe400078e00ff */
[C---:B------:R-:W-:Y:S01]  /*2660*/  FMUL.FTZ R62, R0.reuse, R70 ;  /* 0x00000046003e7220 */ /* 0x040fe20000410000 */
[C---:B------:R-:W-:Y:S01]  /*2670*/  FMUL.FTZ R40, R0.reuse, R42 ;  /* 0x0000002a00287220 */ /* 0x040fe20000410000 */
[C---:B------:R-:W-:Y:S01]  /*2680*/  FMUL.FTZ R30, R0.reuse, R34 ;  /* 0x00000022001e7220 */ /* 0x040fe20000410000 */
[----:B-1----:R-:W-:Y:S01]  /*2690*/  @P2 SHF.R.U32.HI R102, RZ, R49, R24 ;  /* 0x00000031ff662219 */ /* 0x002fe20000011618 */
[----:B------:R-:W-:Y:S01]  /*26a0*/  UPRMT UR6, UR44, 0x654, UR6 ;  /* 0x000006542c067896 */ /* 0x000fe20008000006 */
        /* <DEDUP_REMOVED lines=24> */
[----:B------:R-:W1:Y:S01]  /*2830*/  MUFU.TANH R6, R6 ;  /* 0x0000000600067308 */ /* 0x000e620000002400 */
[--C-:B------:R-:W-:Y:S01]  /*2840*/  IMAD R24, R104, -0xa0, R17.reuse ;  /* 0xffffff6068187824 */ /* 0x100fe200078e0211 */
[----:B------:R-:W-:Y:S01]  /*2850*/  ULDC UR22, c[0x0][0x9dc] ;  /* 0x0002770000167ab9 */ /* 0x000fe20000000800 */
[----:B------:R-:W-:Y:S01]  /*2860*/  SYNCS.ARRIVE.TRANS64.RED.A1T0 RZ, [UR6], RZ ;  /* 0x000000ffffff79a7 */ /* 0x000fe20008100406 */
[----:B------:R-:W-:Y:S01]  /*2870*/  ULOP3.LUT UR6, URZ, UR22, URZ, 0x33, !UPT ;  /* 0x000000163f067292 */ /* 0x000fe2000f8e333f */
[----:B------:R-:W-:Y:S01]  /*2880*/  IADD3 R110, -R18, R107, R17 ;  /* 0x0000006b126e7210 */ /* 0x000fe20007ffe111 */
[----:B------:R-:W-:Y:S01]  /*2890*/  VIADD R24, R24, 0xa0 ;  /* 0x000000a018187836 */ /* 0x000fe20000000000 */
[----:B------:R-:W-:Y:S01]  /*28a0*/  ULDC UR7, c[0x0][0x9e0] ;  /* 0x0002780000077ab9 */ /* 0x000fe20000000800 */
[----:B------:R-:W2:Y:S01]  /*28b0*/  MUFU.TANH R7, R7 ;  /* 0x0000000700077308 */ /* 0x000ea20000002400 */
        /* <DEDUP_REMOVED lines=86> */
[----:B------:R-:W-:Y:S01]  /*2e20*/  IADD3 R34, -R18, R17, R35 ;  /* 0x0000001112227210 */ /* 0x000fe20007ffe123 */
        /* <DEDUP_REMOVED lines=12> */
.L_x_1107:
[----:B------:R-:W-:Y:S02]  /*2ef0*/  ULDC UR6, c[0x0][0x9e4] ;  /* 0x0002790000067ab9 */ /* 0x000fe40000000800 */
[----:B------:R-:W-:-:S05]  /*2f00*/  IMAD.U32 R37, RZ, RZ, UR6 ;  /* 0x00000006ff257e24 */ /* 0x000fca000f8e00ff */
[----:B------:R-:W-:-:S13]  /*2f10*/  ISETP.NE.AND P1, PT, R37, 0x1, PT ;  /* 0x000000012500780c */ /* 0x000fda0003f25270 */
[----:B------:R-:W1:Y:S02]  /*2f20*/  @P1 LDC.64 R24, c[0x0][0x9e8] ;  /* 0x00027a00ff181b82 */ /* 0x000e640000000a00 */
[----:B-1----:R-:W-:-:S05]  /*2f30*/  @P1 IMAD.HI.U32 R24, R34, R24, RZ ;  /* 0x0000001822181227 */ /* 0x002fca00078e00ff */
[----:B------:R-:W-:-:S07]  /*2f40*/  @P1 SHF.R.U32.HI R34, RZ, R25, R24 ;  /* 0x00000019ff221219 */ /* 0x000fce0000011618 */
.L_x_1108:
[----:B------:R-:W-:Y:S05]  /*2f50*/  BSYNC B0 ;  /* 0x0000000000007941 */ /* 0x000fea0003800000 */
.L_x_1106:
[----:B------:R-:W-:-:S05]  /*2f60*/  IMAD R34, R34, R37, R107 ;  /* 0x0000002522227224 */ /* 0x000fca00078e026b */
[----:B------:R-:W-:Y:S02]  /*2f70*/  VIADDMNMX R112, R34, R37, R112, PT ;  /* 0x0000002522707246 */ /* 0x000fe40003800170 */
[----:B------:R-:W-:-:S07]  /*2f80*/  VIMNMX R113, R113, R34, !PT ;  /* 0x0000002271717248 */ /* 0x000fce0007fe0100 */
.L_x_1105:
        /* <DEDUP_REMOVED lines=95> */
[----:B------:R-:W-:Y:S01]  /*3580*/  FSEL R25, R82, -INF , !P3 ;  /* 0xff80000052197808 */ /* 0x000fe20005800000 */
[----:B-1----:R-:W-:Y:S01]  /*3590*/  IMAD.IADD R82, R110, 0x1, R7 ;  /* 0x000000016e527824 */ /* 0x002fe200078e0207 */
        /* <DEDUP_REMOVED lines=19> */
[----:B------:R-:W-:-:S02]  /*36d0*/  VIADDMNMX R83, R7, R109, R108, PT ;  /* 0x0000006d07537246 */ /* 0x000fc4000380016c */
        /* <DEDUP_REMOVED lines=131> */
.L_x_1111:
[----:B------:R-:W-:Y:S02]  /*3f10*/  ULDC UR6, c[0x0][0x9e4] ;  /* 0x0002790000067ab9 */ /* 0x000fe40000000800 */
[----:B------:R-:W-:-:S05]  /*3f20*/  IMAD.U32 R86, RZ, RZ, UR6 ;  /* 0x00000006ff567e24 */ /* 0x000fca000f8e00ff */
[----:B------:R-:W-:-:S13]  /*3f30*/  ISETP.NE.AND P6, PT, R86, 0x1, PT ;  /* 0x000000015600780c */ /* 0x000fda0003fc5270 */
[----:B------:R-:W0:Y:S02]  /*3f40*/  @P6 LDC.64 R6, c[0x0][0x9e8] ;  /* 0x00027a00ff066b82 */ /* 0x000e240000000a00 */
[----:B0-----:R-:W-:-:S05]  /*3f50*/  @P6 IMAD.HI.U32 R6, R84, R6, RZ ;  /* 0x0000000654066227 */ /* 0x001fca00078e00ff */
[----:B------:R-:W-:-:S07]  /*3f60*/  @P6 SHF.R.U32.HI R84, RZ, R7, R6 ;  /* 0x00000007ff546219 */ /* 0x000fce0000011606 */
.L_x_1112:
[----:B------:R-:W-:Y:S05]  /*3f70*/  BSYNC B0 ;  /* 0x0000000000007941 */ /* 0x000fea0003800000 */
.L_x_1110:
[----:B------:R-:W-:-:S05]  /*3f80*/  IMAD R84, R84, R86, R107 ;  /* 0x0000005654547224 */ /* 0x000fca00078e026b */
[----:B------:R-:W-:Y:S02]  /*3f90*/  VIADDMNMX R83, R84, R86, R83, PT ;  /* 0x0000005654537246 */ /* 0x000fe40003800153 */
[----:B------:R-:W-:-:S07]  /*3fa0*/  VIMNMX R82, R82, R84, !PT ;  /* 0x0000005452527248 */ /* 0x000fce0007fe0100 */
.L_x_1109:
        /* <DEDUP_REMOVED lines=15> */
[----:B------:R-:W-:Y:S02]  /*40a0*/  LOP3.LUT P6, RZ, R16, 0x800000, RZ, 0xc0, !PT ;  /* 0x0080000010ff7812 */ /* 0x000fe400078cc0ff */
[----:B------:R-:W-:Y:S02]  /*40b0*/  ISETP.LT.OR P1, PT, R83, 0x11, P1 ;  /* 0x000000115300780c */ /* 0x000fe40000f21670 */
[----:B------:R-:W-:Y:S02]  /*40c0*/  ISETP.GT.AND P5, PT, R82, RZ, !P5 ;  /* 0x000000ff5200720c */ /* 0x000fe40006fa4270 */
[----:B------:R-:W-:Y:S02]  /*40d0*/  FSEL R10, R10, -INF , !P1 ;  /* 0xff8000000a0a7808 */ /* 0x000fe40004800000 */
[----:B------:R-:W-:-:S02]  /*40e0*/  LOP3.LUT P1, RZ, R16, 0x80000000, RZ, 0xc0, !PT ;  /* 0x8000000010ff7812 */ /* 0x000fc4000782c0ff */
[----:B------:R-:W-:Y:S02]  /*40f0*/  ISETP.LT.OR P5, PT, R83, 0x1, P5 ;  /* 0x000000015300780c */ /* 0x000fe40002fa1670 */
[C---:B------:R-:W-:Y:S02]  /*4100*/  ISETP.GT.AND P1, PT, R82.reuse, 0x11, !P1 ;  /* 0x000000115200780c */ /* 0x040fe40004f24270 */
[----:B------:R-:W-:Y:S02]  /*4110*/  FSEL R97, R3, -INF , !P5 ;  /* 0xff80000003617808 */ /* 0x000fe40006800000 */
[----:B------:R-:W-:Y:S02]  /*4120*/  ISETP.LT.OR P1, PT, R83, 0x12, P1 ;  /* 0x000000125300780c */ /* 0x000fe40000f21670 */
[----:B------:R-:W-:Y:S02]  /*4130*/  ISETP.GT.AND P3, PT, R82, 0x91, !P3 ;  /* 0x000000915200780c */ /* 0x000fe40005f64270 */
[----:B------:R-:W-:-:S02]  /*4140*/  FSEL R11, R11, -INF , !P1 ;  /* 0xff8000000b0b7808 */ /* 0x000fc40004800000 */
[----:B------:R-:W-:Y:S02]  /*4150*/  LOP3.LUT P1, RZ, R16, 0x40000000, RZ, 0xc0, !PT ;  /* 0x4000000010ff7812 */ /* 0x000fe4000782c0ff */
[C---:B------:R-:W-:Y:S02]  /*4160*/  ISETP.GT.AND P4, PT, R82.reuse, 0x98, !P4 ;  /* 0x000000985200780c */ /* 0x040fe40006784270 */
[----:B------:R-:W-:Y:S02]  /*4170*/  ISETP.GT.AND P1, PT, R82, 0x18, !P1 ;  /* 0x000000185200780c */ /* 0x000fe40004f24270 */
[C---:B------:R-:W-:Y:S02]  /*4180*/  ISETP.LT.OR P3, PT, R83.reuse, 0x92, P3 ;  /* 0x000000925300780c */ /* 0x040fe40001f61670 */
[C---:B------:R-:W-:Y:S02]  /*4190*/  ISETP.LT.OR P1, PT, R83.reuse, 0x19, P1 ;  /* 0x000000195300780c */ /* 0x040fe40000f21670 */
[----:B------:R-:W-:-:S02]  /*41a0*/  ISETP.LT.OR P4, PT, R83, 0x99, P4 ;  /* 0x000000995300780c */ /* 0x000fc40002781670 */
        /* <DEDUP_REMOVED lines=134> */
[----:B------:R-:W-:Y:S01]  /*4a10*/  LOP3.LUT P2, RZ, R16, 0x4, RZ, 0xc0, !PT ;  /* 0x0000000410ff7812 */ /* 0x000fe2000784c0ff */
[----:B------:R-:W0:Y:S01]  /*4a20*/  SHFL.BFLY PT, R9, R56, 0x2, 0x1f ;  /* 0x0c401f0038097f89 */ /* 0x000e2200000e0000 */
[----:B------:R-:W-:Y:S02]  /*4a30*/  FSEL R46, R46, -INF , !P1 ;  /* 0xff8000002e2e7808 */ /* 0x000fe40004800000 */
[----:B------:R-:W-:-:S02]  /*4a40*/  LOP3.LUT P1, RZ, R16, 0x20, RZ, 0xc0, !PT ;  /* 0x0000002010ff7812 */ /* 0x000fc4000782c0ff */
[----:B------:R-:W-:Y:S02]  /*4a50*/  LOP3.LUT P6, RZ, R16, 0x2, RZ, 0xc0, !PT ;  /* 0x0000000210ff7812 */ /* 0x000fe400078cc0ff */
[----:B------:R-:W-:-:S04]  /*4a60*/  ISETP.GT.AND P1, PT, R82, 0x79, !P1 ;  /* 0x000000795200780c */ /* 0x000fc80004f24270 */
[----:B------:R-:W-:-:S04]  /*4a70*/  ISETP.LT.OR P1, PT, R83, 0x7a, P1 ;  /* 0x0000007a5300780c */ /* 0x000fc80000f21670 */
[----:B------:R-:W-:Y:S02]  /*4a80*/  FSEL R47, R47, -INF , !P1 ;  /* 0xff8000002f2f7808 */ /* 0x000fe40004800000 */
[----:B------:R-:W-:-:S04]  /*4a90*/  LOP3.LUT P1, RZ, R16, 0x10, RZ, 0xc0, !PT ;  /* 0x0000001010ff7812 */ /* 0x000fc8000782c0ff */
[----:B------:R-:W-:Y:S02]  /*4aa0*/  ISETP.GT.AND P1, PT, R82, 0x80, !P1 ;  /* 0x000000805200780c */ /* 0x000fe40004f24270 */
[----:B0-----:R-:W-:Y:S02]  /*4ab0*/  FMNMX.FTZ R84, R56, R9, !PT ;  /* 0x0000000938547209 */ /* 0x001fe40007810000 */
[----:B------:R-:W-:-:S03]  /*4ac0*/  ISETP.LT.OR P1, PT, R83, 0x81, P1 ;  /* 0x000000815300780c */ /* 0x000fc60000f21670 */
[----:B------:R-:W0:Y:S01]  /*4ad0*/  SHFL.BFLY PT, R9, R84, 0x1, 0x1f ;  /* 0x0c201f0054097f89 */ /* 0x000e2200000e0000 */
[----:B------:R-:W-:Y:S02]  /*4ae0*/  FSEL R26, R26, -INF , !P1 ;  /* 0xff8000001a1a7808 */ /* 0x000fe40004800000 */
[----:B------:R-:W-:-:S04]  /*4af0*/  LOP3.LUT P1, RZ, R16, 0x8, RZ, 0xc0, !PT ;  /* 0x0000000810ff7812 */ /* 0x000fc8000782c0ff */
[----:B------:R-:W-:-:S04]  /*4b00*/  ISETP.GT.AND P1, PT, R82, 0x81, !P1 ;  /* 0x000000815200780c */ /* 0x000fc80004f24270 */
[----:B------:R-:W-:-:S04]  /*4b10*/  ISETP.LT.OR P1, PT, R83, 0x82, P1 ;  /* 0x000000825300780c */ /* 0x000fc80000f21670 */
[----:B------:R-:W-:Y:S02]  /*4b20*/  FSEL R27, R27, -INF , !P1 ;  /* 0xff8000001b1b7808 */ /* 0x000fe40004800000 */
[----:B------:R-:W-:Y:S02]  /*4b30*/  ISETP.GT.AND P1, PT, R82, 0x88, !P2 ;  /* 0x000000885200780c */ /* 0x000fe40005724270 */
[----:B------:R-:W-:Y:S02]  /*4b40*/  LOP3.LUT P2, RZ, R2, 0x2, RZ, 0xc0, !PT ;  /* 0x0000000202ff7812 */ /* 0x000fe4000784c0ff */
[----:B------:R-:W-:Y:S02]  /*4b50*/  ISETP.LT.OR P1, PT, R83, 0x89, P1 ;  /* 0x000000895300780c */ /* 0x000fe40000f21670 */
[----:B0-----:R-:W-:Y:S02]  /*4b60*/  FMNMX.FTZ R9, R84, R9, !PT ;  /* 0x0000000954097209 */ /* 0x001fe40007810000 */
[----:B------:R-:W-:-:S02]  /*4b70*/  FSEL R28, R28, -INF , !P1 ;  /* 0xff8000001c1c7808 */ /* 0x000fc40004800000 */
[----:B------:R-:W-:Y:S01]  /*4b80*/  ISETP.GT.AND P1, PT, R82, 0x89, !P6 ;  /* 0x000000895200780c */ /* 0x000fe20007724270 */
[----:B------:R-:W-:-:S01]  /*4b90*/  FFMA.FTZ R98, R9, R98, -8 ;  /* 0xc100000009627423 */ /* 0x000fc20000010062 */
        /* <DEDUP_REMOVED lines=15> */
[----:B------:R-:W-:Y:S01]  /*4c90*/  ISETP.LT.OR P1, PT, R83, 0x91, P1 ;  /* 0x000000915300780c */ /* 0x000fe20000f21670 */
[--C-:B------:R-:W-:Y:S01]  /*4ca0*/  FFMA.FTZ R84, R89, UR20, -R98.reuse ;  /* 0x0000001459547c23 */ /* 0x100fe20008010862 */
[----:B------:R-:W-:Y:S01]  /*4cb0*/  FMNMX.FTZ R91, R6, R91, !PT ;  /* 0x0000005b065b7209 */ /* 0x000fe20007810000 */
[--C-:B------:R-:W-:Y:S01]  /*4cc0*/  FFMA.FTZ R89, R92, UR20, -R98.reuse ;  /* 0x000000145c597c23 */ /* 0x100fe20008010862 */
[----:B------:R-:W-:Y:S01]  /*4cd0*/  FSEL R30, R30, -INF , !P1 ;  /* 0xff8000001e1e7808 */ /* 0x000fe20004800000 */
[--C-:B------:R-:W-:Y:S01]  /*4ce0*/  FFMA.FTZ R92, R96, UR20, -R98.reuse ;  /* 0x00000014605c7c23 */ /* 0x100fe20008010862 */
[----:B------:R-:W-:Y:S01]  /*4cf0*/  FMNMX.FTZ R56, R10, R91, !PT ;  /* 0x0000005b0a387209 */ /* 0x000fe20007810000 */
[--C-:B------:R-:W-:Y:S01]  /*4d00*/  FFMA.FTZ R96, R76, UR20, -R98.reuse ;  /* 0x000000144c607c23 */ /* 0x100fe20008010862 */
[----:B------:R-:W-:-:S01]  /*4d10*/  FFMA.FTZ R76, R78, UR20, -R98 ;  /* 0x000000144e4c7c23 */ /* 0x000fc20008010862 */
[--C-:B------:R-:W-:Y:S01]  /*4d20*/  FFMA.FTZ R78, R80, UR20, -R98.reuse ;  /* 0x00000014504e7c23 */ /* 0x100fe20008010862 */
[----:B------:R-:W-:Y:S01]  /*4d30*/  FMNMX.FTZ R93, R11, R56, !PT ;  /* 0x000000380b5d7209 */ /* 0x000fe20007810000 */
[--C-:B------:R-:W-:Y:S01]  /*4d40*/  FFMA.FTZ R80, R50, UR20, -R98.reuse ;  /* 0x0000001432507c23 */ /* 0x100fe20008010862 */
[----:B------:R-:W-:Y:S01]  /*4d50*/  ISETP.LT.OR P2, PT, R83, 0x9a, P2 ;  /* 0x0000009a5300780c */ /* 0x000fe20001741670 */
[--C-:B------:R-:W-:Y:S01]  /*4d60*/  FFMA.FTZ R24, R24, UR20, -R98.reuse ;  /* 0x0000001418187c23 */ /* 0x100fe20008010862 */
[----:B------:R-:W-:Y:S01]  /*4d70*/  FMNMX.FTZ R56, R12, R93, !PT ;  /* 0x0000005d0c387209 */ /* 0x000fe20007810000 */
[----:B------:R-:W-:Y:S01]  /*4d80*/  MUFU.EX2 R3, R3 ;  /* 0x0000000300037308 */ /* 0x000fe20000000800 */
[----:B------:R-:W-:Y:S01]  /*4d90*/  FSEL R50, R32, -INF , !P4 ;  /* 0xff80000020327808 */ /* 0x000fe20006000000 */
[--C-:B------:R-:W-:Y:S01]  /*4da0*/  FFMA.FTZ R94, R94, UR20, -R98.reuse ;  /* 0x000000145e5e7c23 */ /* 0x100fe20008010862 */
[----:B------:R-:W-:Y:S01]  /*4db0*/  FMNMX.FTZ R93, R13, R56, !PT ;  /* 0x000000380d5d7209 */ /* 0x000fe20007810000 */
[--C-:B------:R-:W-:Y:S01]  /*4dc0*/  FFMA.FTZ R77, R77, UR20, -R98.reuse ;  /* 0x000000144d4d7c23 */ /* 0x100fe20008010862 */
[----:B------:R-:W-:Y:S01]  /*4dd0*/  FSEL R33, R33, -INF , !P2 ;  /* 0xff80000021217808 */ /* 0x000fe20005000000 */
        /* <DEDUP_REMOVED lines=26> */
[----:B------:R-:W1:Y:S01]  /*4f80*/  MUFU.EX2 R85, R85 ;  /* 0x0000005500557308 */ /* 0x000e620000000800 */
[----:B0-----:R-:W-:-:S01]  /*4f90*/  FFMA.FTZ R80, R55, UR20, -R98 ;  /* 0x0000001437507c23 */ /* 0x001fc20008010862 */
[----:B------:R-:W-:Y:S01]  /*4fa0*/  ISETP.NE.AND P6, PT, R114, 0x1, PT ;  /* 0x000000017200780c */ /* 0x000fe20003fc5270 */
[----:B------:R-:W-:-:S01]  /*4fb0*/  FFMA.FTZ R68, R68, UR20, -R98 ;  /* 0x0000001444447c23 */ /* 0x000fc20008010862 */
[----:B------:R-:W-:Y:S01]  /*4fc0*/  FMNMX.FTZ R56, R75, R56, !PT ;  /* 0x000000384b387209 */ /* 0x000fe20007810000 */
[----:B------:R-:W-:-:S01]  /*4fd0*/  FFMA.FTZ R67, R67, UR20, -R98 ;  /* 0x0000001443437c23 */ /* 0x000fc20008010862 */
[--C-:B------:R-:W-:Y:S01]  /*4fe0*/  FFMA.FTZ R69, R69, UR20, -R98.reuse ;  /* 0x0000001445457c23 */ /* 0x100fe20008010862 */
[----:B------:R-:W-:-:S01]  /*4ff0*/  FFMA.FTZ R64, R64, UR20, -R98 ;  /* 0x0000001440407c23 */ /* 0x000fc20008010862 */
[----:B------:R-:W-:Y:S01]  /*5000*/  FMNMX.FTZ R56, R7, R56, !PT ;  /* 0x0000003807387209 */ /* 0x000fe20007810000 */
[----:B------:R-:W-:Y:S01]  /*5010*/  MUFU.EX2 R86, R86 ;  /* 0x0000005600567308 */ /* 0x000fe20000000800 */
[----:B------:R-:W-:-:S01]  /*5020*/  FFMA.FTZ R53, R53, UR20, -R98 ;  /* 0x0000001435357c23 */ /* 0x000fc20008010862 */
[--C-:B------:R-:W-:Y:S01]  /*5030*/  FFMA.FTZ R66, R66, UR20, -R98.reuse ;  /* 0x0000001442427c23 */ /* 0x100fe20008010862 */
[----:B------:R-:W-:Y:S01]  /*5040*/  FMNMX.FTZ R95, R57, R56, !PT ;  /* 0x00000038395f7209 */ /* 0x000fe20007810000 */
[----:B------:R-:W-:-:S03]  /*5050*/  FFMA.FTZ R65, R65, UR20, -R98 ;  /* 0x0000001441417c23 */ /* 0x000fc60008010862 */
[----:B------:R-:W-:Y:S01]  /*5060*/  FMNMX.FTZ R56, R58, R95, !PT ;  /* 0x0000005f3a387209 */ /* 0x000fe20007810000 */
[----:B------:R-:W-:Y:S01]  /*5070*/  MUFU.EX2 R87, R87 ;  /* 0x0000005700577308 */ /* 0x000fe20000000800 */
[----:B-1----:R-:W-:Y:S02]  /*5080*/  F2FP.SATFINITE.E4M3.F32.PACK_AB_MERGE_C R152, R85, R84, RZ ;  /* 0x000000545598723e */ /* 0x002fe400048070ff */
[----:B------:R-:W-:Y:S02]  /*5090*/  FMNMX.FTZ R95, R59, R56, !PT ;  /* 0x000000383b5f7209 */ /* 0x000fe40007810000 */
[----:B------:R-:W-:Y:S02]  /*50a0*/  F2FP.SATFINITE.E4M3.F32.PACK_AB_MERGE_C R152, R24, R3, R152 ;  /* 0x000000031898723e */ /* 0x000fe40004807098 */
[----:B------:R-:W-:Y:S01]  /*50b0*/  FMNMX.FTZ R56, R60, R95, !PT ;  /* 0x0000005f3c387209 */ /* 0x000fe20007810000 */
[----:B------:R-:W-:Y:S03]  /*50c0*/  MUFU.EX2 R88, R88 ;  /* 0x0000005800587308 */ /* 0x000fe60000000800 */
[----:B------:R-:W-:-:S04]  /*50d0*/  FMNMX.FTZ R95, R61, R56, !PT ;  /* 0x000000383d5f7209 */ /* 0x000fc80007810000 */
[----:B------:R-:W-:Y:S01]  /*50e0*/  FMNMX.FTZ R56, R62, R95, !PT ;  /* 0x0000005f3e387209 */ /* 0x000fe20007810000 */
[----:B------:R-:W0:Y:S03]  /*50f0*/  MUFU.EX2 R89, R89 ;  /* 0x0000005900597308 */ /* 0x000e260000000800 */
[----:B------:R-:W-:-:S04]  /*5100*/  FMNMX.FTZ R95, R63, R56, !PT ;  /* 0x000000383f5f7209 */ /* 0x000fc80007810000 */
[----:B------:R-:W-:Y:S01]  /*5110*/  FMNMX.FTZ R56, R40, R95, !PT ;  /* 0x0000005f28387209 */ /* 0x000fe20007810000 */
[----:B------:R-:W-:Y:S03]  /*5120*/  MUFU.EX2 R90, R90 ;  /* 0x0000005a005a7308 */ /* 0x000fe60000000800 */
[----:B------:R-:W-:-:S04]  /*5130*/  FMNMX.FTZ R95, R41, R56, !PT ;  /* 0x00000038295f7209 */ /* 0x000fc80007810000 */
[----:B------:R-:W-:Y:S01]  /*5140*/  FMNMX.FTZ R56, R42, R95, !PT ;  /* 0x0000005f2a387209 */ /* 0x000fe20007810000 */
[----:B------:R-:W-:Y:S01]  /*5150*/  MUFU.EX2 R91, R94 ;  /* 0x0000005e005b7308 */ /* 0x000fe20000000800 */
[----:B0-----:R-:W-:Y:S02]  /*5160*/  F2FP.SATFINITE.E4M3.F32.PACK_AB_MERGE_C R154, R89, R88, RZ ;  /* 0x00000058599a723e */ /* 0x001fe400048070ff */
        /* <DEDUP_REMOVED lines=21> */
[----:B------:R-:W-:-:S05]  /*52c0*/  FMNMX.FTZ R56, R33, R56, !PT ;  /* 0x0000003821387209 */ /* 0x000fca0007810000 */
[----:B------:R-:W1:Y:S01]  /*52d0*/  SHFL.BFLY PT, R83, R56, 0x2, 0x1f ;  /* 0x0c401f0038537f89 */ /* 0x000e6200000e0000 */
[----:B------:R-:W-:Y:S08]  /*52e0*/  MUFU.EX2 R25, R25 ;  /* 0x0000001900197308 */ /* 0x000ff00000000800 */
[----:B------:R-:W-:Y:S01]  /*52f0*/  MUFU.EX2 R35, R35 ;  /* 0x0000002300237308 */ /* 0x000fe20000000800 */
[----:B0-----:R-:W-:-:S04]  /*5300*/  F2FP.SATFINITE.E4M3.F32.PACK_AB_MERGE_C R150, R79, R78, RZ ;  /* 0x0000004e4f96723e */ /* 0x001fc800048070ff */
[----:B------:R-:W-:-:S03]  /*5310*/  F2FP.SATFINITE.E4M3.F32.PACK_AB_MERGE_C R150, R77, R76, R150 ;  /* 0x0000004c4d96723e */ /* 0x000fc60004807096 */
[----:B------:R-:W0:Y:S01]  /*5320*/  MUFU.EX2 R36, R36 ;  /* 0x0000002400247308 */ /* 0x000e220000000800 */
[----:B-1----:R-:W-:-:S07]  /*5330*/  FMNMX.FTZ R83, R56, R83, !PT ;  /* 0x0000005338537209 */ /* 0x002fce0007810000 */
[----:B------:R-:W1:Y:S01]  /*5340*/  MUFU.EX2 R34, R34 ;  /* 0x0000002200227308 */ /* 0x000e620000000800 */
[----:B------:R-:W2:Y:S07]  /*5350*/  SHFL.BFLY PT, R56, R83, 0x1, 0x1f ;  /* 0x0c201f0053387f89 */ /* 0x000eae00000e0000 */
[----:B------:R-:W-:Y:S01]  /*5360*/  MUFU.EX2 R39, R39 ;  /* 0x0000002700277308 */ /* 0x000fe20000000800 */
[----:B0-----:R-:W-:-:S07]  /*5370*/  F2FP.SATFINITE.E4M3.F32.PACK_AB_MERGE_C R144, R36, R35, RZ ;  /* 0x000000232490723e */ /* 0x001fce00048070ff */
[----:B------:R-:W0:Y:S01]  /*5380*/  MUFU.EX2 R48, R48 ;  /* 0x0000003000307308 */ /* 0x000e220000000800 */
[----:B-1----:R-:W-:-:S07]  /*5390*/  F2FP.SATFINITE.E4M3.F32.PACK_AB_MERGE_C R144, R34, R25, R144 ;  /* 0x000000192290723e */ /* 0x002fce0004807090 */
[----:B------:R-:W-:Y:S01]  /*53a0*/  MUFU.EX2 R37, R37 ;  /* 0x0000002500257308 */ /* 0x000fe20000000800 */
[----:B--2---:R-:W-:Y:S01]  /*53b0*/  FMNMX.FTZ R56, R83, R56, !PT ;  /* 0x0000003853387209 */ /* 0x004fe20007810000 */
[----:B------:R-:W-:-:S03]  /*53c0*/  IMAD.U32 R83, RZ, RZ, UR20 ;  /* 0x00000014ff537e24 */ /* 0x000fc6000f8e00ff */
[C---:B------:R-:W-:Y:S01]  /*53d0*/  FSETP.NEU.FTZ.AND P1, PT, R56.reuse, -INF , PT ;  /* 0xff8000003800780b */ /* 0x040fe20003f3d000 */
[----:B------:R-:W-:-:S02]  /*53e0*/  FFMA.FTZ R82, R56, R83, -8 ;  /* 0xc100000038527423 */ /* 0x000fc40000010053 */
[----:B------:R-:W-:Y:S01]  /*53f0*/  MUFU.EX2 R38, R38 ;  /* 0x0000002600267308 */ /* 0x000fe20000000800 */
[----:B0-----:R-:W-:Y:S02]  /*5400*/  F2FP.SATFINITE.E4M3.F32.PACK_AB_MERGE_C R146, R48, R39, RZ ;  /* 0x000000273092723e */ /* 0x001fe400048070ff */
[----:B------:R-:W-:-:S05]  /*5410*/  FSEL R55, R82, RZ, P1 ;  /* 0x000000ff52377208 */ /* 0x000fca0000800000 */
        /* <DEDUP_REMOVED lines=8> */
[----:B------:R-:W-:Y:S01]  /*54a0*/  MUFU.EX2 R82, R82 ;  /* 0x0000005200527308 */ /* 0x000fe20000000800 */
[----:B------:R-:W-:-:S01]  /*54b0*/  FFMA.FTZ R20, R74, UR20, -R55 ;  /* 0x000000144a147c23 */ /* 0x000fc20008010837 */
[----:B------:R-:W-:Y:S01]  /*54c0*/  FADD.FTZ R74, R84, R97 ;  /* 0x00000061544a7221 */ /* 0x000fe20000010000 */
[----:B------:R-:W-:-:S01]  /*54d0*/  FFMA.FTZ R6, R10, UR20, -R55 ;  /* 0x000000140a067c23 */ /* 0x000fc20008010837 */
[--C-:B------:R-:W-:Y:S01]  /*54e0*/  FFMA.FTZ R10, R14, UR20, -R55.reuse ;  /* 0x000000140e0a7c23 */ /* 0x100fe20008010837 */
[----:B------:R-:W-:-:S01]  /*54f0*/  FFMA.FTZ R14, R72, UR20, -R55 ;  /* 0x00000014480e7c23 */ /* 0x000fc20008010837 */
[----:B------:R-:W-:Y:S01]  /*5500*/  FFMA.FTZ R72, R57, UR20, -R55 ;  /* 0x0000001439487c23 */ /* 0x000fe20008010837 */
[----:B------:R-:W-:-:S01]  /*5510*/  FADD.FTZ R97, R85, R74 ;  /* 0x0000004a55617221 */ /* 0x000fc20000010000 */
[----:B------:R-:W0:Y:S01]  /*5520*/  MUFU.EX2 R83, R83 ;  /* 0x0000005300537308 */ /* 0x000e220000000800 */
[----:B------:R-:W-:-:S01]  /*5530*/  FFMA.FTZ R57, R60, UR20, -R55 ;  /* 0x000000143c397c23 */ /* 0x000fc20008010837 */
        /* <DEDUP_REMOVED lines=18> */
[--C-:B------:R-:W-:Y:S01]  /*5660*/  FFMA.FTZ R58, R58, UR20, -R55.reuse ;  /* 0x000000143a3a7c23 */ /* 0x100fe20008010837 */
[----:B------:R-:W-:-:S01]  /*5670*/  FFMA.FTZ R59, R59, UR20, -R55 ;  /* 0x000000143b3b7c23 */ /* 0x000fc20008010837 */
[----:B------:R-:W-:Y:S01]  /*5680*/  FADD.FTZ R94, R90, R97 ;  /* 0x000000615a5e7221 */ /* 0x000fe20000010000 */
[----:B------:R-:W-:-:S01]  /*5690*/  FFMA.FTZ R40, R40, UR20, -R55 ;  /* 0x0000001428287c23 */ /* 0x000fc20008010837 */
[----:B------:R-:W0:Y:S01]  /*56a0*/  MUFU.EX2 R6, R6 ;  /* 0x0000000600067308 */ /* 0x000e220000000800 */
[----:B-1----:R-:W-:-:S01]  /*56b0*/  FADD.FTZ R74, R4, R63 ;  /* 0x0000003f044a7221 */ /* 0x002fc20000010000 */
[----:B------:R-:W-:Y:S01]  /*56c0*/  FADD.FTZ R85, R91, R94 ;  /* 0x0000005e5b557221 */ /* 0x000fe20000010000 */
[----:B------:R-:W-:-:S01]  /*56d0*/  FFMA.FTZ R41, R41, UR20, -R55 ;  /* 0x0000001429297c23 */ /* 0x000fc20008010837 */
[----:B------:R-:W-:Y:S01]  /*56e0*/  F2FP.SATFINITE.E4M3.F32.PACK_AB_MERGE_C R146, R38, R37, R146 ;  /* 0x000000252692723e */ /* 0x000fe20004807092 */
        /* <DEDUP_REMOVED lines=10> */
[----:B------:R-:W-:-:S01]  /*5790*/  FFMA.FTZ R28, R28, UR20, -R55 ;  /* 0x000000141c1c7c23 */ /* 0x000fc20008010837 */
[----:B------:R-:W2:Y:S01]  /*57a0*/  MUFU.EX2 R8, R8 ;  /* 0x0000000800087308 */ /* 0x000ea20000000800 */
[----:B0-----:R-:W-:-:S01]  /*57b0*/  FADD.FTZ R74, R6, R63 ;  /* 0x0000003f064a7221 */ /* 0x001fc20000010000 */
[--C-:B------:R-:W-:Y:S01]  /*57c0*/  FFMA.FTZ R29, R29, UR20, -R55.reuse ;  /* 0x000000141d1d7c23 */ /* 0x100fe20008010837 */
[----:B------:R-:W-:-:S01]  /*57d0*/  FFMA.FTZ R30, R30, UR20, -R55 ;  /* 0x000000141e1e7c23 */ /* 0x000fc20008010837 */
[--C-:B------:R-:W-:Y:S01]  /*57e0*/  FFMA.FTZ R31, R31, UR20, -R55.reuse ;  /* 0x000000141f1f7c23 */ /* 0x100fe20008010837 */
[----:B------:R-:W-:-:S01]  /*57f0*/  FFMA.FTZ R50, R50, UR20, -R55 ;  /* 0x0000001432327c23 */ /* 0x000fc20008010837 */
[----:B------:R-:W-:Y:S01]  /*5800*/  FFMA.FTZ R33, R33, UR20, -R55 ;  /* 0x0000001421217c23 */ /* 0x000fe20008010837 */
[----:B------:R-:W-:Y:S01]  /*5810*/  F2FP.SATFINITE.E4M3.F32.PACK_AB_MERGE_C R153, R83, R82, R95 ;  /* 0x000000525399723e */ /* 0x000fe2000480705f */
        /* <DEDUP_REMOVED lines=10> */
[----:B------:R-:W-:Y:S01]  /*58c0*/  FADD.FTZ R63, R77, R42 ;  /* 0x0000002a4d3f7221 */ /* 0x000fe20000010000 */
[----:B------:R-:W-:-:S01]  /*58d0*/  FFMA.FTZ R42, R43, UR20, -R55 ;  /* 0x000000142b2a7c23 */ /* 0x000fc20008010837 */
[----:B------:R-:W1:Y:S04]  /*58e0*/  @P6 LDC R6, c[0x0][0x44c] ;  /* 0x00011300ff066b82 */ /* 0x000e680000000800 */
[----:B------:R-:W3:Y:S01]  /*58f0*/  MUFU.EX2 R21, R21 ;  /* 0x0000001500157308 */ /* 0x000ee20000000800 */
[----:B--2---:R-:W-:-:S01]  /*5900*/  FADD.FTZ R43, R15, R24 ;  /* 0x000000180f2b7221 */ /* 0x004fc20000010000 */
[----:B------:R-:W-:-:S02]  /*5910*/  FADD.FTZ R24, R78, R63 ;  /* 0x0000003f4e187221 */ /* 0x000fc40000010000 */
[----:B------:R-:W2:Y:S02]  /*5920*/  @P6 LDC R8, c[0x0][0x450] ;  /* 0x00011400ff086b82 */ /* 0x000ea40000000800 */
[----:B------:R-:W-:-:S01]  /*5930*/  FADD.FTZ R78, R79, R24 ;  /* 0x000000184f4e7221 */ /* 0x000fc20000010000 */
[----:B------:R-:W-:Y:S01]  /*5940*/  FFMA.FTZ R24, R44, UR20, -R55 ;  /* 0x000000142c187c23 */ /* 0x000fe20008010837 */
[----:B------:R-:W4:Y:S01]  /*5950*/  MUFU.EX2 R14, R14 ;  /* 0x0000000e000e7308 */ /* 0x000f220000000800 */
[----:B0-----:R-:W-:-:S01]  /*5960*/  FADD.FTZ R74, R12, R43 ;  /* 0x0000002b0c4a7221 */ /* 0x001fc20000010000 */
[----:B------:R-:W-:Y:S01]  /*5970*/  FADD.FTZ R63, R25, R78 ;  /* 0x0000004e193f7221 */ /* 0x000fe20000010000 */
[----:B------:R-:W-:-:S05]  /*5980*/  FFMA.FTZ R25, R45, UR20, -R55 ;  /* 0x000000142d197c23 */ /* 0x000fca0008010837 */
[----:B------:R-:W0:Y:S01]  /*5990*/  MUFU.EX2 R73, R73 ;  /* 0x0000004900497308 */ /* 0x000e220000000800 */
[----:B---3--:R-:W-:-:S01]  /*59a0*/  FADD.FTZ R43, R21, R74 ;  /* 0x0000004a152b7221 */ /* 0x008fc20000010000 */
[----:B------:R-:W-:Y:S01]  /*59b0*/  FADD.FTZ R74, R34, R63 ;  /* 0x0000003f224a7221 */ /* 0x000fe20000010000 */
[----:B------:R-:W-:-:S03]  /*59c0*/  F2FP.SATFINITE.E4M3.F32.PACK_AB_MERGE_C R12, R21, R12, RZ ;  /* 0x0000000c150c723e */ /* 0x000fc600048070ff */
[----:B------:R-:W-:Y:S01]  /*59d0*/  FADD.FTZ R35, R35, R74 ;  /* 0x0000004a23237221 */ /* 0x000fe20000010000 */
[----:B------:R-:W-:Y:S01]  /*59e0*/  F2FP.SATFINITE.E4M3.F32.PACK_AB_MERGE_C R149, R15, R10, R12 ;  /* 0x0000000a0f95723e */ /* 0x000fe2000480700c */
[----:B------:R-:W3:Y:S01]  /*59f0*/  MUFU.EX2 R20, R20 ;  /* 0x0000001400147308 */ /* 0x000ee20000000800 */
[----:B----4-:R-:W-:-:S01]  /*5a00*/  FADD.FTZ R44, R14, R43 ;  /* 0x0000002b0e2c7221 */ /* 0x010fc20000010000 */
[----:B------:R-:W-:-:S04]  /*5a10*/  FADD.FTZ R36, R36, R35 ;  /* 0x0000002324247221 */ /* 0x000fc80000010000 */
[----:B------:R-:W-:Y:S02]  /*5a20*/  FADD.FTZ R37, R37, R36 ;  /* 0x0000002425257221 */ /* 0x000fe40000010000 */
[----:B------:R-:W4:Y:S01]  /*5a30*/  MUFU.EX2 R75, R75 ;  /* 0x0000004b004b7308 */ /* 0x000f220000000800 */
[----:B0-----:R-:W-:-:S01]  /*5a40*/  FADD.FTZ R43, R73, R44 ;  /* 0x0000002c492b7221 */ /* 0x001fc20000010000 */
[----:B------:R-:W-:-:S04]  /*5a50*/  FADD.FTZ R38, R38, R37 ;  /* 0x0000002526267221 */ /* 0x000fc80000010000 */
[----:B------:R-:W-:Y:S02]  /*5a60*/  FADD.FTZ R39, R39, R38 ;  /* 0x0000002627277221 */ /* 0x000fe40000010000 */
[----:B------:R-:W0:Y:S01]  /*5a70*/  MUFU.EX2 R7, R7 ;  /* 0x0000000700077308 */ /* 0x000e220000000800 */
[----:B---3--:R-:W-:-:S01]  /*5a80*/  FADD.FTZ R34, R20, R43 ;  /* 0x0000002b14227221 */ /* 0x008fc20000010000 */
[----:B------:R-:W-:-:S06]  /*5a90*/  FADD.FTZ R48, R48, R39 ;  /* 0x0000002730307221 */ /* 0x000fcc0000010000 */
[----:B------:R-:W3:Y:S01]  /*5aa0*/  MUFU.EX2 R72, R72 ;  /* 0x0000004800487308 */ /* 0x000ee20000000800 */
[----:B----4-:R-:W-:-:S01]  /*5ab0*/  FADD.FTZ R34, R75, R34 ;  /* 0x000000224b227221 */ /* 0x010fc20000010000 */
[----:B------:R-:W-:-:S04]  /*5ac0*/  F2FP.SATFINITE.E4M3.F32.PACK_AB_MERGE_C R20, R75, R20, RZ ;  /* 0x000000144b14723e */ /* 0x000fc800048070ff */
[----:B------:R-:W-:Y:S02]  /*5ad0*/  F2FP.SATFINITE.E4M3.F32.PACK_AB_MERGE_C R151, R73, R14, R20 ;  /* 0x0000000e4997723e */ /* 0x000fe40004807014 */
[----:B------:R-:W4:Y:S01]  /*5ae0*/  MUFU.EX2 R58, R58 ;  /* 0x0000003a003a7308 */ /* 0x000f220000000800 */
[----:B0-----:R-:W-:-:S07]  /*5af0*/  FADD.FTZ R35, R7, R34 ;  /* 0x0000002207237221 */ /* 0x001fce0000010000 */
[----:B------:R-:W0:Y:S01]  /*5b00*/  MUFU.EX2 R59, R59 ;  /* 0x0000003b003b7308 */ /* 0x000e220000000800 */
[----:B---3--:R-:W-:-:S07]  /*5b10*/  FADD.FTZ R35, R72, R35 ;  /* 0x0000002348237221 */ /* 0x008fce0000010000 */
[----:B------:R-:W3:Y:S01]  /*5b20*/  MUFU.EX2 R57, R57 ;  /* 0x0000003900397308 */ /* 0x000ee20000000800 */
[----:B----4-:R-:W-:-:S07]  /*5b30*/  FADD.FTZ R34, R58, R35 ;  /* 0x000000233a227221 */ /* 0x010fce0000010000 */
[----:B------:R-:W4:Y:S01]  /*5b40*/  MUFU.EX2 R60, R60 ;  /* 0x0000003c003c7308 */ /* 0x000f220000000800 */
[----:B0-----:R-:W-:-:S01]  /*5b50*/  FADD.FTZ R34, R59, R34 ;  /* 0x000000223b227221 */ /* 0x001fc20000010000 */
[----:B------:R-:W-:-:S04]  /*5b60*/  F2FP.SATFINITE.E4M3.F32.PACK_AB_MERGE_C R58, R59, R58, RZ ;  /* 0x0000003a3b3a723e */ /* 0x000fc800048070ff */
[----:B------:R-:W-:Y:S01]  /*5b70*/  F2FP.SATFINITE.E4M3.F32.PACK_AB_MERGE_C R145, R72, R7, R58 ;  /* 0x000000074891723e */ /* 0x000fe2000480703a */
[----:B-1----:R-:W-:Y:S01]  /*5b80*/  @P6 IMAD.HI.U32 R7, R6, UR42, RZ ;  /* 0x0000002a06076c27 */ /* 0x002fe2000f8e00ff */
[----:B------:R-:W0:Y:S03]  /*5b90*/  MUFU.EX2 R61, R61 ;  /* 0x0000003d003d7308 */ /* 0x000e260000000800 */
[----:B---3--:R-:W-:-:S01]  /*5ba0*/  FADD.FTZ R35, R57, R34 ;  /* 0x0000002239237221 */ /* 0x008fc20000010000 */
[----:B------:R-:W-:Y:S01]  /*5bb0*/  IMAD.U32 R6, RZ, RZ, UR42 ;  /* 0x0000002aff067e24 */ /* 0x000fe2000f8e00ff */
[----:B--2---:R-:W-:Y:S01]  /*5bc0*/  @P6 SHF.R.U32.HI R6, RZ, R8, R7 ;  /* 0x00000008ff066219 */ /* 0x004fe20000011607 */
[----:B------:R-:W-:Y:S01]  /*5bd0*/  VIADD R8, R104, 0xfffffffe ;  /* 0xfffffffe68087836 */ /* 0x000fe20000000000 */
[----:B------:R-:W-:Y:S01]  /*5be0*/  LOP3.LUT P6, RZ, R2, 0x8, RZ, 0xc0, !PT ;  /* 0x0000000802ff7812 */ /* 0x000fe200078cc0ff */
[----:B------:R-:W1:Y:S01]  /*5bf0*/  MUFU.EX2 R52, R52 ;  /* 0x0000003400347308 */ /* 0x000e620000000800 */
[----:B----4-:R-:W-:-:S01]  /*5c00*/  FADD.FTZ R4, R60, R35 ;  /* 0x000000233c047221 */ /* 0x010fc20000010000 */
[----:B------:R-:W-:-:S04]  /*5c10*/  IMAD.IADD R6, R105, 0x1, R6 ;  /* 0x0000000169067824 */ /* 0x000fc800078e0206 */
[----:B------:R-:W-:Y:S02]  /*5c20*/  VIADD R7, R6, UR7 ;  /* 0x0000000706077c36 */ /* 0x000fe40008000000 */
[----:B------:R-:W2:Y:S01]  /*5c30*/  MUFU.EX2 R62, R62 ;  /* 0x0000003e003e7308 */ /* 0x000ea20000000800 */
[----:B0-----:R-:W-:-:S02]  /*5c40*/  FADD.FTZ R13, R61, R4 ;  /* 0x000000043d0d7221 */ /* 0x001fc40000010000 */
[----:B------:R-:W-:-:S05]  /*5c50*/  R2UR UR10, R7 ;  /* 0x00000000070a72ca */ /* 0x000fca00000e0000 */
[----:B------:R-:W0:Y:S01]  /*5c60*/  MUFU.EX2 R49, R49 ;  /* 0x0000003100317308 */ /* 0x000e220000000800 */
[----:B-1----:R-:W-:-:S07]  /*5c70*/  F2FP.SATFINITE.E4M3.F32.PACK_AB_MERGE_C R140, R52, R51, RZ ;  /* 0x00000033348c723e */ /* 0x002fce00048070ff */
[----:B------:R-:W1:Y:S01]  /*5c80*/  MUFU.EX2 R40, R40 ;  /* 0x0000002800287308 */ /* 0x000e620000000800 */
[----:B--2---:R-:W-:-:S01]  /*5c90*/  FADD.FTZ R13, R62, R13 ;  /* 0x0000000d3e0d7221 */ /* 0x004fc20000010000 */
[----:B------:R-:W-:-:S04]  /*5ca0*/  F2FP.SATFINITE.E4M3.F32.PACK_AB_MERGE_C R61, R62, R61, RZ ;  /* 0x0000003d3e3d723e */ /* 0x000fc800048070ff */
[----:B------:R-:W-:Y:S02]  /*5cb0*/  F2FP.SATFINITE.E4M3.F32.PACK_AB_MERGE_C R147, R60, R57, R61 ;  /* 0x000000393c93723e */ /* 0x000fe4000480703d */
[----:B------:R-:W-:Y:S01]  /*5cc0*/  MUFU.EX2 R71, R71 ;  /* 0x0000004700477308 */ /* 0x000fe20000000800 */
[----:B0-----:R-:W-:Y:S01]  /*5cd0*/  F2FP.SATFINITE.E4M3.F32.PACK_AB_MERGE_C R140, R32, R49, R140 ;  /* 0x00000031208c723e */ /* 0x001fe2000480708c */
[----:B------:R-:W-:-:S04]  /*5ce0*/  FADD.FTZ R49, R49, R48 ;  /* 0x0000003031317221 */ /* 0x000fc80000010000 */
[----:B------:R-:W-:Y:S02]  /*5cf0*/  FADD.FTZ R32, R32, R49 ;  /* 0x0000003120207221 */ /* 0x000fe40000010000 */
[----:B------:R-:W0:Y:S01]  /*5d00*/  MUFU.EX2 R70, R70 ;  /* 0x0000004600467308 */ /* 0x000e220000000800 */
[----:B-1----:R-:W-:-:S01]  /*5d10*/  FADD.FTZ R4, R40, R13 ;  /* 0x0000000d28047221 */ /* 0x002fc20000010000 */
[----:B------:R-:W-:-:S04]  /*5d20*/  FADD.FTZ R51, R51, R32 ;  /* 0x0000002033337221 */ /* 0x000fc80000010000 */
[----:B------:R-:W-:Y:S02]  /*5d30*/  FADD.FTZ R51, R52, R51 ;  /* 0x0000003334337221 */ /* 0x000fe40000010000 */
[----:B------:R-:W1:Y:S08]  /*5d40*/  MUFU.EX2 R41, R41 ;  /* 0x0000002900297308 */ /* 0x000e700000000800 */
        /* <DEDUP_REMOVED lines=15> */
[----:B------:R-:W-:-:S04]  /*5e40*/  F2FP.SATFINITE.E4M3.F32.PACK_AB_MERGE_C R21, R42, R3, RZ ;  /* 0x000000032a15723e */ /* 0x000fc800048070ff */
[----:B------:R-:W-:Y:S02]  /*5e50*/  F2FP.SATFINITE.E4M3.F32.PACK_AB_MERGE_C R141, R41, R40, R21 ;  /* 0x00000028298d723e */ /* 0x000fe40004807015 */
[----:B------:R-:W2:Y:S01]  /*5e60*/  MUFU.EX2 R46, R46 ;  /* 0x0000002e002e7308 */ /* 0x000ea20000000800 */
[----:B0-----:R-:W-:-:S07]  /*5e70*/  FADD.FTZ R4, R24, R13 ;  /* 0x0000000d18047221 */ /* 0x001fce0000010000 */
[----:B------:R-:W-:Y:S01]  /*5e80*/  MUFU.EX2 R68, R68 ;  /* 0x0000004400447308 */ /* 0x000fe20000000800 */
[----:B-1----:R-:W-:-:S07]  /*5e90*/  FADD.FTZ R3, R25, R4 ;  /* 0x0000000419037221 */ /* 0x002fce0000010000 */
[----:B------:R-:W0:Y:S01]  /*5ea0*/  MUFU.EX2 R67, R67 ;  /* 0x0000004300437308 */ /* 0x000e220000000800 */
[----:B--2---:R-:W-:-:S07]  /*5eb0*/  FADD.FTZ R4, R46, R3 ;  /* 0x000000032e047221 */ /* 0x004fce0000010000 */
[----:B------:R-:W1:Y:S08]  /*5ec0*/  MUFU.EX2 R47, R47 ;  /* 0x0000002f002f7308 */ /* 0x000e700000000800 */
[----:B------:R-:W-:Y:S01]  /*5ed0*/  MUFU.EX2 R69, R69 ;  /* 0x0000004500457308 */ /* 0x000fe20000000800 */
[----:B0-----:R-:W-:-:S07]  /*5ee0*/  F2FP.SATFINITE.E4M3.F32.PACK_AB_MERGE_C R3, R67, R68, RZ ;  /* 0x000000444303723e */ /* 0x001fce00048070ff */
        /* <DEDUP_REMOVED lines=29> */
[----:B------:R-:W-:Y:S01]  /*60c0*/  MUFU.EX2 R50, R50 ;  /* 0x0000003200327308 */ /* 0x000fe20000000800 */
[----:B0-----:R-:W-:-:S01]  /*60d0*/  FADD.FTZ R4, R30, R29 ;  /* 0x0000001d1e047221 */ /* 0x001fc20000010000 */
[----:B------:R-:W-:-:S06]  /*60e0*/  FADD.FTZ R53, R53, R66 ;  /* 0x0000004235357221 */ /* 0x000fcc0000010000 */
[----:B------:R-:W0:Y:S01]  /*60f0*/  MUFU.EX2 R33, R33 ;  /* 0x0000002100217308 */ /* 0x000e220000000800 */
[----:B--2---:R-:W-:-:S01]  /*6100*/  FADD.FTZ R3, R31, R4 ;  /* 0x000000041f037221 */ /* 0x004fc20000010000 */
[----:B0-----:R-:W-:-:S03]  /*6110*/  F2FP.SATFINITE.E4M3.F32.PACK_AB_MERGE_C R4, R33, R50, RZ ;  /* 0x000000322104723e */ /* 0x001fc600048070ff */
[----:B------:R-:W-:Y:S01]  /*6120*/  FADD.FTZ R50, R50, R3 ;  /* 0x0000000332327221 */ /* 0x000fe20000010000 */
[----:B------:R-:W-:Y:S01]  /*6130*/  F2FP.SATFINITE.E4M3.F32.PACK_AB_MERGE_C R139, R31, R30, R4 ;  /* 0x0000001e1f8b723e */ /* 0x000fe20004807004 */
[----:B------:R-:W-:Y:S02]  /*6140*/  FADD.FTZ R4, R80, R53 ;  /* 0x0000003550047221 */ /* 0x000fe40000010000 */
[----:B------:R-:W-:-:S01]  /*6150*/  FADD.FTZ R3, R33, R50 ;  /* 0x0000003221037221 */ /* 0x000fc20000010000 */
        /* <DEDUP_REMOVED lines=14> */
.L_x_1114:
[----:B------:R-:W-:Y:S02]  /*6240*/  ULDC UR12, c[0x0][0x9e4] ;  /* 0x00027900000c7ab9 */ /* 0x000fe40000000800 */
[----:B------:R-:W-:-:S11]  /*6250*/  UISETP.NE.AND UP0, UPT, UR12, 0x1, UPT ;  /* 0x000000010c00788c */ /* 0x000fd6000bf05270 */
[----:B------:R-:W-:Y:S02]  /*6260*/  @UP0 ULDC.64 UR14, c[0x0][0x9e8] ;  /* 0x00027a00000e0ab9 */ /* 0x000fe40000000a00 */
[----:B------:R-:W-:-:S04]  /*6270*/  UIMAD.WIDE.U32 UR6, UR11, UR14, URZ ;  /* 0x0000000e0b0672a5 */ /* 0x000fc8000f8e003f */
[----:B------:R-:W-:-:S12]  /*6280*/  @UP0 USHF.R.U32.HI UR11, URZ, UR15, UR7 ;  /* 0x0000000f3f0b0299 */ /* 0x000fd80008011607 */
.L_x_1115:
[----:B------:R-:W-:-:S04]  /*6290*/  UIMAD UR11, UR11, UR12, UR12 ;  /* 0x0000000c0b0b72a4 */ /* 0x000fc8000f8e020c */
[----:B------:R-:W-:-:S04]  /*62a0*/  UISETP.LT.AND UP0, UPT, UR10, UR11, UPT ;  /* 0x0000000b0a00728c */ /* 0x000fc8000bf01270 */
[----:B------:R-:W-:-:S12]  /*62b0*/  USEL UR10, UR10, UR11, UP0 ;  /* 0x0000000b0a0a7287 */ /* 0x000fd80008000000 */
.L_x_1113:
        /* <DEDUP_REMOVED lines=32> */
.L_x_1135:
[----:B------:R-:W-:-:S04]  /*64c0*/  UISETP.NE.AND UP0, UPT, UR26, 0x1, UPT ;  /* 0x000000011a00788c */ /* 0x000fc8000bf05270 */
[----:B------:R-:W-:-:S04]  /*64d0*/  USEL UR37, URZ, 0x1, UP0 ;  /* 0x000000013f257887 */ /* 0x000fc80008000000 */
[----:B------:R-:W-:Y:S01]  /*64e0*/  ULOP3.LUT UR37, UR27, UR37, URZ, 0x3c, !UPT ;  /* 0x000000251b257292 */ /* 0x000fe2000f8e3c3f */
[----:B------:R-:W-:Y:S11]  /*64f0*/  @!P0 BRA `(.L_x_1117) ;  /* 0x0000000000048947 */ /* 0x000ff60003800000 */
[----:B------:R-:W-:Y:S01]  /*6500*/  BPT.TRAP 0x1 ;  /* 0x000000040000795c */ /* 0x000fe20000300000 */
.L_x_1117:
        /* <DEDUP_REMOVED lines=9> */
.L_x_1118:
[----:B-1----:R-:W-:Y:S05]  /*65a0*/  @P1 BRA `(.L_x_1119) ;  /* 0x0000000000081947 */ /* 0x002fea0003800000 */
[----:B------:R-:W1:Y:S02]  /*65b0*/  SYNCS.PHASECHK.TRANS64.TRYWAIT P1, [UR24+0x13230], R9 ;  /* 0x01323009ff0075a7 */ /* 0x000e640008020158 */
[----:B-1----:R-:W-:Y:S05]  /*65c0*/  @!P1 BRA `(.L_x_1120) ;  /* 0x0000015000189947 */ /* 0x002fea0003800000 */
.L_x_1119:
        /* <DEDUP_REMOVED lines=64> */
.L_x_1121:
[----:B------:R-:W-:Y:S01]  /*69d0*/  ULEA UR11, UR26, UR45, 0x3 ;  /* 0x0000002d1a0b7291 */ /* 0x000fe2000f8e183f */
[----:B01----:R-:W-:-:S05]  /*69e0*/  IMAD.U32 R9, RZ, RZ, UR27 ;  /* 0x0000001bff097e24 */ /* 0x003fca000f8e00ff */
[----:B------:R-:W-:-:S04]  /*69f0*/  SHF.L.U32 R9, R9, 0x1f, RZ ;  /* 0x0000001f09097819 */ /* 0x000fc800000006ff */
[----:B------:R0:W1:Y:S01]  /*6a00*/  SYNCS.PHASECHK.TRANS64.TRYWAIT P1, [UR11+0x13250], R9 ;  /* 0x01325009ff0075a7 */ /* 0x000062000802014b */
[----:B------:R-:W-:Y:S05]  /*6a10*/  @!P0 BRA `(.L_x_1122) ;  /* 0x0000000000048947 */ /* 0x000fea0003800000 */
[----:B------:R-:W-:Y:S01]  /*6a20*/  BPT.TRAP 0x1 ;  /* 0x000000040000795c */ /* 0x000fe20000300000 */
.L_x_1122:
[----:B-1----:R-:W-:Y:S05]  /*6a30*/  @P1 BRA `(.L_x_1123) ;  /* 0x0000000000081947 */ /* 0x002fea0003800000 */
[----:B------:R-:W1:Y:S02]  /*6a40*/  SYNCS.PHASECHK.TRANS64.TRYWAIT P1, [UR11+0x13250], R9 ;  /* 0x01325009ff0075a7 */ /* 0x000e64000802014b */
[----:B-1----:R-:W-:Y:S05]  /*6a50*/  @!P1 BRA `(.L_x_1124) ;  /* 0x0000014c000c9947 */ /* 0x002fea0003800000 */
.L_x_1123:
        /* <DEDUP_REMOVED lines=32> */
.L_x_1125:
        /* <DEDUP_REMOVED lines=25> */
[C---:B01----:R-:W-:Y:S01]  /*6df0*/  FMUL.FTZ R9, R0.reuse, R120 ;  /* 0x0000007800097220 */ /* 0x043fe20000410000 */
[C---:B------:R-:W-:Y:S01]  /*6e00*/  FMUL.FTZ R120, R0.reuse, R129 ;  /* 0x0000008100787220 */ /* 0x040fe20000410000 */
[C---:B------:R-:W-:Y:S01]  /*6e10*/  FMUL.FTZ R129, R0.reuse, R60 ;  /* 0x0000003c00817220 */ /* 0x040fe20000410000 */
[C---:B------:R-:W-:Y:S01]  /*6e20*/  FMUL.FTZ R60, R0.reuse, R62 ;  /* 0x0000003e003c7220 */ /* 0x040fe20000410000 */
[C---:B------:R-:W-:Y:S01]  /*6e30*/  FMUL.FTZ R62, R0.reuse, R66 ;  /* 0x00000042003e7220 */ /* 0x040fe20000410000 */
[----:B------:R-:W-:Y:S01]  /*6e40*/  FMUL.FTZ R66, R0, R70 ;  /* 0x0000004600427220 */ /* 0x000fe20000410000 */
[----:B------:R-:W-:-:S02]  /*6e50*/  IMAD R70, R8, -0xa0, RZ ;  /* 0xffffff6008467824 */ /* 0x000fc400078e02ff */
        /* <DEDUP_REMOVED lines=36> */
[----:B------:R-:W-:Y:S01]  /*70a0*/  FMUL.FTZ R92, R0, R92 ;  /* 0x0000005c005c7220 */ /* 0x000fe20000410000 */
        /* <DEDUP_REMOVED lines=27> */
[----:B------:R-:W-:Y:S01]  /*7260*/  IADD3 R134, -R18, R56, R17 ;  /* 0x0000003812867210 */ /* 0x000fe20007ffe111 */
        /* <DEDUP_REMOVED lines=98> */
.L_x_1128:
[----:B------:R-:W-:-:S05]  /*7890*/  IMAD.U32 R138, RZ, RZ, UR21 ;  /* 0x00000015ff8a7e24 */ /* 0x000fca000f8e00ff */
[----:B------:R-:W-:-:S13]  /*78a0*/  ISETP.NE.AND P1, PT, R138, 0x1, PT ;  /* 0x000000018a00780c */ /* 0x000fda0003f25270 */
[----:B------:R-:W1:Y:S02]  /*78b0*/  @P1 LDC.64 R56, c[0x0][0x9e8] ;  /* 0x00027a00ff381b82 */ /* 0x000e640000000a00 */
[----:B-1----:R-:W-:-:S05]  /*78c0*/  @P1 IMAD.HI.U32 R56, R136, R56, RZ ;  /* 0x0000003888381227 */ /* 0x002fca00078e00ff */
[----:B------:R-:W-:-:S07]  /*78d0*/  @P1 SHF.R.U32.HI R136, RZ, R57, R56 ;  /* 0x00000039ff881219 */ /* 0x000fce0000011638 */
.L_x_1129:
[----:B------:R-:W-:Y:S05]  /*78e0*/  BSYNC B0 ;  /* 0x0000000000007941 */ /* 0x000fea0003800000 */
.L_x_1127:
[----:B------:R-:W-:-:S05]  /*78f0*/  IMAD R136, R136, R138, R67 ;  /* 0x0000008a88887224 */ /* 0x000fca00078e0243 */
[----:B------:R-:W-:Y:S02]  /*7900*/  VIADDMNMX R133, R136, R138, R133, PT ;  /* 0x0000008a88857246 */ /* 0x000fe40003800185 */
[----:B------:R-:W-:-:S07]  /*7910*/  VIMNMX R71, R71, R136, !PT ;  /* 0x0000008847477248 */ /* 0x000fce0007fe0100 */
.L_x_1126:
        /* <DEDUP_REMOVED lines=235> */
[----:B------:R-:W-:Y:S01]  /*87d0*/  IADD3 R9, -R18, R17, R9 ;  /* 0x0000001112097210 */ /* 0x000fe20007ffe109 */
        /* <DEDUP_REMOVED lines=11> */
.L_x_1132:
[----:B------:R-:W-:-:S05]  /*8890*/  IMAD.U32 R70, RZ, RZ, UR21 ;  /* 0x00000015ff467e24 */ /* 0x000fca000f8e00ff */
[----:B------:R-:W-:-:S13]  /*88a0*/  ISETP.NE.AND P6, PT, R70, 0x1, PT ;  /* 0x000000014600780c */ /* 0x000fda0003fc5270 */
[----:B------:R-:W0:Y:S02]  /*88b0*/  @P6 LDC.64 R56, c[0x0][0x9e8] ;  /* 0x00027a00ff386b82 */ /* 0x000e240000000a00 */
[----:B0-----:R-:W-:-:S05]  /*88c0*/  @P6 IMAD.HI.U32 R56, R9, R56, RZ ;  /* 0x0000003809386227 */ /* 0x001fca00078e00ff */
[----:B------:R-:W-:-:S07]  /*88d0*/  @P6 SHF.R.U32.HI R9, RZ, R57, R56 ;  /* 0x00000039ff096219 */ /* 0x000fce0000011638 */
.L_x_1133:
[----:B------:R-:W-:Y:S05]  /*88e0*/  BSYNC B0 ;  /* 0x0000000000007941 */ /* 0x000fea0003800000 */
.L_x_1131:
[----:B------:R-:W-:-:S05]  /*88f0*/  IMAD R9, R9, R70, R67 ;  /* 0x0000004609097224 */ /* 0x000fca00078e0243 */
[----:B------:R-:W-:Y:S02]  /*8900*/  VIADDMNMX R135, R9, R70, R135, PT ;  /* 0x0000004609877246 */ /* 0x000fe40003800187 */
[----:B------:R-:W-:-:S07]  /*8910*/  VIMNMX R134, R134, R9, !PT ;  /* 0x0000000986867248 */ /* 0x000fce0007fe0100 */
.L_x_1130:
        /* <DEDUP_REMOVED lines=226> */
[----:B------:R-:W-:Y:S01]  /*9740*/  FSEL R76, R63, -INF , !P4 ;  /* 0xff8000003f4c7808 */ /* 0x000fe20006000000 */
[----:B------:R-:W-:-:S01]  /*9750*/  FFMA.FTZ R88, R88, UR20, -R56 ;  /* 0x0000001458587c23 */ /* 0x000fc20008010838 */
        /* <DEDUP_REMOVED lines=10> */
[----:B0-----:R-:W-:-:S01]  /*9800*/  FFMA.FTZ R123, R132, UR20, -R56 ;  /* 0x00000014847b7c23 */ /* 0x001fc20008010838 */
        /* <DEDUP_REMOVED lines=19> */
[----:B------:R-:W-:Y:S01]  /*9940*/  FSEL R69, R9, RZ, P1 ;  /* 0x000000ff09457208 */ /* 0x000fe20000800000 */
[----:B------:R-:W-:Y:S01]  /*9950*/  MUFU.EX2 R11, R11 ;  /* 0x0000000b000b7308 */ /* 0x000fe20000000800 */
[----:B------:R-:W-:-:S03]  /*9960*/  FMNMX.FTZ R136, R90, R113, !PT ;  /* 0x000000715a887209 */ /* 0x000fc60007810000 */
[----:B------:R-:W-:Y:S01]  /*9970*/  FADD.FTZ R69, -R69, R6 ;  /* 0x0000000645457221 */ /* 0x000fe20000010100 */
[----:B------:R-:W-:-:S03]  /*9980*/  FMNMX.FTZ R113, R91, R136, !PT ;  /* 0x000000885b717209 */ /* 0x000fc60007810000 */
[----:B------:R-:W-:Y:S01]  /*9990*/  FMUL.FTZ R6, R69, UR20 ;  /* 0x0000001445067c20 */ /* 0x000fe20008410000 */
[----:B------:R-:W-:Y:S01]  /*99a0*/  FMNMX.FTZ R136, R94, R113, !PT ;  /* 0x000000715e887209 */ /* 0x000fe20007810000 */
[----:B------:R-:W-:Y:S03]  /*99b0*/  MUFU.EX2 R10, R10 ;  /* 0x0000000a000a7308 */ /* 0x000fe60000000800 */
[----:B------:R-:W-:-:S04]  /*99c0*/  FMNMX.FTZ R113, R95, R136, !PT ;  /* 0x000000885f717209 */ /* 0x000fc80007810000 */
[----:B------:R-:W-:Y:S01]  /*99d0*/  FMNMX.FTZ R136, R96, R113, !PT ;  /* 0x0000007160887209 */ /* 0x000fe20007810000 */
[----:B------:R-:W1:Y:S03]  /*99e0*/  MUFU.EX2 R6, R6 ;  /* 0x0000000600067308 */ /* 0x000e660000000800 */
[----:B------:R-:W-:-:S04]  /*99f0*/  FMNMX.FTZ R113, R97, R136, !PT ;  /* 0x0000008861717209 */ /* 0x000fc80007810000 */
[----:B------:R-:W-:Y:S01]  /*9a00*/  FMNMX.FTZ R136, R98, R113, !PT ;  /* 0x0000007162887209 */ /* 0x000fe20007810000 */
[----:B------:R-:W-:-:S01]  /*9a10*/  FFMA.FTZ R113, R127, UR20, -R56 ;  /* 0x000000147f717c23 */ /* 0x000fc20008010838 */
[----:B------:R-:W-:Y:S01]  /*9a20*/  FFMA.FTZ R127, R77, UR20, -R56 ;  /* 0x000000144d7f7c23 */ /* 0x000fe20008010838 */
[----:B------:R-:W-:Y:S01]  /*9a30*/  FSEL R77, R68, -INF , !P2 ;  /* 0xff800000444d7808 */ /* 0x000fe20005000000 */
[----:B------:R-:W2:Y:S01]  /*9a40*/  MUFU.EX2 R13, R13 ;  /* 0x0000000d000d7308 */ /* 0x000ea20000000800 */
[----:B0-----:R-:W-:-:S04]  /*9a50*/  FMNMX.FTZ R117, R99, R136, !PT ;  /* 0x0000008863757209 */ /* 0x001fc80007810000 */
[----:B------:R-:W-:-:S03]  /*9a60*/  FMNMX.FTZ R136, R72, R117, !PT ;  /* 0x0000007548887209 */ /* 0x000fc60007810000 */
[----:B------:R0:W-:Y:S01]  /*9a70*/  MUFU.EX2 R68, R127 ;  /* 0x0000007f00447308 */ /* 0x0001e20000000800 */
[----:B------:R-:W-:-:S04]  /*9a80*/  FMNMX.FTZ R117, R73, R136, !PT ;  /* 0x0000008849757209 */ /* 0x000fc80007810000 */
[----:B------:R-:W-:-:S03]  /*9a90*/  FMNMX.FTZ R136, R74, R117, !PT ;  /* 0x000000754a887209 */ /* 0x000fc60007810000 */
[----:B------:R-:W3:Y:S01]  /*9aa0*/  MUFU.EX2 R14, R14 ;  /* 0x0000000e000e7308 */ /* 0x000ee20000000800 */
[----:B------:R-:W-:-:S04]  /*9ab0*/  FMNMX.FTZ R117, R75, R136, !PT ;  /* 0x000000884b757209 */ /* 0x000fc80007810000 */
[----:B------:R-:W-:-:S03]  /*9ac0*/  FMNMX.FTZ R136, R78, R117, !PT ;  /* 0x000000754e887209 */ /* 0x000fc60007810000 */
[----:B------:R-:W4:Y:S01]  /*9ad0*/  MUFU.EX2 R21, R21 ;  /* 0x0000001500157308 */ /* 0x000f220000000800 */
[----:B------:R-:W-:-:S04]  /*9ae0*/  FMNMX.FTZ R117, R79, R136, !PT ;  /* 0x000000884f757209 */ /* 0x000fc80007810000 */
[----:B------:R-:W-:-:S03]  /*9af0*/  FMNMX.FTZ R136, R82, R117, !PT ;  /* 0x0000007552887209 */ /* 0x000fc60007810000 */
[----:B------:R-:W5:Y:S01]  /*9b00*/  MUFU.EX2 R120, R120 ;  /* 0x0000007800787308 */ /* 0x000f620000000800 */
[----:B------:R-:W-:-:S04]  /*9b10*/  FMNMX.FTZ R117, R83, R136, !PT ;  /* 0x0000008853757209 */ /* 0x000fc80007810000 */
[----:B------:R-:W-:-:S03]  /*9b20*/  FMNMX.FTZ R136, R58, R117, !PT ;  /* 0x000000753a887209 */ /* 0x000fc60007810000 */
[----:B------:R-:W5:Y:S01]  /*9b30*/  MUFU.EX2 R57, R57 ;  /* 0x0000003900397308 */ /* 0x000f620000000800 */
[----:B------:R-:W-:-:S04]  /*9b40*/  FMNMX.FTZ R117, R59, R136, !PT ;  /* 0x000000883b757209 */ /* 0x000fc80007810000 */
[----:B------:R-:W-:-:S03]  /*9b50*/  FMNMX.FTZ R136, R60, R117, !PT ;  /* 0x000000753c887209 */ /* 0x000fc60007810000 */
[----:B------:R-:W-:Y:S01]  /*9b60*/  MUFU.EX2 R124, R124 ;  /* 0x0000007c007c7308 */ /* 0x000fe20000000800 */
[----:B------:R-:W-:-:S04]  /*9b70*/  FMNMX.FTZ R117, R61, R136, !PT ;  /* 0x000000883d757209 */ /* 0x000fc80007810000 */
[----:B------:R-:W-:-:S03]  /*9b80*/  FMNMX.FTZ R117, R62, R117, !PT ;  /* 0x000000753e757209 */ /* 0x000fc60007810000 */
[----:B------:R-:W-:Y:S01]  /*9b90*/  MUFU.EX2 R67, R67 ;  /* 0x0000004300437308 */ /* 0x000fe20000000800 */
[----:B------:R-:W-:-:S04]  /*9ba0*/  FMNMX.FTZ R117, R76, R117, !PT ;  /* 0x000000754c757209 */ /* 0x000fc80007810000 */
[----:B------:R-:W-:-:S03]  /*9bb0*/  FMNMX.FTZ R134, R66, R117, !PT ;  /* 0x0000007542867209 */ /* 0x000fc60007810000 */
[----:B------:R-:W-:Y:S01]  /*9bc0*/  MUFU.EX2 R104, R104 ;  /* 0x0000006800687308 */ /* 0x000fe20000000800 */
[----:B------:R-:W-:-:S05]  /*9bd0*/  FMNMX.FTZ R134, R77, R134, !PT ;  /* 0x000000864d867209 */ /* 0x000fca0007810000 */
[----:B------:R-:W0:Y:S02]  /*9be0*/  SHFL.BFLY PT, R117, R134, 0x2, 0x1f ;  /* 0x0c401f0086757f89 */ /* 0x000e2400000e0000 */
[----:B------:R-:W-:Y:S08]  /*9bf0*/  MUFU.EX2 R108, R108 ;  /* 0x0000006c006c7308 */ /* 0x000ff00000000800 */
[----:B------:R-:W-:Y:S08]  /*9c00*/  MUFU.EX2 R105, R131 ;  /* 0x0000008300697308 */ /* 0x000ff00000000800 */
[----:B------:R-:W-:Y:S01]  /*9c10*/  MUFU.EX2 R112, R133 ;  /* 0x0000008500707308 */ /* 0x000fe20000000800 */
[----:B0-----:R-:W-:Y:S01]  /*9c20*/  FMNMX.FTZ R127, R134, R117, !PT ;  /* 0x00000075867f7209 */ /* 0x001fe20007810000 */
[----:B------:R-:W-:Y:S01]  /*9c30*/  FFMA.FTZ R117, R129, UR20, -R56 ;  /* 0x0000001481757c23 */ /* 0x000fe20008010838 */
[----:B-1----:R-:W-:-:S05]  /*9c40*/  FFMA.FTZ R129, R6, R4, R11 ;  /* 0x0000000406817223 */ /* 0x002fca000001000b */
        /* <DEDUP_REMOVED lines=34> */
[----:B--2---:R-:W-:-:S01]  /*9e70*/  FADD.FTZ R129, R13, R126 ;  /* 0x0000007e0d817221 */ /* 0x004fc20000010000 */
[--C-:B------:R-:W-:Y:S01]  /*9e80*/  FFMA.FTZ R90, R90, UR20, -R69.reuse ;  /* 0x000000145a5a7c23 */ /* 0x100fe20008010845 */
[----:B------:R-:W-:-:S01]  /*9e90*/  FFMA.FTZ R91, R91, UR20, -R69 ;  /* 0x000000145b5b7c23 */ /* 0x000fc20008010845 */
[----:B------:R-:W0:Y:S01]  /*9ea0*/  MUFU.EX2 R7, R7 ;  /* 0x0000000700077308 */ /* 0x000e220000000800 */
[----:B---3--:R-:W-:-:S01]  /*9eb0*/  FADD.FTZ R126, R14, R129 ;  /* 0x000000810e7e7221 */ /* 0x008fc20000010000 */
[--C-:B------:R-:W-:Y:S01]  /*9ec0*/  FFMA.FTZ R94, R94, UR20, -R69.reuse ;  /* 0x000000145e5e7c23 */ /* 0x100fe20008010845 */
[----:B------:R-:W-:-:S01]  /*9ed0*/  FFMA.FTZ R95, R95, UR20, -R69 ;  /* 0x000000145f5f7c23 */ /* 0x000fc20008010845 */
[----:B------:R-:W-:Y:S01]  /*9ee0*/  FFMA.FTZ R96, R96, UR20, -R69 ;  /* 0x0000001460607c23 */ /* 0x000fe20008010845 */
[----:B----4-:R-:W-:-:S01]  /*9ef0*/  FADD.FTZ R129, R21, R126 ;  /* 0x0000007e15817221 */ /* 0x010fc20000010000 */
[--C-:B------:R-:W-:Y:S01]  /*9f00*/  FFMA.FTZ R97, R97, UR20, -R69.reuse ;  /* 0x0000001461617c23 */ /* 0x100fe20008010845 */
[----:B------:R-:W-:-:S01]  /*9f10*/  FFMA.FTZ R98, R98, UR20, -R69 ;  /* 0x0000001462627c23 */ /* 0x000fc20008010845 */
[----:B------:R-:W1:Y:S01]  /*9f20*/  MUFU.EX2 R12, R12 ;  /* 0x0000000c000c7308 */ /* 0x000e620000000800 */
[----:B-----5:R-:W-:-:S01]  /*9f30*/  FADD.FTZ R126, R120, R129 ;  /* 0x00000081787e7221 */ /* 0x020fc20000010000 */
        /* <DEDUP_REMOVED lines=28> */
[----:B------:R-:W-:-:S02]  /*a100*/  FADD.FTZ R129, R105, R126 ;  /* 0x0000007e69817221 */ /* 0x000fc40000010000 */
        /* <DEDUP_REMOVED lines=118> */
.L_x_1134:
        /* <DEDUP_REMOVED lines=82> */
.L_x_1116:
        /* <DEDUP_REMOVED lines=26> */
.L_x_1137:
[----:B------:R-:W-:Y:S02]  /*af30*/  ULDC UR12, c[0x0][0x9e4] ;  /* 0x00027900000c7ab9 */ /* 0x000fe40000000800 */
[----:B------:R-:W-:-:S11]  /*af40*/  UISETP.NE.AND UP0, UPT, UR12, 0x1, UPT ;  /* 0x000000010c00788c */ /* 0x000fd6000bf05270 */
[----:B------:R-:W-:Y:S02]  /*af50*/  @UP0 ULDC.64 UR14, c[0x0][0x9e8] ;  /* 0x00027a00000e0ab9 */ /* 0x000fe40000000a00 */
[----:B------:R-:W-:-:S04]  /*af60*/  UIMAD.WIDE.U32 UR6, UR10, UR14, URZ ;  /* 0x0000000e0a0672a5 */ /* 0x000fc8000f8e003f */
[----:B------:R-:W-:-:S12]  /*af70*/  @UP0 USHF.R.U32.HI UR10, URZ, UR15, UR7 ;  /* 0x0000000f3f0a0299 */ /* 0x000fd80008011607 */
.L_x_1138:
[----:B------:R-:W-:-:S04]  /*af80*/  UIMAD UR10, UR10, UR12, URZ ;  /* 0x0000000c0a0a72a4 */ /* 0x000fc8000f8e023f */
[----:B------:R-:W-:-:S04]  /*af90*/  UISETP.LT.AND UP0, UPT, UR11, UR10, UPT ;  /* 0x0000000a0b00728c */ /* 0x000fc8000bf01270 */
[----:B------:R-:W-:-:S12]  /*afa0*/  USEL UR11, UR11, UR10, !UP0 ;  /* 0x0000000a0b0b7287 */ /* 0x000fd8000c000000 */
.L_x_1136:
        /* <DEDUP_REMOVED lines=13> */
.L_x_1150:
[----:B------:R-:W-:-:S04]  /*b080*/  UIADD3 UR38, UR22, 0x1, URZ ;  /* 0x0000000116267890 */ /* 0x000fc8000fffe03f */
[----:B------:R-:W-:-:S04]  /*b090*/  UISETP.NE.AND UP0, UPT, UR38, 0x2, UPT ;  /* 0x000000022600788c */ /* 0x000fc8000bf05270 */
[----:B------:R-:W-:Y:S02]  /*b0a0*/  USEL UR37, URZ, 0x1, UP0 ;  /* 0x000000013f257887 */ /* 0x000fe40008000000 */
[----:B------:R-:W-:Y:S02]  /*b0b0*/  USEL UR38, UR38, URZ, UP0 ;  /* 0x0000003f26267287 */ /* 0x000fe40008000000 */
[----:B------:R-:W-:Y:S01]  /*b0c0*/  ULOP3.LUT UR37, UR23, UR37, URZ, 0x3c, !UPT ;  /* 0x0000002517257292 */ /* 0x000fe2000f8e3c3f */
[----:B------:R-:W-:Y:S11]  /*b0d0*/  @!P0 BRA `(.L_x_1140) ;  /* 0x0000000000048947 */ /* 0x000ff60003800000 */
[----:B------:R-:W-:Y:S01]  /*b0e0*/  BPT.TRAP 0x1 ;  /* 0x000000040000795c */ /* 0x000fe20000300000 */
.L_x_1140:
[----:B------:R-:W-:Y:S01]  /*b0f0*/  ULEA UR6, UR38, UR45, 0x3 ;  /* 0x0000002d26067291 */ /* 0x000fe2000f8e183f */
[----:B------:R-:W-:-:S05]  /*b100*/  IMAD.U32 R9, RZ, RZ, UR37 ;  /* 0x00000025ff097e24 */ /* 0x000fca000f8e00ff */
[----:B------:R-:W-:-:S04]  /*b110*/  SHF.L.U32 R9, R9, 0x1f, RZ ;  /* 0x0000001f09097819 */ /* 0x000fc800000006ff */
[----:B------:R0:W1:Y:S01]  /*b120*/  SYNCS.PHASECHK.TRANS64.TRYWAIT P1, [UR6+0x13230], R9 ;  /* 0x01323009ff0075a7 */ /* 0x0000620008020146 */
[----:B------:R-:W-:Y:S05]  /*b130*/  @!P0 BRA `(.L_x_1141) ;  /* 0x0000000000048947 */ /* 0x000fea0003800000 */
[----:B------:R-:W-:Y:S01]  /*b140*/  BPT.TRAP 0x1 ;  /* 0x000000040000795c */ /* 0x000fe20000300000 */
.L_x_1141:
[----:B-1----:R-:W-:Y:S05]  /*b150*/  @P1 BRA `(.L_x_1142) ;  /* 0x0000000000081947 */ /* 0x002fea0003800000 */
[----:B------:R-:W1:Y:S02]  /*b160*/  SYNCS.PHASECHK.TRANS64.TRYWAIT P1, [UR6+0x13230], R9 ;  /* 0x01323009ff0075a7 */ /* 0x000e640008020146 */
[----:B-1----:R-:W-:Y:S05]  /*b170*/  @!P1 BRA `(.L_x_1143) ;  /* 0x00000104005c9947 */ /* 0x002fea0003800000 */
.L_x_1142:
        /* <DEDUP_REMOVED lines=64> */
.L_x_1144:
[----:B------:R-:W-:Y:S01]  /*b580*/  ULEA UR11, UR22, UR45, 0x3 ;  /* 0x0000002d160b7291 */ /* 0x000fe2000f8e183f */
[----:B01----:R-:W-:-:S05]  /*b590*/  IMAD.U32 R9, RZ, RZ, UR23 ;  /* 0x00000017ff097e24 */ /* 0x003fca000f8e00ff */
[----:B------:R-:W-:-:S04]  /*b5a0*/  SHF.L.U32 R9, R9, 0x1f, RZ ;  /* 0x0000001f09097819 */ /* 0x000fc800000006ff */
[----:B------:R0:W1:Y:S01]  /*b5b0*/  SYNCS.PHASECHK.TRANS64.TRYWAIT P1, [UR11+0x13250], R9 ;  /* 0x01325009ff0075a7 */ /* 0x000062000802014b */
[----:B------:R-:W-:Y:S05]  /*b5c0*/  @!P0 BRA `(.L_x_1145) ;  /* 0x0000000000048947 */ /* 0x000fea0003800000 */
[----:B------:R-:W-:Y:S01]  /*b5d0*/  BPT.TRAP 0x1 ;  /* 0x000000040000795c */ /* 0x000fe20000300000 */
.L_x_1145:
[----:B-1----:R-:W-:Y:S05]  /*b5e0*/  @P1 BRA `(.L_x_1146) ;  /* 0x0000000000081947 */ /* 0x002fea0003800000 */
[----:B------:R-:W1:Y:S02]  /*b5f0*/  SYNCS.PHASECHK.TRANS64.TRYWAIT P1, [UR11+0x13250], R9 ;  /* 0x01325009ff0075a7 */ /* 0x000e64000802014b */
[----:B-1----:R-:W-:Y:S05]  /*b600*/  @!P1 BRA `(.L_x_1147) ;  /* 0x0000010000509947 */ /* 0x002fea0003800000 */
.L_x_1146:
        /* <DEDUP_REMOVED lines=32> */
.L_x_1148:
        /* <DEDUP_REMOVED lines=105> */
[----:B------:R-:W-:-:S04]  /*bea0*/  ULEA UR6, UR38, UR45, 0x3 ;  /* 0x0000002d26067291 */ /* 0x000fc8000f8e183f */
[----:B------:R-:W-:Y:S01]  /*beb0*/  UIADD3 UR6, UR6, 0x13240, URZ ;  /* 0x0001324006067890 */ /* 0x000fe2000fffe03f */
[----:B------:R-:W1:Y:S01]  /*bec0*/  MUFU.TANH R126, R126 ;  /* 0x0000007e007e7308 */ /* 0x000e620000002400 */
[----:B--2---:R-:W-:Y:S02]  /*bed0*/  FMNMX.FTZ R129, R123, R56, !PT ;  /* 0x000000387b817209 */ /* 0x004fe40007810000 */
[----:B------:R-:W-:-:S05]  /*bee0*/  UPRMT UR6, UR44, 0x654, UR6 ;  /* 0x000006542c067896 */ /* 0x000fca0008000006 */
[----:B------:R-:W2:Y:S01]  /*bef0*/  MUFU.TANH R125, R125 ;  /* 0x0000007d007d7308 */ /* 0x000ea20000002400 */
[----:B0-----:R-:W-:-:S03]  /*bf00*/  FMNMX.FTZ R56, R124, R9, !PT ;  /* 0x000000097c387209 */ /* 0x001fc60007810000 */
[----:B------:R-:W-:Y:S04]  /*bf10*/  SYNCS.ARRIVE.TRANS64.RED.A1T0 RZ, [UR6], RZ ;  /* 0x000000ffffff79a7 */ /* 0x000fe80008100406 */
        /* <DEDUP_REMOVED lines=391> */
.L_x_1149:
        /* <DEDUP_REMOVED lines=82> */
.L_x_1139:
        /* <DEDUP_REMOVED lines=9> */
[----:B------:R-:W-:-:S05]  /*dd40*/  ULDC UR22, c[0x0][0x9e0] ;  /* 0x0002780000167ab9 */ /* 0x000fca0000000800 */
.L_x_1170:
[----:B------:R-:W-:-:S04]  /*dd50*/  UIADD3 UR38, UR24, 0x1, URZ ;  /* 0x0000000118267890 */ /* 0x000fc8000fffe03f */
[----:B------:R-:W-:-:S04]  /*dd60*/  UISETP.NE.AND UP0, UPT, UR38, 0x2, UPT ;  /* 0x000000022600788c */ /* 0x000fc8000bf05270 */
[----:B------:R-:W-:Y:S02]  /*dd70*/  USEL UR37, URZ, 0x1, UP0 ;  /* 0x000000013f257887 */ /* 0x000fe40008000000 */
[----:B------:R-:W-:Y:S02]  /*dd80*/  USEL UR38, UR38, URZ, UP0 ;  /* 0x0000003f26267287 */ /* 0x000fe40008000000 */
[----:B------:R-:W-:Y:S01]  /*dd90*/  ULOP3.LUT UR37, UR25, UR37, URZ, 0x3c, !UPT ;  /* 0x0000002519257292 */ /* 0x000fe2000f8e3c3f */
[----:B------:R-:W-:Y:S11]  /*dda0*/  @!P0 BRA `(.L_x_1152) ;  /* 0x0000000000048947 */ /* 0x000ff60003800000 */
[----:B------:R-:W-:Y:S01]  /*ddb0*/  BPT.TRAP 0x1 ;  /* 0x000000040000795c */ /* 0x000fe20000300000 */
.L_x_1152:
[----:B------:R-:W-:Y:S01]  /*ddc0*/  ULEA UR6, UR38, UR45, 0x3 ;  /* 0x0000002d26067291 */ /* 0x000fe2000f8e183f */
[----:B------:R-:W-:-:S05]  /*ddd0*/  IMAD.U32 R9, RZ, RZ, UR37 ;  /* 0x00000025ff097e24 */ /* 0x000fca000f8e00ff */
[----:B------:R-:W-:-:S04]  /*dde0*/  SHF.L.U32 R9, R9, 0x1f, RZ ;  /* 0x0000001f09097819 */ /* 0x000fc800000006ff */
[----:B------:R0:W1:Y:S01]  /*ddf0*/  SYNCS.PHASECHK.TRANS64.TRYWAIT P1, [UR6+0x13230], R9 ;  /* 0x01323009ff0075a7 */ /* 0x0000620008020146 */
[----:B------:R-:W-:Y:S05]  /*de00*/  @!P0 BRA `(.L_x_1153) ;  /* 0x0000000000048947 */ /* 0x000fea0003800000 */
[----:B------:R-:W-:Y:S01]  /*de10*/  BPT.TRAP 0x1 ;  /* 0x000000040000795c */ /* 0x000fe20000300000 */
.L_x_1153:
[----:B-1----:R-:W-:Y:S05]  /*de20*/  @P1 BRA `(.L_x_1154) ;  /* 0x0000000000081947 */ /* 0x002fea0003800000 */
[----:B------:R-:W1:Y:S02]  /*de30*/  SYNCS.PHASECHK.TRANS64.TRYWAIT P1, [UR6+0x13230], R9 ;  /* 0x01323009ff0075a7 */ /* 0x000e640008020146 */
[----:B-1----:R-:W-:Y:S05]  /*de40*/  @!P1 BRA `(.L_x_1155) ;  /* 0x000000d800589947 */ /* 0x002fea0003800000 */
.L_x_1154:
        /* <DEDUP_REMOVED lines=64> */
.L_x_1156:
[----:B------:R-:W-:Y:S01]  /*e250*/  ULEA UR11, UR24, UR45, 0x3 ;  /* 0x0000002d180b7291 */ /* 0x000fe2000f8e183f */
[----:B01----:R-:W-:-:S05]  /*e260*/  IMAD.U32 R9, RZ, RZ, UR25 ;  /* 0x00000019ff097e24 */ /* 0x003fca000f8e00ff */
[----:B------:R-:W-:-:S04]  /*e270*/  SHF.L.U32 R9, R9, 0x1f, RZ ;  /* 0x0000001f09097819 */ /* 0x000fc800000006ff */
[----:B------:R0:W1:Y:S01]  /*e280*/  SYNCS.PHASECHK.TRANS64.TRYWAIT P1, [UR11+0x13250], R9 ;  /* 0x01325009ff0075a7 */ /* 0x000062000802014b */
[----:B------:R-:W-:Y:S05]  /*e290*/  @!P0 BRA `(.L_x_1157) ;  /* 0x0000000000048947 */ /* 0x000fea0003800000 */
[----:B------:R-:W-:Y:S01]  /*e2a0*/  BPT.TRAP 0x1 ;  /* 0x000000040000795c */ /* 0x000fe20000300000 */
.L_x_1157:
[----:B-1----:R-:W-:Y:S05]  /*e2b0*/  @P1 BRA `(.L_x_1158) ;  /* 0x0000000000081947 */ /* 0x002fea0003800000 */
[----:B------:R-:W1:Y:S02]  /*e2c0*/  SYNCS.PHASECHK.TRANS64.TRYWAIT P1, [UR11+0x13250], R9 ;  /* 0x01325009ff0075a7 */ /* 0x000e64000802014b */
[----:B-1----:R-:W-:Y:S05]  /*e2d0*/  @!P1 BRA `(.L_x_1159) ;  /* 0x000000d4004c9947 */ /* 0x002fea0003800000 */
.L_x_1158:
        /* <DEDUP_REMOVED lines=32> */
.L_x_1160:
        /* <DEDUP_REMOVED lines=25> */
[----:B------:R-:W-:Y:S01]  /*e670*/  ULEA UR6, UR38, UR45, 0x3 ;  /* 0x0000002d26067291 */ /* 0x000fe2000f8e183f */
[C---:B------:R-:W-:Y:S01]  /*e680*/  FMUL.FTZ R13, R0.reuse, R124 ;  /* 0x0000007c000d7220 */ /* 0x040fe20000410000 */
[C---:B------:R-:W-:Y:S01]  /*e690*/  FMUL.FTZ R124, R0.reuse, R133 ;  /* 0x00000085007c7220 */ /* 0x040fe20000410000 */
[C---:B------:R-:W-:Y:S01]  /*e6a0*/  FMUL.FTZ R133, R0.reuse, R69 ;  /* 0x0000004500857220 */ /* 0x040fe20000410000 */
[----:B------:R-:W-:Y:S01]  /*e6b0*/  UIADD3 UR6, UR6, 0x13240, URZ ;  /* 0x0001324006067890 */ /* 0x000fe2000fffe03f */
[----:B01----:R-:W-:Y:S01]  /*e6c0*/  FMUL.FTZ R9, R0, R120 ;  /* 0x0000007800097220 */ /* 0x003fe20000410000 */
        /* <DEDUP_REMOVED lines=10> */
[----:B------:R-:W-:Y:S01]  /*e770*/  UPRMT UR6, UR44, 0x654, UR6 ;  /* 0x000006542c067896 */ /* 0x000fe20008000006 */
        /* <DEDUP_REMOVED lines=54> */
[----:B------:R-:W-:Y:S01]  /*eae0*/  SYNCS.ARRIVE.TRANS64.RED.A1T0 RZ, [UR6], RZ ;  /* 0x000000ffffff79a7 */ /* 0x000fe20008100406 */
[----:B------:R-:W-:Y:S01]  /*eaf0*/  ULOP3.LUT UR6, URZ, UR23, URZ, 0x33, !UPT ;  /* 0x000000173f067292 */ /* 0x000fe2000f8e333f */
[----:B------:R-:W-:Y:S01]  /*eb00*/  VIADD R67, R56, 0xffffffff ;  /* 0xffffffff38437836 */ /* 0x000fe20000000000 */
[----:B------:R-:W-:-:S04]  /*eb10*/  IADD3 R134, -R18, R56, R17 ;  /* 0x0000003812867210 */ /* 0x000fc80007ffe111 */
[----:B------:R-:W2:Y:S01]  /*eb20*/  MUFU.TANH R10, R10 ;  /* 0x0000000a000a7308 */ /* 0x000ea20000002400 */
[C---:B------:R-:W-:Y:S02]  /*eb30*/  VIADD R135, R134.reuse, UR22 ;  /* 0x0000001686877c36 */ /* 0x040fe40008000000 */
        /* <DEDUP_REMOVED lines=94> */
.L_x_1163:
[----:B------:R-:W-:-:S05]  /*f120*/  IMAD.U32 R138, RZ, RZ, UR21 ;  /* 0x00000015ff8a7e24 */ /* 0x000fca000f8e00ff */
[----:B------:R-:W-:-:S13]  /*f130*/  ISETP.NE.AND P1, PT, R138, 0x1, PT ;  /* 0x000000018a00780c */ /* 0x000fda0003f25270 */
[----:B------:R-:W1:Y:S02]  /*f140*/  @P1 LDC.64 R56, c[0x0][0x9e8] ;  /* 0x00027a00ff381b82 */ /* 0x000e640000000a00 */
[----:B-1----:R-:W-:-:S05]  /*f150*/  @P1 IMAD.HI.U32 R56, R136, R56, RZ ;  /* 0x0000003888381227 */ /* 0x002fca00078e00ff */
[----:B------:R-:W-:-:S07]  /*f160*/  @P1 SHF.R.U32.HI R136, RZ, R57, R56 ;  /* 0x00000039ff881219 */ /* 0x000fce0000011638 */
.L_x_1164:
[----:B------:R-:W-:Y:S05]  /*f170*/  BSYNC B0 ;  /* 0x0000000000007941 */ /* 0x000fea0003800000 */
.L_x_1162:
[----:B------:R-:W-:-:S05]  /*f180*/  IMAD R136, R136, R138, R67 ;  /* 0x0000008a88887224 */ /* 0x000fca00078e0243 */
[----:B------:R-:W-:Y:S02]  /*f190*/  VIADDMNMX R71, R136, R138, R71, PT ;  /* 0x0000008a88477246 */ /* 0x000fe40003800147 */
[----:B------:R-:W-:-:S07]  /*f1a0*/  VIMNMX R70, R70, R136, !PT ;  /* 0x0000008846467248 */ /* 0x000fce0007fe0100 */
.L_x_1161:
[C---:B------:R-:W-:Y:S02]  /*f1b0*/  ISETP.GE.AND P2, PT, R69.reuse, 0x9, PT ;  /* 0x000000094500780c */ /* 0x040fe40003f46270 */
        /* <DEDUP_REMOVED lines=246> */
.L_x_1167:
[----:B------:R-:W-:-:S05]  /*10120*/  IMAD.U32 R70, RZ, RZ, UR21 ;  /* 0x00000015ff467e24 */ /* 0x000fca000f8e00ff */
[----:B------:R-:W-:-:S13]  /*10130*/  ISETP.NE.AND P6, PT, R70, 0x1, PT ;  /* 0x000000014600780c */ /* 0x000fda0003fc5270 */
[----:B------:R-:W0:Y:S02]  /*10140*/  @P6 LDC.64 R56, c[0x0][0x9e8] ;  /* 0x00027a00ff386b82 */ /* 0x000e240000000a00 */
[----:B0-----:R-:W-:-:S05]  /*10150*/  @P6 IMAD.HI.U32 R56, R9, R56, RZ ;  /* 0x0000003809386227 */ /* 0x001fca00078e00ff */
[----:B------:R-:W-:-:S07]  /*10160*/  @P6 SHF.R.U32.HI R9, RZ, R57, R56 ;  /* 0x00000039ff096219 */ /* 0x000fce0000011638 */
.L_x_1168:
[----:B------:R-:W-:Y:S05]  /*10170*/  BSYNC B0 ;  /* 0x0000000000007941 */ /* 0x000fea0003800000 */
.L_x_1166:
[----:B------:R-:W-:-:S05]  /*10180*/  IMAD R9, R9, R70, R67 ;  /* 0x0000004609097224 */ /* 0x000fca00078e0243 */
[----:B------:R-:W-:Y:S02]  /*10190*/  VIADDMNMX R135, R9, R70, R135, PT ;  /* 0x0000004609877246 */ /* 0x000fe40003800187 */
[----:B------:R-:W-:-:S07]  /*101a0*/  VIMNMX R134, R134, R9, !PT ;  /* 0x0000000986867248 */ /* 0x000fce0007fe0100 */
.L_x_1165:
        /* <DEDUP_REMOVED lines=259> */
[----:B0-----:R-:W-:-:S01]  /*111e0*/  FFMA.FTZ R117, R76, UR20, -R56 ;  /* 0x000000144c757c23 */ /* 0x001fc20008010838 */
[----:B------:R-:W-:-:S02]  /*111f0*/  FMNMX.FTZ R132, R90, R109, !PT ;  /* 0x0000006d5a847209 */ /* 0x000fc40007810000 */
[----:B------:R-:W-:Y:S02]  /*11200*/  FSEL R76, R63, -INF , !P4 ;  /* 0xff8000003f4c7808 */ /* 0x000fe40006000000 */
[----:B------:R-:W-:Y:S02]  /*11210*/  FMNMX.FTZ R109, R91, R132, !PT ;  /* 0x000000845b6d7209 */ /* 0x000fe40007810000 */
[----:B------:R0:W-:Y:S02]  /*11220*/  MUFU.EX2 R63, R117 ;  /* 0x00000075003f7308 */ /* 0x0001e40000000800 */
[----:B------:R-:W-:-:S04]  /*11230*/  FMNMX.FTZ R132, R94, R109, !PT ;  /* 0x0000006d5e847209 */ /* 0x000fc80007810000 */
[----:B------:R-:W-:Y:S02]  /*11240*/  FMNMX.FTZ R109, R95, R132, !PT ;  /* 0x000000845f6d7209 */ /* 0x000fe40007810000 */
[----:B------:R-:W-:Y:S01]  /*11250*/  MUFU.EX2 R10, R10 ;  /* 0x0000000a000a7308 */ /* 0x000fe20000000800 */
[----:B0-----:R-:W-:-:S01]  /*11260*/  FFMA.FTZ R117, R131, UR20, -R56 ;  /* 0x0000001483757c23 */ /* 0x001fc20008010838 */
[----:B------:R-:W-:-:S04]  /*11270*/  FMNMX.FTZ R132, R96, R109, !PT ;  /* 0x0000006d60847209 */ /* 0x000fc80007810000 */
[----:B------:R-:W-:Y:S02]  /*11280*/  FMNMX.FTZ R109, R97, R132, !PT ;  /* 0x00000084616d7209 */ /* 0x000fe40007810000 */
[----:B------:R-:W-:Y:S02]  /*11290*/  MUFU.EX2 R13, R13 ;  /* 0x0000000d000d7308 */ /* 0x000fe40000000800 */
[----:B------:R-:W-:Y:S01]  /*112a0*/  FMNMX.FTZ R132, R98, R109, !PT ;  /* 0x0000006d62847209 */ /* 0x000fe20007810000 */
[----:B------:R-:W-:Y:S01]  /*112b0*/  FFMA.FTZ R109, R127, UR20, -R56 ;  /* 0x000000147f6d7c23 */ /* 0x000fe20008010838 */
[----:B------:R-:W-:Y:S02]  /*112c0*/  FSEL R127, R9, RZ, P1 ;  /* 0x000000ff097f7208 */ /* 0x000fe40000800000 */
[----:B------:R-:W-:Y:S02]  /*112d0*/  FMNMX.FTZ R113, R99, R132, !PT ;  /* 0x0000008463717209 */ /* 0x000fe40007810000 */
[----:B------:R-:W-:Y:S01]  /*112e0*/  MUFU.EX2 R14, R14 ;  /* 0x0000000e000e7308 */ /* 0x000fe20000000800 */
[----:B------:R-:W-:-:S01]  /*112f0*/  FADD.FTZ R127, -R127, R6 ;  /* 0x000000067f7f7221 */ /* 0x000fc20000010100 */
[----:B------:R-:W-:-:S03]  /*11300*/  FMNMX.FTZ R132, R72, R113, !PT ;  /* 0x0000007148847209 */ /* 0x000fc60007810000 */
[----:B------:R-:W-:Y:S01]  /*11310*/  FMUL.FTZ R6, R127, UR20 ;  /* 0x000000147f067c20 */ /* 0x000fe20008410000 */
[----:B------:R-:W-:Y:S02]  /*11320*/  FMNMX.FTZ R113, R73, R132, !PT ;  /* 0x0000008449717209 */ /* 0x000fe40007810000 */
[----:B------:R-:W-:Y:S02]  /*11330*/  MUFU.EX2 R21, R21 ;  /* 0x0000001500157308 */ /* 0x000fe40000000800 */
[----:B------:R-:W-:-:S04]  /*11340*/  FMNMX.FTZ R132, R74, R113, !PT ;  /* 0x000000714a847209 */ /* 0x000fc80007810000 */
[----:B------:R-:W-:Y:S02]  /*11350*/  FMNMX.FTZ R113, R75, R132, !PT ;  /* 0x000000844b717209 */ /* 0x000fe40007810000 */
[----:B------:R-:W0:Y:S02]  /*11360*/  MUFU.EX2 R6, R6 ;  /* 0x0000000600067308 */ /* 0x000e240000000800 */
[----:B------:R-:W-:-:S04]  /*11370*/  FMNMX.FTZ R132, R78, R113, !PT ;  /* 0x000000714e847209 */ /* 0x000fc80007810000 */
[----:B------:R-:W-:Y:S02]  /*11380*/  FMNMX.FTZ R113, R79, R132, !PT ;  /* 0x000000844f717209 */ /* 0x000fe40007810000 */
[----:B------:R-:W1:Y:S02]  /*11390*/  MUFU.EX2 R120, R120 ;  /* 0x0000007800787308 */ /* 0x000e640000000800 */
[----:B------:R-:W-:-:S04]  /*113a0*/  FMNMX.FTZ R132, R82, R113, !PT ;  /* 0x0000007152847209 */ /* 0x000fc80007810000 */
[----:B------:R-:W-:Y:S02]  /*113b0*/  FMNMX.FTZ R113, R83, R132, !PT ;  /* 0x0000008453717209 */ /* 0x000fe40007810000 */
[----:B------:R-:W2:Y:S02]  /*113c0*/  MUFU.EX2 R57, R57 ;  /* 0x0000003900397308 */ /* 0x000ea40000000800 */
        /* <DEDUP_REMOVED lines=11> */
[----:B------:R-:W-:Y:S03]  /*11480*/  MUFU.EX2 R108, R108 ;  /* 0x0000006c006c7308 */ /* 0x000fe60000000800 */
[----:B------:R-:W3:Y:S05]  /*11490*/  SHFL.BFLY PT, R113, R132, 0x2, 0x1f ;  /* 0x0c401f0084717f89 */ /* 0x000eea00000e0000 */
[----:B------:R-:W-:Y:S08]  /*114a0*/  MUFU.EX2 R71, R136 ;  /* 0x0000008800477308 */ /* 0x000ff00000000800 */
[----:B------:R-:W-:Y:S08]  /*114b0*/  MUFU.EX2 R105, R105 ;  /* 0x0000006900697308 */ /* 0x000ff00000000800 */
[----:B------:R-:W-:Y:S01]  /*114c0*/  MUFU.EX2 R88, R88 ;  /* 0x0000005800587308 */ /* 0x000fe20000000800 */
[----:B---3--:R-:W-:Y:S01]  /*114d0*/  FMNMX.FTZ R123, R132, R113, !PT ;  /* 0x00000071847b7209 */ /* 0x008fe20007810000 */
[----:B------:R-:W-:Y:S01]  /*114e0*/  FFMA.FTZ R113, R129, UR20, -R56 ;  /* 0x0000001481717c23 */ /* 0x000fe20008010838 */
[----:B0-----:R-:W-:-:S03]  /*114f0*/  FFMA.FTZ R129, R6, R4, R11 ;  /* 0x0000000406817223 */ /* 0x001fc6000001000b */
[----:B------:R-:W0:Y:S02]  /*11500*/  SHFL.BFLY PT, R132, R123, 0x1, 0x1f ;  /* 0x0c201f007b847f89 */ /* 0x000e2400000e0000 */
[----:B------:R-:W-:Y:S08]  /*11510*/  MUFU.EX2 R89, R89 ;  /* 0x0000005900597308 */ /* 0x000ff00000000800 */
[----:B------:R-:W-:Y:S08]  /*11520*/  MUFU.EX2 R92, R92 ;  /* 0x0000005c005c7308 */ /* 0x000ff00000000800 */
[----:B------:R-:W-:Y:S01]  /*11530*/  MUFU.EX2 R93, R93 ;  /* 0x0000005d005d7308 */ /* 0x000fe20000000800 */
[----:B0-----:R-:W-:Y:S01]  /*11540*/  FMNMX.FTZ R56, R123, R132, !PT ;  /* 0x000000847b387209 */ /* 0x001fe20007810000 */
[----:B------:R-:W-:-:S06]  /*11550*/  IMAD.U32 R123, RZ, RZ, UR20 ;  /* 0x00000014ff7b7e24 */ /* 0x000fcc000f8e00ff */
[----:B------:R-:W-:Y:S01]  /*11560*/  MUFU.EX2 R109, R109 ;  /* 0x0000006d006d7308 */ /* 0x000fe20000000800 */
[C---:B------:R-:W-:Y:S01]  /*11570*/  FSETP.NEU.FTZ.AND P1, PT, R56.reuse, -INF , PT ;  /* 0xff8000003800780b */ /* 0x040fe20003f3d000 */
[----:B------:R-:W-:-:S05]  /*11580*/  FFMA.FTZ R123, R56, R123, -8 ;  /* 0xc1000000387b7423 */ /* 0x000fca000001007b */
[----:B------:R-:W-:Y:S01]  /*11590*/  FSEL R123, R123, RZ, P1 ;  /* 0x000000ff7b7b7208 */ /* 0x000fe20000800000 */
[----:B------:R-:W-:Y:S04]  /*115a0*/  MUFU.EX2 R128, R128 ;  /* 0x0000008000807308 */ /* 0x000fe80000000800 */
        /* <DEDUP_REMOVED lines=33> */
[----:B------:R-:W3:Y:S01]  /*117c0*/  MUFU.EX2 R12, R12 ;  /* 0x0000000c000c7308 */ /* 0x000ee20000000800 */
[----:B-1----:R-:W-:-:S01]  /*117d0*/  FADD.FTZ R126, R120, R129 ;  /* 0x00000081787e7221 */ /* 0x002fc20000010000 */
[--C-:B------:R-:W-:Y:S01]  /*117e0*/  FFMA.FTZ R99, R99, UR20, -R123.reuse ;  /* 0x0000001463637c23 */ /* 0x100fe2000801087b */
[----:B------:R-:W-:-:S01]  /*117f0*/  FFMA.FTZ R72, R72, UR20, -R123 ;  /* 0x0000001448487c23 */ /* 0x000fc2000801087b */
[----:B------:R-:W-:Y:S01]  /*11800*/  FFMA.FTZ R73, R73, UR20, -R123 ;  /* 0x0000001449497c23 */ /* 0x000fe2000801087b */
[----:B--2---:R-:W-:-:S01]  /*11810*/  FADD.FTZ R129, R57, R126 ;  /* 0x0000007e39817221 */ /* 0x004fc20000010000 */
[--C-:B------:R-:W-:Y:S01]  /*11820*/  FFMA.FTZ R74, R74, UR20, -R123.reuse ;  /* 0x000000144a4a7c23 */ /* 0x100fe2000801087b */
[----:B------:R-:W-:-:S01]  /*11830*/  FFMA.FTZ R75, R75, UR20, -R123 ;  /* 0x000000144b4b7c23 */ /* 0x000fc2000801087b */
[----:B------:R-:W1:Y:S01]  /*11840*/  MUFU.EX2 R15, R15 ;  /* 0x0000000f000f7308 */ /* 0x000e620000000800 */
        /* <DEDUP_REMOVED lines=8> */
[----:B---3--:R-:W-:-:S01]  /*118d0*/  FADD.FTZ R4, R12, R3 ;  /* 0x000000030c047221 */ /* 0x008fc20000010000 */
[----:B------:R-:W-:Y:S01]  /*118e0*/  FADD.FTZ R126, R104, R129 ;  /* 0x00000081687e7221 */ /* 0x000fe20000010000 */
[----:B------:R-:W-:-:S01]  /*118f0*/  FFMA.FTZ R83, R83, UR20, -R123 ;  /* 0x0000001453537c23 */ /* 0x000fc2000801087b */
[--C-:B------:R-:W-:Y:S01]  /*11900*/  FFMA.FTZ R58, R58, UR20, -R123.reuse ;  /* 0x000000143a3a7c23 */ /* 0x100fe2000801087b */
[----:B------:R-:W-:-:S01]  /*11910*/  FFMA.FTZ R59, R59, UR20, -R123 ;  /* 0x000000143b3b7c23 */ /* 0x000fc2000801087b */
[----:B------:R-:W-:Y:S01]  /*11920*/  FADD.FTZ R129, R69, R126 ;  /* 0x0000007e45817221 */ /* 0x000fe20000010000 */
[----:B------:R-:W-:-:S01]  /*11930*/  FFMA.FTZ R60, R60, UR20, -R123 ;  /* 0x000000143c3c7c23 */ /* 0x000fc2000801087b */
[----:B------:R-:W2:Y:S01]  /*11940*/  MUFU.EX2 R121, R121 ;  /* 0x0000007900797308 */ /* 0x000ea20000000800 */
        /* <DEDUP_REMOVED lines=8> */
[----:B0-----:R-:W-:-:S01]  /*119d0*/  FADD.FTZ R4, R20, R3 ;  /* 0x0000000314047221 */ /* 0x001fc20000010000 */
[----:B------:R-:W-:-:S04]  /*119e0*/  FADD.FTZ R126, R112, R129 ;  /* 0x00000081707e7221 */ /* 0x000fc80000010000 */
[----:B------:R-:W-:Y:S02]  /*119f0*/  FADD.FTZ R129, R105, R126 ;  /* 0x0000007e69817221 */ /* 0x000fe40000010000 */
[----:B------:R-:W0:Y:S01]  /*11a00*/  MUFU.EX2 R125, R125 ;  /* 0x0000007d007d7308 */ /* 0x000e220000000800 */
[----:B--2---:R-:W-:-:S01]  /*11a10*/  FADD.FTZ R3, R121, R4 ;  /* 0x0000000479037221 */ /* 0x004fc20000010000 */
[----:B------:R-:W-:-:S06]  /*11a20*/  FADD.FTZ R129, R116, R129 ;  /* 0x0000008174817221 */ /* 0x000fcc0000010000 */
        /* <DEDUP_REMOVED lines=19> */
[----:B-1----:R-:W-:-:S01]  /*11b60*/  FADD.FTZ R3, R119, R4 ;  /* 0x0000000477037221 */ /* 0x002fc20000010000 */
[----:B------:R-:W-:-:S06]  /*11b70*/  FADD.FTZ R4, R88, R129 ;  /* 0x0000008158047221 */ /* 0x000fcc0000010000 */
        /* <DEDUP_REMOVED lines=8> */
[----:B-1----:R-:W-:-:S01]  /*11c00*/  FADD.FTZ R126, R94, R129 ;  /* 0x000000815e7e7221 */ /* 0x002fc20000010000 */
[----:B------:R-:W-:-:S04]  /*11c10*/  FADD.FTZ R129, R109, R4 ;  /* 0x000000046d817221 */ /* 0x000fc80000010000 */
[----:B------:R-:W-:Y:S02]  /*11c20*/  FADD.FTZ R129, R128, R129 ;  /* 0x0000008180817221 */ /* 0x000fe40000010000 */
        /* <DEDUP_REMOVED lines=19> */
[----:B0-----:R-:W-:-:S04]  /*11d60*/  FADD.FTZ R4, R103, R4 ;  /* 0x0000000467047221 */ /* 0x001fc80000010000 */
[----:B------:R-:W-:-:S03]  /*11d70*/  FADD.FTZ R129, R63, R4 ;  /* 0x000000043f817221 */ /* 0x000fc60000010000 */
        /* <DEDUP_REMOVED lines=8> */
[----:B--2---:R-:W-:-:S01]  /*11e00*/  FADD.FTZ R4, R80, R129 ;  /* 0x0000008150047221 */ /* 0x004fc20000010000 */
[----:B------:R-:W-:-:S06]  /*11e10*/  FFMA.FTZ R129, R76, UR20, -R123 ;  /* 0x000000144c817c23 */ /* 0x000fcc000801087b */
        /* <DEDUP_REMOVED lines=41> */
[----:B--2---:R-:W-:-:S01]  /*120b0*/  FADD.FTZ R76, R66, R3 ;  /* 0x00000003424c7221 */ /* 0x004fc20000010000 */
[----:B-1----:R-:W-:-:S03]  /*120c0*/  FADD.FTZ R4, R132, R123 ;  /* 0x0000007b84047221 */ /* 0x002fc60000010000 */
[----:B0-----:R-:W-:Y:S01]  /*120d0*/  FADD.FTZ R3, R77, R76 ;  /* 0x0000004c4d037221 */ /* 0x001fe20000010000 */
[----:B------:R-:W-:Y:S06]  /*120e0*/  @!P0 BRA `(.L_x_1169) ;  /* 0x0000000000048947 */ /* 0x000fec0003800000 */
[----:B------:R-:W-:Y:S01]  /*120f0*/  BPT.TRAP 0x1 ;  /* 0x000000040000795c */ /* 0x000fe20000300000 */
.L_x_1169:
        /* <DEDUP_REMOVED lines=82> */
.L_x_1151:
[----:B------:R-:W-:Y:S06]  /*12620*/  BAR.ARV 0x8, 0x200 ;  /* 0x0208000000007b1d */ /* 0x000fec0000002000 */
[----:B------:R-:W-:Y:S05]  /*12630*/  @!P0 BRA `(.L_x_1171) ;  /* 0x0000000000048947 */ /* 0x000fea0003800000 */
[----:B------:R-:W-:Y:S01]  /*12640*/  BPT.TRAP 0x1 ;  /* 0x000000040000795c */ /* 0x000fe20000300000 */
.L_x_1171:
[----:B------:R-:W-:Y:S01]  /*12650*/  ULEA UR14, UR38, UR45, 0x3 ;  /* 0x0000002d260e7291 */ /* 0x000fe2000f8e183f */
[----:B------:R-:W-:-:S05]  /*12660*/  IMAD.U32 R0, RZ, RZ, UR37 ;  /* 0x00000025ff007e24 */ /* 0x000fca000f8e00ff */
[----:B------:R-:W-:-:S04]  /*12670*/  SHF.L.U32 R0, R0, 0x1f, RZ ;  /* 0x0000001f00007819 */ /* 0x000fc800000006ff */
[----:B------:R0:W1:Y:S01]  /*12680*/  SYNCS.PHASECHK.TRANS64.TRYWAIT P1, [UR14+0x13250], R0 ;  /* 0x01325000ff0075a7 */ /* 0x000062000802014e */
[----:B------:R-:W-:Y:S05]  /*12690*/  @!P0 BRA `(.L_x_1172) ;  /* 0x0000000000048947 */ /* 0x000fea0003800000 */
[----:B------:R-:W-:Y:S01]  /*126a0*/  BPT.TRAP 0x1 ;  /* 0x000000040000795c */ /* 0x000fe20000300000 */
.L_x_1172:
[----:B-1----:R-:W-:Y:S05]  /*126b0*/  @P1 BRA `(.L_x_1173) ;  /* 0x0000000000081947 */ /* 0x002fea0003800000 */
[----:B------:R-:W1:Y:S02]  /*126c0*/  SYNCS.PHASECHK.TRANS64.TRYWAIT P1, [UR14+0x13250], R0 ;  /* 0x01325000ff0075a7 */ /* 0x000e64000802014e */
[----:B-1----:R-:W-:Y:S05]  /*126d0*/  @!P1 BRA `(.L_x_1174) ;  /* 0x0000009000649947 */ /* 0x002fea0003800000 */
.L_x_1173:
[----:B------:R-:W-:Y:S01]  /*126e0*/  ULDC.64 UR4, c[0x0][0x9a0] ;  /* 0x0002680000047ab9 */ /* 0x000fe20000000a00 */
[----:B------:R-:W-:Y:S01]  /*126f0*/  UIADD3 UR45, UR45, 0x1000, URZ ;  /* 0x000010002d2d7890 */ /* 0x000fe2000fffe03f */
[----:B------:R-:W-:Y:S01]  /*12700*/  WARPGROUP.ARRIVE ;  /* 0x00000000000079c5 */ /* 0x000fe20000000000 */
[----:B------:R-:W-:Y:S01]  /*12710*/  UISETP.NE.U32.AND UP0, UPT, UR4, URZ, UPT ;  /* 0x0000003f0400728c */ /* 0x000fe2000bf05070 */
[----:B01----:R-:W-:Y:S01]  /*12720*/  IMAD.MOV.U32 R0, RZ, RZ, 0x3f800000 ;  /* 0x3f800000ff007424 */ /* 0x003fe200078e00ff */
        /* <DEDUP_REMOVED lines=8> */
[----:B------:R-:W-:Y:S01]  /*127b0*/  @UP0 UIMAD UR6, UR6, UR10, URZ ;  /* 0x0000000a060602a4 */ /* 0x000fe2000f8e023f */
[----:B------:R-:W-:Y:S01]  /*127c0*/  @UP0 ULDC.64 UR12, c[0x0][0x9d0] ;  /* 0x00027400000c0ab9 */ /* 0x000fe20000000a00 */
[----:B------:R-:W-:Y:S02]  /*127d0*/  @UP0 UIMAD.WIDE.U32 UR8, UR47, UR10, URZ ;  /* 0x0000000a2f0802a5 */ /* 0x000fe4000f8e003f */
[----:B------:R-:W-:Y:S02]  /*127e0*/  @UP0 UIMAD UR6, UR47, UR11, UR6 ;  /* 0x0000000b2f0602a4 */ /* 0x000fe4000f8e0206 */
[----:B------:R-:W-:-:S02]  /*127f0*/  UIMAD UR10, UR38, 0x280, UR45 ;  /* 0x00000280260a78a4 */ /* 0x000fc4000f8e022d */
[----:B------:R-:W-:Y:S02]  /*12800*/  @UP0 UIMAD UR7, UR7, UR12, URZ ;  /* 0x0000000c070702a4 */ /* 0x000fe4000f8e023f */
        /* <DEDUP_REMOVED lines=27> */
[----:B------:R-:W1:Y:S04]  /*129c0*/  SHFL.BFLY PT, R5, R4, 0x2, 0x1f ;  /* 0x0c401f0004057f89 */ /* 0x000e6800000e0000 */
[----:B------:R-:W3:Y:S01]  /*129d0*/  SHFL.BFLY PT, R8, R3, 0x2, 0x1f ;  /* 0x0c401f0003087f89 */ /* 0x000ee200000e0000 */
[----:B------:R-:W-:Y:S02]  /*129e0*/  WARPGROUP.DEPBAR.LE gsb0, 0x0 ;  /* 0x00008000000079c5 */ /* 0x000fe40000010000 */
[----:B------:R-:W-:-:S06]  /*129f0*/  WARPGROUP.ARRIVE ;  /* 0x00000000000079c5 */ /* 0x000fcc0000000000 */
[----:B------:R-:W-:Y:S01]  /*12a00*/  QGMMA.64x64x32.F32.E4M3.E4M3 R24, R140, gdesc[UR4], R24, gsb0 ;  /* 0x00e000048c187df3 */ /* 0x000fe20008000818 */
[----:B-1----:R-:W-:-:S01]  /*12a10*/  FADD.FTZ R5, R5, R4 ;  /* 0x0000000405057221 */ /* 0x002fc20000010000 */
[----:B------:R-:W-:Y:S01]  /*12a20*/  UIADD3 UR10, UR10, 0x200, URZ ;  /* 0x000002000a0a7890 */ /* 0x000fe2000fffe03f */
[----:B---3--:R-:W-:-:S01]  /*12a30*/  FADD.FTZ R8, R8, R3 ;  /* 0x0000000308087221 */ /* 0x008fc20000010000 */
        /* <DEDUP_REMOVED lines=35> */
.L_x_1175:
        /* <DEDUP_REMOVED lines=42> */
.L_x_1097:
[----:B------:R-:W0:Y:S01]  /*12f10*/  S2R R3, SR_CgaCtaId ;  /* 0x0000000000037919 */ /* 0x000e220000008800 */
[----:B------:R-:W-:Y:S01]  /*12f20*/  MOV R6, 0x400 ;  /* 0x0000040000067802 */ /* 0x000fe20000000f00 */
[----:B------:R-:W-:Y:S01]  /*12f30*/  BSSY B0, `(.L_x_1176) ;  /* 0x00001ca000007945 */ /* 0x000fe20003800000 */
[----:B------:R-:W-:Y:S02]  /*12f40*/  BAR.SYNC.DEFER_BLOCKING 0x5, 0x200 ;  /* 0x0148000000007b1d */ /* 0x000fe40000010000 */
[----:B0-----:R-:W-:Y:S01]  /*12f50*/  LEA R6, R3, R6, 0x18 ;  /* 0x0000000603067211 */ /* 0x001fe200078ec0ff */
[----:B------:R-:W-:-:S04]  /*12f60*/  IMAD.SHL.U32 R3, R23, 0x8, RZ ;  /* 0x0000000817037824 */ /* 0x000fc800078e00ff */
[----:B------:R-:W0:Y:S01]  /*12f70*/  LDS.128 R32, [R6+0x132d0] ;  /* 0x0132d00006207984 */ /* 0x000e220000000c00 */
[----:B------:R-:W-:Y:S02]  /*12f80*/  SHF.R.S32.HI R0, RZ, 0x1f, R3 ;  /* 0x0000001fff007819 */ /* 0x000fe40000011403 */
[----:B0-----:R-:W-:Y:S02]  /*12f90*/  R2UR UR5, R33 ;  /* 0x00000000210572ca */ /* 0x001fe400000e0000 */
[----:B------:R-:W-:Y:S02]  /*12fa0*/  R2UR UR48, R34 ;  /* 0x00000000223072ca */ /* 0x000fe400000e0000 */
[----:B------:R-:W-:Y:S01]  /*12fb0*/  R2UR UR47, R35 ;  /* 0x00000000232f72ca */ /* 0x000fe200000e0000 */
[----:B------:R-:W-:Y:S06]  /*12fc0*/  BAR.ARV 0x4, 0x200 ;  /* 0x0108000000007b1d */ /* 0x000fec0000002000 */
[----:B------:R-:W-:Y:S08]  /*12fd0*/  @P0 BRA `(.L_x_1177) ;  /* 0x0000001000940947 */ /* 0x000ff00003800000 */
[----:B------:R-:W0:Y:S01]  /*12fe0*/  S2R R18, SR_TID.X ;  /* 0x0000000000127919 */ /* 0x000e220000002100 */
[----:B------:R-:W-:Y:S01]  /*12ff0*/  ULDC.64 UR6, c[0x4][0x38] ;  /* 0x01000e0000067ab9 */ /* 0x000fe20000000a00 */
[----:B------:R-:W2:Y:S01]  /*13000*/  LDL R43, [R1+0xc] ;  /* 0x00000c00012b7983 */ /* 0x000ea20000100800 */
        /* <DEDUP_REMOVED lines=13> */
[----:B0-----:R-:W-:Y:S01]  /*130e0*/  IMAD.SHL.U32 R8, R18, 0x4, RZ ;  /* 0x0000000412087824 */ /* 0x001fe200078e00ff */
[----:B------:R-:W-:Y:S02]  /*130f0*/  F2FP.BF16.F32.PACK_AB R30, R30, R41 ;  /* 0x000000291e1e723e */ /* 0x000fe400000010ff */
[----:B------:R-:W-:Y:S02]  /*13100*/  F2FP.BF16.F32.PACK_AB R31, R31, R26 ;  /* 0x0000001a1f1f723e */ /* 0x000fe400000010ff */
[----:B------:R-:W-:Y:S01]  /*13110*/  F2FP.BF16.F32.PACK_AB R24, R39, R24 ;  /* 0x000000182718723e */ /* 0x000fe200000010ff */
[----:B------:R-:W-:Y:S01]  /*13120*/  BAR.SYNC.DEFER_BLOCKING 0x1, 0x180 ;  /* 0x0046000000007b1d */ /* 0x000fe20000010000 */
[----:B------:R-:W-:-:S04]  /*13130*/  LOP3.LUT R8, R8, 0xc, RZ, 0xc0, !PT ;  /* 0x0000000c08087812 */ /* 0x000fc800078ec0ff */
[----:B------:R-:W-:Y:S01]  /*13140*/  IADD3 R8, P0, R8, UR6, RZ ;  /* 0x0000000608087c10 */ /* 0x000fe2000ff1e0ff */
[----:B------:R-:W-:Y:S01]  /*13150*/  UMOV UR4, URZ ;  /* 0x0000003f00047c82 */ /* 0x000fe20008000000 */
[----:B------:R-:W-:Y:S01]  /*13160*/  USHF.R.S32.HI UR16, URZ, 0x1f, UR40 ;  /* 0x0000001f3f107899 */ /* 0x000fe20008011428 */
[----:B------:R-:W-:Y:S02]  /*13170*/  ULDC.64 UR10, c[0x0][0xb90] ;  /* 0x0002e400000a7ab9 */ /* 0x000fe40000000a00 */
[----:B------:R-:W-:Y:S01]  /*13180*/  IMAD.X R9, RZ, RZ, UR7, P0 ;  /* 0x00000007ff097e24 */ /* 0x000fe200080e06ff */
[----:B------:R-:W-:Y:S01]  /*13190*/  ULDC.64 UR6, c[0x0][0xc00] ;  /* 0x0003000000067ab9 */ /* 0x000fe20000000a00 */
[----:B------:R-:W-:Y:S01]  /*131a0*/  USHF.R.S32.HI UR9, URZ, 0x1f, UR41 ;  /* 0x0000001f3f097899 */ /* 0x000fe20008011429 */
[----:B------:R-:W-:Y:S02]  /*131b0*/  ULDC.64 UR14, c[0x0][0xb98] ;  /* 0x0002e600000e7ab9 */ /* 0x000fe40000000a00 */
[----:B------:R0:W3:Y:S01]  /*131c0*/  LDG.E.CONSTANT R17, desc[UR50][R8.64] ;  /* 0x0000003208117981 */ /* 0x0000e2000c1e9900 */
[----:B------:R-:W-:Y:S01]  /*131d0*/  UISETP.NE.U32.AND UP0, UPT, UR6, URZ, UPT ;  /* 0x0000003f0600728c */ /* 0x000fe2000bf05070 */
[----:B------:R-:W-:-:S03]  /*131e0*/  ULDC.64 UR18, c[0x0][0xc08] ;  /* 0x0003020000127ab9 */ /* 0x000fc60000000a00 */
[----:B------:R-:W-:-:S03]  /*131f0*/  UISETP.NE.AND.EX UP0, UPT, UR7, URZ, UPT, UP0 ;  /* 0x0000003f0700728c */ /* 0x000fc6000bf05300 */
[----:B------:R-:W-:Y:S01]  /*13200*/  ULDC.64 UR6, c[0x0][0xc00] ;  /* 0x0003000000067ab9 */ /* 0x000fe20000000a00 */
[----:B0-----:R-:W-:Y:S01]  /*13210*/  LOP3.LUT P0, R8, R18, 0x3, RZ, 0xc0, !PT ;  /* 0x0000000312087812 */ /* 0x001fe2000780c0ff */
[----:B------:R-:W-:Y:S01]  /*13220*/  UIMAD.WIDE UR6, UR41, 0x4, UR6 ;  /* 0x00000004290678a5 */ /* 0x000fe2000f8e0206 */
[----:B------:R-:W-:Y:S02]  /*13230*/  F2FP.BF16.F32.PACK_AB R18, R55, R10 ;  /* 0x0000000a3712723e */ /* 0x000fe400000010ff */
[----:B------:R-:W-:Y:S02]  /*13240*/  ISETP.EQ.OR P0, PT, R8, 0x3, !P0 ;  /* 0x000000030800780c */ /* 0x000fe40004702670 */
[----:B------:R-:W-:Y:S02]  /*13250*/  MOV R8, R6 ;  /* 0x0000000600087202 */ /* 0x000fe40000000f00 */
[----:B-1----:R-:W-:Y:S02]  /*13260*/  MOV R9, R27 ;  /* 0x0000001b00097202 */ /* 0x002fe40000000f00 */
        /* <DEDUP_REMOVED lines=15> */
[----:B------:R-:W-:Y:S01]  /*13360*/  SEL R24, R24, R21, P0 ;  /* 0x0000001518187207 */ /* 0x000fe20000000000 */
[----:B--2---:R-:W-:-:S03]  /*13370*/  IMAD.WIDE R10, R43, 0x2, R8 ;  /* 0x000000022b0a7825 */ /* 0x004fc600078e0208 */
[C---:B------:R-:W-:Y:S02]  /*13380*/  LOP3.LUT R7, R10.reuse, 0x380, RZ, 0xc0, !PT ;  /* 0x000003800a077812 */ /* 0x040fe400078ec0ff */
[C---:B------:R-:W-:Y:S02]  /*13390*/  IADD3 R14, P3, R10.reuse, 0x20, RZ ;  /* 0x000000200a0e7810 */ /* 0x040fe40007f7e0ff */
[----:B------:R-:W-:Y:S02]  /*133a0*/  IADD3 R25, P2, R10, 0x40, RZ ;  /* 0x000000400a197810 */ /* 0x000fe40007f5e0ff */
[----:B------:R-:W-:Y:S01]  /*133b0*/  SHF.R.U64 R7, R7, 0x3, RZ ;  /* 0x0000000307077819 */ /* 0x000fe200000012ff */
[--C-:B------:R-:W-:Y:S01]  /*133c0*/  IMAD.X R21, RZ, RZ, R11.reuse, P3 ;  /* 0x000000ffff157224 */ /* 0x100fe200018e060b */
[----:B------:R-:W-:Y:S01]  /*133d0*/  LOP3.LUT R12, R14, 0x380, RZ, 0xc0, !PT ;  /* 0x000003800e0c7812 */ /* 0x000fe200078ec0ff */
[----:B------:R-:W-:Y:S01]  /*133e0*/  IMAD.X R15, RZ, RZ, R11, P2 ;  /* 0x000000ffff0f7224 */ /* 0x000fe200010e060b */
[----:B------:R-:W-:-:S02]  /*133f0*/  IADD3 R52, P1, R10, 0x60, RZ ;  /* 0x000000600a347810 */ /* 0x000fc40007f3e0ff */
[----:B------:R-:W-:Y:S02]  /*13400*/  LOP3.LUT R10, R7, R10, RZ, 0x3c, !PT ;  /* 0x0000000a070a7212 */ /* 0x000fe400078e3cff */
[----:B------:R-:W-:Y:S01]  /*13410*/  LOP3.LUT R20, R25, 0x380, RZ, 0xc0, !PT ;  /* 0x0000038019147812 */ /* 0x000fe200078ec0ff */
[----:B------:R-:W-:Y:S01]  /*13420*/  IMAD.X R13, RZ, RZ, R11, P1 ;  /* 0x000000ffff0d7224 */ /* 0x000fe200008e060b */
[----:B------:R-:W-:Y:S02]  /*13430*/  SHF.R.U64 R7, R12, 0x3, RZ ;  /* 0x000000030c077819 */ /* 0x000fe400000012ff */
[----:B------:R-:W-:Y:S02]  /*13440*/  LOP3.LUT R27, R52, 0x380, RZ, 0xc0, !PT ;  /* 0x00000380341b7812 */ /* 0x000fe400078ec0ff */
[----:B------:R-:W-:Y:S02]  /*13450*/  SHF.R.U64 R12, R20, 0x3, RZ ;  /* 0x00000003140c7819 */ /* 0x000fe400000012ff */
[----:B------:R-:W-:-:S02]  /*13460*/  LOP3.LUT R20, R7, R14, RZ, 0x3c, !PT ;  /* 0x0000000e07147212 */ /* 0x000fc400078e3cff */
[----:B------:R-:W-:Y:S02]  /*13470*/  SHF.R.U64 R27, R27, 0x3, RZ ;  /* 0x000000031b1b7819 */ /* 0x000fe400000012ff */
[----:B------:R-:W-:Y:S02]  /*13480*/  LOP3.LUT R14, R12, R25, RZ, 0x3c, !PT ;  /* 0x000000190c0e7212 */ /* 0x000fe400078e3cff */
[----:B------:R-:W-:Y:S02]  /*13490*/  MOV R43, R10 ;  /* 0x0000000a002b7202 */ /* 0x000fe40000000f00 */
[----:B------:R-:W-:Y:S02]  /*134a0*/  LOP3.LUT R12, R27, R52, RZ, 0x3c, !PT ;  /* 0x000000341b0c7212 */ /* 0x000fe400078e3cff */
[----:B------:R-:W-:Y:S01]  /*134b0*/  MOV R41, R20 ;  /* 0x0000001400297202 */ /* 0x000fe20000000f00 */
[----:B------:R-:W-:Y:S01]  /*134c0*/  IMAD.U32 R20, RZ, RZ, UR6 ;  /* 0x00000006ff147e24 */ /* 0x000fe2000f8e00ff */
[----:B------:R-:W-:-:S02]  /*134d0*/  MOV R35, R14 ;  /* 0x0000000e00237202 */ /* 0x000fc40000000f00 */
[----:B------:R-:W-:Y:S02]  /*134e0*/  MOV R10, R12 ;  /* 0x0000000c000a7202 */ /* 0x000fe40000000f00 */
[----:B------:R-:W-:Y:S02]  /*134f0*/  PLOP3.LUT P2, PT, PT, PT, UP0, 0x80, 0x0 ;  /* 0x000000000000781c */ /* 0x000fe40003f4f008 */
[----:B---3--:R-:W-:Y:S01]  /*13500*/  LOP3.LUT R7, R17, 0x2, RZ, 0x3c, !PT ;  /* 0x0000000211077812 */ /* 0x008fe200078e3cff */
[----:B------:R-:W-:Y:S04]  /*13510*/  SHFL.IDX PT, R26, R26, R17, 0x1c1f ;  /* 0x001c1f111a1a7589 */ /* 0x000fe800000e0000 */
[----:B------:R-:W0:Y:S04]  /*13520*/  SHFL.IDX PT, R11, R56, R7, 0x1c1f ;  /* 0x001c1f07380b7589 */ /* 0x000e2800000e0000 */
[----:B------:R-:W-:Y:S04]  /*13530*/  SHFL.IDX PT, R32, R32, R17, 0x1c1f ;  /* 0x001c1f1120207589 */ /* 0x000fe800000e0000 */
[----:B------:R-:W1:Y:S04]  /*13540*/  SHFL.IDX PT, R25, R28, R7, 0x1c1f ;  /* 0x001c1f071c197589 */ /* 0x000e6800000e0000 */
[----:B------:R-:W-:Y:S04]  /*13550*/  SHFL.IDX PT, R34, R34, R17, 0x1c1f ;  /* 0x001c1f1122227589 */ /* 0x000fe800000e0000 */
[----:B------:R-:W2:Y:S04]  /*13560*/  SHFL.IDX PT, R27, R36, R7, 0x1c1f ;  /* 0x001c1f07241b7589 */ /* 0x000ea800000e0000 */
[----:B------:R-:W-:Y:S04]  /*13570*/  SHFL.IDX PT, R38, R38, R17, 0x1c1f ;  /* 0x001c1f1126267589 */ /* 0x000fe800000e0000 */
[----:B------:R-:W3:Y:S01]  /*13580*/  SHFL.IDX PT, R29, R40, R7, 0x1c1f ;  /* 0x001c1f07281d7589 */ /* 0x000ee200000e0000 */
[----:B0-----:R-:W-:-:S02]  /*13590*/  SEL R12, R26, R11, P0 ;  /* 0x0000000b1a0c7207 */ /* 0x001fc40000000000 */
[----:B------:R-:W-:Y:S01]  /*135a0*/  SEL R14, R11, R26, P0 ;  /* 0x0000001a0b0e7207 */ /* 0x000fe20000000000 */
[----:B------:R-:W-:Y:S04]  /*135b0*/  SHFL.IDX PT, R42, R42, R17, 0x1c1f ;  /* 0x001c1f112a2a7589 */ /* 0x000fe800000e0000 */
[----:B------:R0:W4:Y:S01]  /*135c0*/  SHFL.IDX PT, R31, R30, R7, 0x1c1f ;  /* 0x001c1f071e1f7589 */ /* 0x00012200000e0000 */
[----:B-1----:R-:W-:-:S03]  /*135d0*/  SEL R26, R25, R32, P0 ;  /* 0x00000020191a7207 */ /* 0x002fc60000000000 */
[----:B------:R-:W-:Y:S04]  /*135e0*/  SHFL.IDX PT, R44, R44, R17, 0x1c1f ;  /* 0x001c1f112c2c7589 */ /* 0x000fe800000e0000 */
[----:B------:R1:W4:Y:S01]  /*135f0*/  SHFL.IDX PT, R33, R24, R7, 0x1c1f ;  /* 0x001c1f0718217589 */ /* 0x00032200000e0000 */
[----:B--2---:R-:W-:Y:S02]  /*13600*/  SEL R28, R34, R27, P0 ;  /* 0x0000001b221c7207 */ /* 0x004fe40000000000 */
[----:B0-----:R-:W-:Y:S01]  /*13610*/  SEL R30, R27, R34, P0 ;  /* 0x000000221b1e7207 */ /* 0x001fe20000000000 */
[----:B------:R-:W-:Y:S04]  /*13620*/  SHFL.IDX PT, R46, R46, R17, 0x1c1f ;  /* 0x001c1f112e2e7589 */ /* 0x000fe800000e0000 */
[----:B------:R-:W-:Y:S01]  /*13630*/  SHFL.IDX PT, R50, R50, R17, 0x1c1f ;  /* 0x001c1f1132327589 */ /* 0x000fe200000e0000 */
[----:B---3--:R-:W-:-:S02]  /*13640*/  SEL R36, R38, R29, P0 ;  /* 0x0000001d26247207 */ /* 0x008fc40000000000 */
[----:B-1----:R-:W-:Y:S01]  /*13650*/  SEL R24, R32, R25, P0 ;  /* 0x0000001920187207 */ /* 0x002fe20000000000 */
[----:B------:R-:W0:Y:S01]  /*13660*/  SHFL.IDX PT, R21, R48, R7, 0x1c1f ;  /* 0x001c1f0730157589 */ /* 0x000e2200000e0000 */
[----:B------:R-:W-:Y:S01]  /*13670*/  SEL R38, R29, R38, P0 ;  /* 0x000000261d267207 */ /* 0x000fe20000000000 */
[----:B------:R-:W1:Y:S02]  /*13680*/  LDC R32, c[0x0][0xbe8] ;  /* 0x0002fa00ff207b82 */ /* 0x000e640000000800 */
[----:B------:R-:W2:Y:S01]  /*13690*/  SHFL.IDX PT, R39, R18, R7, 0x1c1f ;  /* 0x001c1f0712277589 */ /* 0x000ea200000e0000 */
[----:B----4-:R-:W-:Y:S02]  /*136a0*/  SEL R13, R42, R31, P0 ;  /* 0x0000001f2a0d7207 */ /* 0x010fe40000000000 */
[----:B------:R-:W-:Y:S02]  /*136b0*/  SEL R15, R31, R42, P0 ;  /* 0x0000002a1f0f7207 */ /* 0x000fe40000000000 */
[----:B------:R-:W-:-:S03]  /*136c0*/  SEL R25, R44, R33, P0 ;  /* 0x000000212c197207 */ /* 0x000fc60000000000 */
[----:B------:R3:W-:Y:S01]  /*136d0*/  STSM.16.M88.4 [R43], R12 ;  /* 0x0000000c2b007844 */ /* 0x0007e20000000200 */
[----:B------:R-:W-:-:S05]  /*136e0*/  SEL R27, R33, R44, P0 ;  /* 0x0000002c211b7207 */ /* 0x000fca0000000000 */
[----:B------:R-:W-:Y:S01]  /*136f0*/  STSM.16.M88.4 [R41], R24 ;  /* 0x0000001829007844 */ /* 0x000fe20000000200 */
[----:B0-----:R-:W-:Y:S02]  /*13700*/  SEL R29, R46, R21, P0 ;  /* 0x000000152e1d7207 */ /* 0x001fe40000000000 */
[----:B------:R-:W-:Y:S01]  /*13710*/  SEL R31, R21, R46, P0 ;  /* 0x0000002e151f7207 */ /* 0x000fe20000000000 */
[----:B------:R-:W-:Y:S01]  /*13720*/  IMAD.U32 R21, RZ, RZ, UR7 ;  /* 0x00000007ff157e24 */ /* 0x000fe2000f8e00ff */
[----:B--2---:R-:W-:Y:S02]  /*13730*/  SEL R37, R50, R39, P0 ;  /* 0x0000002732257207 */ /* 0x004fe40000000000 */
[----:B------:R-:W-:Y:S01]  /*13740*/  SEL R39, R39, R50, P0 ;  /* 0x0000003227277207 */ /* 0x000fe20000000000 */
[----:B------:R-:W-:Y:S04]  /*13750*/  STSM.16.M88.4 [R35], R28 ;  /* 0x0000001c23007844 */ /* 0x000fe80000000200 */
[----:B------:R0:W-:Y:S01]  /*13760*/  STSM.16.M88.4 [R10], R36 ;  /* 0x000000240a007844 */ /* 0x0001e20000000200 */
[----:B------:R-:W-:Y:S06]  /*13770*/  BAR.SYNC.DEFER_BLOCKING 0x1, 0x180 ;  /* 0x0046000000007b1d */ /* 0x000fec0000010000 */
[----:B------:R-:W2:Y:S01]  /*13780*/  @P2 LDG.E R7, desc[UR50][R20.64] ;  /* 0x0000003214072981 */ /* 0x000ea2000c1e1900 */
[----:B-1----:R-:W-:Y:S01]  /*13790*/  ISETP.NE.AND P1, PT, R32, 0x1, PT ;  /* 0x000000012000780c */ /* 0x002fe20003f25270 */
[----:B---3--:R-:W-:Y:S01]  /*137a0*/  VIADD R12, R22, UR42 ;  /* 0x0000002a160c7c36 */ /* 0x008fe20008000000 */
[----:B------:R-:W-:-:S02]  /*137b0*/  UIMAD UR6, UR16, UR10, URZ ;  /* 0x0000000a100672a4 */ /* 0x000fc4000f8e023f */
[----:B------:R-:W-:Y:S01]  /*137c0*/  USEL UR9, UR9, URZ, !UP0 ;  /* 0x0000003f09097287 */ /* 0x000fe2000c000000 */
[----:B0-----:R-:W-:Y:S01]  /*137d0*/  IMAD.MOV.U32 R10, RZ, RZ, R12 ;  /* 0x000000ffff0a7224 */ /* 0x001fe200078e000c */
[----:B------:R-:W-:Y:S02]  /*137e0*/  UIMAD UR12, UR40, UR11, UR6 ;  /* 0x0000000b280c72a4 */ /* 0x000fe4000f8e0206 */
[----:B------:R-:W-:Y:S02]  /*137f0*/  USEL UR8, UR41, URZ, !UP0 ;  /* 0x0000003f29087287 */ /* 0x000fe4000c000000 */
[----:B------:R-:W-:-:S03]  /*13800*/  UISETP.NE.U32.AND UP0, UPT, UR18, URZ, UPT ;  /* 0x0000003f1200728c */ /* 0x000fc6000bf05070 */
[----:B------:R-:W0:Y:S01]  /*13810*/  @P1 LDC R11, c[0x0][0xbec] ;  /* 0x0002fb00ff0b1b82 */ /* 0x000e220000000800 */
[----:B------:R-:W-:-:S06]  /*13820*/  UISETP.NE.AND.EX UP0, UPT, UR19, URZ, UPT, UP0 ;  /* 0x0000003f1300728c */ /* 0x000fcc000bf05300 */
[----:B------:R-:W-:Y:S01]  /*13830*/  PLOP3.LUT P3, PT, PT, PT, UP0, 0x80, 0x0 ;  /* 0x000000000000781c */ /* 0x000fe20003f6f008 */
[----:B------:R-:W1:Y:S01]  /*13840*/  @P1 LDC R18, c[0x0][0xbf0] ;  /* 0x0002fc00ff121b82 */ /* 0x000e620000000800 */
[----:B--2---:R-:W-:Y:S01]  /*13850*/  @P2 R2UR UR4, R7 ;  /* 0x00000000070422ca */ /* 0x004fe200000e0000 */
[----:B0-----:R-:W-:-:S05]  /*13860*/  @P1 IMAD.HI.U32 R7, R12, R11, RZ ;  /* 0x0000000b0c071227 */ /* 0x001fca00078e00ff */
[----:B-1----:R-:W-:-:S05]  /*13870*/  @P1 SHF.R.U32.HI R10, RZ, R18, R7 ;  /* 0x00000012ff0a1219 */ /* 0x002fca0000011607 */
[----:B------:R-:W-:Y:S02]  /*13880*/  IMAD.MOV R7, RZ, RZ, -R10 ;  /* 0x000000ffff077224 */ /* 0x000fe400078e0a0a */
[----:B------:R-:W-:Y:S02]  /*13890*/  USHF.R.S32.HI UR7, URZ, 0x1f, UR4 ;  /* 0x0000001f3f077899 */ /* 0x000fe40008011404 */
[----:B------:R-:W-:Y:S01]  /*138a0*/  UMOV UR6, UR4 ;  /* 0x0000000400067c82 */ /* 0x000fe20008000000 */
[----:B------:R-:W-:Y:S01]  /*138b0*/  IMAD R7, R32, R7, R12 ;  /* 0x0000000720077224 */ /* 0x000fe200078e020c */
[----:B------:R-:W-:Y:S01]  /*138c0*/  UIMAD.WIDE.U32 UR10, UR40, UR10, UR6 ;  /* 0x0000000a280a72a5 */ /* 0x000fe2000f8e0006 */
[----:B------:R-:W-:-:S03]  /*138d0*/  SHF.R.S32.HI R12, RZ, 0x1f, R10 ;  /* 0x0000001fff0c7819 */ /* 0x000fc6000001140a */
[----:B------:R-:W-:Y:S01]  /*138e0*/  UIADD3 UR11, UR11, UR12, URZ ;  /* 0x0000000c0b0b7290 */ /* 0x000fe2000fffe03f */
[----:B------:R-:W-:Y:S01]  /*138f0*/  SHF.R.S32.HI R11, RZ, 0x1f, R7 ;  /* 0x0000001fff0b7819 */ /* 0x000fe20000011407 */
[----:B------:R-:W-:Y:S02]  /*13900*/  UIMAD UR12, UR9, UR14, URZ ;  /* 0x0000000e090c72a4 */ /* 0x000fe4000f8e023f */
[----:B------:R-:W-:Y:S02]  /*13910*/  UIMAD.WIDE.U32 UR10, UR8, UR14, UR10 ;  /* 0x0000000e080a72a5 */ /* 0x000fe4000f8e000a */
[----:B------:R-:W-:Y:S01]  /*13920*/  UIMAD UR12, UR8, UR15, UR12 ;  /* 0x0000000f080c72a4 */ /* 0x000fe2000f8e020c */
[----:B------:R-:W-:-:S03]  /*13930*/  ULDC UR14, c[0x0][0xa88] ;  /* 0x0002a200000e7ab9 */ /* 0x000fc60000000800 */
[----:B------:R-:W-:Y:S02]  /*13940*/  IADD3 R10, P0, R10, UR10, RZ ;  /* 0x0000000a0a0a7c10 */ /* 0x000fe4000ff1e0ff */
[----:B------:R-:W-:Y:S01]  /*13950*/  IMAD.U32 R13, RZ, RZ, UR12 ;  /* 0x0000000cff0d7e24 */ /* 0x000fe2000f8e00ff */
[----:B------:R-:W-:Y:S02]  /*13960*/  ULDC.64 UR12, c[0x0][0xb88] ;  /* 0x0002e200000c7ab9 */ /* 0x000fe40000000a00 */
[----:B------:R-:W-:Y:S02]  /*13970*/  IMAD R14, R11, UR12, RZ ;  /* 0x0000000c0b0e7c24 */ /* 0x000fe4000f8e02ff */
[----:B------:R-:W-:Y:S01]  /*13980*/  IADD3.X R11, R12, UR11, R13, P0, !PT ;  /* 0x0000000b0c0b7c10 */ /* 0x000fe200087fe40d */
[----:B------:R-:W-:Y:S01]  /*13990*/  @UP0 ULDC.64 UR10, c[0x0][0xc08] ;  /* 0x00030200000a0ab9 */ /* 0x000fe20000000a00 */
[C---:B------:R-:W-:Y:S01]  /*139a0*/  IMAD R13, R7.reuse, UR13, R14 ;  /* 0x0000000d070d7c24 */ /* 0x040fe2000f8e020e */
[----:B------:R-:W-:Y:S01]  /*139b0*/  @UP0 UIMAD.WIDE UR10, UR41, 0x4, UR10 ;  /* 0x00000004290a08a5 */ /* 0x000fe2000f8e020a */
[----:B------:R-:W-:Y:S01]  /*139c0*/  IMAD.WIDE.U32 R10, R7, UR12, R10 ;  /* 0x0000000c070a7c25 */ /* 0x000fe2000f8e000a */
[----:B------:R-:W-:-:S03]  /*139d0*/  ULDC.64 UR12, c[0x0][0xb50] ;  /* 0x0002d400000c7ab9 */ /* 0x000fc60000000a00 */
[----:B------:R-:W-:Y:S01]  /*139e0*/  IMAD.U32 R7, RZ, RZ, UR14 ;  /* 0x0000000eff077e24 */ /* 0x000fe2000f8e00ff */
[C---:B------:R-:W-:Y:S01]  /*139f0*/  LEA R14, P0, R10.reuse, UR12, 0x2 ;  /* 0x0000000c0a0e7c11 */ /* 0x040fe2000f8010ff */
[----:B------:R-:W-:Y:S02]  /*13a00*/  IMAD.IADD R11, R11, 0x1, R13 ;  /* 0x000000010b0b7824 */ /* 0x000fe400078e020d */
[----:B------:R-:W-:Y:S02]  /*13a10*/  IMAD.U32 R12, RZ, RZ, UR10 ;  /* 0x0000000aff0c7e24 */ /* 0x000fe4000f8e00ff */
[----:B------:R-:W-:Y:S01]  /*13a20*/  IMAD.U32 R13, RZ, RZ, UR11 ;  /* 0x0000000bff0d7e24 */ /* 0x000fe2000f8e00ff */
[----:B------:R-:W-:Y:S01]  /*13a30*/  LEA.HI.X R10, R10, UR13, R11, 0x2, P0 ;  /* 0x0000000d0a0a7c11 */ /* 0x000fe200080f140b */
[----:B------:R-:W-:-:S03]  /*13a40*/  IMAD R11, R156, 0x40, R3 ;  /* 0x000000409c0b7824 */ /* 0x000fc600078e0203 */
[----:B------:R0:W5:Y:S01]  /*13a50*/  @P3 LDG.E R7, desc[UR50][R12.64] ;  /* 0x000000320c073981 */ /* 0x000162000c1e1900 */
[----:B------:R-:W-:Y:S05]  /*13a60*/  @P3 BRA `(.L_x_1178) ;  /* 0x0000000000103947 */ /* 0x000fea0003800000 */
[----:B------:R-:W-:Y:S05]  /*13a70*/  @!P2 BRA `(.L_x_1178) ;  /* 0x00000000000ca947 */ /* 0x000fea0003800000 */
[----:B0-----:R-:W2:Y:S04]  /*13a80*/  LDG.E R12, desc[UR50][R20.64] ;  /* 0x00000032140c7981 */ /* 0x001ea8000c1e1900 */
[----:B-----5:R-:W2:Y:S02]  /*13a90*/  LDG.E R7, desc[UR50][R20.64+0x4] ;  /* 0x0000043214077981 */ /* 0x020ea4000c1e1900 */
[----:B--2---:R-:W-:-:S07]  /*13aa0*/  IMAD.IADD R7, R7, 0x1, -R12 ;  /* 0x0000000107077824 */ /* 0x004fce00078e0a0c */
.L_x_1178:
[----:B0-----:R-:W2:Y:S01]  /*13ab0*/  LDL R12, [R1+0x8] ;  /* 0x00000800010c7983 */ /* 0x001ea20000100800 */
[----:B------:R-:W-:Y:S01]  /*13ac0*/  IMAD.WIDE R20, R11, 0x2, R8 ;  /* 0x000000020b147825 */ /* 0x000fe200078e0208 */
[----:B------:R-:W-:Y:S01]  /*13ad0*/  LOP3.LUT P0, RZ, R157, 0x3, RZ, 0xc0, !PT ;  /* 0x000000039dff7812 */ /* 0x000fe2000780c0ff */
[----:B------:R-:W0:Y:S01]  /*13ae0*/  @P1 LDC R17, c[0x0][0xbf0] ;  /* 0x0002fc00ff111b82 */ /* 0x000e220000000800 */
[----:B------:R-:W-:Y:S01]  /*13af0*/  SHFL.IDX PT, R24, R14, RZ, 0x1c1f ;  /* 0x001c1fff0e187589 */ /* 0x000fe200000e0000 */
[----:B-----5:R-:W-:Y:S01]  /*13b00*/  IMAD R34, R7, R32, RZ ;  /* 0x0000002007227224 */ /* 0x020fe200078e02ff */
[C---:B------:R-:W-:Y:S01]  /*13b10*/  IADD3 R13, P3, R20.reuse, 0x1800, RZ ;  /* 0x00001800140d7810 */ /* 0x040fe20007f7e0ff */
[----:B------:R-:W-:Y:S01]  /*13b20*/  ULDC.64 UR12, c[0x0][0xaa0] ;  /* 0x0002a800000c7ab9 */ /* 0x000fe20000000a00 */
[----:B------:R-:W1:Y:S01]  /*13b30*/  SHFL.IDX PT, R25, R10, RZ, 0x1c1f ;  /* 0x001c1fff0a197589 */ /* 0x000e6200000e0000 */
[----:B------:R-:W-:-:S03]  /*13b40*/  IADD3 R29, P4, R20, 0x3000, RZ ;  /* 0x00003000141d7810 */ /* 0x000fc60007f9e0ff */
[----:B------:R-:W-:Y:S01]  /*13b50*/  SHFL.IDX PT, R26, R14, 0x1, 0x1c1f ;  /* 0x003c1f000e1a7f89 */ /* 0x000fe200000e0000 */
[----:B------:R-:W-:-:S03]  /*13b60*/  LOP3.LUT R28, R29, 0x380, RZ, 0xc0, !PT ;  /* 0x000003801d1c7812 */ /* 0x000fc600078ec0ff */
[----:B------:R-:W3:Y:S01]  /*13b70*/  SHFL.IDX PT, R27, R10, 0x1, 0x1c1f ;  /* 0x003c1f000a1b7f89 */ /* 0x000ee200000e0000 */
[----:B------:R-:W-:-:S04]  /*13b80*/  SHF.R.U64 R28, R28, 0x3, RZ ;  /* 0x000000031c1c7819 */ /* 0x000fc800000012ff */
[----:B------:R-:W-:Y:S01]  /*13b90*/  LOP3.LUT R28, R28, R29, RZ, 0x3c, !PT ;  /* 0x0000001d1c1c7212 */ /* 0x000fe200078e3cff */
[----:B------:R-:W-:Y:S01]  /*13ba0*/  IMAD.X R29, RZ, RZ, R21, P4 ;  /* 0x000000ffff1d7224 */ /* 0x000fe200020e0615 */
[----:B------:R-:W-:Y:S02]  /*13bb0*/  UIMAD UR10, UR7, UR12, URZ ;  /* 0x0000000c070a72a4 */ /* 0x000fe4000f8e023f */
[----:B------:R-:W-:Y:S02]  /*13bc0*/  UIMAD.WIDE.U32 UR6, UR4, UR12, URZ ;  /* 0x0000000c040672a5 */ /* 0x000fe4000f8e003f */
[----:B------:R-:W-:-:S03]  /*13bd0*/  UIMAD UR10, UR4, UR13, UR10 ;  /* 0x0000000d040a72a4 */ /* 0x000fc6000f8e020a */
[----:B------:R-:W-:Y:S01]  /*13be0*/  ULDC.64 UR12, c[0x0][0xae8] ;  /* 0x0002ba00000c7ab9 */ /* 0x000fe20000000a00 */
[----:B------:R-:W-:Y:S02]  /*13bf0*/  UIADD3 UR7, UR7, UR10, URZ ;  /* 0x0000000a07077290 */ /* 0x000fe4000fffe03f */
[----:B------:R-:W-:Y:S02]  /*13c00*/  UIMAD UR4, UR16, UR12, URZ ;  /* 0x0000000c100472a4 */ /* 0x000fe4000f8e023f */
[----:B------:R-:W-:Y:S02]  /*13c10*/  UIMAD.WIDE.U32 UR6, UR40, UR12, UR6 ;  /* 0x0000000c280672a5 */ /* 0x000fe4000f8e0006 */
[----:B------:R-:W-:Y:S01]  /*13c20*/  UIMAD UR4, UR40, UR13, UR4 ;  /* 0x0000000d280472a4 */ /* 0x000fe2000f8e0204 */
[----:B------:R-:W-:Y:S02]  /*13c30*/  ULDC.64 UR10, c[0x0][0xaf0] ;  /* 0x0002bc00000a7ab9 */ /* 0x000fe40000000a00 */
[----:B------:R-:W-:-:S02]  /*13c40*/  UIMAD UR9, UR9, UR10, URZ ;  /* 0x0000000a090972a4 */ /* 0x000fc4000f8e023f */
[----:B------:R-:W-:Y:S02]  /*13c50*/  UIADD3 UR7, UR7, UR4, URZ ;  /* 0x0000000407077290 */ /* 0x000fe4000fffe03f */
[----:B------:R-:W-:Y:S01]  /*13c60*/  UIMAD UR4, UR8, UR11, UR9 ;  /* 0x0000000b080472a4 */ /* 0x000fe2000f8e0209 */
[----:B--2---:R-:W-:Y:S01]  /*13c70*/  VIADD R9, R12, UR42 ;  /* 0x0000002a0c097c36 */ /* 0x004fe20008000000 */
[----:B------:R-:W-:-:S03]  /*13c80*/  LOP3.LUT R12, R13, 0x380, RZ, 0xc0, !PT ;  /* 0x000003800d0c7812 */ /* 0x000fc600078ec0ff */
[C---:B------:R-:W-:Y:S01]  /*13c90*/  VIADD R7, R9.reuse, 0x8 ;  /* 0x0000000809077836 */ /* 0x040fe20000000000 */
[-C--:B------:R-:W-:Y:S02]  /*13ca0*/  ISETP.GE.OR P2, PT, R9, R34.reuse, P0 ;  /* 0x000000220900720c */ /* 0x080fe40000746670 */
[----:B------:R-:W-:Y:S02]  /*13cb0*/  LOP3.LUT R9, R20, 0x380, RZ, 0xc0, !PT ;  /* 0x0000038014097812 */ /* 0x000fe400078ec0ff */
[----:B------:R-:W-:Y:S02]  /*13cc0*/  ISETP.GE.OR P0, PT, R7, R34, P0 ;  /* 0x000000220700720c */ /* 0x000fe40000706670 */
[----:B------:R-:W-:Y:S02]  /*13cd0*/  SHF.R.U64 R9, R9, 0x3, RZ ;  /* 0x0000000309097819 */ /* 0x000fe400000012ff */
[----:B------:R-:W-:Y:S02]  /*13ce0*/  SHF.R.U64 R12, R12, 0x3, RZ ;  /* 0x000000030c0c7819 */ /* 0x000fe400000012ff */
[----:B------:R-:W-:Y:S01]  /*13cf0*/  LOP3.LUT R8, R9, R20, RZ, 0x3c, !PT ;  /* 0x0000001409087212 */ /* 0x000fe200078e3cff */
[--C-:B------:R-:W-:Y:S01]  /*13d00*/  IMAD.MOV.U32 R9, RZ, RZ, R21.reuse ;  /* 0x000000ffff097224 */ /* 0x100fe200078e0015 */
[----:B------:R-:W-:Y:S01]  /*13d10*/  LOP3.LUT R12, R12, R13, RZ, 0x3c, !PT ;  /* 0x0000000d0c0c7212 */ /* 0x000fe200078e3cff */
[----:B------:R-:W-:Y:S01]  /*13d20*/  IMAD.X R13, RZ, RZ, R21, P3 ;  /* 0x000000ffff0d7224 */ /* 0x000fe200018e0615 */
[----:B-1----:R-:W-:Y:S04]  /*13d30*/  @!P2 ST.E desc[UR50][R24.64], R5 ;  /* 0x000000051800a985 */ /* 0x002fe8000c101932 */
[----:B---3--:R1:W-:Y:S04]  /*13d40*/  @!P0 ST.E desc[UR50][R26.64], R4 ;  /* 0x000000041a008985 */ /* 0x0083e8000c101932 */
[----:B------:R-:W2:Y:S04]  /*13d50*/  LD.E.128 R8, desc[UR50][R8.64] ;  /* 0x0000003208087980 */ /* 0x000ea8000c101d00 */
[----:B------:R-:W3:Y:S04]  /*13d60*/  LD.E.128 R12, desc[UR50][R12.64] ;  /* 0x000000320c0c7980 */ /* 0x000ee8000c101d00 */
[----:B------:R-:W4:Y:S01]  /*13d70*/  LD.E.128 R28, desc[UR50][R28.64] ;  /* 0x000000321c1c7980 */ /* 0x000f22000c101d00 */
[----:B------:R-:W-:-:S04]  /*13d80*/  IADD3 R18, P0, R20, 0x4800, RZ ;  /* 0x0000480014127810 */ /* 0x000fc80007f1e0ff */
[----:B------:R-:W-:Y:S01]  /*13d90*/  LOP3.LUT R7, R18, 0x380, RZ, 0xc0, !PT ;  /* 0x0000038012077812 */ /* 0x000fe200078ec0ff */
[----:B-1----:R-:W-:Y:S01]  /*13da0*/  IMAD R4, R23, 0x30, R156 ;  /* 0x0000003017047824 */ /* 0x002fe200078e029c */
[----:B------:R-:W-:Y:S01]  /*13db0*/  UIMAD.WIDE.U32 UR8, UR8, UR10, UR6 ;  /* 0x0000000a080872a5 */ /* 0x000fe2000f8e0006 */
[----:B------:R-:W-:Y:S01]  /*13dc0*/  IMAD.X R25, RZ, RZ, R21, P0 ;  /* 0x000000ffff197224 */ /* 0x000fe200000e0615 */
[----:B------:R-:W-:Y:S01]  /*13dd0*/  SHF.R.U64 R5, R7, 0x3, RZ ;  /* 0x0000000307057819 */ /* 0x000fe200000012ff */
[----:B------:R-:W-:Y:S01]  /*13de0*/  VIADD R20, R4, UR42 ;  /* 0x0000002a04147c36 */ /* 0x000fe20008000000 */
[----:B------:R-:W-:Y:S02]  /*13df0*/  ULDC.64 UR6, c[0x0][0xae0] ;  /* 0x0002b80000067ab9 */ /* 0x000fe40000000a00 */
[----:B------:R-:W-:Y:S02]  /*13e00*/  LOP3.LUT R24, R5, R18, RZ, 0x3c, !PT ;  /* 0x0000001205187212 */ /* 0x000fe400078e3cff */
[----:B------:R-:W1:Y:S01]  /*13e10*/  @P1 LDC R5, c[0x0][0xbec] ;  /* 0x0002fb00ff051b82 */ /* 0x000e620000000800 */
[----:B------:R-:W-:Y:S01]  /*13e20*/  IMAD.MOV.U32 R7, RZ, RZ, R20 ;  /* 0x000000ffff077224 */ /* 0x000fe200078e0014 */
[----:B------:R-:W-:Y:S01]  /*13e30*/  UIADD3 UR4, UR9, UR4, URZ ;  /* 0x0000000409047290 */ /* 0x000fe2000fffe03f */
[----:B------:R-:W-:Y:S01]  /*13e40*/  VIADD R33, R156, UR42 ;  /* 0x0000002a9c217c36 */ /* 0x000fe20008000000 */
[----:B------:R-:W5:Y:S01]  /*13e50*/  LD.E.128 R24, desc[UR50][R24.64] ;  /* 0x0000003218187980 */ /* 0x000f62000c101d00 */
[----:B------:R-:W-:Y:S01]  /*13e60*/  VIADD R6, R6, 0x13220 ;  /* 0x0001322006067836 */ /* 0x000fe20000000000 */
[----:B------:R-:W-:Y:S01]  /*13e70*/  @!PT LDS RZ, [RZ] ;  /* 0x00000000fffff984 */ /* 0x000fe20000000800 */
[----:B------:R-:W-:Y:S01]  /*13e80*/  @!PT LDS RZ, [RZ] ;  /* 0x00000000fffff984 */ /* 0x000fe20000000800 */
[----:B------:R-:W-:Y:S01]  /*13e90*/  @!PT LDS RZ, [RZ] ;  /* 0x00000000fffff984 */ /* 0x000fe20000000800 */
[----:B------:R-:W-:Y:S01]  /*13ea0*/  @!PT LDS RZ, [RZ] ;  /* 0x00000000fffff984 */ /* 0x000fe20000000800 */
[----:B------:R0:W-:Y:S06]  /*13eb0*/  MEMBAR.ALL.CTA ;  /* 0x0000000000007992 */ /* 0x0001ec0000008000 */
[----:B0-----:R-:W0:Y:S01]  /*13ec0*/  FENCE.VIEW.ASYNC.S ;  /* 0x00000000000073c6 */ /* 0x001e220000000000 */
[----:B-1----:R-:W-:-:S04]  /*13ed0*/  @P1 IMAD.HI.U32 R4, R20, R5, RZ ;  /* 0x0000000514041227 */ /* 0x002fc800078e00ff */
[----:B------:R-:W-:Y:S01]  /*13ee0*/  IMAD.U32 R5, RZ, RZ, UR9 ;  /* 0x00000009ff057e24 */ /* 0x000fe2000f8e00ff */
[----:B------:R-:W-:Y:S01]  /*13ef0*/  @P1 SHF.R.U32.HI R7, RZ, R17, R4 ;  /* 0x00000011ff071219 */ /* 0x000fe20000011604 */
[----:B------:R-:W-:Y:S02]  /*13f00*/  IMAD.U32 R4, RZ, RZ, UR8 ;  /* 0x00000008ff047e24 */ /* 0x000fe4000f8e00ff */
[----:B------:R-:W-:Y:S01]  /*13f10*/  IMAD.U32 R5, RZ, RZ, UR4 ;  /* 0x00000004ff057e24 */ /* 0x000fe2000f8e00ff */
[--C-:B------:R-:W-:Y:S01]  /*13f20*/  SHF.R.S32.HI R17, RZ, 0x1f, R7.reuse ;  /* 0x0000001fff117819 */ /* 0x100fe20000011407 */
[----:B------:R-:W-:Y:S01]  /*13f30*/  IMAD.MOV R21, RZ, RZ, -R7 ;  /* 0x000000ffff157224 */ /* 0x000fe200078e0a07 */
[----:B------:R-:W-:Y:S01]  /*13f40*/  ULDC UR4, c[0x0][0xac8] ;  /* 0x0002b20000047ab9 */ /* 0x000fe20000000800 */
[----:B------:R-:W-:-:S04]  /*13f50*/  IMAD.WIDE.U32 R4, R7, UR6, R4 ;  /* 0x0000000607047c25 */ /* 0x000fc8000f8e0004 */
[----:B------:R-:W-:Y:S02]  /*13f60*/  IMAD R18, R17, UR6, RZ ;  /* 0x0000000611127c24 */ /* 0x000fe4000f8e02ff */
[----:B------:R-:W-:Y:S02]  /*13f70*/  IMAD R17, R32, R21, R20 ;  /* 0x0000001520117224 */ /* 0x000fe400078e0214 */
[----:B------:R-:W-:Y:S01]  /*13f80*/  IMAD R21, R7, UR7, R18 ;  /* 0x0000000707157c24 */ /* 0x000fe2000f8e0212 */
[----:B------:R-:W-:Y:S02]  /*13f90*/  ULDC.64 UR6, c[0x0][0xad8] ;  /* 0x0002b60000067ab9 */ /* 0x000fe40000000a00 */
[----:B------:R-:W-:Y:S01]  /*13fa0*/  SHF.R.S32.HI R7, RZ, 0x1f, R17 ;  /* 0x0000001fff077819 */ /* 0x000fe20000011411 */
[----:B------:R-:W-:-:S04]  /*13fb0*/  IMAD.IADD R5, R5, 0x1, R21 ;  /* 0x0000000105057824 */ /* 0x000fc800078e0215 */
[----:B------:R-:W-:Y:S02]  /*13fc0*/  IMAD R18, R7, UR6, RZ ;  /* 0x0000000607127c24 */ /* 0x000fe4000f8e02ff */
[----:B------:R-:W-:-:S04]  /*13fd0*/  IMAD.WIDE.U32 R4, R17, UR6, R4 ;  /* 0x0000000611047c25 */ /* 0x000fc8000f8e0004 */
[----:B------:R-:W-:Y:S01]  /*13fe0*/  IMAD R7, R17, UR7, R18 ;  /* 0x0000000711077c24 */ /* 0x000fe2000f8e0212 */
[----:B------:R-:W-:Y:S02]  /*13ff0*/  ULDC.64 UR6, c[0x0][0xa80] ;  /* 0x0002a00000067ab9 */ /* 0x000fe40000000a00 */
[----:B------:R-:W-:Y:S01]  /*14000*/  LEA R18, P0, R4, UR6, 0x1 ;  /* 0x0000000604127c11 */ /* 0x000fe2000f8008ff */
[----:B------:R-:W-:Y:S01]  /*14010*/  IMAD.IADD R5, R5, 0x1, R7 ;  /* 0x0000000105057824 */ /* 0x000fe200078e0207 */
[----:B------:R-:W-:-:S03]  /*14020*/  PRMT R7, RZ, 0x654, R6 ;  /* 0x00000654ff077816 */ /* 0x000fc60000000006 */
[----:B0-----:R-:W0:Y:S01]  /*14030*/  SHFL.IDX PT, R20, R18, RZ, 0x181f ;  /* 0x00181fff12147589 */ /* 0x001e2200000e0000 */
[----:B------:R-:W-:Y:S01]  /*14040*/  LEA.HI.X R32, R4, UR7, R5, 0x1, P0 ;  /* 0x0000000704207c11 */ /* 0x000fe200080f0c05 */
[----:B------:R-:W-:Y:S01]  /*14050*/  VIADD R4, R33, 0x30 ;  /* 0x0000003021047836 */ /* 0x000fe20000000000 */
[----:B------:R-:W-:Y:S01]  /*14060*/  ISETP.GE.AND P0, PT, R3, UR4, PT ;  /* 0x0000000403007c0c */ /* 0x000fe2000bf06270 */
[----:B------:R-:W1:Y:S01]  /*14070*/  SHFL.IDX PT, R36, R18, 0x1, 0x181f ;  /* 0x00381f0012247f89 */ /* 0x000e6200000e0000 */
[C---:B------:R-:W-:Y:S01]  /*14080*/  VIADD R5, R33.reuse, 0x60 ;  /* 0x0000006021057836 */ /* 0x040fe20000000000 */
[----:B------:R1:W-:Y:S01]  /*14090*/  SYNCS.ARRIVE.TRANS64.RED.A1T0 RZ, [R7+URZ], RZ ;  /* 0x000000ff07ff79a7 */ /* 0x0003e2000810043f */
[-C--:B------:R-:W-:Y:S01]  /*140a0*/  ISETP.GE.OR P1, PT, R33, R34.reuse, P0 ;  /* 0x000000222100720c */ /* 0x080fe20000726670 */
[----:B------:R-:W1:Y:S01]  /*140b0*/  SHFL.IDX PT, R38, R18, 0x2, 0x181f ;  /* 0x00581f0012267f89 */ /* 0x000e6200000e0000 */
[-C--:B------:R-:W-:Y:S02]  /*140c0*/  ISETP.GE.OR P2, PT, R4, R34.reuse, P0 ;  /* 0x000000220400720c */ /* 0x080fe40000746670 */
[----:B------:R-:W-:Y:S01]  /*140d0*/  ISETP.GE.OR P3, PT, R5, R34, P0 ;  /* 0x000000220500720c */ /* 0x000fe20000766670 */
[----:B------:R-:W1:Y:S04]  /*140e0*/  SHFL.IDX PT, R17, R32, RZ, 0x181f ;  /* 0x00181fff20117589 */ /* 0x000e6800000e0000 */
[----:B------:R-:W1:Y:S04]  /*140f0*/  SHFL.IDX PT, R21, R32, 0x1, 0x181f ;  /* 0x00381f0020157f89 */ /* 0x000e6800000e0000 */
[----:B------:R-:W1:Y:S01]  /*14100*/  SHFL.IDX PT, R35, R32, 0x2, 0x181f ;  /* 0x00581f0020237f89 */ /* 0x000e6200000e0000 */
[----:B0-----:R-:W-:-:S03]  /*14110*/  @!P1 LEA R4, P4, R3, R20, 0x1 ;  /* 0x0000001403049211 */ /* 0x001fc600078808ff */
[----:B------:R-:W0:Y:S01]  /*14120*/  SHFL.IDX PT, R18, R18, 0x3, 0x181f ;  /* 0x00781f0012127f89 */ /* 0x000e2200000e0000 */
[----:B-1----:R-:W-:-:S03]  /*14130*/  @!P2 LEA R6, P5, R3, R36, 0x1 ;  /* 0x000000240306a211 */ /* 0x002fc600078a08ff */
[----:B------:R-:W1:Y:S01]  /*14140*/  SHFL.IDX PT, R32, R32, 0x3, 0x181f ;  /* 0x00781f0020207f89 */ /* 0x000e6200000e0000 */
[C---:B------:R-:W-:Y:S02]  /*14150*/  @!P3 LEA R20, P6, R3.reuse, R38, 0x1 ;  /* 0x000000260314b211 */ /* 0x040fe400078c08ff */
[--C-:B------:R-:W-:Y:S01]  /*14160*/  @!P1 LEA.HI.X R5, R3, R17, R0.reuse, 0x1, P4 ;  /* 0x0000001103059211 */ /* 0x100fe200020f0c00 */
[----:B------:R-:W-:Y:S01]  /*14170*/  VIADD R17, R33, 0x90 ;  /* 0x0000009021117836 */ /* 0x000fe20000000000 */
[----:B------:R-:W-:-:S04]  /*14180*/  @!P2 LEA.HI.X R7, R3, R21, R0, 0x1, P5 ;  /* 0x000000150307a211 */ /* 0x000fc800028f0c00 */
[----:B------:R-:W-:Y:S02]  /*14190*/  ISETP.GE.OR P0, PT, R17, R34, P0 ;  /* 0x000000221100720c */ /* 0x000fe40000706670 */
[----:B------:R-:W-:Y:S01]  /*141a0*/  @!P3 LEA.HI.X R21, R3, R35, R0, 0x1, P6 ;  /* 0x000000230315b211 */ /* 0x000fe200030f0c00 */
[----:B--2---:R2:W-:Y:S04]  /*141b0*/  @!P1 ST.E.128 desc[UR50][R4.64], R8 ;  /* 0x0000000804009985 */ /* 0x0045e8000c101d32 */
[----:B---3--:R2:W-:Y:S04]  /*141c0*/  @!P2 ST.E.128 desc[UR50][R6.64], R12 ;  /* 0x0000000c0600a985 */ /* 0x0085e8000c101d32 */
[----:B----4-:R2:W-:Y:S02]  /*141d0*/  @!P3 ST.E.128 desc[UR50][R20.64], R28 ;  /* 0x0000001c1400b985 */ /* 0x0105e4000c101d32 */
[----:B01----:R-:W-:Y:S05]  /*141e0*/  @P0 BRA `(.L_x_1179) ;  /* 0x0000000800780947 */ /* 0x003fea0003800000 */
[----:B--2---:R-:W-:-:S04]  /*141f0*/  LEA R4, P0, R3, R18, 0x1 ;  /* 0x0000001203047211 */ /* 0x004fc800078008ff */
[----:B------:R-:W-:-:S05]  /*14200*/  LEA.HI.X R5, R3, R32, R0, 0x1, P0 ;  /* 0x0000002003057211 */ /* 0x000fca00000f0c00 */
[----:B-----5:R0:W-:Y:S01]  /*14210*/  ST.E.128 desc[UR50][R4.64], R24 ;  /* 0x0000001804007985 */ /* 0x0201e2000c101d32 */
[----:B------:R-:W-:Y:S05]  /*14220*/  BRA `(.L_x_1179) ;  /* 0x0000000800687947 */ /* 0x000fea0003800000 */
.L_x_1177:
        /* <DEDUP_REMOVED lines=8> */
[----:B------:R-:W-:Y:S02]  /*142b0*/  IMAD.U32 R4, RZ, RZ, UR6 ;  /* 0x00000006ff047e24 */ /* 0x000fe4000f8e00ff */
[----:B------:R-:W-:Y:S01]  /*142c0*/  IMAD.U32 R5, RZ, RZ, UR7 ;  /* 0x00000007ff057e24 */ /* 0x000fe2000f8e00ff */
[----:B------:R-:W-:Y:S02]  /*142d0*/  ULDC.64 UR6, c[0x0][0xc08] ;  /* 0x0003020000067ab9 */ /* 0x000fe40000000a00 */
[----:B------:R-:W-:Y:S01]  /*142e0*/  UISETP.NE.U32.AND UP1, UPT, UR6, URZ, UPT ;  /* 0x0000003f0600728c */ /* 0x000fe2000bf25070 */
[----:B------:R-:W-:Y:S02]  /*142f0*/  IMAD.U32 R8, RZ, RZ, UR4 ;  /* 0x00000004ff087e24 */ /* 0x000fe4000f8e00ff */
[----:B------:R-:W2:Y:S01]  /*14300*/  @P2 LDG.E R9, desc[UR50][R4.64] ;  /* 0x0000003204092981 */ /* 0x000ea2000c1e1900 */
[----:B------:R-:W-:Y:S01]  /*14310*/  UISETP.NE.AND.EX UP1, UPT, UR7, URZ, UPT, UP1 ;  /* 0x0000003f0700728c */ /* 0x000fe2000bf25310 */
[----:B------:R-:W1:Y:S05]  /*14320*/  S2R R10, SR_TID.X ;  /* 0x00000000000a7919 */ /* 0x000e6a0000002100 */
        /* <DEDUP_REMOVED lines=9> */
[----:B-1----:R-:W-:-:S10]  /*143c0*/  VIADD R10, R10, 0xffffff80 ;  /* 0xffffff800a0a7836 */ /* 0x002fd40000000000 */
[----:B------:R-:W0:Y:S01]  /*143d0*/  @P0 LDC R11, c[0x0][0xbec] ;  /* 0x0002fb00ff0b0b82 */ /* 0x000e220000000800 */
[----:B------:R-:W-:Y:S02]  /*143e0*/  ISETP.GE.AND P1, PT, R10, 0xc0, PT ;  /* 0x000000c00a00780c */ /* 0x000fe40003f26270 */
[----:B--2---:R-:W-:Y:S01]  /*143f0*/  @P2 R2UR UR4, R9 ;  /* 0x00000000090422ca */ /* 0x004fe200000e0000 */
[----:B0--3--:R-:W-:-:S14]  /*14400*/  @P3 BRA `(.L_x_1180) ;  /* 0x0000000000103947 */ /* 0x009fdc0003800000 */
[----:B------:R-:W-:Y:S05]  /*14410*/  @!P2 BRA `(.L_x_1180) ;  /* 0x00000000000ca947 */ /* 0x000fea0003800000 */
[----:B------:R-:W2:Y:S04]  /*14420*/  LDG.E R7, desc[UR50][R4.64] ;  /* 0x0000003204077981 */ /* 0x000ea8000c1e1900 */
[----:B-----5:R-:W2:Y:S02]  /*14430*/  LDG.E R8, desc[UR50][R4.64+0x4] ;  /* 0x0000043204087981 */ /* 0x020ea4000c1e1900 */
[----:B--2---:R-:W-:-:S07]  /*14440*/  IMAD.IADD R8, R8, 0x1, -R7 ;  /* 0x0000000108087824 */ /* 0x004fce00078e0a07 */
.L_x_1180:
[----:B------:R-:W-:Y:S01]  /*14450*/  USHF.R.S32.HI UR6, URZ, 0x1f, UR41 ;  /* 0x0000001f3f067899 */ /* 0x000fe20008011429 */
[----:B------:R-:W-:Y:S01]  /*14460*/  BSSY B1, `(.L_x_1181) ;  /* 0x000002e000017945 */ /* 0x000fe20003800000 */
[----:B------:R-:W-:Y:S02]  /*14470*/  USHF.R.S32.HI UR9, URZ, 0x1f, UR4 ;  /* 0x0000001f3f097899 */ /* 0x000fe40008011404 */
[----:B------:R-:W-:Y:S02]  /*14480*/  USEL UR11, UR41, URZ, !UP0 ;  /* 0x0000003f290b7287 */ /* 0x000fe4000c000000 */
[----:B------:R-:W-:Y:S01]  /*14490*/  USEL UR12, UR6, URZ, !UP0 ;  /* 0x0000003f060c7287 */ /* 0x000fe2000c000000 */
[----:B------:R-:W-:Y:S11]  /*144a0*/  @P1 BRA `(.L_x_1182) ;  /* 0x0000000000a41947 */ /* 0x000ff60003800000 */
[----:B------:R-:W0:Y:S01]  /*144b0*/  S2R R5, SR_TID.X ;  /* 0x0000000000057919 */ /* 0x000e220000002100 */
[----:B------:R-:W1:Y:S01]  /*144c0*/  LDC R9, c[0x0][0xbe8] ;  /* 0x0002fa00ff097b82 */ /* 0x000e620000000800 */
[----:B------:R-:W-:Y:S02]  /*144d0*/  IMAD.U32 R6, RZ, RZ, UR42 ;  /* 0x0000002aff067e24 */ /* 0x000fe4000f8e00ff */
[----:B-1---5:R-:W-:-:S03]  /*144e0*/  IMAD R4, R8, R9, RZ ;  /* 0x0000000908047224 */ /* 0x022fc600078e02ff */
[----:B0-----:R-:W-:-:S04]  /*144f0*/  IADD3 R6, R6, -0x80, R5 ;  /* 0xffffff8006067810 */ /* 0x001fc80007ffe005 */
        /* <DEDUP_REMOVED lines=31> */
[----:B------:R-:W-:-:S03]  /*146f0*/  LEA R6, P1, R4, UR6, 0x2 ;  /* 0x0000000604067c11 */ /* 0x000fc6000f8210ff */
[----:B------:R-:W-:-:S05]  /*14700*/  IMAD.IADD R5, R5, 0x1, R9 ;  /* 0x0000000105057824 */ /* 0x000fca00078e0209 */
[----:B------:R-:W-:Y:S01]  /*14710*/  LEA.HI.X R7, R4, UR7, R5, 0x2, P1 ;  /* 0x0000000704077c11 */ /* 0x000fe200088f1405 */
[----:B------:R-:W-:-:S05]  /*14720*/  IMAD.MOV.U32 R5, RZ, RZ, -0x800000 ;  /* 0xff800000ff057424 */ /* 0x000fca00078e00ff */
[----:B------:R0:W-:Y:S02]  /*14730*/  STG.E desc[UR50][R6.64], R5 ;  /* 0x0000000506007986 */ /* 0x0001e4000c101932 */
.L_x_1182:
[----:B------:R-:W-:Y:S05]  /*14740*/  BSYNC B1 ;  /* 0x0000000000017941 */ /* 0x000fea0003800000 */
.L_x_1181:
[----:B0-----:R-:W0:Y:S01]  /*14750*/  @P0 LDC R5, c[0x0][0xbf0] ;  /* 0x0002fc00ff050b82 */ /* 0x001e220000000800 */
[----:B------:R-:W-:Y:S01]  /*14760*/  ULDC.64 UR14, c[0x0][0xaa0] ;  /* 0x0002a800000e7ab9 */ /* 0x000fe20000000a00 */
[----:B------:R-:W-:Y:S01]  /*14770*/  IMAD R4, R23, 0x30, R156 ;  /* 0x0000003017047824 */ /* 0x000fe200078e029c */
[----:B------:R-:W-:Y:S01]  /*14780*/  UIMAD UR8, UR9, UR14, URZ ;  /* 0x0000000e090872a4 */ /* 0x000fe2000f8e023f */
[----:B-----5:R-:W-:Y:S01]  /*14790*/  IMAD R17, R8, R13, RZ ;  /* 0x0000000d08117224 */ /* 0x020fe200078e02ff */
[----:B------:R-:W-:Y:S01]  /*147a0*/  UIMAD.WIDE.U32 UR6, UR4, UR14, URZ ;  /* 0x0000000e040672a5 */ /* 0x000fe2000f8e003f */
[----:B------:R-:W-:Y:S01]  /*147b0*/  VIADD R6, R4, UR42 ;  /* 0x0000002a04067c36 */ /* 0x000fe20008000000 */
[----:B------:R-:W-:-:S03]  /*147c0*/  UIMAD UR8, UR4, UR15, UR8 ;  /* 0x0000000f040872a4 */ /* 0x000fc6000f8e0208 */
[----:B------:R-:W-:Y:S01]  /*147d0*/  ULDC.64 UR14, c[0x0][0xae8] ;  /* 0x0002ba00000e7ab9 */ /* 0x000fe20000000a00 */
[----:B------:R-:W-:Y:S01]  /*147e0*/  UIADD3 UR7, UR7, UR8, URZ ;  /* 0x0000000807077290 */ /* 0x000fe2000fffe03f */
[----:B------:R-:W-:Y:S01]  /*147f0*/  @P0 IMAD.HI.U32 R4, R6, R11, RZ ;  /* 0x0000000b06040227 */ /* 0x000fe200078e00ff */
[----:B------:R-:W-:Y:S02]  /*14800*/  UIMAD UR4, UR10, UR14, URZ ;  /* 0x0000000e0a0472a4 */ /* 0x000fe4000f8e023f */
        /* <DEDUP_REMOVED lines=13> */
[----:B------:R-:W-:Y:S02]  /*148e0*/  IMAD.U32 R5, RZ, RZ, UR7 ;  /* 0x00000007ff057e24 */ /* 0x000fe4000f8e00ff */
        /* <DEDUP_REMOVED lines=16> */
[----:B------:R-:W-:-:S03]  /*149f0*/  VIADD R6, R156, UR42 ;  /* 0x0000002a9c067c36 */ /* 0x000fc60008000000 */
[----:B------:R-:W-:Y:S01]  /*14a00*/  LEA.HI.X R10, R4, UR7, R7, 0x1, P0 ;  /* 0x00000007040a7c11 */ /* 0x000fe200080f0c07 */
[----:B------:R-:W0:Y:S01]  /*14a10*/  SHFL.IDX PT, R8, R9, RZ, 0x181f ;  /* 0x00181fff09087589 */ /* 0x000e2200000e0000 */
[----:B------:R-:W-:Y:S01]  /*14a20*/  ISETP.GE.AND P0, PT, R3, UR4, PT ;  /* 0x0000000403007c0c */ /* 0x000fe2000bf06270 */
[C---:B------:R-:W-:Y:S02]  /*14a30*/  VIADD R5, R6.reuse, 0x30 ;  /* 0x0000003006057836 */ /* 0x040fe40000000000 */
[----:B------:R-:W1:Y:S01]  /*14a40*/  SHFL.IDX PT, R12, R9, 0x1, 0x181f ;  /* 0x00381f00090c7f89 */ /* 0x000e6200000e0000 */
[C---:B------:R-:W-:Y:S01]  /*14a50*/  VIADD R4, R6.reuse, 0x60 ;  /* 0x0000006006047836 */ /* 0x040fe20000000000 */
[CC--:B------:R-:W-:Y:S01]  /*14a60*/  ISETP.GE.OR P3, PT, R6.reuse, R17.reuse, P0 ;  /* 0x000000110600720c */ /* 0x0c0fe20000766670 */
[----:B------:R-:W-:Y:S01]  /*14a70*/  VIADD R6, R6, 0x90 ;  /* 0x0000009006067836 */ /* 0x000fe20000000000 */
[----:B------:R-:W2:Y:S01]  /*14a80*/  SHFL.IDX PT, R14, R9, 0x2, 0x181f ;  /* 0x00581f00090e7f89 */ /* 0x000ea200000e0000 */
[----:B------:R-:W-:-:S02]  /*14a90*/  ISETP.GE.OR P2, PT, R5, R17, P0 ;  /* 0x000000110500720c */ /* 0x000fc40000746670 */
[-C--:B------:R-:W-:Y:S01]  /*14aa0*/  ISETP.GE.OR P1, PT, R4, R17.reuse, P0 ;  /* 0x000000110400720c */ /* 0x080fe20000726670 */
[----:B------:R-:W3:Y:S01]  /*14ab0*/  SHFL.IDX PT, R7, R10, RZ, 0x181f ;  /* 0x00181fff0a077589 */ /* 0x000ee200000e0000 */
[----:B------:R-:W-:-:S03]  /*14ac0*/  ISETP.GE.OR P0, PT, R6, R17, P0 ;  /* 0x000000110600720c */ /* 0x000fc60000706670 */
[----:B------:R-:W4:Y:S04]  /*14ad0*/  SHFL.IDX PT, R18, R9, 0x3, 0x181f ;  /* 0x00781f0009127f89 */ /* 0x000f2800000e0000 */
        /* <DEDUP_REMOVED lines=15> */
.L_x_1179:
[----:B------:R-:W-:Y:S05]  /*14bd0*/  BSYNC B0 ;  /* 0x0000000000007941 */ /* 0x000fea0003800000 */
.L_x_1176:
[----:B------:R-:W-:Y:S02]  /*14be0*/  ULDC UR4, c[0x0][0xc3c] ;  /* 0x00030f0000047ab9 */ /* 0x000fe40000000800 */
[----:B------:R-:W-:-:S06]  /*14bf0*/  UISETP.GE.AND UP0, UPT, UR47, UR4, UPT ;  /* 0x000000042f00728c */ /* 0x000fcc000bf06270 */
[----:B------:R-:W-:-:S13]  /*14c00*/  PLOP3.LUT P0, PT, PT, PT, UP0, 0x80, 0x0 ;  /* 0x000000000000781c */ /* 0x000fda0003f0f008 */
[----:B------:R-:W-:Y:S05]  /*14c10*/  @!P0 BRA `(.L_x_1183) ;  /* 0xfffffec000388947 */ /* 0x000fea000383ffff */
[----:B------:R-:W-:Y:S05]  /*14c20*/  EXIT ;  /* 0x000000000000794d */ /* 0x000fea0003800000 */
.L_x_1086:
[----:B------:R-:W-:-:S08]  /*14c30*/  NOP ;  /* 0x0000000000007918 */ /* 0x000fd00000000000 */
[----:B------:R-:W0:-:S00]  /*14c40*/  USETMAXREG.DEALLOC.CTAPOOL 0x20 ;  /* 0x00000020000079c8 */ /* 0x000e0000080e0500 */
[----:B0-----:R-:W-:Y:S02]  /*14c50*/  LOP3.LUT R0, R0, 0x3, RZ, 0xc0, !PT ;  /* 0x0000000300007812 */ /* 0x001fe400078ec0ff */
[----:B------:R-:W-:-:S04]  /*14c60*/  LOP3.LUT R16, R16, 0xffffffbf, RZ, 0xc0, !PT ;  /* 0xffffffbf10107812 */ /* 0x000fc800078ec0ff */
[----:B------:R-:W0:Y:S02]  /*14c70*/  SHFL.IDX PT, R0, R0, RZ, 0x1f ;  /* 0x00001fff00007589 */ /* 0x000e2400000e0000 */
[----:B0-----:R-:W-:-:S13]  /*14c80*/  ISETP.NE.AND P0, PT, R0, RZ, PT ;  /* 0x000000ff0000720c */ /* 0x001fda0003f05270 */
[----:B------:R-:W-:Y:S01]  /*14c90*/  @P0 BAR.SYNC.DEFER_BLOCKING 0x5, 0x200 ;  /* 0x0148000000000b1d */ /* 0x000fe20000010000 */
[----:B------:R-:W-:Y:S02]  /*14ca0*/  @P0 MOV R3, 0x400 ;  /* 0x0000040000030802 */ /* 0x000fe40000000f00 */
[----:B------:R-:W-:Y:S02]  /*14cb0*/  @P0 LOP3.LUT R16, R16, 0x40, RZ, 0xfc, !PT ;  /* 0x0000004010100812 */ /* 0x000fe400078efcff */
        /* <DEDUP_REMOVED lines=16> */
[----:B------:R-:W-:Y:S01]  /*14dc0*/  IMAD.MOV.U32 R24, RZ, RZ, RZ ;  /* 0x000000ffff187224 */ /* 0x000fe200078e00ff */
[C---:B------:R-:W-:Y:S02]  /*14dd0*/  ISETP.GE.U32.AND P2, PT, R5.reuse, 0x2, PT ;  /* 0x000000020500780c */ /* 0x040fe40003f46070 */
        /* <DEDUP_REMOVED lines=12> */
[----:B------:R-:W-:-:S03]  /*14ea0*/  IMAD.MOV.U32 R4, RZ, RZ, RZ ;  /* 0x000000ffff047224 */ /* 0x000fc600078e00ff */
[----:B------:R-:W0:Y:S02]  /*14eb0*/  SHFL.UP PT, R2, R3, 0x8, RZ ;  /* 0x0500000003027989 */ /* 0x000e2400000e00ff */
[----:B0-----:R-:W-:-:S05]  /*14ec0*/  SEL R2, R2, RZ, P4 ;  /* 0x000000ff02027207 */ /* 0x001fca0002000000 */
[----:B------:R-:W-:-:S05]  /*14ed0*/  IMAD.IADD R2, R3, 0x1, R2 ;  /* 0x0000000103027824 */ /* 0x000fca00078e0202 */
        /* <DEDUP_REMOVED lines=10> */
[----:B------:R-:W-:Y:S01]  /*14f80*/  ULDC UR4, c[0x0][0xc3c] ;  /* 0x00030f0000047ab9 */ /* 0x000fe20000000800 */
[----:B------:R-:W-:-:S07]  /*14f90*/  IMAD.MOV.U32 R4, RZ, RZ, RZ ;  /* 0x000000ffff047224 */ /* 0x000fce00078e00ff */
.L_x_1189:
[----:B------:R-:W-:-:S05]  /*14fa0*/  VIADD R4, R4, 0x1f ;  /* 0x0000001f04047836 */ /* 0x000fca0000000000 */
[----:B------:R-:W-:-:S13]  /*14fb0*/  ISETP.GE.AND P6, PT, R4, UR4, PT ;  /* 0x0000000404007c0c */ /* 0x000fda000bfc6270 */
[----:B------:R-:W-:Y:S05]  /*14fc0*/  @P6 BRA `(.L_x_1186) ;  /* 0x0000000400d86947 */ /* 0x000fea0003800000 */
[----:B------:R-:W-:Y:S01]  /*14fd0*/  IMAD.IADD R9, R5, 0x1, R4 ;  /* 0x0000000105097824 */ /* 0x000fe200078e0204 */
[----:B------:R-:W-:Y:S01]  /*14fe0*/  BSSY B0, `(.L_x_1187) ;  /* 0x0000007000007945 */ /* 0x000fe20003800000 */
[----:B------:R-:W-:-:S03]  /*14ff0*/  IMAD.MOV.U32 R0, RZ, RZ, RZ ;  /* 0x000000ffff007224 */ /* 0x000fc600078e00ff */
[----:B------:R-:W-:-:S13]  /*15000*/  ISETP.GE.OR P6, PT, R9, UR4, !P0 ;  /* 0x0000000409007c0c */ /* 0x000fda000c7c6670 */
[----:B------:R-:W-:Y:S05]  /*15010*/  @P6 BRA `(.L_x_1188) ;  /* 0x00000000000c6947 */ /* 0x000fea0003800000 */
[----:B------:R-:W0:Y:S02]  /*15020*/  LDC.64 R2, c[0x0][0xc80] ;  /* 0x00032000ff027b82 */ /* 0x000e240000000a00 */
[----:B0-----:R-:W-:-:S05]  /*15030*/  IMAD.WIDE R2, R9, 0x4, R2 ;  /* 0x0000000409027825 */ /* 0x001fca00078e0202 */
[----:B------:R0:W5:Y:S02]  /*15040*/  LDG.E R0, desc[UR50][R2.64] ;  /* 0x0000003202007981 */ /* 0x000164000c1e1900 */
.L_x_1188:
[----:B------:R-:W-:Y:S05]  /*15050*/  BSYNC B0 ;  /* 0x0000000000007941 */ /* 0x000fea0003800000 */
.L_x_1187:
        /* <DEDUP_REMOVED lines=17> */
[----:B0-----:R-:W-:-:S04]  /*15170*/  IMAD R3, R12, R9, RZ ;  /* 0x000000090c037224 */ /* 0x001fc800078e02ff */
[----:B------:R-:W-:-:S05]  /*15180*/  IMAD.IADD R6, R3, 0x1, R6 ;  /* 0x0000000103067824 */ /* 0x000fca00078e0206 */
[----:B------:R-:W-:-:S13]  /*15190*/  ISETP.GT.AND P6, PT, R6, R7, PT ;  /* 0x000000070600720c */ /* 0x000fda0003fc4270 */
[----:B------:R-:W-:Y:S05]  /*151a0*/  @!P6 BRA `(.L_x_1189) ;  /* 0xfffffffc007ce947 */ /* 0x000fea000383ffff */
.L_x_1185:
[----:B------:R-:W-:-:S04]  /*151b0*/  IMAD.IADD R10, R6, 0x1, -R3 ;  /* 0x00000001060a7824 */ /* 0x000fc800078e0a03 */
[----:B------:R-:W-:-:S05]  /*151c0*/  IMAD R2, R8, R9, R10 ;  /* 0x0000000908027224 */ /* 0x000fca00078e020a */
[----:B------:R-:W-:Y:S02]  /*151d0*/  ISETP.GT.AND P0, PT, R2, R7, PT ;  /* 0x000000070200720c */ /* 0x000fe40003f04270 */
[----:B------:R-:W0:Y:S11]  /*151e0*/  LDC.64 R2, c[0x0][0xc90] ;  /* 0x00032400ff027b82 */ /* 0x000e360000000a00 */
[----:B------:R-:W-:-:S04]  /*151f0*/  VOTE.ANY R12, PT, !P0 ;  /* 0x00000000000c7806 */ /* 0x000fc800040e0100 */
[----:B------:R-:W1:Y:S02]  /*15200*/  POPC R15, R12 ;  /* 0x0000000c000f7309 */ /* 0x000e640000000000 */
[----:B-1----:R-:W-:-:S04]  /*15210*/  IMAD.IADD R27, R15, 0x1, R4 ;  /* 0x000000010f1b7824 */ /* 0x002fc800078e0204 */
[----:B0-----:R-:W-:-:S05]  /*15220*/  IMAD.WIDE R2, R27, 0x4, R2 ;  /* 0x000000041b027825 */ /* 0x001fca00078e0202 */
[----:B------:R-:W2:Y:S01]  /*15230*/  LDG.E R6, desc[UR50][R2.64] ;  /* 0x0000003202067981 */ /* 0x000ea2000c1e1900 */
[----:B------:R-:W-:-:S03]  /*15240*/  ISETP.NE.AND P0, PT, R12, RZ, PT ;  /* 0x000000ff0c00720c */ /* 0x000fc60003f05270 */
[----:B------:R-:W0:Y:S02]  /*15250*/  SHFL.IDX PT, R0, R0, R15, 0x1f ;  /* 0x00001f0f00007589 */ /* 0x000e2400000e0000 */
[----:B0-----:R-:W-:-:S13]  /*15260*/  R2UR UR7, R0 ;  /* 0x00000000000772ca */ /* 0x001fda00000e0000 */
[----:B--2---:R-:W-:-:S05]  /*15270*/  IMAD R4, R6, UR7, RZ ;  /* 0x0000000706047c24 */ /* 0x004fca000f8e02ff */
[----:B------:R-:W-:-:S04]  /*15280*/  IABS R11, R4 ;  /* 0x00000004000b7213 */ /* 0x000fc80000000000 */
[----:B------:R-:W0:Y:S08]  /*15290*/  I2F.RP R13, R11 ;  /* 0x0000000b000d7306 */ /* 0x000e300000209400 */
[----:B0-----:R-:W0:Y:S02]  /*152a0*/  MUFU.RCP R13, R13 ;  /* 0x0000000d000d7308 */ /* 0x001e240000001000 */
[----:B0-----:R-:W-:-:S06]  /*152b0*/  VIADD R14, R13, 0xffffffe ;  /* 0x0ffffffe0d0e7836 */ /* 0x001fcc0000000000 */
[----:B------:R0:W1:Y:S01]  /*152c0*/  F2I.FTZ.U32.TRUNC.NTZ R3, R14 ;  /* 0x0000000e00037305 */ /* 0x000062000021f000 */
[----:B------:R-:W-:Y:S05]  /*152d0*/  @!P0 BRA `(.L_x_1190) ;  /* 0x0000000000088947 */ /* 0x000fea0003800000 */
[----:B------:R-:W-:-:S05]  /*152e0*/  VIADD R13, R15, 0xffffffff ;  /* 0xffffffff0f0d7836 */ /* 0x000fca0000000000 */
[----:B------:R2:W3:Y:S02]  /*152f0*/  SHFL.IDX PT, R24, R8, R13, 0x1f ;  /* 0x00001f0d08187589 */ /* 0x0004e400000e0000 */
.L_x_1190:
[----:B---3--:R-:W-:Y:S01]  /*15300*/  IMAD R24, R24, R9, R10 ;  /* 0x0000000918187224 */ /* 0x008fe200078e020a */
[----:B------:R-:W-:Y:S01]  /*15310*/  IABS R2, R4 ;  /* 0x0000000400027213 */ /* 0x000fe20000000000 */
[----:B-1----:R-:W-:Y:S02]  /*15320*/  IMAD.MOV R0, RZ, RZ, -R3 ;  /* 0x000000ffff007224 */ /* 0x002fe400078e0a03 */
[----:B------:R-:W-:Y:S02]  /*15330*/  IMAD.IADD R7, R7, 0x1, -R24 ;  /* 0x0000000107077824 */ /* 0x000fe400078e0a18 */
[----:B--2---:R-:W-:Y:S02]  /*15340*/  IMAD.MOV R8, RZ, RZ, -R2 ;  /* 0x000000ffff087224 */ /* 0x004fe400078e0a02 */
[----:B------:R-:W-:Y:S01]  /*15350*/  IMAD R13, R0, R11, RZ ;  /* 0x0000000b000d7224 */ /* 0x000fe200078e02ff */
[----:B------:R-:W-:Y:S01]  /*15360*/  IABS R0, R7 ;  /* 0x0000000700007213 */ /* 0x000fe20000000000 */
[----:B------:R-:W-:-:S04]  /*15370*/  IMAD.MOV.U32 R2, RZ, RZ, RZ ;  /* 0x000000ffff027224 */ /* 0x000fc800078e00ff */
[----:B------:R-:W-:-:S04]  /*15380*/  IMAD.HI.U32 R2, R3, R13, R2 ;  /* 0x0000000d03027227 */ /* 0x000fc800078e0002 */
[----:B------:R-:W-:Y:S02]  /*15390*/  IMAD.MOV.U32 R3, RZ, RZ, R0 ;  /* 0x000000ffff037224 */ /* 0x000fe400078e0000 */
[----:B------:R-:W-:Y:S02]  /*153a0*/  IMAD.MOV.U32 R0, RZ, RZ, R8 ;  /* 0x000000ffff007224 */ /* 0x000fe400078e0008 */
        /* <DEDUP_REMOVED lines=11> */
[----:B------:R-:W-:-:S05]  /*15460*/  @!P1 LOP3.LUT R2, RZ, R4, RZ, 0x33, !PT ;  /* 0x00000004ff029212 */ /* 0x000fca00078e33ff */
[----:B------:R-:W-:Y:S02]  /*15470*/  IMAD R11, R6, R2, RZ ;  /* 0x00000002060b7224 */ /* 0x000fe400078e02ff */
[----:B------:R-:W-:Y:S02]  /*15480*/  IMAD.MOV R2, RZ, RZ, -R2 ;  /* 0x000000ffff027224 */ /* 0x000fe400078e0a02 */
[----:B------:R-:W-:Y:S02]  /*15490*/  IMAD.MOV R0, RZ, RZ, -R11 ;  /* 0x000000ffff007224 */ /* 0x000fe400078e0a0b */
[----:B------:R-:W-:-:S03]  /*154a0*/  IMAD R2, R4, R2, R7 ;  /* 0x0000000204027224 */ /* 0x000fc600078e0207 */
[----:B------:R-:W-:Y:S01]  /*154b0*/  VIADDMNMX R0, R0, R9, R6, PT ;  /* 0x0000000900007246 */ /* 0x000fe20003800106 */
[----:B------:R-:W-:Y:S01]  /*154c0*/  IMAD.IADD R26, R2, 0x1, R11 ;  /* 0x00000001021a7824 */ /* 0x000fe200078e020b */
[----:B------:R-:W-:Y:S02]  /*154d0*/  IABS R4, R2 ;  /* 0x0000000200047213 */ /* 0x000fe40000000000 */
[----:B------:R-:W-:Y:S02]  /*154e0*/  R2UR UR9, R0 ;  /* 0x00000000000972ca */ /* 0x000fe400000e0000 */
[----:B------:R-:W-:-:S11]  /*154f0*/  R2UR UR8, R4 ;  /* 0x00000000040872ca */ /* 0x000fd600000e0000 */
[----:B------:R-:W-:-:S04]  /*15500*/  IABS R9, UR9 ;  /* 0x0000000900097c13 */ /* 0x000fc80008000000 */
[----:B------:R-:W1:Y:S01]  /*15510*/  I2F.RP R0, R9 ;  /* 0x0000000900007306 */ /* 0x000e620000209400 */
[----:B------:R-:W-:-:S07]  /*15520*/  R2UR UR6, R9 ;  /* 0x00000000090672ca */ /* 0x000fce00000e0000 */
[----:B-1----:R-:W1:Y:S02]  /*15530*/  MUFU.RCP R0, R0 ;  /* 0x0000000000007308 */ /* 0x002e640000001000 */
[----:B-1----:R-:W-:Y:S01]  /*15540*/  VIADD R3, R0, 0xffffffe ;  /* 0x0ffffffe00037836 */ /* 0x002fe20000000000 */
[----:B------:R-:W-:-:S05]  /*15550*/  IABS R0, UR9 ;  /* 0x0000000900007c13 */ /* 0x000fca0008000000 */
[----:B------:R-:W1:Y:S01]  /*15560*/  F2I.FTZ.U32.TRUNC.NTZ R3, R3 ;  /* 0x0000000300037305 */ /* 0x000e62000021f000 */
[----:B------:R-:W-:Y:S01]  /*15570*/  IMAD.MOV R0, RZ, RZ, -R0 ;  /* 0x000000ffff007224 */ /* 0x000fe200078e0a00 */
[----:B-1----:R-:W-:-:S13]  /*15580*/  R2UR UR5, R3 ;  /* 0x00000000030572ca */ /* 0x002fda00000e0000 */
[----:B------:R-:W-:-:S04]  /*15590*/  UIADD3 UR4, URZ, -UR5, URZ ;  /* 0x800000053f047290 */ /* 0x000fc8000fffe03f */
[----:B------:R-:W-:-:S03]  /*155a0*/  UIMAD UR6, UR4, UR6, URZ ;  /* 0x00000006040672a4 */ /* 0x000fc6000f8e023f */
[----:B------:R-:W-:Y:S02]  /*155b0*/  UMOV UR4, URZ ;  /* 0x0000003f00047c82 */ /* 0x000fe40008000000 */
[----:B------:R-:W-:-:S04]  /*155c0*/  UIMAD.WIDE.U32 UR4, UR5, UR6, UR4 ;  /* 0x00000006050472a5 */ /* 0x000fc8000f8e0004 */
[----:B------:R-:W-:-:S06]  /*155d0*/  UIMAD.WIDE.U32 UR4, UR5, UR8, URZ ;  /* 0x00000008050472a5 */ /* 0x000fcc000f8e003f */
[----:B------:R-:W-:Y:S01]  /*155e0*/  IMAD.U32 R3, RZ, RZ, UR5 ;  /* 0x00000005ff037e24 */ /* 0x000fe2000f8e00ff */
[----:B------:R-:W-:-:S03]  /*155f0*/  R2UR UR4, R2 ;  /* 0x00000000020472ca */ /* 0x000fc600000e0000 */
[----:B------:R-:W-:Y:S02]  /*15600*/  IMAD R0, R0, R3, UR8 ;  /* 0x0000000800007e24 */ /* 0x000fe4000f8e0203 */
[----:B------:R-:W-:-:S03]  /*15610*/  IMAD R3, RZ, RZ, -UR9 ;  /* 0x80000009ff037e24 */ /* 0x000fc6000f8e02ff */
[----:B------:R-:W-:-:S05]  /*15620*/  ISETP.GT.U32.AND P0, PT, R9, R0, PT ;  /* 0x000000000900720c */ /* 0x000fca0003f04070 */
[----:B------:R-:W-:-:S08]  /*15630*/  ULOP3.LUT UR4, UR4, UR9, URZ, 0x3c, !UPT ;  /* 0x0000000904047292 */ /* 0x000fd0000f8e3c3f */
[----:B------:R-:W-:Y:S01]  /*15640*/  VOTEU.ANY UP1, P0 ;  /* 0x00000000003f7886 */ /* 0x000fe20000020100 */
[----:B------:R-:W-:-:S04]  /*15650*/  PLOP3.LUT P0, PT, PT, PT, UP1, 0x80, 0x0 ;  /* 0x000000000000781c */ /* 0x000fc80003f0f018 */
[----:B------:R-:W-:Y:S02]  /*15660*/  @!UP1 UIADD3 UR5, UR5, 0x1, URZ ;  /* 0x0000000105059890 */ /* 0x000fe4000fffe03f */
[----:B------:R-:W-:-:S07]  /*15670*/  UISETP.GE.AND UP1, UPT, UR4, URZ, UPT ;  /* 0x0000003f0400728c */ /* 0x000fce000bf26270 */
[----:B------:R-:W-:-:S05]  /*15680*/  @!P0 IMAD.IADD R0, R0, 0x1, -R9 ;  /* 0x0000000100008824 */ /* 0x000fca00078e0a09 */
[----:B------:R-:W-:-:S13]  /*15690*/  ISETP.GE.U32.AND P0, PT, R0, R9, PT ;  /* 0x000000090000720c */ /* 0x000fda0003f06070 */
[----:B------:R-:W-:-:S05]  /*156a0*/  VOTEU.ANY UP0, P0 ;  /* 0x00000000003f7886 */ /* 0x000fca0000000100 */
[----:B------:R-:W-:Y:S02]  /*156b0*/  @UP0 UIADD3 UR5, UR5, 0x1, URZ ;  /* 0x0000000105050890 */ /* 0x000fe4000fffe03f */
[----:B------:R-:W-:Y:S02]  /*156c0*/  UISETP.NE.AND UP0, UPT, UR9, URZ, UPT ;  /* 0x0000003f0900728c */ /* 0x000fe4000bf05270 */
[----:B------:R-:W-:-:S09]  /*156d0*/  @!UP1 UIADD3 UR5, -UR5, URZ, URZ ;  /* 0x0000003f05059290 */ /* 0x000fd2000fffe13f */
[----:B------:R-:W-:-:S04]  /*156e0*/  @!UP0 ULOP3.LUT UR5, URZ, UR9, URZ, 0x33, !UPT ;  /* 0x000000093f058292 */ /* 0x000fc8000f8e333f */
[----:B------:R-:W-:Y:S02]  /*156f0*/  ULOP3.LUT UR4, URZ, UR5, URZ, 0x33, !UPT ;  /* 0x000000053f047292 */ /* 0x000fe4000f8e333f */
[----:B------:R-:W-:Y:S02]  /*15700*/  IMAD R26, R3, UR5, R26 ;  /* 0x00000005031a7c24 */ /* 0x000fe4000f8e021a */
[----:B------:R-:W-:Y:S01]  /*15710*/  UIADD3 UR4, UR7, UR4, URZ ;  /* 0x0000000407047290 */ /* 0x000fe2000fffe03f */
[----:B------:R-:W-:Y:S11]  /*15720*/  BRA `(.L_x_1191) ;  /* 0x0000000000107947 */ /* 0x000ff60003800000 */
.L_x_1186:
[----:B------:R-:W0:Y:S01]  /*15730*/  LDC R27, c[0x0][0xc3c] ;  /* 0x00030f00ff1b7b82 */ /* 0x000e220000000800 */
[----:B------:R-:W-:Y:S01]  /*15740*/  IMAD.MOV.U32 R24, RZ, RZ, R7 ;  /* 0x000000ffff187224 */ /* 0x000fe200078e0007 */
[----:B------:R-:W-:Y:S01]  /*15750*/  UMOV UR4, URZ ;  /* 0x0000003f00047c82 */ /* 0x000fe20008000000 */
[----:B------:R-:W-:-:S07]  /*15760*/  IMAD.MOV.U32 R26, RZ, RZ, RZ ;  /* 0x000000ffff1a7224 */ /* 0x000fce00078e00ff */
.L_x_1191:
[----:B------:R-:W-:Y:S01]  /*15770*/  ISETP.NE.AND P0, PT, R5, RZ, PT ;  /* 0x000000ff0500720c */ /* 0x000fe20003f05270 */
[----:B------:R-:W-:-:S12]  /*15780*/  IMAD.U32 R25, RZ, RZ, UR4 ;  /* 0x00000004ff197e24 */ /* 0x000fd8000f8e00ff */
[----:B------:R-:W1:Y:S01]  /*15790*/  @!P0 S2R R3, SR_CgaCtaId ;  /* 0x0000000000038919 */ /* 0x000e620000008800 */
[----:B------:R-:W-:-:S04]  /*157a0*/  @!P0 MOV R0, 0x400 ;  /* 0x0000040000008802 */ /* 0x000fc80000000f00 */
[----:B-1----:R-:W-:-:S05]  /*157b0*/  @!P0 LEA R0, R3, R0, 0x18 ;  /* 0x0000000003008211 */ /* 0x002fca00078ec0ff */
[----:B0-----:R0:W-:Y:S01]  /*157c0*/  @!P0 STS.128 [R0+0x132d0], R24 ;  /* 0x0132d01800008388 */ /* 0x0011e20000000c00 */
[----:B------:R-:W-:Y:S06]  /*157d0*/  BAR.ARV 0x5, 0x200 ;  /* 0x0148000000007b1d */ /* 0x000fec0000002000 */
.L_x_1184:
[----:B0-----:R-:W-:Y:S01]  /*157e0*/  IMAD.MOV.U32 R0, RZ, RZ, 0x1 ;  /* 0x00000001ff007424 */ /* 0x001fe200078e00ff */
[----:B------:R0:W-:Y:S01]  /*157f0*/  STL [R1], RZ ;  /* 0x000000ff01007387 */ /* 0x0001e20000100800 */
[----:B------:R-:W-:Y:S02]  /*15800*/  ULDC UR5, c[0x0][0xc3c] ;  /* 0x00030f0000057ab9 */ /* 0x000fe40000000800 */
[----:B------:R-:W-:Y:S01]  /*15810*/  ISETP.GE.AND P0, PT, R27, UR5, PT ;  /* 0x000000051b007c0c */ /* 0x000fe2000bf06270 */
[----:B------:R0:W-:Y:S04]  /*15820*/  STL [R1+0xc], R0 ;  /* 0x00000c0001007387 */ /* 0x0001e80000100800 */
[----:B------:R0:W-:Y:S08]  /*15830*/  STL [R1+0x30], RZ ;  /* 0x000030ff01007387 */ /* 0x0001f00000100800 */
[----:B0-----:R-:W-:Y:S05]  /*15840*/  @P0 BRA `(.L_x_1192) ;  /* 0x0000005800380947 */ /* 0x001fea0003800000 */
[----:B------:R-:W0:Y:S01]  /*15850*/  S2R R10, SR_TID.X ;  /* 0x00000000000a7919 */ /* 0x000e220000002100 */
[----:B------:R-:W1:Y:S01]  /*15860*/  S2UR UR5, SR_CgaCtaId ;  /* 0x00000000000579c3 */ /* 0x000e620000008800 */
[----:B------:R-:W-:Y:S01]  /*15870*/  MOV R17, 0x400 ;  /* 0x0000040000117802 */ /* 0x000fe20000000f00 */
[----:B------:R-:W-:Y:S02]  /*15880*/  ULOP3.LUT UR43, UR39, 0x2, URZ, 0xfc, !UPT ;  /* 0x00000002272b7892 */ /* 0x000fe4000f8efc3f */
[----:B------:R-:W-:Y:S01]  /*15890*/  ULOP3.LUT UR44, UR39, 0x1, URZ, 0xfc, !UPT ;  /* 0x00000001272c7892 */ /* 0x000fe2000f8efc3f */
[----:B------:R-:W-:Y:S01]  /*158a0*/  ULDC UR45, c[0x0][0xc] ;  /* 0x00000300002d7ab9 */ /* 0x000fe20000000800 */
[C---:B0-----:R-:W-:Y:S01]  /*158b0*/  IMAD.SHL.U32 R3, R10.reuse, 0x40, RZ ;  /* 0x000000400a037824 */ /* 0x041fe200078e00ff */
[--C-:B------:R-:W-:Y:S01]  /*158c0*/  SHF.R.U32.HI R5, RZ, 0x1, R10.reuse ;  /* 0x00000001ff057819 */ /* 0x100fe2000001160a */
[C---:B------:R-:W-:Y:S02]  /*158d0*/  IMAD.SHL.U32 R2, R10.reuse, 0x20, RZ ;  /* 0x000000200a027824 */ /* 0x040fe400078e00ff */
[C---:B------:R-:W-:Y:S01]  /*158e0*/  IMAD.SHL.U32 R4, R10.reuse, 0x8, RZ ;  /* 0x000000080a047824 */ /* 0x040fe200078e00ff */
[----:B------:R-:W-:Y:S01]  /*158f0*/  LOP3.LUT R0, R3, 0x180, RZ, 0xc0, !PT ;  /* 0x0000018003007812 */ /* 0x000fe200078ec0ff */
[----:B------:R-:W-:Y:S01]  /*15900*/  IMAD.SHL.U32 R9, R10, 0x4, RZ ;  /* 0x000000040a097824 */ /* 0x000fe200078e00ff */
[----:B------:R-:W-:Y:S01]  /*15910*/  LOP3.LUT R6, R2, 0x80, RZ, 0xc0, !PT ;  /* 0x0000008002067812 */ /* 0x000fe200078ec0ff */
[----:B------:R-:W-:Y:S01]  /*15920*/  IMAD.SHL.U32 R8, R10, 0x2, RZ ;  /* 0x000000020a087824 */ /* 0x000fe200078e00ff */
[----:B------:R-:W-:Y:S01]  /*15930*/  LOP3.LUT R5, R0, 0x30, R5, 0xf8, !PT ;  /* 0x0000003000057812 */ /* 0x000fe200078ef805 */
[----:B------:R-:W-:Y:S01]  /*15940*/  IMAD.SHL.U32 R0, R10, 0x10, RZ ;  /* 0x000000100a007824 */ /* 0x000fe200078e00ff */
[----:B------:R-:W-:-:S02]  /*15950*/  LOP3.LUT R6, R6, 0x10, R10, 0xf8, !PT ;  /* 0x0000001006067812 */ /* 0x000fc400078ef80a */
[----:B------:R-:W-:Y:S02]  /*15960*/  LOP3.LUT R4, R5, 0x30, R4, 0x78, !PT ;  /* 0x0000003005047812 */ /* 0x000fe400078e7804 */
[----:B------:R-:W-:Y:S02]  /*15970*/  LOP3.LUT R7, R0, 0x600, RZ, 0xc0, !PT ;  /* 0x0000060000077812 */ /* 0x000fe400078ec0ff */
[----:B------:R-:W-:Y:S02]  /*15980*/  LOP3.LUT R6, R6, 0x10, R9, 0x78, !PT ;  /* 0x0000001006067812 */ /* 0x000fe400078e7809 */
[--C-:B------:R-:W-:Y:S02]  /*15990*/  LOP3.LUT R7, R7, 0x60, R2.reuse, 0xf8, !PT ;  /* 0x0000006007077812 */ /* 0x100fe400078ef802 */
[----:B------:R-:W-:Y:S02]  /*159a0*/  LOP3.LUT R3, R4, 0x640, R3, 0xf8, !PT ;  /* 0x0000064004037812 */ /* 0x000fe400078ef803 */
[----:B------:R-:W-:-:S02]  /*159b0*/  LOP3.LUT R7, R7, 0x100, R2, 0xf8, !PT ;  /* 0x0000010007077812 */ /* 0x000fc400078ef802 */
[----:B------:R-:W-:Y:S01]  /*159c0*/  LOP3.LUT R5, R0, 0x1b0, RZ, 0xc0, !PT ;  /* 0x000001b000057812 */ /* 0x000fe200078ec0ff */
[----:B------:R0:W-:Y:S01]  /*159d0*/  STL [R1+0x24], R3 ;  /* 0x0000240301007387 */ /* 0x0001e20000100800 */
[----:B------:R-:W-:Y:S01]  /*159e0*/  LOP3.LUT R4, R7, R6, RZ, 0xfc, !PT ;  /* 0x0000000607047212 */ /* 0x000fe200078efcff */
[----:B------:R-:W-:Y:S01]  /*159f0*/  IMAD.MOV.U32 R6, RZ, RZ, 0x1 ;  /* 0x00000001ff067424 */ /* 0x000fe200078e00ff */
[----:B------:R-:W-:-:S03]  /*15a00*/  LOP3.LUT R5, R5, 0x30, R8, 0x78, !PT ;  /* 0x0000003005057812 */ /* 0x000fc600078e7808 */
[----:B------:R1:W-:Y:S01]  /*15a10*/  STL [R1+0x20], R4 ;  /* 0x0000200401007387 */ /* 0x0003e20000100800 */
[----:B0-----:R-:W-:-:S03]  /*15a20*/  LOP3.LUT R3, R10, 0x7f, RZ, 0xc0, !PT ;  /* 0x0000007f0a037812 */ /* 0x001fc600078ec0ff */
[----:B------:R0:W-:Y:S01]  /*15a30*/  STL [R1+0x30], RZ ;  /* 0x000030ff01007387 */ /* 0x0001e20000100800 */
[----:B------:R-:W-:-:S03]  /*15a40*/  SHF.R.U32.HI R3, RZ, 0x2, R3 ;  /* 0x00000002ff037819 */ /* 0x000fc60000011603 */
[----:B------:R0:W-:Y:S01]  /*15a50*/  STL [R1+0xc], R6 ;  /* 0x00000c0601007387 */ /* 0x0001e20000100800 */
[----:B-1----:R-:W-:Y:S01]  /*15a60*/  IMAD.U32 R4, RZ, RZ, UR5 ;  /* 0x00000005ff047e24 */ /* 0x002fe2000f8e00ff */
[----:B------:R-:W-:Y:S02]  /*15a70*/  LOP3.LUT R3, R3, 0x60, R2, 0xf8, !PT ;  /* 0x0000006003037812 */ /* 0x000fe400078ef802 */
[----:B------:R-:W-:Y:S02]  /*15a80*/  LOP3.LUT R2, R5, 0x640, R0, 0xf8, !PT ;  /* 0x0000064005027812 */ /* 0x000fe400078ef800 */
[----:B------:R0:W-:Y:S01]  /*15a90*/  STL [R1+0x18], R4 ;  /* 0x0000180401007387 */ /* 0x0001e20000100800 */
[----:B------:R-:W-:Y:S02]  /*15aa0*/  LEA R17, R4, R17, 0x18 ;  /* 0x0000001104117211 */ /* 0x000fe400078ec0ff */
[----:B------:R-:W-:Y:S01]  /*15ab0*/  LOP3.LUT R3, R3, 0x80, RZ, 0xfc, !PT ;  /* 0x0000008003037812 */ /* 0x000fe200078efcff */
[----:B------:R0:W-:Y:S02]  /*15ac0*/  STL [R1], RZ ;  /* 0x000000ff01007387 */ /* 0x0001e40000100800 */
[----:B------:R-:W-:-:S02]  /*15ad0*/  IMAD.IADD R0, R17, 0x1, R2 ;  /* 0x0000000111007824 */ /* 0x000fc400078e0202 */
[----:B------:R0:W-:Y:S04]  /*15ae0*/  STL [R1+0x1c], R2 ;  /* 0x00001c0201007387 */ /* 0x0001e80000100800 */
[----:B------:R0:W-:Y:S02]  /*15af0*/  STL [R1+0x2c], R0 ;  /* 0x00002c0001007387 */ /* 0x0001e40000100800 */
.L_x_1273:
[----:B0-----:R-:W0:Y:S08]  /*15b00*/  LDC.64 R4, c[0x0][0xa18] ;  /* 0x00028600ff047b82 */ /* 0x001e300000000a00 */
[----:B-1----:R-:W1:Y:S08]  /*15b10*/  LDC.64 R2, c[0x0][0xa28] ;  /* 0x00028a00ff027b82 */ /* 0x002e700000000a00 */
[----:B------:R-:W2:Y:S01]  /*15b20*/  LDC.64 R6, c[0x0][0xa00] ;  /* 0x00028000ff067b82 */ /* 0x000ea20000000a00 */
[----:B0-----:R-:W-:-:S07]  /*15b30*/  ISETP.NE.U32.AND P1, PT, R4, RZ, PT ;  /* 0x000000ff0400720c */ /* 0x001fce0003f25070 */
[----:B------:R-:W0:Y:S01]  /*15b40*/  LDC.64 R8, c[0x0][0xa00] ;  /* 0x00028000ff087b82 */ /* 0x000e220000000a00 */
[----:B------:R-:W-:Y:S02]  /*15b50*/  ISETP.NE.AND.EX P2, PT, R5, RZ, PT, P1 ;  /* 0x000000ff0500720c */ /* 0x000fe40003f45310 */
[----:B-1----:R-:W-:-:S04]  /*15b60*/  ISETP.NE.U32.AND P0, PT, R2, RZ, PT ;  /* 0x000000ff0200720c */ /* 0x002fc80003f05070 */
[----:B------:R-:W-:Y:S02]  /*15b70*/  ISETP.NE.AND.EX P0, PT, R3, RZ, PT, P0 ;  /* 0x000000ff0300720c */ /* 0x000fe40003f05300 */
[----:B--2---:R-:W-:-:S05]  /*15b80*/  ISETP.NE.U32.AND P1, PT, R6, RZ, PT ;  /* 0x000000ff0600720c */ /* 0x004fca0003f25070 */
[----:B------:R-:W1:Y:S01]  /*15b90*/  @P2 LDC.64 R2, c[0x0][0xa18] ;  /* 0x00028600ff022b82 */ /* 0x000e620000000a00 */
[----:B------:R-:W-:-:S07]  /*15ba0*/  ISETP.NE.AND.EX P3, PT, R7, RZ, PT, P1 ;  /* 0x000000ff0700720c */ /* 0x000fce0003f65310 */
[----:B------:R-:W2:Y:S01]  /*15bb0*/  @P0 LDC.64 R4, c[0x0][0xa28] ;  /* 0x00028a00ff040b82 */ /* 0x000ea20000000a00 */
[----:B------:R-:W-:Y:S02]  /*15bc0*/  IMAD.MOV.U32 R22, RZ, RZ, RZ ;  /* 0x000000ffff167224 */ /* 0x000fe400078e00ff */
[----:B-1----:R-:W-:-:S05]  /*15bd0*/  @P2 IMAD.WIDE R2, R27, 0x4, R2 ;  /* 0x000000041b022825 */ /* 0x002fca00078e0202 */
[----:B------:R0:W3:Y:S01]  /*15be0*/  @P2 LDG.E R0, desc[UR50][R2.64] ;  /* 0x0000003202002981 */ /* 0x0000e2000c1e1900 */
[----:B--2---:R-:W-:-:S06]  /*15bf0*/  @P0 IMAD.WIDE R4, R27, 0x4, R4 ;  /* 0x000000041b040825 */ /* 0x004fcc00078e0204 */
[----:B-----5:R1:W5:Y:S01]  /*15c00*/  @P0 LDG.E R4, desc[UR50][R4.64] ;  /* 0x0000003204040981 */ /* 0x020362000c1e1900 */
[----:B0-----:R-:W-:Y:S01]  /*15c10*/  IMAD.WIDE R2, R27, 0x4, R8 ;  /* 0x000000041b027825 */ /* 0x001fe200078e0208 */
[----:B------:R-:W-:-:S04]  /*15c20*/  LOP3.LUT R16, R16, 0xffffffdf, RZ, 0xc0, !PT ;  /* 0xffffffdf10107812 */ /* 0x000fc800078ec0ff */
[----:B------:R1:W5:Y:S01]  /*15c30*/  @P3 LDG.E R22, desc[UR50][R2.64] ;  /* 0x0000003202163981 */ /* 0x000362000c1e1900 */
[----:B------:R-:W-:Y:S02]  /*15c40*/  @P3 LOP3.LUT R16, R16, 0x20, RZ, 0xfc, !PT ;  /* 0x0000002010103812 */ /* 0x000fe400078efcff */
[----:B---3--:R-:W-:Y:S01]  /*15c50*/  @P2 R2UR UR37, R0 ;  /* 0x00000000002522ca */ /* 0x008fe200000e0000 */
[----:B-1----:R-:W-:-:S14]  /*15c60*/  @P2 BRA `(.L_x_1193) ;  /* 0x00000000001c2947 */ /* 0x002fdc0003800000 */
[----:B------:R-:W-:Y:S01]  /*15c70*/  ULDC UR37, c[0x0][0x288] ;  /* 0x0000a20000257ab9 */ /* 0x000fe20000000800 */
[----:B------:R-:W-:Y:S05]  /*15c80*/  @!P3 BRA `(.L_x_1193) ;  /* 0x000000000014b947 */ /* 0x000fea0003800000 */
[----:B------:R-:W2:Y:S04]  /*15c90*/  LDG.E R5, desc[UR50][R2.64] ;  /* 0x0000003202057981 */ /* 0x000ea8000c1e1900 */
[----:B------:R-:W3:Y:S01]  /*15ca0*/  LDG.E R0, desc[UR50][R2.64+0x4] ;  /* 0x0000043202007981 */ /* 0x000ee2000c1e1900 */
[----:B--2---:R-:W-:Y:S02]  /*15cb0*/  R2UR UR5, R5 ;  /* 0x00000000050572ca */ /* 0x004fe400000e0000 */
[----:B---3--:R-:W-:-:S13]  /*15cc0*/  R2UR UR37, R0 ;  /* 0x00000000002572ca */ /* 0x008fda00000e0000 */
[----:B------:R-:W-:-:S12]  /*15cd0*/  UIADD3 UR37, -UR5, UR37, URZ ;  /* 0x0000002505257290 */ /* 0x000fd8000fffe13f */
.L_x_1193:
[----:B------:R-:W-:Y:S01]  /*15ce0*/  ULDC.64 UR6, c[0x0][0x418] ;  /* 0x0001060000067ab9 */ /* 0x000fe20000000a00 */
[----:B------:R-:W-:Y:S01]  /*15cf0*/  UMOV UR36, URZ ;  /* 0x0000003f00247c82 */ /* 0x000fe20008000000 */
[----:B------:R-:W-:Y:S01]  /*15d00*/  UISETP.NE.U32.AND UP0, UPT, UR6, URZ, UPT ;  /* 0x0000003f0600728c */ /* 0x000fe2000bf05070 */
[----:B-----5:R-:W-:Y:S01]  /*15d10*/  @P0 R2UR UR36, R4 ;  /* 0x00000000042402ca */ /* 0x020fe200000e0000 */
[----:B------:R-:W-:Y:S01]  /*15d20*/  ULDC UR5, c[0x0][0x424] ;  /* 0x0001090000057ab9 */ /* 0x000fe20000000800 */
[----:B------:R-:W-:Y:S01]  /*15d30*/  ULDC UR40, c[0x0][0x2f0] ;  /* 0x0000bc0000287ab9 */ /* 0x000fe20000000800 */
[----:B------:R-:W-:-:S03]  /*15d40*/  UISETP.NE.AND.EX UP0, UPT, UR7, URZ, UPT, UP0 ;  /* 0x0000003f0700728c */ /* 0x000fc6000bf05300 */
[----:B------:R-:W-:Y:S01]  /*15d50*/  ULDC.64 UR6, c[0x0][0xa20] ;  /* 0x0002880000067ab9 */ /* 0x000fe20000000a00 */
[----:B------:R-:W-:Y:S01]  /*15d60*/  USEL UR5, UR5, 0x1, UP0 ;  /* 0x0000000105057887 */ /* 0x000fe20008000000 */
[----:B------:R-:W-:-:S03]  /*15d70*/  ISETP.NE.U32.AND P0, PT, RZ, UR6, PT ;  /* 0x00000006ff007c0c */ /* 0x000fc6000bf05070 */
[----:B------:R-:W-:Y:S01]  /*15d80*/  UIMAD UR40, UR5, UR40, URZ ;  /* 0x00000028052872a4 */ /* 0x000fe2000f8e023f */
[----:B------:R-:W-:-:S13]  /*15d90*/  ISETP.NE.AND.EX P0, PT, RZ, UR7, PT, P0 ;  /* 0x00000007ff007c0c */ /* 0x000fda000bf05300 */
[----:B------:R-:W-:Y:S05]  /*15da0*/  @!P0 BRA `(.L_x_1194) ;  /* 0x0000000000148947 */ /* 0x000fea0003800000 */
[----:B------:R-:W0:Y:S02]  /*15db0*/  LDC.64 R2, c[0x0][0xa20] ;  /* 0x00028800ff027b82 */ /* 0x000e240000000a00 */
[----:B0-----:R-:W-:-:S06]  /*15dc0*/  IMAD.WIDE R2, R27, 0x4, R2 ;  /* 0x000000041b027825 */ /* 0x001fcc00078e0202 */
[----:B------:R-:W2:Y:S02]  /*15dd0*/  LDG.E R2, desc[UR50][R2.64] ;  /* 0x0000003202027981 */ /* 0x000ea4000c1e1900 */
[----:B--2---:R-:W-:Y:S01]  /*15de0*/  R2UR UR40, R2 ;  /* 0x00000000022872ca */ /* 0x004fe200000e0000 */
[----:B------:R-:W-:-:S14]  /*15df0*/  BRA `(.L_x_1195) ;  /* 0x00000000002c7947 */ /* 0x000fdc0003800000 */
.L_x_1194:
[----:B------:R-:W-:Y:S02]  /*15e00*/  ULDC.64 UR6, c[0x0][0xa08] ;  /* 0x0002820000067ab9 */ /* 0x000fe40000000a00 */
[----:B------:R-:W-:-:S04]  /*15e10*/  ISETP.NE.U32.AND P0, PT, RZ, UR6, PT ;  /* 0x00000006ff007c0c */ /* 0x000fc8000bf05070 */
[----:B------:R-:W-:-:S13]  /*15e20*/  ISETP.NE.AND.EX P0, PT, RZ, UR7, PT, P0 ;  /* 0x00000007ff007c0c */ /* 0x000fda000bf05300 */
[----:B------:R-:W-:Y:S05]  /*15e30*/  @!P0 BRA `(.L_x_1195) ;  /* 0x00000000001c8947 */ /* 0x000fea0003800000 */
[----:B------:R-:W0:Y:S02]  /*15e40*/  LDC.64 R2, c[0x0][0xa08] ;  /* 0x00028200ff027b82 */ /* 0x000e240000000a00 */
[----:B0-----:R-:W-:-:S05]  /*15e50*/  IMAD.WIDE R2, R27, 0x4, R2 ;  /* 0x000000041b027825 */ /* 0x001fca00078e0202 */
[----:B------:R-:W2:Y:S04]  /*15e60*/  LDG.E R4, desc[UR50][R2.64] ;  /* 0x0000003202047981 */ /* 0x000ea8000c1e1900 */
[----:B------:R-:W3:Y:S01]  /*15e70*/  LDG.E R0, desc[UR50][R2.64+0x4] ;  /* 0x0000043202007981 */ /* 0x000ee2000c1e1900 */
[----:B--2---:R-:W-:Y:S02]  /*15e80*/  R2UR UR40, R4 ;  /* 0x00000000042872ca */ /* 0x004fe400000e0000 */
[----:B---3--:R-:W-:-:S13]  /*15e90*/  R2UR UR5, R0 ;  /* 0x00000000000572ca */ /* 0x008fda00000e0000 */
[----:B------:R-:W-:-:S12]  /*15ea0*/  UIADD3 UR40, -UR40, UR5, URZ ;  /* 0x0000000528287290 */ /* 0x000fd8000fffe13f */
.L_x_1195:
[----:B------:R-:W-:Y:S01]  /*15eb0*/  ULDC UR5, c[0x0][0x448] ;  /* 0x0001120000057ab9 */ /* 0x000fe20000000800 */
[----:B------:R-:W-:Y:S02]  /*15ec0*/  UIMAD UR38, UR4, 0xc0, URZ ;  /* 0x000000c0042678a4 */ /* 0x000fe4000f8e023f */
[----:B------:R-:W-:Y:S02]  /*15ed0*/  UISETP.NE.AND UP0, UPT, UR5, 0x1, UPT ;  /* 0x000000010500788c */ /* 0x000fe4000bf05270 */
[----:B------:R-:W-:Y:S01]  /*15ee0*/  UIADD3 UR8, UR38, 0xbf, URZ ;  /* 0x000000bf26087890 */ /* 0x000fe2000fffe03f */
[----:B------:R-:W-:Y:S01]  /*15ef0*/  ULDC.64 UR4, c[0x0][0x9e0] ;  /* 0x0002780000047ab9 */ /* 0x000fe20000000a00 */
[----:B------:R-:W-:Y:S02]  /*15f00*/  UP2UR UR46, UPR, URZ, 0x1 ;  /* 0x000000013f2e7883 */ /* 0x000fe40008000000 */
[----:B------:R-:W-:-:S05]  /*15f10*/  UIADD3 UR40, -UR36, UR40, URZ ;  /* 0x0000002824287290 */ /* 0x000fca000fffe13f */
[----:B------:R-:W-:Y:S01]  /*15f20*/  @UP0 ULDC UR6, c[0x0][0x44c] ;  /* 0x0001130000060ab9 */ /* 0x000fe20000000800 */
[----:B------:R-:W-:Y:S01]  /*15f30*/  @UP0 ULDC UR10, c[0x0][0x450] ;  /* 0x00011400000a0ab9 */ /* 0x000fe20000000800 */
[----:B------:R-:W-:Y:S02]  /*15f40*/  UIMAD.WIDE.U32 UR6, UR8, UR6, URZ ;  /* 0x00000006080672a5 */ /* 0x000fe4000f8e003f */
[----:B------:R-:W-:Y:S02]  /*15f50*/  UIADD3 UR9, UR40, 0x1, -UR37 ;  /* 0x0000000128097890 */ /* 0x000fe4000fffe825 */
[----:B------:R-:W-:Y:S02]  /*15f60*/  @UP0 USHF.R.U32.HI UR8, URZ, UR10, UR7 ;  /* 0x0000000a3f080299 */ /* 0x000fe40008011607 */
[----:B------:R-:W-:Y:S02]  /*15f70*/  UISETP.GE.AND UP0, UPT, UR5, 0x1, UPT ;  /* 0x000000010500788c */ /* 0x000fe4000bf06270 */
[----:B------:R-:W-:-:S04]  /*15f80*/  UIADD3 UR9, UR9, UR8, URZ ;  /* 0x0000000809097290 */ /* 0x000fc8000fffe03f */
[----:B------:R-:W-:Y:S01]  /*15f90*/  PLOP3.LUT P1, PT, PT, PT, UP0, 0x80, 0x0 ;  /* 0x000000000000781c */ /* 0x000fe20003f2f008 */
[----:B------:R-:W-:-:S12]  /*15fa0*/  UIADD3 UR4, UR9, UR4, URZ ;  /* 0x0000000409047290 */ /* 0x000fd8000fffe03f */
[----:B------:R-:W-:Y:S05]  /*15fb0*/  @!P1 BRA `(.L_x_1196) ;  /* 0x0000000000449947 */ /* 0x000fea0003800000 */
        /* <DEDUP_REMOVED lines=10> */
.L_x_1197:
[----:B------:R-:W-:-:S11]  /*16060*/  UISETP.NE.AND UP0, UPT, UR5, 0x1, UPT ;  /* 0x000000010500788c */ /* 0x000fd6000bf05270 */
[----:B------:R-:W-:Y:S02]  /*16070*/  @UP0 ULDC.64 UR10, c[0x0][0x9e8] ;  /* 0x00027a00000a0ab9 */ /* 0x000fe40000000a00 */
[----:B------:R-:W-:-:S04]  /*16080*/  UIMAD.WIDE.U32 UR6, UR8, UR10, URZ ;  /* 0x0000000a080672a5 */ /* 0x000fc8000f8e003f */
[----:B------:R-:W-:-:S12]  /*16090*/  @UP0 USHF.R.U32.HI UR8, URZ, UR11, UR7 ;  /* 0x0000000b3f080299 */ /* 0x000fd80008011607 */
.L_x_1198:
[----:B------:R-:W-:-:S04]  /*160a0*/  UIMAD UR8, UR8, UR5, UR5 ;  /* 0x00000005080872a4 */ /* 0x000fc8000f8e0205 */
[----:B------:R-:W-:-:S04]  /*160b0*/  UISETP.LT.AND UP0, UPT, UR4, UR8, UPT ;  /* 0x000000080400728c */ /* 0x000fc8000bf01270 */
[----:B------:R-:W-:-:S12]  /*160c0*/  USEL UR4, UR4, UR8, UP0 ;  /* 0x0000000804047287 */ /* 0x000fd80008000000 */
.L_x_1196:
[----:B------:R-:W-:Y:S02]  /*160d0*/  UISETP.NE.AND UP0, UPT, UR46, URZ, UPT ;  /* 0x0000003f2e00728c */ /* 0x000fe4000bf05270 */
[----:B------:R-:W-:Y:S02]  /*160e0*/  UIADD3 UR6, UR40, 0x9f, URZ ;  /* 0x0000009f28067890 */ /* 0x000fe4000fffe03f */
[----:B------:R-:W-:Y:S02]  /*160f0*/  UIADD3 UR8, UR4, 0x9f, URZ ;  /* 0x0000009f04087890 */ /* 0x000fe4000fffe03f */
[----:B------:R-:W-:Y:S02]  /*16100*/  UIMAD.WIDE UR6, UR6, 0x66666667, URZ ;  /* 0x66666667060678a5 */ /* 0x000fe4000f8e023f */
[----:B------:R-:W-:Y:S02]  /*16110*/  UIMAD.WIDE UR8, UR8, 0x66666667, URZ ;  /* 0x66666667080878a5 */ /* 0x000fe4000f8e023f */
[----:B------:R-:W-:Y:S01]  /*16120*/  USHF.R.U32.HI UR4, URZ, 0x1f, UR7 ;  /* 0x0000001f3f047899 */ /* 0x000fe20008011607 */
[----:B------:R-:W-:Y:S01]  /*16130*/  @UP0 ULDC UR10, c[0x0][0x44c] ;  /* 0x00011300000a0ab9 */ /* 0x000fe20000000800 */
[----:B------:R-:W-:-:S02]  /*16140*/  USHF.R.U32.HI UR6, URZ, 0x1f, UR9 ;  /* 0x0000001f3f067899 */ /* 0x000fc40008011609 */
[----:B------:R-:W-:Y:S01]  /*16150*/  UIMAD.WIDE.U32 UR10, UR38, UR10, URZ ;  /* 0x0000000a260a72a5 */ /* 0x000fe2000f8e003f */
[----:B------:R-:W-:Y:S01]  /*16160*/  @UP0 ULDC UR13, c[0x0][0x450] ;  /* 0x00011400000d0ab9 */ /* 0x000fe20000000800 */
[----:B------:R-:W-:Y:S02]  /*16170*/  UMOV UR12, UR38 ;  /* 0x00000026000c7c82 */ /* 0x000fe40008000000 */
[----:B------:R-:W-:Y:S02]  /*16180*/  @UP0 USHF.R.U32.HI UR12, URZ, UR13, UR11 ;  /* 0x0000000d3f0c0299 */ /* 0x000fe4000801160b */
[----:B------:R-:W-:Y:S02]  /*16190*/  ULEA.HI.SX32 UR4, UR7, UR4, 0x1a ;  /* 0x0000000407047291 */ /* 0x000fe4000f8fd23f */
[----:B------:R-:W-:Y:S02]  /*161a0*/  ULEA.HI.SX32 UR6, UR9, UR6, 0x1a ;  /* 0x0000000609067291 */ /* 0x000fe4000f8fd23f */
[----:B------:R-:W-:-:S02]  /*161b0*/  UIADD3 UR7, UR12, UR40, -UR37 ;  /* 0x000000280c077290 */ /* 0x000fc4000fffe825 */
[----:B------:R-:W-:Y:S01]  /*161c0*/  UISETP.LT.AND UP0, UPT, UR4, UR6, UPT ;  /* 0x000000060400728c */ /* 0x000fe2000bf01270 */
[----:B------:R-:W-:Y:S02]  /*161d0*/  ULDC UR8, c[0x0][0x9dc] ;  /* 0x0002770000087ab9 */ /* 0x000fe40000000800 */
[----:B------:R-:W-:Y:S02]  /*161e0*/  UIADD3 UR8, UR7, -UR8, URZ ;  /* 0x8000000807087290 */ /* 0x000fe4000fffe03f */
[----:B------:R-:W-:Y:S01]  /*161f0*/  USEL UR41, UR4, UR6, UP0 ;  /* 0x0000000604297287 */ /* 0x000fe20008000000 */
        /* <DEDUP_REMOVED lines=12> */
.L_x_1200:
[----:B------:R-:W-:-:S11]  /*162c0*/  UISETP.NE.AND UP0, UPT, UR5, 0x1, UPT ;  /* 0x000000010500788c */ /* 0x000fd6000bf05270 */
[----:B------:R-:W-:Y:S02]  /*162d0*/  @UP0 ULDC.64 UR10, c[0x0][0x9e8] ;  /* 0x00027a00000a0ab9 */ /* 0x000fe40000000a00 */
[----:B------:R-:W-:-:S04]  /*162e0*/  UIMAD.WIDE.U32 UR6, UR4, UR10, URZ ;  /* 0x0000000a040672a5 */ /* 0x000fc8000f8e003f */
[----:B------:R-:W-:-:S12]  /*162f0*/  @UP0 USHF.R.U32.HI UR4, URZ, UR11, UR7 ;  /* 0x0000000b3f040299 */ /* 0x000fd80008011607 */
.L_x_1201:
[----:B------:R-:W-:-:S04]  /*16300*/  UIMAD UR4, UR4, UR5, URZ ;  /* 0x00000005040472a4 */ /* 0x000fc8000f8e023f */
[----:B------:R-:W-:-:S04]  /*16310*/  UISETP.LT.AND UP0, UPT, UR8, UR4, UPT ;  /* 0x000000040800728c */ /* 0x000fc8000bf01270 */
[----:B------:R-:W-:-:S12]  /*16320*/  USEL UR8, UR8, UR4, !UP0 ;  /* 0x0000000408087287 */ /* 0x000fd8000c000000 */
.L_x_1199:
        /* <DEDUP_REMOVED lines=9> */
[----:B------:R-:W0:Y:S02]  /*163c0*/  S2R R0, SR_TID.X ;  /* 0x0000000000007919 */ /* 0x000e240000002100 */
        /* <DEDUP_REMOVED lines=16> */
.L_x_1203:
        /* <DEDUP_REMOVED lines=20> */
.L_x_1206:
[----:B------:R-:W-:Y:S05]  /*16610*/  BSYNC B6 ;  /* 0x0000000000067941 */ /* 0x000fea0003800000 */
.L_x_1205:
        /* <DEDUP_REMOVED lines=22> */
.L_x_1208:
[----:B------:R-:W-:Y:S05]  /*16780*/  BSYNC B6 ;  /* 0x0000000000067941 */ /* 0x000fea0003800000 */
.L_x_1207:
        /* <DEDUP_REMOVED lines=20> */
.L_x_1210:
[----:B------:R-:W-:Y:S05]  /*168d0*/  BSYNC B6 ;  /* 0x0000000000067941 */ /* 0x000fea0003800000 */
.L_x_1209:
        /* <DEDUP_REMOVED lines=19> */
.L_x_1212:
[----:B------:R-:W-:Y:S05]  /*16a10*/  BSYNC B6 ;  /* 0x0000000000067941 */ /* 0x000fea0003800000 */
.L_x_1211:
[----:B------:R-:W0:Y:S01]  /*16a20*/  LDC.64 R2, c[0x0][0x9f8] ;  /* 0x00027e00ff027b82 */ /* 0x000e220000000a00 */
[----:B------:R-:W-:-:S07]  /*16a30*/  IMAD.MOV.U32 R19, RZ, RZ, R27 ;  /* 0x000000ffff137224 */ /* 0x000fce00078e001b */
[----:B------:R-:W1:Y:S01]  /*16a40*/  LDC R18, c[0x0][0x430] ;  /* 0x00010c00ff127b82 */ /* 0x000e620000000800 */
[----:B0-----:R-:W-:-:S04]  /*16a50*/  ISETP.NE.U32.AND P0, PT, R2, RZ, PT ;  /* 0x000000ff0200720c */ /* 0x001fc80003f05070 */
[----:B------:R-:W-:-:S13]  /*16a60*/  ISETP.NE.AND.EX P0, PT, R3, RZ, PT, P0 ;  /* 0x000000ff0300720c */ /* 0x000fda0003f05300 */
[----:B------:R-:W0:Y:S02]  /*16a70*/  @P0 LDC.64 R2, c[0x0][0x9f8] ;  /* 0x00027e00ff020b82 */ /* 0x000e240000000a00 */
[----:B0-----:R-:W-:-:S05]  /*16a80*/  @P0 IMAD.WIDE R2, R27, 0x4, R2 ;  /* 0x000000041b020825 */ /* 0x001fca00078e0202 */
[----:B------:R-:W2:Y:S01]  /*16a90*/  @P0 LDG.E R19, desc[UR50][R2.64] ;  /* 0x0000003202130981 */ /* 0x000ea2000c1e1900 */
[----:B-1----:R-:W-:Y:S01]  /*16aa0*/  ISETP.NE.AND P2, PT, R18, 0x1, PT ;  /* 0x000000011200780c */ /* 0x002fe20003f45270 */
[----:B------:R-:W-:Y:S01]  /*16ab0*/  UMOV UR4, 0xffffffff ;  /* 0xffffffff00047882 */ /* 0x000fe20000000000 */
[----:B------:R-:W-:-:S11]  /*16ac0*/  LOP3.LUT R16, R16, 0xfffffff7, RZ, 0xc0, !PT ;  /* 0xfffffff710107812 */ /* 0x000fd600078ec0ff */
[----:B------:R-:W-:Y:S01]  /*16ad0*/  @P2 LOP3.LUT R16, R16, 0x8, RZ, 0xfc, !PT ;  /* 0x0000000810102812 */ /* 0x000fe200078efcff */
[----:B--2---:R0:W-:Y:S01]  /*16ae0*/  STL [R1+0x8], R19 ;  /* 0x0000081301007387 */ /* 0x0041e20000100800 */
[----:B------:R-:W-:Y:S05]  /*16af0*/  BRA.DIV UR4, `(.L_x_1213) ;  /* 0x0000004e04747947 */ /* 0x000fea000b800000 */
.L_x_1293:
[----:B------:R-:W1:Y:S01]  /*16b00*/  S2R R0, SR_TID.X ;  /* 0x0000000000007919 */ /* 0x000e620000002100 */
[----:B------:R-:W-:Y:S01]  /*16b10*/  UMOV UR4, 0xa0 ;  /* 0x000000a000047882 */ /* 0x000fe20000000000 */
[----:B------:R-:W2:Y:S01]  /*16b20*/  @P2 LDC R5, c[0x0][0x434] ;  /* 0x00010d00ff052b82 */ /* 0x000ea20000000800 */
[----:B------:R-:W-:Y:S01]  /*16b30*/  UIMAD UR4, UR41, UR4, -0xa0 ;  /* 0xffffff60290474a4 */ /* 0x000fe2000f8e0204 */
[----:B------:R-:W3:Y:S01]  /*16b40*/  S2R R10, SR_TID.X ;  /* 0x00000000000a7919 */ /* 0x000ee20000002100 */
[----:B------:R-:W-:-:S05]  /*16b50*/  SHF.R.S32.HI R12, RZ, 0x1f, R19 ;  /* 0x0000001fff0c7819 */ /* 0x000fca0000011413 */
[----:B------:R-:W4:Y:S01]  /*16b60*/  @P2 LDC R4, c[0x0][0x438] ;  /* 0x00010e00ff042b82 */ /* 0x000f220000000800 */
[----:B------:R0:W-:Y:S01]  /*16b70*/  STL [R1+0x14], R12 ;  /* 0x0000140c01007387 */ /* 0x0001e20000100800 */
[----:B-1----:R-:W-:Y:S01]  /*16b80*/  LOP3.LUT R0, R0, 0x7f, RZ, 0xc0, !PT ;  /* 0x0000007f00007812 */ /* 0x002fe200078ec0ff */
[----:B---3--:R-:W-:-:S03]  /*16b90*/  IMAD.SHL.U32 R11, R10, 0x20, RZ ;  /* 0x000000200a0b7824 */ /* 0x008fc600078e00ff */
[----:B------:R-:W-:Y:S01]  /*16ba0*/  SHF.R.U32.HI R13, RZ, 0x2, R0 ;  /* 0x00000002ff0d7819 */ /* 0x000fe20000011600 */
[----:B------:R-:W-:-:S03]  /*16bb0*/  IMAD.SHL.U32 R10, R10, 0x20, RZ ;  /* 0x000000200a0a7824 */ /* 0x000fc600078e00ff */
[C---:B------:R-:W-:Y:S02]  /*16bc0*/  LOP3.LUT R11, R13.reuse, 0x60, R11, 0xf8, !PT ;  /* 0x000000600d0b7812 */ /* 0x040fe400078ef80b */
[----:B------:R-:W-:Y:S02]  /*16bd0*/  LOP3.LUT R10, R13, 0x60, R10, 0xf8, !PT ;  /* 0x000000600d0a7812 */ /* 0x000fe400078ef80a */
[----:B------:R-:W-:-:S05]  /*16be0*/  LOP3.LUT R11, R11, 0x80, RZ, 0xfc, !PT ;  /* 0x000000800b0b7812 */ /* 0x000fca00078efcff */
[----:B------:R-:W-:-:S05]  /*16bf0*/  VIADD R8, R11, UR4 ;  /* 0x000000040b087c36 */ /* 0x000fca0008000000 */
[C---:B------:R-:W-:Y:S01]  /*16c00*/  ISETP.GE.AND P0, PT, R8.reuse, UR40, PT ;  /* 0x0000002808007c0c */ /* 0x040fe2000bf06270 */
[----:B------:R-:W-:-:S03]  /*16c10*/  VIADD R8, R8, UR36 ;  /* 0x0000002408087c36 */ /* 0x000fc60008000000 */
[----:B------:R-:W-:Y:S01]  /*16c20*/  ISETP.GT.U32.OR P0, PT, R11, 0x9f, P0 ;  /* 0x0000009f0b00780c */ /* 0x000fe20000704470 */
[----:B--2---:R-:W-:-:S04]  /*16c30*/  @P2 IMAD.HI.U32 R5, R8, R5, RZ ;  /* 0x0000000508052227 */ /* 0x004fc800078e00ff */
[----:B------:R-:W-:Y:S01]  /*16c40*/  IMAD.MOV.U32 R0, RZ, RZ, R8 ;  /* 0x000000ffff007224 */ /* 0x000fe200078e0008 */
[----:B----4-:R-:W-:-:S07]  /*16c50*/  @P2 SHF.R.U32.HI R0, RZ, R4, R5 ;  /* 0x00000004ff002219 */ /* 0x010fce0000011605 */
[----:B------:R-:W1:Y:S01]  /*16c60*/  @!P0 LDC.64 R2, c[0x0][0x428] ;  /* 0x00010a00ff028b82 */ /* 0x000e620000000a00 */
[--C-:B------:R-:W-:Y:S01]  /*16c70*/  @!P0 SHF.R.S32.HI R7, RZ, 0x1f, R0.reuse ;  /* 0x0000001fff078819 */ /* 0x100fe20000011400 */
[----:B------:R-:W-:-:S06]  /*16c80*/  @!P0 IMAD.MOV.U32 R6, RZ, RZ, R0 ;  /* 0x000000ffff068224 */ /* 0x000fcc00078e0000 */
[----:B------:R-:W2:Y:S01]  /*16c90*/  @!P0 LDC.64 R4, c[0x0][0x418] ;  /* 0x00010600ff048b82 */ /* 0x000ea20000000a00 */
[----:B-1----:R-:W-:-:S04]  /*16ca0*/  @!P0 IMAD R9, R12, R2, RZ ;  /* 0x000000020c098224 */ /* 0x002fc800078e02ff */
[C---:B------:R-:W-:Y:S02]  /*16cb0*/  @!P0 IMAD R9, R19.reuse, R3, R9 ;  /* 0x0000000313098224 */ /* 0x040fe400078e0209 */
[----:B------:R-:W-:-:S04]  /*16cc0*/  @!P0 IMAD.WIDE.U32 R2, R19, R2, R6 ;  /* 0x0000000213028225 */ /* 0x000fc800078e0006 */
[----:B------:R-:W-:Y:S01]  /*16cd0*/  @!P0 IMAD.IADD R9, R9, 0x1, R3 ;  /* 0x0000000109098824 */ /* 0x000fe200078e0203 */
[C---:B--2---:R-:W-:Y:S02]  /*16ce0*/  @!P0 LEA R6, P1, R2.reuse, R4, 0x2 ;  /* 0x0000000402068211 */ /* 0x044fe400078210ff */
[----:B------:R-:W1:Y:S02]  /*16cf0*/  @P2 LDC R4, c[0x0][0x438] ;  /* 0x00010e00ff042b82 */ /* 0x000e640000000800 */
[----:B------:R-:W-:Y:S01]  /*16d00*/  @!P0 LEA.HI.X R7, R2, R5, R9, 0x2, P1 ;  /* 0x0000000502078211 */ /* 0x000fe200008f1409 */
[----:B------:R-:W-:-:S05]  /*16d10*/  VIADD R5, R10, UR4 ;  /* 0x000000040a057c36 */ /* 0x000fca0008000000 */
[----:B------:R-:W2:Y:S01]  /*16d20*/  @P2 LDC R10, c[0x0][0x434] ;  /* 0x00010d00ff0a2b82 */ /* 0x000ea20000000800 */
[C---:B------:R-:W-:Y:S01]  /*16d30*/  ISETP.GE.AND P1, PT, R5.reuse, UR40, PT ;  /* 0x0000002805007c0c */ /* 0x040fe2000bf26270 */
[----:B------:R-:W-:-:S04]  /*16d40*/  VIADD R5, R5, UR36 ;  /* 0x0000002405057c36 */ /* 0x000fc80008000000 */
[----:B------:R-:W-:-:S08]  /*16d50*/  IMAD.MOV.U32 R9, RZ, RZ, R5 ;  /* 0x000000ffff097224 */ /* 0x000fd000078e0005 */
[----:B------:R-:W3:Y:S01]  /*16d60*/  @!P1 LDC.64 R2, c[0x0][0x428] ;  /* 0x00010a00ff029b82 */ /* 0x000ee20000000a00 */
[----:B--2---:R-:W-:-:S05]  /*16d70*/  @P2 IMAD.HI.U32 R10, R5, R10, RZ ;  /* 0x0000000a050a2227 */ /* 0x004fca00078e00ff */
[----:B-1----:R-:W-:Y:S01]  /*16d80*/  @P2 SHF.R.U32.HI R9, RZ, R4, R10 ;  /* 0x00000004ff092219 */ /* 0x002fe2000001160a */
[----:B------:R-:W-:-:S06]  /*16d90*/  IMAD.MOV.U32 R4, RZ, RZ, RZ ;  /* 0x000000ffff047224 */ /* 0x000fcc00078e00ff */
[----:B------:R1:W5:Y:S01]  /*16da0*/  @!P0 LDG.E R4, desc[UR50][R6.64] ;  /* 0x0000003206048981 */ /* 0x000362000c1e1900 */
[----:B---3--:R-:W-:-:S04]  /*16db0*/  @!P1 IMAD R10, R12, R2, RZ ;  /* 0x000000020c0a9224 */ /* 0x008fc800078e02ff */
[----:B------:R-:W-:Y:S01]  /*16dc0*/  @!P1 IMAD R10, R19, R3, R10 ;  /* 0x00000003130a9224 */ /* 0x000fe200078e020a */
[--C-:B-1----:R-:W-:Y:S01]  /*16dd0*/  @!P1 SHF.R.S32.HI R7, RZ, 0x1f, R9.reuse ;  /* 0x0000001fff079819 */ /* 0x102fe20000011409 */
[----:B------:R-:W-:-:S04]  /*16de0*/  @!P1 IMAD.MOV.U32 R6, RZ, RZ, R9 ;  /* 0x000000ffff069224 */ /* 0x000fc800078e0009 */
[----:B------:R-:W-:Y:S02]  /*16df0*/  @!P1 IMAD.WIDE.U32 R6, R19, R2, R6 ;  /* 0x0000000213069225 */ /* 0x000fe400078e0006 */
[----:B------:R-:W1:Y:S02]  /*16e00*/  @!P1 LDC.64 R2, c[0x0][0x418] ;  /* 0x00010600ff029b82 */ /* 0x000e640000000a00 */
[----:B------:R-:W-:Y:S01]  /*16e10*/  @!P1 IMAD.IADD R10, R7, 0x1, R10 ;  /* 0x00000001070a9824 */ /* 0x000fe200078e020a */
[----:B-1----:R-:W-:-:S04]  /*16e20*/  @!P1 LEA R2, P0, R6, R2, 0x2 ;  /* 0x0000000206029211 */ /* 0x002fc800078010ff */
[----:B------:R-:W-:Y:S01]  /*16e30*/  @!P1 LEA.HI.X R3, R6, R3, R10, 0x2, P0 ;  /* 0x0000000306039211 */ /* 0x000fe200000f140a */
[----:B------:R-:W-:-:S06]  /*16e40*/  IMAD.MOV.U32 R6, RZ, RZ, RZ ;  /* 0x000000ffff067224 */ /* 0x000fcc00078e00ff */
[----:B------:R1:W5:Y:S01]  /*16e50*/  @!P1 LDG.E R6, desc[UR50][R2.64] ;  /* 0x0000003202069981 */ /* 0x000362000c1e1900 */
[----:B------:R-:W-:Y:S01]  /*16e60*/  IMAD.MOV R0, RZ, RZ, -R0 ;  /* 0x000000ffff007224 */ /* 0x000fe200078e0a00 */
[----:B------:R-:W-:Y:S01]  /*16e70*/  ISETP.GT.U32.AND P0, PT, R11, 0x9f, PT ;  /* 0x0000009f0b00780c */ /* 0x000fe20003f04070 */
[----:B------:R-:W-:Y:S01]  /*16e80*/  IMAD.MOV R7, RZ, RZ, -R9 ;  /* 0x000000ffff077224 */ /* 0x000fe200078e0a09 */
[----:B------:R-:W-:Y:S01]  /*16e90*/  LOP3.LUT R16, R16, 0xfffffffd, RZ, 0xc0, !PT ;  /* 0xfffffffd10107812 */ /* 0x000fe200078ec0ff */
[C---:B------:R-:W-:Y:S02]  /*16ea0*/  IMAD R8, R18.reuse, R0, R8 ;  /* 0x0000000012087224 */ /* 0x040fe400078e0208 */
[----:B------:R-:W-:Y:S02]  /*16eb0*/  IMAD.U32 R0, RZ, RZ, UR43 ;  /* 0x0000002bff007e24 */ /* 0x000fe4000f8e00ff */
[----:B0-----:R-:W-:Y:S02]  /*16ec0*/  IMAD.U32 R12, RZ, RZ, UR41 ;  /* 0x00000029ff0c7e24 */ /* 0x001fe4000f8e00ff */
[----:B------:R-:W-:Y:S01]  /*16ed0*/  IMAD R7, R18, R7, R5 ;  /* 0x0000000712077224 */ /* 0x000fe200078e0205 */
[----:B------:R-:W-:Y:S01]  /*16ee0*/  ISETP.NE.AND P2, PT, R0, 0x3, PT ;  /* 0x000000030000780c */ /* 0x000fe20003f45270 */
[----:B------:R-:W-:Y:S01]  /*16ef0*/  VIADD R12, R12, 0xffffffff ;  /* 0xffffffff0c0c7836 */ /* 0x000fe20000000000 */
[----:B------:R-:W-:-:S02]  /*16f00*/  SHF.R.S32.HI R0, RZ, 0x1f, R26 ;  /* 0x0000001fff007819 */ /* 0x000fc4000001141a */
[----:B------:R-:W-:-:S03]  /*16f10*/  @P0 LOP3.LUT R16, R16, 0x2, RZ, 0xfc, !PT ;  /* 0x0000000210100812 */ /* 0x000fc600078efcff */
[----:B------:R1:W-:Y:S01]  /*16f20*/  STL [R1+0x10], R0 ;  /* 0x0000100001007387 */ /* 0x0003e20000100800 */
[----:B------:R-:W-:-:S05]  /*16f30*/  LOP3.LUT R16, R16, 0xfffffffb, RZ, 0xc0, !PT ;  /* 0xfffffffb10107812 */ /* 0x000fca00078ec0ff */
[----:B------:R-:W-:Y:S01]  /*16f40*/  @P2 LOP3.LUT R16, R16, 0x4, RZ, 0xfc, !PT ;  /* 0x0000000410102812 */ /* 0x000fe200078efcff */
[----:B------:R-:W-:Y:S06]  /*16f50*/  @!P2 BRA `(.L_x_1214) ;  /* 0x000000000004a947 */ /* 0x000fec0003800000 */
[----:B------:R-:W-:Y:S01]  /*16f60*/  BPT.TRAP 0x1 ;  /* 0x000000040000795c */ /* 0x000fe20000300000 */
.L_x_1214:
[----:B-1----:R-:W2:Y:S04]  /*16f70*/  LDL R0, [R1] ;  /* 0x0000000001007983 */ /* 0x002ea80000100800 */
[----:B------:R-:W3:Y:S01]  /*16f80*/  LDL R2, [R1+0xc] ;  /* 0x00000c0001027983 */ /* 0x000ee20000100800 */
[----:B------:R-:W-:Y:S01]  /*16f90*/  BSSY B0, `(.L_x_1215) ;  /* 0x0000007000007945 */ /* 0x000fe20003800000 */
[----:B------:R-:W-:Y:S01]  /*16fa0*/  SHF.R.S32.HI R29, RZ, 0x1f, R7 ;  /* 0x0000001fff1d7819 */ /* 0x000fe20000011407 */
[----:B--2---:R-:W-:Y:S01]  /*16fb0*/  IMAD R0, R0, 0x8, R17 ;  /* 0x0000000800007824 */ /* 0x004fe200078e0211 */
[----:B---3--:R-:W-:-:S04]  /*16fc0*/  SHF.L.U32 R2, R2, 0x1f, RZ ;  /* 0x0000001f02027819 */ /* 0x008fc800000006ff */
[----:B------:R-:W0:Y:S01]  /*16fd0*/  SYNCS.PHASECHK.TRANS64.TRYWAIT P0, [R0+URZ+0x13280], R2 ;  /* 0x01328002000075a7 */ /* 0x000e22000800017f */
[----:B------:R1:W-:Y:S02]  /*16fe0*/  STL [R1+0x28], R2 ;  /* 0x0000280201007387 */ /* 0x0003e40000100800 */
[----:B01----:R-:W-:Y:S05]  /*16ff0*/  @!P0 BRA `(.L_x_1216) ;  /* 0x0000004800608947 */ /* 0x003fea0003800000 */
.L_x_1294:
[----:B------:R-:W-:Y:S05]  /*17000*/  BSYNC B0 ;  /* 0x0000000000007941 */ /* 0x000fea0003800000 */
.L_x_1215:
[----:B------:R-:W2:Y:S01]  /*17010*/  LDL R10, [R1+0x10] ;  /* 0x00001000010a7983 */ /* 0x000ea20000100800 */
[----:B-----5:R-:W-:Y:S01]  /*17020*/  SHF.R.S32.HI R9, RZ, 0x1f, R6 ;  /* 0x0000001fff097819 */ /* 0x020fe20000011406 */
[----:B------:R-:W-:Y:S01]  /*17030*/  ULDC.64 UR4, c[0x0][0x328] ;  /* 0x0000ca0000047ab9 */ /* 0x000fe20000000a00 */
[----:B------:R-:W-:Y:S01]  /*17040*/  ULDC.64 UR6, c[0x0][0x338] ;  /* 0x0000ce0000067ab9 */ /* 0x000fe20000000a00 */
[----:B------:R-:W1:Y:S01]  /*17050*/  S2R R15, SR_TID.X ;  /* 0x00000000000f7919 */ /* 0x000e620000002100 */
[----:B------:R-:W-:Y:S01]  /*17060*/  IMAD R5, R29, UR4, RZ ;  /* 0x000000041d057c24 */ /* 0x000fe2000f8e02ff */
[----:B------:R-:W-:Y:S01]  /*17070*/  ULDC.64 UR8, c[0x0][0x330] ;  /* 0x0000cc0000087ab9 */ /* 0x000fe20000000a00 */
[C---:B0-----:R-:W-:Y:S01]  /*17080*/  IMAD.WIDE.U32 R2, R7.reuse, UR4, RZ ;  /* 0x0000000407027c25 */ /* 0x041fe2000f8e00ff */
[----:B------:R0:W-:Y:S01]  /*17090*/  STL [R1+0x4], R9 ;  /* 0x0000040901007387 */ /* 0x0001e20000100800 */
[----:B------:R-:W-:Y:S02]  /*170a0*/  ULDC.64 UR10, c[0x0][0x318] ;  /* 0x0000c600000a7ab9 */ /* 0x000fe40000000a00 */
[----:B------:R-:W-:Y:S01]  /*170b0*/  IMAD R5, R7, UR5, R5 ;  /* 0x0000000507057c24 */ /* 0x000fe2000f8e0205 */
[----:B------:R-:W3:Y:S03]  /*170c0*/  LDL R14, [R1+0x1c] ;  /* 0x00001c00010e7983 */ /* 0x000ee60000100800 */
[----:B------:R-:W-:Y:S01]  /*170d0*/  IMAD.IADD R3, R3, 0x1, R5 ;  /* 0x0000000103037824 */ /* 0x000fe200078e0205 */
[----:B------:R-:W3:Y:S01]  /*170e0*/  LDL R13, [R1] ;  /* 0x00000000010d7983 */ /* 0x000ee20000100800 */
[----:B------:R-:W-:-:S02]  /*170f0*/  IMAD R5, R9, UR6, RZ ;  /* 0x0000000609057c24 */ /* 0x000fc4000f8e02ff */
[----:B0-----:R-:W0:Y:S01]  /*17100*/  LDC R9, c[0x0][0x2f4] ;  /* 0x0000bd00ff097b82 */ /* 0x001e220000000800 */
[----:B------:R-:W-:-:S04]  /*17110*/  IMAD.WIDE.U32 R2, R6, UR6, R2 ;  /* 0x0000000606027c25 */ /* 0x000fc8000f8e0002 */
[----:B------:R-:W-:-:S04]  /*17120*/  IMAD R5, R6, UR7, R5 ;  /* 0x0000000706057c24 */ /* 0x000fc8000f8e0205 */
[----:B------:R-:W-:Y:S02]  /*17130*/  IMAD.IADD R3, R3, 0x1, R5 ;  /* 0x0000000103037824 */ /* 0x000fe400078e0205 */
[----:B------:R-:W-:-:S04]  /*17140*/  IMAD.WIDE.U32 R2, R26, UR8, R2 ;  /* 0x000000081a027c25 */ /* 0x000fc8000f8e0002 */
[----:B-1----:R-:W-:Y:S01]  /*17150*/  IMAD.SHL.U32 R18, R15, 0x10, RZ ;  /* 0x000000100f127824 */ /* 0x002fe200078e00ff */
[----:B------:R-:W-:Y:S02]  /*17160*/  IADD3 R2, P0, R2, UR10, RZ ;  /* 0x0000000a02027c10 */ /* 0x000fe4000ff1e0ff */
[----:B------:R-:W-:Y:S02]  /*17170*/  SHF.R.S32.HI R25, RZ, 0x1f, R8 ;  /* 0x0000001fff197819 */ /* 0x000fe40000011408 */
[----:B------:R-:W-:-:S04]  /*17180*/  LOP3.LUT R18, R18, 0x30, RZ, 0xc0, !PT ;  /* 0x0000003012127812 */ /* 0x000fc800078ec0ff */
[----:B0-----:R-:W-:Y:S02]  /*17190*/  ISETP.GE.AND P1, PT, R18, R9, PT ;  /* 0x000000091200720c */ /* 0x001fe40003f26270 */
[----:B------:R-:W-:Y:S02]  /*171a0*/  SHF.R.S32.HI R28, RZ, 0x1f, R4 ;  /* 0x0000001fff1c7819 */ /* 0x000fe40000011404 */
[----:B------:R-:W-:Y:S02]  /*171b0*/  LOP3.LUT R15, R15, 0x7f, RZ, 0xc0, !PT ;  /* 0x0000007f0f0f7812 */ /* 0x000fe400078ec0ff */
[----:B------:R-:W-:Y:S02]  /*171c0*/  LOP3.LUT R16, R16, 0xfffffffe, RZ, 0xc0, !PT ;  /* 0xfffffffe10107812 */ /* 0x000fe400078ec0ff */
[----:B------:R-:W-:-:S05]  /*171d0*/  SHF.R.U32.HI R15, RZ, 0x2, R15 ;  /* 0x00000002ff0f7819 */ /* 0x000fca000001160f */
[----:B------:R-:W-:Y:S01]  /*171e0*/  @P1 LOP3.LUT R16, R16, 0x1, RZ, 0xfc, !PT ;  /* 0x0000000110101812 */ /* 0x000fe200078efcff */
[----:B--2---:R-:W-:-:S04]  /*171f0*/  IMAD R5, R10, UR8, RZ ;  /* 0x000000080a057c24 */ /* 0x004fc8000f8e02ff */
[----:B------:R-:W-:-:S05]  /*17200*/  IMAD R5, R26, UR9, R5 ;  /* 0x000000091a057c24 */ /* 0x000fca000f8e0205 */
[----:B------:R-:W-:Y:S02]  /*17210*/  IADD3.X R3, R3, UR11, R5, P0, !PT ;  /* 0x0000000b03037c10 */ /* 0x000fe400087fe405 */
[----:B------:R-:W-:Y:S01]  /*17220*/  ISETP.GE.AND P0, PT, R18, R9, PT ;  /* 0x000000091200720c */ /* 0x000fe20003f06270 */
[----:B------:R-:W-:Y:S02]  /*17230*/  IMAD R9, R25, UR4, RZ ;  /* 0x0000000419097c24 */ /* 0x000fe4000f8e02ff */
[----:B------:R-:W-:-:S04]  /*17240*/  IMAD.WIDE.U32 R10, R8, UR4, RZ ;  /* 0x00000004080a7c25 */ /* 0x000fc8000f8e00ff */
[----:B------:R-:W-:-:S04]  /*17250*/  IMAD R9, R8, UR5, R9 ;  /* 0x0000000508097c24 */ /* 0x000fc8000f8e0209 */
[----:B------:R-:W-:Y:S02]  /*17260*/  IMAD.IADD R11, R11, 0x1, R9 ;  /* 0x000000010b0b7824 */ /* 0x000fe400078e0209 */
[----:B------:R-:W-:Y:S02]  /*17270*/  IMAD R9, R28, UR6, RZ ;  /* 0x000000061c097c24 */ /* 0x000fe4000f8e02ff */
[----:B------:R-:W-:-:S04]  /*17280*/  IMAD.WIDE.U32 R10, R4, UR6, R10 ;  /* 0x00000006040a7c25 */ /* 0x000fc8000f8e000a */
[----:B------:R-:W-:-:S04]  /*17290*/  IMAD R9, R4, UR7, R9 ;  /* 0x0000000704097c24 */ /* 0x000fc8000f8e0209 */
[----:B------:R-:W-:Y:S02]  /*172a0*/  IMAD.IADD R11, R11, 0x1, R9 ;  /* 0x000000010b0b7824 */ /* 0x000fe400078e0209 */
[----:B------:R-:W-:Y:S02]  /*172b0*/  IMAD.MOV.U32 R9, RZ, RZ, -0xa0 ;  /* 0xffffff60ff097424 */ /* 0x000fe400078e00ff */
[----:B------:R-:W-:-:S04]  /*172c0*/  IMAD.WIDE.U32 R10, R26, UR8, R10 ;  /* 0x000000081a0a7c25 */ /* 0x000fc8000f8e000a */
[----:B------:R-:W-:Y:S01]  /*172d0*/  IMAD R9, R12, R9, UR40 ;  /* 0x000000280c097e24 */ /* 0x000fe2000f8e0209 */
[----:B------:R-:W-:Y:S01]  /*172e0*/  IADD3 R23, P1, R10, UR10, RZ ;  /* 0x0000000a0a177c10 */ /* 0x000fe2000ff3e0ff */
[----:B------:R-:W-:Y:S02]  /*172f0*/  UMOV UR4, 0xffffffff ;  /* 0xffffffff00047882 */ /* 0x000fe40000000000 */
[----:B------:R-:W-:Y:S01]  /*17300*/  IMAD.IADD R9, R9, 0x1, -R15 ;  /* 0x0000000109097824 */ /* 0x000fe200078e0a0f */
[----:B------:R-:W-:Y:S01]  /*17310*/  IADD3.X R21, R5, UR11, R11, P1, !PT ;  /* 0x0000000b05157c10 */ /* 0x000fe20008ffe40b */
[----:B---3--:R-:W-:-:S03]  /*17320*/  IMAD R20, R13, 0x2800, R14 ;  /* 0x000028000d147824 */ /* 0x008fc600078e020e */
[----:B------:R-:W-:Y:S01]  /*17330*/  ISETP.GE.AND P5, PT, R9, 0x1, PT ;  /* 0x000000010900780c */ /* 0x000fe20003fa6270 */
[----:B------:R-:W-:-:S12]  /*17340*/  BRA.DIV UR4, `(.L_x_1217) ;  /* 0x0000004604a47947 */ /* 0x000fd8000b800000 */
[----:B------:R-:W0:Y:S01]  /*17350*/  S2R R10, SR_TID.X ;  /* 0x00000000000a7919 */ /* 0x000e220000002100 */
[C---:B------:R-:W-:Y:S02]  /*17360*/  ISETP.GE.AND P2, PT, R9.reuse, 0x81, PT ;  /* 0x000000810900780c */ /* 0x040fe40003f46270 */
[----:B------:R-:W-:Y:S01]  /*17370*/  LOP3.LUT R16, R16, 0xffffffef, RZ, 0xc0, !PT ;  /* 0xffffffef10107812 */ /* 0x000fe200078ec0ff */
[----:B------:R-:W-:Y:S01]  /*17380*/  SHFL.IDX PT, R5, R3, RZ, 0x1c1f ;  /* 0x001c1fff03057589 */ /* 0x000fe200000e0000 */
[C---:B------:R-:W-:Y:S02]  /*17390*/  ISETP.GE.AND P4, PT, R9.reuse, 0x21, PT ;  /* 0x000000210900780c */ /* 0x040fe40003f86270 */
[----:B------:R-:W-:Y:S01]  /*173a0*/  ISETP.GE.AND P3, PT, R9, 0x41, PT ;  /* 0x000000410900780c */ /* 0x000fe20003f66270 */
[----:B------:R-:W-:Y:S06]  /*173b0*/  SHFL.IDX PT, R12, R2, 0x1, 0x1c1f ;  /* 0x003c1f00020c7f89 */ /* 0x000fec00000e0000 */
[----:B------:R-:W-:Y:S01]  /*173c0*/  @P2 LOP3.LUT R16, R16, 0x10, RZ, 0xfc, !PT ;  /* 0x0000001010102812 */ /* 0x000fe200078efcff */
[----:B0-----:R-:W-:-:S02]  /*173d0*/  IMAD.SHL.U32 R14, R10, 0x10, RZ ;  /* 0x000000100a0e7824 */ /* 0x001fc400078e00ff */
[----:B------:R-:W0:Y:S03]  /*173e0*/  SHFL.IDX PT, R10, R2, RZ, 0x1c1f ;  /* 0x001c1fff020a7589 */ /* 0x000e2600000e0000 */
[----:B------:R-:W-:-:S04]  /*173f0*/  LOP3.LUT R14, R14, 0x30, RZ, 0xc0, !PT ;  /* 0x000000300e0e7812 */ /* 0x000fc800078ec0ff */
[----:B0-----:R-:W-:-:S05]  /*17400*/  IADD3 R10, P1, R14, R10, RZ ;  /* 0x0000000a0e0a7210 */ /* 0x001fca0007f3e0ff */
[----:B------:R-:W-:Y:S01]  /*17410*/  IMAD.X R11, RZ, RZ, R5, P1 ;  /* 0x000000ffff0b7224 */ /* 0x000fe200008e0605 */
[----:B------:R-:W-:Y:S01]  /*17420*/  ISETP.LT.OR P1, PT, R9, 0x1, P0 ;  /* 0x000000010900780c */ /* 0x000fe20000721670 */
[----:B------:R-:W-:-:S12]  /*17430*/  IMAD.IADD R5, R17, 0x1, R20 ;  /* 0x0000000111057824 */ /* 0x000fd800078e0214 */
[----:B------:R0:W-:Y:S01]  /*17440*/  LDGSTS.E.BYPASS.LTC128B.128 [R5+0x6000], desc[UR50][R10.64], !P1 ;  /* 0x060000000a057fae */ /* 0x0001e2000c901d72 */
[----:B------:R-:W-:-:S03]  /*17450*/  IADD3 R12, P1, R14, R12, RZ ;  /* 0x0000000c0e0c7210 */ /* 0x000fc60007f3e0ff */
[----:B0-----:R-:W0:Y:S02]  /*17460*/  SHFL.IDX PT, R10, R3, 0x1, 0x1c1f ;  /* 0x003c1f00030a7f89 */ /* 0x001e2400000e0000 */
[----:B0-----:R-:W-:Y:S01]  /*17470*/  IMAD.X R13, RZ, RZ, R10, P1 ;  /* 0x000000ffff0d7224 */ /* 0x001fe200008e060a */
[----:B------:R-:W-:Y:S01]  /*17480*/  ISETP.LT.OR P1, PT, R9, 0x21, P0 ;  /* 0x000000210900780c */ /* 0x000fe20000721670 */
[----:B------:R-:W-:Y:S04]  /*17490*/  SHFL.IDX PT, R10, R3, 0x2, 0x1c1f ;  /* 0x005c1f00030a7f89 */ /* 0x000fe800000e0000 */
[----:B------:R-:W-:Y:S08]  /*174a0*/  SHFL.IDX PT, R3, R3, 0x3, 0x1c1f ;  /* 0x007c1f0003037f89 */ /* 0x000ff000000e0000 */
[----:B------:R0:W-:Y:S04]  /*174b0*/  LDGSTS.E.BYPASS.LTC128B.128 [R5+0x6800], desc[UR50][R12.64], !P1 ;  /* 0x068000000c057fae */ /* 0x0001e8000c901d72 */
[----:B0-----:R-:W0:Y:S04]  /*174c0*/  SHFL.IDX PT, R12, R2, 0x2, 0x1c1f ;  /* 0x005c1f00020c7f89 */ /* 0x001e2800000e0000 */
[----:B------:R-:W1:Y:S01]  /*174d0*/  SHFL.IDX PT, R2, R2, 0x3, 0x1c1f ;  /* 0x007c1f0002027f89 */ /* 0x000e6200000e0000 */
[----:B0-----:R-:W-:-:S05]  /*174e0*/  IADD3 R12, P1, R14, R12, RZ ;  /* 0x0000000c0e0c7210 */ /* 0x001fca0007f3e0ff */
[----:B------:R-:W-:Y:S01]  /*174f0*/  IMAD.X R13, RZ, RZ, R10, P1 ;  /* 0x000000ffff0d7224 */ /* 0x000fe200008e060a */
[----:B------:R-:W-:-:S13]  /*17500*/  ISETP.LT.OR P1, PT, R9, 0x41, P0 ;  /* 0x000000410900780c */ /* 0x000fda0000721670 */
[----:B------:R-:W-:Y:S01]  /*17510*/  LDGSTS.E.BYPASS.LTC128B.128 [R5+0x7000], desc[UR50][R12.64], !P1 ;  /* 0x070000000c057fae */ /* 0x000fe2000c901d72 */
[----:B-1----:R-:W-:-:S05]  /*17520*/  IADD3 R2, P1, R14, R2, RZ ;  /* 0x000000020e027210 */ /* 0x002fca0007f3e0ff */
[----:B------:R-:W-:Y:S01]  /*17530*/  IMAD.X R3, RZ, RZ, R3, P1 ;  /* 0x000000ffff037224 */ /* 0x000fe200008e0603 */
[----:B------:R-:W-:-:S13]  /*17540*/  ISETP.LT.OR P1, PT, R9, 0x61, P0 ;  /* 0x000000610900780c */ /* 0x000fda0000721670 */
[----:B------:R0:W-:Y:S01]  /*17550*/  LDGSTS.E.BYPASS.LTC128B.128 [R5+0x7800], desc[UR50][R2.64], !P1 ;  /* 0x0780000002057fae */ /* 0x0001e2000c901d72 */
[----:B------:R-:W-:-:S03]  /*17560*/  ISETP.GE.AND P1, PT, R9, 0x61, PT ;  /* 0x000000610900780c */ /* 0x000fc60003f26270 */
[----:B0-----:R0:W1:Y:S04]  /*17570*/  SHFL.IDX PT, R3, R21, RZ, 0x1c1f ;  /* 0x001c1fff15037589 */ /* 0x00106800000e0000 */
[----:B------:R0:W2:Y:S06]  /*17580*/  SHFL.IDX PT, R2, R23, RZ, 0x1c1f ;  /* 0x001c1fff17027589 */ /* 0x0000ac00000e0000 */
.L_x_1306:
[----:B------:R-:W3:Y:S01]  /*17590*/  S2R R10, SR_TID.X ;  /* 0x00000000000a7919 */ /* 0x000ee20000002100 */
[----:B------:R-:W-:Y:S01]  /*175a0*/  ISETP.LT.OR P0, PT, R9, 0x81, P0 ;  /* 0x000000810900780c */ /* 0x000fe20000701670 */
[----:B---3--:R-:W-:-:S05]  /*175b0*/  IMAD.SHL.U32 R10, R10, 0x10, RZ ;  /* 0x000000100a0a7824 */ /* 0x008fca00078e00ff */
[----:B------:R-:W-:-:S04]  /*175c0*/  LOP3.LUT R10, R10, 0x30, RZ, 0xc0, !PT ;  /* 0x000000300a0a7812 */ /* 0x000fc800078ec0ff */
[----:B--2---:R-:W-:-:S05]  /*175d0*/  IADD3 R2, P2, R10, R2, RZ ;  /* 0x000000020a027210 */ /* 0x004fca0007f5e0ff */
[----:B-1----:R-:W-:-:S05]  /*175e0*/  IMAD.X R3, RZ, RZ, R3, P2 ;  /* 0x000000ffff037224 */ /* 0x002fca00010e0603 */
[----:B------:R-:W-:Y:S01]  /*175f0*/  @!PT LDS RZ, [RZ] ;  /* 0x00000000fffff984 */ /* 0x000fe20000000800 */
[----:B------:R-:W-:Y:S01]  /*17600*/  @!PT LDS RZ, [RZ] ;  /* 0x00000000fffff984 */ /* 0x000fe20000000800 */
[----:B------:R-:W-:Y:S01]  /*17610*/  @!PT LDS RZ, [RZ] ;  /* 0x00000000fffff984 */ /* 0x000fe20000000800 */
[----:B------:R1:W-:Y:S01]  /*17620*/  LDGSTS.E.BYPASS.LTC128B.128 [R5+0x8000], desc[UR50][R2.64], !P0 ;  /* 0x0800000002057fae */ /* 0x0003e2000c101d72 */
[----:B------:R-:W-:Y:S01]  /*17630*/  PLOP3.LUT P0, PT, PT, PT, PT, 0x80, 0x0 ;  /* 0x000000000000781c */ /* 0x000fe20003f0f070 */
[----:B------:R-:W-:-:S12]  /*17640*/  NOP ;  /* 0x0000000000007918 */ /* 0x000fd80000000000 */
.L_x_1218:
[----:B------:R-:W-:Y:S02]  /*17650*/  PLOP3.LUT P2, PT, P2, P0, PT, 0xa2, 0x0 ;  /* 0x000000000000781c */ /* 0x000fe40001741472 */
[----:B------:R-:W-:-:S08]  /*17660*/  @P0 R2UR P2, UR4, R0 ;  /* 0x00000000000402ca */ /* 0x000fd00000040000 */
[----:B------:R-:W-:-:S05]  /*17670*/  @P0 PLOP3.LUT P0, PT, P2, PT, PT, 0x80, 0x0 ;  /* 0x000000000000081c */ /* 0x000fca000170f070 */
[----:B------:R-:W-:Y:S01]  /*17680*/  @!P2 SYNCS.ARRIVE.TRANS64.RED.A0T1 RZ, [UR4+0x13270], RZ ;  /* 0x013270ffffffa9a7 */ /* 0x000fe20008200404 */
[----:B------:R-:W-:Y:S07]  /*17690*/  @!P2 ARRIVES.LDGSTSBAR.64.TRANSCNT [UR4+0x13270] ;  /* 0x01327000ff00a9b0 */ /* 0x000fee0008000a84 */
[----:B------:R-:W-:Y:S05]  /*176a0*/  @P0 BRA.U.ANY `(.L_x_1218) ;  /* 0xfffffffd00e80947 */ /* 0x000fea000393ffff */
[----:B------:R-:W-:Y:S01]  /*176b0*/  NOP ;  /* 0x0000000000007918 */ /* 0x000fe20000000000 */
[----:B-1----:R-:W-:-:S05]  /*176c0*/  IMAD.U32 R2, RZ, RZ, UR43 ;  /* 0x0000002bff027e24 */ /* 0x002fca000f8e00ff */
[----:B------:R-:W-:-:S13]  /*176d0*/  ISETP.NE.AND P6, PT, R2, 0x3, PT ;  /* 0x000000030200780c */ /* 0x000fda0003fc5270 */
[----:B------:R-:W-:Y:S05]  /*176e0*/  @!P6 BRA `(.L_x_1219) ;  /* 0x000000000004e947 */ /* 0x000fea0003800000 */
[----:B------:R-:W-:Y:S01]  /*176f0*/  BPT.TRAP 0x1 ;  /* 0x000000040000795c */ /* 0x000fe20000300000 */
.L_x_1219:
[----:B------:R1:W-:Y:S01]  /*17700*/  SYNCS.ARRIVE.TRANS64.A1T0 RZ, [R0+URZ+0x13270], RZ ;  /* 0x013270ff00ff79a7 */ /* 0x0003e2000810003f */
[----:B------:R-:W-:Y:S05]  /*17710*/  @!P6 BRA `(.L_x_1220) ;  /* 0x000000000004e947 */ /* 0x000fea0003800000 */
[----:B------:R-:W-:Y:S01]  /*17720*/  BPT.TRAP 0x1 ;  /* 0x000000040000795c */ /* 0x000fe20000300000 */
.L_x_1220:
[----:B------:R-:W2:Y:S01]  /*17730*/  LDL R2, [R1+0x28] ;  /* 0x0000280001027983 */ /* 0x000ea20000100800 */
[----:B------:R-:W-:Y:S01]  /*17740*/  BSSY B0, `(.L_x_1221) ;  /* 0x0000003000007945 */ /* 0x000fe20003800000 */
[----:B--2---:R-:W2:Y:S03]  /*17750*/  SYNCS.PHASECHK.TRANS64.TRYWAIT P0, [R0+URZ+0x13240], R2 ;  /* 0x01324002000075a7 */ /* 0x004ea6000800017f */
[----:B--2---:R-:W-:Y:S05]  /*17760*/  @!P0 BRA `(.L_x_1222) ;  /* 0x0000004800308947 */ /* 0x004fea0003800000 */
.L_x_1307:
[----:B------:R-:W-:Y:S05]  /*17770*/  BSYNC B0 ;  /* 0x0000000000007941 */ /* 0x000fea0003800000 */
.L_x_1221:
[----:B------:R-:W3:Y:S01]  /*17780*/  LDL.LU R11, [R1+0x4] ;  /* 0x00000400010b7983 */ /* 0x000ee20000300800 */
[----:B------:R-:W-:Y:S01]  /*17790*/  ULDC.64 UR4, c[0x0][0x300] ;  /* 0x0000c00000047ab9 */ /* 0x000fe20000000a00 */
[----:B------:R-:W-:Y:S02]  /*177a0*/  ULDC.64 UR6, c[0x0][0x310] ;  /* 0x0000c40000067ab9 */ /* 0x000fe40000000a00 */
[----:B------:R-:W4:Y:S01]  /*177b0*/  LDL R10, [R1+0x10] ;  /* 0x00001000010a7983 */ /* 0x000f220000100800 */
[----:B------:R-:W-:Y:S02]  /*177c0*/  IMAD R9, R29, UR4, RZ ;  /* 0x000000041d097c24 */ /* 0x000fe4000f8e02ff */
[----:B--2---:R-:W-:-:S04]  /*177d0*/  IMAD.WIDE.U32 R2, R7, UR4, RZ ;  /* 0x0000000407027c25 */ /* 0x004fc8000f8e00ff */
[----:B------:R-:W-:-:S04]  /*177e0*/  IMAD R9, R7, UR5, R9 ;  /* 0x0000000507097c24 */ /* 0x000fc8000f8e0209 */
[----:B------:R-:W-:Y:S02]  /*177f0*/  IMAD.IADD R3, R3, 0x1, R9 ;  /* 0x0000000103037824 */ /* 0x000fe400078e0209 */
[----:B------:R-:W-:Y:S02]  /*17800*/  IMAD R9, R25, UR4, RZ ;  /* 0x0000000419097c24 */ /* 0x000fe4000f8e02ff */
[----:B------:R-:W-:-:S04]  /*17810*/  IMAD.WIDE.U32 R2, R6, UR6, R2 ;  /* 0x0000000606027c25 */ /* 0x000fc8000f8e0002 */
[----:B------:R-:W-:Y:S02]  /*17820*/  IMAD R9, R8, UR5, R9 ;  /* 0x0000000508097c24 */ /* 0x000fe4000f8e0209 */
[----:B---3--:R-:W-:-:S04]  /*17830*/  IMAD R7, R11, UR6, RZ ;  /* 0x000000060b077c24 */ /* 0x008fc8000f8e02ff */
[----:B------:R-:W-:Y:S02]  /*17840*/  IMAD R7, R6, UR7, R7 ;  /* 0x0000000706077c24 */ /* 0x000fe4000f8e0207 */
[----:B------:R-:W-:Y:S02]  /*17850*/  IMAD.MOV.U32 R6, RZ, RZ, R2 ;  /* 0x000000ffff067224 */ /* 0x000fe400078e0002 */
[----:B------:R-:W-:Y:S02]  /*17860*/  IMAD.IADD R7, R3, 0x1, R7 ;  /* 0x0000000103077824 */ /* 0x000fe400078e0207 */
        /* <DEDUP_REMOVED lines=8> */
[----:B----4-:R-:W-:Y:S01]  /*178f0*/  IMAD R8, R10, UR4, RZ ;  /* 0x000000040a087c24 */ /* 0x010fe2000f8e02ff */
[----:B------:R-:W-:Y:S01]  /*17900*/  IADD3 R6, P0, R6, UR6, RZ ;  /* 0x0000000606067c10 */ /* 0x000fe2000ff1e0ff */
[----:B------:R-:W-:Y:S02]  /*17910*/  IMAD.IADD R3, R3, 0x1, R9 ;  /* 0x0000000103037824 */ /* 0x000fe400078e0209 */
        /* <DEDUP_REMOVED lines=9> */
[----:B------:R-:W-:Y:S04]  /*179b0*/  SHFL.IDX PT, R2, R4, RZ, 0x1c1f ;  /* 0x001c1fff04027589 */ /* 0x000fe800000e0000 */
        /* <DEDUP_REMOVED lines=23> */
[----:B--2---:R-:W-:-:S05]  /*17b30*/  @P3 IADD3 R3, P0, R8, R3, RZ ;  /* 0x0000000308033210 */ /* 0x004fca0007f1e0ff */
[----:B---3--:R-:W-:-:S05]  /*17b40*/  @P3 IMAD.X R2, RZ, RZ, R2, P0 ;  /* 0x000000ffff023224 */ /* 0x008fca00000e0602 */
[----:B------:R-:W-:-:S04]  /*17b50*/  @P3 LOP3.LUT R3, R3, R2, RZ, 0x3c, !PT ;  /* 0x0000000203033212 */ /* 0x000fc800078e3cff */
[----:B------:R-:W-:-:S04]  /*17b60*/  @P3 LOP3.LUT R2, R3, R2, RZ, 0x3c, !PT ;  /* 0x0000000203023212 */ /* 0x000fc800078e3cff */
[----:B------:R-:W-:-:S05]  /*17b70*/  @P3 LOP3.LUT R3, R3, R2, RZ, 0x3c, !PT ;  /* 0x0000000203033212 */ /* 0x000fca00078e3cff */
[----:B------:R4:W-:Y:S02]  /*17b80*/  @P3 LDGSTS.E.BYPASS.LTC128B.128 [R5+0xf000], desc[UR50][R2.64], !P2 ;  /* 0x0f00000002053fae */ /* 0x0009e4000d101d72 */
[----:B----4-:R-:W-:-:S05]  /*17b90*/  @P1 IADD3 R2, P0, R8, R6, RZ ;  /* 0x0000000608021210 */ /* 0x010fca0007f1e0ff */
[----:B-----5:R-:W-:-:S05]  /*17ba0*/  @P1 IMAD.X R3, RZ, RZ, R4, P0 ;  /* 0x000000ffff031224 */ /* 0x020fca00000e0604 */
[----:B------:R2:W-:Y:S04]  /*17bb0*/  @P1 LDGSTS.E.BYPASS.LTC128B.128 [R5+0xf800], desc[UR50][R2.64], !P2 ;  /* 0x0f80000002051fae */ /* 0x0005e8000d101d72 */
[----:B--2---:R2:W3:Y:S02]  /*17bc0*/  SHFL.IDX PT, R2, R9, RZ, 0x1c1f ;  /* 0x001c1fff09027589 */ /* 0x0044e400000e0000 */
.L_x_1319:
[----:B------:R-:W-:Y:S01]  /*17bd0*/  LOP3.LUT P0, RZ, R16, 0x10, RZ, 0xc0, !PT ;  /* 0x0000001010ff7812 */ /* 0x000fe2000780c0ff */
[----:B------:R-:W-:-:S12]  /*17be0*/  BSSY B0, `(.L_x_1224) ;  /* 0x000000d000007945 */ /* 0x000fd80003800000 */
[----:B------:R-:W-:Y:S05]  /*17bf0*/  @!P0 BRA `(.L_x_1225) ;  /* 0x00000000002c8947 */ /* 0x000fea0003800000 */
[----:B------:R-:W4:Y:S01]  /*17c00*/  S2R R3, SR_TID.X ;  /* 0x0000000000037919 */ /* 0x000f220000002100 */
[----:B------:R-:W5:Y:S01]  /*17c10*/  LDC R4, c[0x0][0x2f4] ;  /* 0x0000bd00ff047b82 */ /* 0x000f620000000800 */
[----:B----4-:R-:W-:-:S05]  /*17c20*/  IMAD.SHL.U32 R3, R3, 0x10, RZ ;  /* 0x0000001003037824 */ /* 0x010fca00078e00ff */
[----:B------:R-:W-:-:S04]  /*17c30*/  LOP3.LUT R3, R3, 0x30, RZ, 0xc0, !PT ;  /* 0x0000003003037812 */ /* 0x000fc800078ec0ff */
[C---:B-----5:R-:W-:Y:S02]  /*17c40*/  ISETP.GE.AND P1, PT, R3.reuse, R4, PT ;  /* 0x000000040300720c */ /* 0x060fe40003f26270 */
[----:B---3--:R-:W-:-:S05]  /*17c50*/  IADD3 R2, P0, R3, R2, RZ ;  /* 0x0000000203027210 */ /* 0x008fca0007f1e0ff */
[----:B------:R-:W-:-:S06]  /*17c60*/  IMAD.X R3, RZ, RZ, R7, P0 ;  /* 0x000000ffff037224 */ /* 0x000fcc00000e0607 */
[----:B------:R-:W-:Y:S01]  /*17c70*/  @!PT LDS RZ, [RZ] ;  /* 0x00000000fffff984 */ /* 0x000fe20000000800 */
[----:B------:R-:W-:Y:S01]  /*17c80*/  @!PT LDS RZ, [RZ] ;  /* 0x00000000fffff984 */ /* 0x000fe20000000800 */
[----:B------:R-:W-:Y:S01]  /*17c90*/  @!PT LDS RZ, [RZ] ;  /* 0x00000000fffff984 */ /* 0x000fe20000000800 */
[----:B------:R4:W-:Y:S02]  /*17ca0*/  LDGSTS.E.BYPASS.LTC128B.128 [R5+0x10000], desc[UR50][R2.64], !P1 ;  /* 0x1000000002057fae */ /* 0x0009e4000c901d72 */
.L_x_1225:
[----:B------:R-:W-:Y:S05]  /*17cb0*/  BSYNC B0 ;  /* 0x0000000000007941 */ /* 0x000fea0003800000 */
.L_x_1224:
[----:B------:R-:W-:Y:S01]  /*17cc0*/  NOP ;  /* 0x0000000000007918 */ /* 0x000fe20000000000 */
[----:B------:R-:W-:-:S13]  /*17cd0*/  PLOP3.LUT P0, PT, PT, PT, PT, 0x80, 0x0 ;  /* 0x000000000000781c */ /* 0x000fda0003f0f070 */
.L_x_1226:
[----:B------:R-:W-:Y:S02]  /*17ce0*/  PLOP3.LUT P1, PT, P1, P0, PT, 0xa2, 0x0 ;  /* 0x000000000000781c */ /* 0x000fe40000f21472 */
[----:B------:R-:W-:-:S08]  /*17cf0*/  @P0 R2UR P1, UR4, R0 ;  /* 0x00000000000402ca */ /* 0x000fd00000020000 */
[----:B------:R-:W-:-:S05]  /*17d00*/  @P0 PLOP3.LUT P0, PT, P1, PT, PT, 0x80, 0x0 ;  /* 0x000000000000081c */ /* 0x000fca0000f0f070 */
[----:B------:R-:W-:Y:S01]  /*17d10*/  @!P1 SYNCS.ARRIVE.TRANS64.RED.A0T1 RZ, [UR4+0x13230], RZ ;  /* 0x013230ffffff99a7 */ /* 0x000fe20008200404 */
[----:B------:R-:W-:Y:S07]  /*17d20*/  @!P1 ARRIVES.LDGSTSBAR.64.TRANSCNT [UR4+0x13230] ;  /* 0x01323000ff0099b0 */ /* 0x000fee0008000a84 */
[----:B------:R-:W-:Y:S05]  /*17d30*/  @P0 BRA.U.ANY `(.L_x_1226) ;  /* 0xfffffffd00e80947 */ /* 0x000fea000393ffff */
[----:B------:R-:W-:Y:S01]  /*17d40*/  NOP ;  /* 0x0000000000007918 */ /* 0x000fe20000000000 */
[----:B---34-:R-:W-:-:S05]  /*17d50*/  IMAD.U32 R2, RZ, RZ, UR43 ;  /* 0x0000002bff027e24 */ /* 0x018fca000f8e00ff */
[----:B------:R-:W-:-:S13]  /*17d60*/  ISETP.NE.AND P2, PT, R2, 0x3, PT ;  /* 0x000000030200780c */ /* 0x000fda0003f45270 */
[----:B------:R-:W-:Y:S05]  /*17d70*/  @!P2 BRA `(.L_x_1227) ;  /* 0x000000000004a947 */ /* 0x000fea0003800000 */
[----:B------:R-:W-:Y:S01]  /*17d80*/  BPT.TRAP 0x1 ;  /* 0x000000040000795c */ /* 0x000fe20000300000 */
.L_x_1227:
[----:B------:R3:W-:Y:S02]  /*17d90*/  SYNCS.ARRIVE.TRANS64.A1T0 RZ, [R0+URZ+0x13230], RZ ;  /* 0x013230ff00ff79a7 */ /* 0x0007e4000810003f */
[----:B------:R-:W-:Y:S05]  /*17da0*/  WARPSYNC.ALL ;  /* 0x0000000000007948 */ /* 0x000fea0003800000 */
[----:B-1-3--:R-:W-:Y:S01]  /*17db0*/  SHF.R.S32.HI R0, RZ, 0x1f, R22 ;  /* 0x0000001fff007819 */ /* 0x00afe20000011416 */
[----:B------:R-:W-:Y:S01]  /*17dc0*/  ULDC.64 UR4, c[0x0][0x298] ;  /* 0x0000a60000047ab9 */ /* 0x000fe20000000a00 */
[----:B------:R-:W-:Y:S01]  /*17dd0*/  BSSY B6, `(.L_x_1228) ;  /* 0x0000019000067945 */ /* 0x000fe20003800000 */
[----:B------:R-:W-:-:S04]  /*17de0*/  IMAD.WIDE.U32 R18, R22, UR4, RZ ;  /* 0x0000000416127c25 */ /* 0x000fc8000f8e00ff */
[----:B------:R-:W-:Y:S02]  /*17df0*/  IMAD R3, R0, UR4, RZ ;  /* 0x0000000400037c24 */ /* 0x000fe4000f8e02ff */
[----:B------:R-:W-:Y:S01]  /*17e00*/  VIADD R0, R17, 0xb000 ;  /* 0x0000b00011007836 */ /* 0x000fe20000000000 */
[----:B------:R-:W-:Y:S04]  /*17e10*/  BAR.SYNC.DEFER_BLOCKING 0x8, 0x200 ;  /* 0x0208000000007b1d */ /* 0x000fe80000010000 */
[----:B------:R-:W-:Y:S01]  /*17e20*/  LOP3.LUT P0, RZ, R0, 0x1bf, RZ, 0xc0, !PT ;  /* 0x000001bf00ff7812 */ /* 0x000fe2000780c0ff */
[----:B------:R-:W-:-:S04]  /*17e30*/  IMAD R0, R22, UR5, R3 ;  /* 0x0000000516007c24 */ /* 0x000fc8000f8e0203 */
[----:B------:R-:W-:-:S08]  /*17e40*/  IMAD.IADD R22, R19, 0x1, R0 ;  /* 0x0000000113167824 */ /* 0x000fd000078e0200 */
        /* <DEDUP_REMOVED lines=15> */
[----:B0-----:R-:W-:-:S07]  /*17f40*/  LEPC R20, `(.L_x_1229) ;  /* 0x000000001014794e */ /* 0x001fce0000000000 */
[----:B-12---:R-:W-:Y:S05]  /*17f50*/  CALL.ABS.NOINC R2 ;  /* 0x0000000002007343 */ /* 0x006fea0003c00000 */
.L_x_1229:
[----:B------:R-:W-:Y:S05]  /*17f60*/  BSYNC B6 ;  /* 0x0000000000067941 */ /* 0x000fea0003800000 */
.L_x_1228:
[----:B------:R-:W3:Y:S01]  /*17f70*/  LDL R20, [R1+0x10] ;  /* 0x0000100001147983 */ /* 0x000ee20000100800 */
[----:B------:R-:W-:Y:S01]  /*17f80*/  IMAD.MOV.U32 R2, RZ, RZ, R18 ;  /* 0x000000ffff027224 */ /* 0x000fe200078e0012 */
[----:B------:R-:W-:Y:S01]  /*17f90*/  ULDC.64 UR4, c[0x0][0x2d8] ;  /* 0x0000b60000047ab9 */ /* 0x000fe20000000a00 */
[----:B------:R-:W-:Y:S01]  /*17fa0*/  UISETP.NE.AND UP0, UPT, UR46, URZ, UPT ;  /* 0x0000003f2e00728c */ /* 0x000fe2000bf05270 */
[----:B------:R1:W5:Y:S01]  /*17fb0*/  LDL R18, [R1+0x2c] ;  /* 0x00002c0001127983 */ /* 0x0003620000100800 */
[----:B------:R-:W-:Y:S01]  /*17fc0*/  LOP3.LUT P6, RZ, R16, 0x20, RZ, 0xc0, !PT ;  /* 0x0000002010ff7812 */ /* 0x000fe200078cc0ff */
[----:B------:R-:W-:Y:S01]  /*17fd0*/  IMAD.MOV.U32 R3, RZ, RZ, R22 ;  /* 0x000000ffff037224 */ /* 0x000fe200078e0016 */
[----:B--2---:R-:W2:Y:S01]  /*17fe0*/  LDC R9, c[0x0][0x448] ;  /* 0x00011200ff097b82 */ /* 0x004ea20000000800 */
[----:B------:R-:W-:Y:S01]  /*17ff0*/  ULDC.64 UR6, c[0x0][0x2c8] ;  /* 0x0000b20000067ab9 */ /* 0x000fe20000000a00 */
[----:B------:R-:W-:Y:S01]  /*18000*/  PLOP3.LUT P0, PT, PT, PT, UP0, 0x80, 0x0 ;  /* 0x000000000000781c */ /* 0x000fe20003f0f008 */
[----:B------:R-:W-:Y:S01]  /*18010*/  IMAD.WIDE.U32 R2, R26, UR4, R2 ;  /* 0x000000041a027c25 */ /* 0x000fe2000f8e0002 */
[----:B------:R-:W-:Y:S01]  /*18020*/  SEL R4, R27, RZ, !P6 ;  /* 0x000000ff1b047207 */ /* 0x000fe20007000000 */
[----:B------:R-:W-:Y:S01]  /*18030*/  ULDC.64 UR8, c[0x0][0x280] ;  /* 0x0000a00000087ab9 */ /* 0x000fe20000000a00 */
[----:B------:R-:W-:Y:S01]  /*18040*/  PLOP3.LUT P1, PT, PT, PT, UP0, 0x80, 0x0 ;  /* 0x000000000000781c */ /* 0x000fe20003f2f008 */
[----:B------:R-:W-:Y:S01]  /*18050*/  @UP0 ULDC UR10, c[0x0][0x44c] ;  /* 0x00011300000a0ab9 */ /* 0x000fe20000000800 */
[----:B---3--:R-:W-:-:S02]  /*18060*/  IMAD R0, R20, UR4, RZ ;  /* 0x0000000414007c24 */ /* 0x008fc4000f8e02ff */
[----:B------:R-:W0:Y:S02]  /*18070*/  S2R R20, SR_TID.X ;  /* 0x0000000000147919 */ /* 0x000e240000002100 */
[----:B------:R-:W-:Y:S01]  /*18080*/  IMAD R5, R26, UR5, R0 ;  /* 0x000000051a057c24 */ /* 0x000fe2000f8e0200 */
[----:B------:R-:W-:Y:S01]  /*18090*/  SHF.R.S32.HI R0, RZ, 0x1f, R27 ;  /* 0x0000001fff007819 */ /* 0x000fe2000001141b */
[----:B------:R-:W-:Y:S02]  /*180a0*/  ULDC.64 UR4, c[0x0][0x2e0] ;  /* 0x0000b80000047ab9 */ /* 0x000fe40000000a00 */
[----:B------:R-:W-:Y:S01]  /*180b0*/  IMAD.IADD R3, R3, 0x1, R5 ;  /* 0x0000000103037824 */ /* 0x000fe200078e0205 */
[----:B------:R-:W-:Y:S01]  /*180c0*/  SEL R0, R0, RZ, !P6 ;  /* 0x000000ff00007207 */ /* 0x000fe20007000000 */
[----:B------:R-:W-:-:S04]  /*180d0*/  IMAD.WIDE.U32 R2, R4, UR4, R2 ;  /* 0x0000000404027c25 */ /* 0x000fc8000f8e0002 */
[----:B------:R-:W-:Y:S01]  /*180e0*/  IMAD R0, R0, UR4, RZ ;  /* 0x0000000400007c24 */ /* 0x000fe2000f8e02ff */
[----:B------:R-:W-:-:S03]  /*180f0*/  @UP0 ULDC UR4, c[0x0][0x44c] ;  /* 0x0001130000040ab9 */ /* 0x000fc60000000800 */
[----:B------:R-:W-:-:S04]  /*18100*/  IMAD R0, R4, UR5, R0 ;  /* 0x0000000504007c24 */ /* 0x000fc8000f8e0200 */
[----:B------:R-:W-:Y:S01]  /*18110*/  IMAD.IADD R3, R3, 0x1, R0 ;  /* 0x0000000103037824 */ /* 0x000fe200078e0200 */
[C---:B0-----:R-:W-:Y:S01]  /*18120*/  LOP3.LUT R21, R20.reuse, 0x7f, RZ, 0xc0, !PT ;  /* 0x0000007f14157812 */ /* 0x041fe200078ec0ff */
[----:B------:R-:W-:-:S03]  /*18130*/  IMAD.SHL.U32 R20, R20, 0x20, RZ ;  /* 0x0000002014147824 */ /* 0x000fc600078e00ff */
[----:B------:R-:W-:-:S04]  /*18140*/  SHF.R.U32.HI R21, RZ, 0x2, R21 ;  /* 0x00000002ff157819 */ /* 0x000fc80000011615 */
[----:B------:R-:W-:-:S05]  /*18150*/  LOP3.LUT R20, R21, 0x60, R20, 0xf8, !PT ;  /* 0x0000006015147812 */ /* 0x000fca00078ef814 */
[----:B------:R-:W-:-:S04]  /*18160*/  VIADD R6, R20, UR38 ;  /* 0x0000002614067c36 */ /* 0x000fc80008000000 */
[----:B------:R-:W-:Y:S01]  /*18170*/  @P0 IMAD.HI.U32 R0, R6, UR4, RZ ;  /* 0x0000000406000c27 */ /* 0x000fe2000f8e00ff */
[----:B------:R-:W-:-:S03]  /*18180*/  @UP0 ULDC UR4, c[0x0][0x450] ;  /* 0x0001140000040ab9 */ /* 0x000fc60000000800 */
[----:B------:R-:W-:Y:S01]  /*18190*/  IMAD.MOV.U32 R4, RZ, RZ, R6 ;  /* 0x000000ffff047224 */ /* 0x000fe200078e0006 */
[----:B------:R-:W-:Y:S01]  /*181a0*/  @P1 SHF.R.U32.HI R4, RZ, UR4, R0 ;  /* 0x00000004ff041c19 */ /* 0x000fe20008011600 */
[----:B------:R-:W-:-:S03]  /*181b0*/  ULDC.64 UR4, c[0x0][0x2d0] ;  /* 0x0000b40000047ab9 */ /* 0x000fc60000000a00 */
[----:B------:R-:W-:-:S05]  /*181c0*/  SHF.R.S32.HI R0, RZ, 0x1f, R4 ;  /* 0x0000001fff007819 */ /* 0x000fca0000011404 */
[----:B------:R-:W-:-:S04]  /*181d0*/  IMAD R0, R0, UR4, RZ ;  /* 0x0000000400007c24 */ /* 0x000fc8000f8e02ff */
[C---:B------:R-:W-:Y:S02]  /*181e0*/  IMAD R7, R4.reuse, UR5, R0 ;  /* 0x0000000504077c24 */ /* 0x040fe4000f8e0200 */
[----:B------:R-:W-:Y:S02]  /*181f0*/  IMAD.MOV R0, RZ, RZ, -R4 ;  /* 0x000000ffff007224 */ /* 0x000fe400078e0a04 */
[----:B------:R-:W-:-:S04]  /*18200*/  IMAD.WIDE.U32 R4, R4, UR4, R2 ;  /* 0x0000000404047c25 */ /* 0x000fc8000f8e0002 */
[----:B--2---:R-:W-:Y:S02]  /*18210*/  IMAD R0, R9, R0, R6 ;  /* 0x0000000009007224 */ /* 0x004fe400078e0206 */
[----:B------:R-:W-:-:S03]  /*18220*/  IMAD.IADD R5, R5, 0x1, R7 ;  /* 0x0000000105057824 */ /* 0x000fc600078e0207 */
[----:B------:R-:W-:Y:S01]  /*18230*/  SHF.R.S32.HI R7, RZ, 0x1f, R0 ;  /* 0x0000001fff077819 */ /* 0x000fe20000011400 */
[----:B------:R-:W-:-:S04]  /*18240*/  IMAD.WIDE.U32 R4, R0, UR6, R4 ;  /* 0x0000000600047c25 */ /* 0x000fc8000f8e0004 */
[----:B------:R-:W-:-:S04]  /*18250*/  IMAD R7, R7, UR6, RZ ;  /* 0x0000000607077c24 */ /* 0x000fc8000f8e02ff */
[----:B------:R-:W-:Y:S01]  /*18260*/  IMAD R7, R0, UR7, R7 ;  /* 0x0000000700077c24 */ /* 0x000fe2000f8e0207 */
[----:B------:R-:W-:-:S04]  /*18270*/  IADD3 R0, P0, R4, UR8, RZ ;  /* 0x0000000804007c10 */ /* 0x000fc8000ff1e0ff */
[----:B------:R-:W-:Y:S02]  /*18280*/  IADD3.X R4, R5, UR9, R7, P0, !PT ;  /* 0x0000000905047c10 */ /* 0x000fe400087fe407 */
[----:B------:R-:W-:Y:S02]  /*18290*/  PLOP3.LUT P0, PT, PT, PT, UP0, 0x80, 0x0 ;  /* 0x000000000000781c */ /* 0x000fe40003f0f008 */
[----:B------:R-:W-:Y:S01]  /*182a0*/  PLOP3.LUT P1, PT, PT, PT, UP0, 0x80, 0x0 ;  /* 0x000000000000781c */ /* 0x000fe20003f2f008 */
[----:B------:R-:W-:Y:S01]  /*182b0*/  VIADD R5, R6, 0x80 ;  /* 0x0000008006057836 */ /* 0x000fe20000000000 */
[----:B------:R-:W0:Y:S03]  /*182c0*/  S2R R20, SR_TID.X ;  /* 0x0000000000147919 */ /* 0x000e260000002100 */
[----:B------:R-:W-:-:S06]  /*182d0*/  IMAD.MOV.U32 R6, RZ, RZ, R5 ;  /* 0x000000ffff067224 */ /* 0x000fcc00078e0005 */
[----:B------:R-:W-:Y:S01]  /*182e0*/  @P0 IMAD.HI.U32 R7, R5, UR10, RZ ;  /* 0x0000000a05070c27 */ /* 0x000fe2000f8e00ff */
[----:B------:R-:W-:-:S04]  /*182f0*/  @UP0 ULDC UR10, c[0x0][0x450] ;  /* 0x00011400000a0ab9 */ /* 0x000fc80000000800 */
[----:B------:R-:W-:-:S05]  /*18300*/  @P1 SHF.R.U32.HI R6, RZ, UR10, R7 ;  /* 0x0000000aff061c19 */ /* 0x000fca0008011607 */
[----:B------:R-:W-:-:S04]  /*18310*/  IMAD.MOV R7, RZ, RZ, -R6 ;  /* 0x000000ffff077224 */ /* 0x000fc800078e0a06 */
[----:B------:R-:W-:Y:S01]  /*18320*/  IMAD R5, R9, R7, R5 ;  /* 0x0000000709057224 */ /* 0x000fe200078e0205 */
[----:B------:R-:W-:Y:S01]  /*18330*/  SHF.R.S32.HI R7, RZ, 0x1f, R6 ;  /* 0x0000001fff077819 */ /* 0x000fe20000011406 */
[----:B------:R-:W-:-:S04]  /*18340*/  IMAD.WIDE.U32 R2, R6, UR4, R2 ;  /* 0x0000000406027c25 */ /* 0x000fc8000f8e0002 */
[----:B------:R-:W-:Y:S01]  /*18350*/  IMAD R7, R7, UR4, RZ ;  /* 0x0000000407077c24 */ /* 0x000fe2000f8e02ff */
[----:B------:R-:W-:-:S03]  /*18360*/  ULDC UR4, c[0x0][0x2b8] ;  /* 0x0000ae0000047ab9 */ /* 0x000fc60000000800 */
[----:B------:R-:W-:Y:S01]  /*18370*/  IMAD R7, R6, UR5, R7 ;  /* 0x0000000506077c24 */ /* 0x000fe2000f8e0207 */
[----:B------:R-:W-:-:S03]  /*18380*/  SHF.R.S32.HI R6, RZ, 0x1f, R5 ;  /* 0x0000001fff067819 */ /* 0x000fc60000011405 */
        /* <DEDUP_REMOVED lines=12> */
[----:B-1----:R-:W-:Y:S06]  /*18450*/  BRA.DIV UR4, `(.L_x_1230) ;  /* 0x0000004204a07947 */ /* 0x002fec000b800000 */
[----:B------:R-:W0:Y:S01]  /*18460*/  SHFL.IDX PT, R3, R0, RZ, 0x1c1f ;  /* 0x001c1fff00037589 */ /* 0x000e2200000e0000 */
[----:B------:R-:W-:Y:S02]  /*18470*/  IMAD R7, R9, UR37, RZ ;  /* 0x0000002509077c24 */ /* 0x000fe4000f8e02ff */
[----:B------:R-:W-:Y:S01]  /*18480*/  VIADD R6, R20, UR38 ;  /* 0x0000002614067c36 */ /* 0x000fe20008000000 */
[----:B------:R-:W1:Y:S04]  /*18490*/  SHFL.IDX PT, R2, R4, RZ, 0x1c1f ;  /* 0x001c1fff04027589 */ /* 0x000e6800000e0000 */
[----:B------:R-:W-:-:S13]  /*184a0*/  ISETP.GE.AND P2, PT, R6, R7, PT ;  /* 0x000000070600720c */ /* 0x000fda0003f46270 */
[----:B0-----:R-:W-:-:S05]  /*184b0*/  @!P2 IADD3 R3, P1, R19, R3, RZ ;  /* 0x000000031303a210 */ /* 0x001fca0007f3e0ff */
[----:B-1----:R-:W-:-:S05]  /*184c0*/  @!P2 IMAD.X R2, RZ, RZ, R2, P1 ;  /* 0x000000ffff02a224 */ /* 0x002fca00008e0602 */
[----:B------:R-:W-:-:S04]  /*184d0*/  @!P2 LOP3.LUT R3, R3, R2, RZ, 0x3c, !PT ;  /* 0x000000020303a212 */ /* 0x000fc800078e3cff */
[----:B------:R-:W-:-:S04]  /*184e0*/  @!P2 LOP3.LUT R2, R3, R2, RZ, 0x3c, !PT ;  /* 0x000000020302a212 */ /* 0x000fc800078e3cff */
[----:B------:R-:W-:-:S05]  /*184f0*/  @!P2 LOP3.LUT R3, R3, R2, RZ, 0x3c, !PT ;  /* 0x000000020303a212 */ /* 0x000fca00078e3cff */
[----:B------:R-:W-:Y:S01]  /*18500*/  @!PT LDS RZ, [RZ] ;  /* 0x00000000fffff984 */ /* 0x000fe20000000800 */
[----:B-----5:R0:W-:Y:S02]  /*18510*/  @!P2 LDGSTS.E.BYPASS.LTC128B.128 [R18+0xb000], desc[UR50][R2.64], !P0 ;  /* 0x0b0000000212afae */ /* 0x0201e4000c101d72 */
        /* <DEDUP_REMOVED lines=24> */
[----:B------:R-:W-:-:S05]  /*186a0*/  @!P2 IADD3 R0, P1, R19, R0, RZ ;  /* 0x000000001300a210 */ /* 0x000fca0007f3e0ff */
[----:B--2---:R-:W-:-:S04]  /*186b0*/  @!P2 IMAD.X R2, RZ, RZ, R4, P1 ;  /* 0x000000ffff02a224 */ /* 0x004fc800008e0604 */
        /* <DEDUP_REMOVED lines=9> */
[----:B------:R-:W-:-:S04]  /*18750*/  @!P2 IMAD.X R0, RZ, RZ, R0, P1 ;  /* 0x000000ffff00a224 */ /* 0x000fc800008e0600 */
[----:B------:R-:W-:-:S05]  /*18760*/  @!P2 IMAD.MOV.U32 R3, RZ, RZ, R0 ;  /* 0x000000ffff03a224 */ /* 0x000fca00078e0000 */
[----:B------:R0:W-:Y:S04]  /*18770*/  @!P2 LDGSTS.E.BYPASS.LTC128B.128 [R18+0xd000], desc[UR50][R2.64], !P0 ;  /* 0x0d0000000212afae */ /* 0x0001e8000c101d72 */
[----:B0-----:R0:W1:Y:S02]  /*18780*/  SHFL.IDX PT, R2, R5, 0x1, 0x1c1f ;  /* 0x003c1f0005027f89 */ /* 0x00106400000e0000 */
.L_x_1332:
[----:B------:R-:W-:-:S05]  /*18790*/  VIADD R6, R6, 0xa0 ;  /* 0x000000a006067836 */ /* 0x000fca0000000000 */
[----:B------:R-:W-:-:S13]  /*187a0*/  ISETP.GE.AND P1, PT, R6, R7, PT ;  /* 0x000000070600720c */ /* 0x000fda0003f26270 */
[----:B-1----:R-:W-:-:S05]  /*187b0*/  @!P1 IADD3 R2, P2, R19, R2, RZ ;  /* 0x0000000213029210 */ /* 0x002fca0007f5e0ff */
[----:B------:R-:W-:-:S05]  /*187c0*/  @!P1 IMAD.X R3, RZ, RZ, R8, P2 ;  /* 0x000000ffff039224 */ /* 0x000fca00010e0608 */
[----:B------:R-:W-:Y:S01]  /*187d0*/  @!PT LDS RZ, [RZ] ;  /* 0x00000000fffff984 */ /* 0x000fe20000000800 */
[----:B------:R-:W-:Y:S01]  /*187e0*/  @!PT LDS RZ, [RZ] ;  /* 0x00000000fffff984 */ /* 0x000fe20000000800 */
[----:B------:R-:W-:Y:S01]  /*187f0*/  @!PT LDS RZ, [RZ] ;  /* 0x00000000fffff984 */ /* 0x000fe20000000800 */
[----:B------:R1:W-:Y:S01]  /*18800*/  @!P1 LDGSTS.E.BYPASS.LTC128B.128 [R18+0xd800], desc[UR50][R2.64], !P0 ;  /* 0x0d80000002129fae */ /* 0x0003e2000c101d72 */
[----:B------:R-:W-:Y:S01]  /*18810*/  PLOP3.LUT P0, PT, PT, PT, PT, 0x80, 0x0 ;  /* 0x000000000000781c */ /* 0x000fe20003f0f070 */
[----:B------:R-:W-:-:S12]  /*18820*/  NOP ;  /* 0x0000000000007918 */ /* 0x000fd80000000000 */
.L_x_1231:
        /* <DEDUP_REMOVED lines=18> */
.L_x_1333:
[----:B------:R-:W-:Y:S05]  /*18950*/  BSYNC B0 ;  /* 0x0000000000007941 */ /* 0x000fea0003800000 */
.L_x_1232:
[----:B------:R-:W-:-:S04]  /*18960*/  UIADD3 UR4, UR41, -0x2, URZ ;  /* 0xfffffffe29047890 */ /* 0x000fc8000fffe03f */
[----:B------:R-:W-:-:S06]  /*18970*/  UISETP.GE.AND UP0, UPT, UR4, UR42, UPT ;  /* 0x0000002a0400728c */ /* 0x000fcc000bf06270 */
[----:B------:R-:W-:-:S13]  /*18980*/  PLOP3.LUT P0, PT, PT, PT, UP0, 0x80, 0x0 ;  /* 0x000000000000781c */ /* 0x000fda0003f0f008 */
[----:B------:R-:W-:Y:S05]  /*18990*/  @!P0 BRA `(.L_x_1234) ;  /* 0x00000014003c8947 */ /* 0x000fea0003800000 */
[----:B-1----:R-:W-:Y:S01]  /*189a0*/  IMAD.U32 R0, RZ, RZ, UR4 ;  /* 0x00000004ff007e24 */ /* 0x002fe2000f8e00ff */
[----:B------:R1:W5:Y:S04]  /*189b0*/  LDL.LU R20, [R1] ;  /* 0x0000000001147983 */ /* 0x0003680000300800 */
[----:B------:R1:W5:Y:S04]  /*189c0*/  LDL.LU R21, [R1+0xc] ;  /* 0x00000c0001157983 */ /* 0x0003680000300800 */
[----:B------:R1:W-:Y:S02]  /*189d0*/  STL [R1+0x4], R0 ;  /* 0x0000040001007387 */ /* 0x0003e40000100800 */
.L_x_1254:
[----:B--2---:R-:W2:Y:S01]  /*189e0*/  LDL R12, [R1+0x14] ;  /* 0x00001400010c7983 */ /* 0x004ea20000100800 */
[----:B------:R-:W3:Y:S03]  /*189f0*/  LDC R2, c[0x0][0x430] ;  /* 0x00010c00ff027b82 */ /* 0x000ee60000000800 */
[----:B0-----:R-:W4:Y:S04]  /*18a00*/  LDL R10, [R1+0x8] ;  /* 0x00000800010a7983 */ /* 0x001f280000100800 */
[----:B------:R-:W2:Y:S01]  /*18a10*/  LDL.LU R11, [R1+0x4] ;  /* 0x00000400010b7983 */ /* 0x000ea20000300800 */
[----:B------:R-:W-:Y:S01]  /*18a20*/  IMAD.MOV.U32 R8, RZ, RZ, 0xa0 ;  /* 0x000000a0ff087424 */ /* 0x000fe200078e00ff */
[----:B------:R-:W-:Y:S05]  /*18a30*/  YIELD ;  /* 0x0000000000007946 */ /* 0x000fea0003800000 */
[----:B-1----:R-:W1:Y:S01]  /*18a40*/  S2R R0, SR_TID.X ;  /* 0x0000000000007919 */ /* 0x002e620000002100 */
[----:B------:R-:W-:Y:S01]  /*18a50*/  ULDC.64 UR6, c[0x0][0x428] ;  /* 0x00010a0000067ab9 */ /* 0x000fe20000000a00 */
[----:B------:R-:W-:Y:S01]  /*18a60*/  ULDC.64 UR8, c[0x0][0x418] ;  /* 0x0001060000087ab9 */ /* 0x000fe20000000a00 */
[----:B------:R-:W-:Y:S01]  /*18a70*/  ULDC UR4, c[0x0][0x430] ;  /* 0x00010c0000047ab9 */ /* 0x000fe20000000800 */
[----:B0-----:R-:W0:Y:S01]  /*18a80*/  S2R R5, SR_TID.X ;  /* 0x0000000000057919 */ /* 0x001e220000002100 */
[----:B------:R-:W0:Y:S01]  /*18a90*/  S2R R7, SR_TID.X ;  /* 0x0000000000077919 */ /* 0x000e220000002100 */
[----:B---3--:R-:W-:-:S13]  /*18aa0*/  ISETP.NE.AND P0, PT, R2, 0x1, PT ;  /* 0x000000010200780c */ /* 0x008fda0003f05270 */
[----:B------:R-:W3:Y:S08]  /*18ab0*/  @P0 LDC R6, c[0x0][0x434] ;  /* 0x00010d00ff060b82 */ /* 0x000ef00000000800 */
[----:B------:R-:W3:Y:S01]  /*18ac0*/  @P0 LDC R3, c[0x0][0x434] ;  /* 0x00010d00ff030b82 */ /* 0x000ee20000000800 */
[----:B-1----:R-:W-:-:S04]  /*18ad0*/  LOP3.LUT R0, R0, 0x7f, RZ, 0xc0, !PT ;  /* 0x0000007f00007812 */ /* 0x002fc800078ec0ff */
[----:B------:R-:W-:Y:S02]  /*18ae0*/  SHF.R.U32.HI R2, RZ, 0x2, R0 ;  /* 0x00000002ff027819 */ /* 0x000fe40000011600 */
[C---:B0-----:R-:W-:Y:S01]  /*18af0*/  LOP3.LUT R0, R5.reuse, 0x7f, RZ, 0xc0, !PT ;  /* 0x0000007f05007812 */ /* 0x041fe200078ec0ff */
[----:B------:R-:W-:Y:S01]  /*18b00*/  IMAD.SHL.U32 R5, R5, 0x20, RZ ;  /* 0x0000002005057824 */ /* 0x000fe200078e00ff */
[----:B------:R-:W0:Y:S01]  /*18b10*/  @P0 LDC R4, c[0x0][0x438] ;  /* 0x00010e00ff040b82 */ /* 0x000e220000000800 */
[----:B------:R-:W-:-:S03]  /*18b20*/  IMAD.SHL.U32 R7, R7, 0x20, RZ ;  /* 0x0000002007077824 */ /* 0x000fc600078e00ff */
[----:B------:R-:W-:Y:S02]  /*18b30*/  LOP3.LUT R5, R2, 0x60, R5, 0xf8, !PT ;  /* 0x0000006002057812 */ /* 0x000fe400078ef805 */
[----:B------:R-:W-:Y:S02]  /*18b40*/  SHF.R.U32.HI R2, RZ, 0x2, R0 ;  /* 0x00000002ff027819 */ /* 0x000fe40000011600 */
[----:B------:R-:W1:Y:S02]  /*18b50*/  @P0 LDC R0, c[0x0][0x438] ;  /* 0x00010e00ff000b82 */ /* 0x000e640000000800 */
[----:B------:R-:W-:-:S04]  /*18b60*/  LOP3.LUT R7, R2, 0x60, R7, 0xf8, !PT ;  /* 0x0000006002077812 */ /* 0x000fc800078ef807 */
[----:B------:R-:W-:-:S04]  /*18b70*/  LOP3.LUT R7, R7, 0x80, RZ, 0xfc, !PT ;  /* 0x0000008007077812 */ /* 0x000fc800078efcff */
[----:B------:R-:W-:Y:S01]  /*18b80*/  ISETP.GT.U32.AND P1, PT, R7, 0x9f, PT ;  /* 0x0000009f0700780c */ /* 0x000fe20003f24070 */
[----:B--2---:R-:W-:-:S04]  /*18b90*/  IMAD R8, R11, R8, UR36 ;  /* 0x000000240b087e24 */ /* 0x004fc8000f8e0208 */
[--C-:B------:R-:W-:Y:S02]  /*18ba0*/  IMAD.IADD R5, R5, 0x1, R8.reuse ;  /* 0x0000000105057824 */ /* 0x100fe400078e0208 */
[----:B------:R-:W-:Y:S02]  /*18bb0*/  IMAD.IADD R8, R7, 0x1, R8 ;  /* 0x0000000107087824 */ /* 0x000fe400078e0208 */
[----:B---3--:R-:W-:-:S04]  /*18bc0*/  @P0 IMAD.HI.U32 R6, R5, R6, RZ ;  /* 0x0000000605060227 */ /* 0x008fc800078e00ff */
[----:B------:R-:W-:-:S04]  /*18bd0*/  @P0 IMAD.HI.U32 R3, R8, R3, RZ ;  /* 0x0000000308030227 */ /* 0x000fc800078e00ff */
[----:B------:R-:W-:Y:S01]  /*18be0*/  IMAD.MOV.U32 R2, RZ, RZ, R5 ;  /* 0x000000ffff027224 */ /* 0x000fe200078e0005 */
[----:B0-----:R-:W-:Y:S01]  /*18bf0*/  @P0 SHF.R.U32.HI R2, RZ, R4, R6 ;  /* 0x00000004ff020219 */ /* 0x001fe20000011606 */
[----:B------:R-:W-:Y:S01]  /*18c00*/  IMAD.MOV.U32 R9, RZ, RZ, R8 ;  /* 0x000000ffff097224 */ /* 0x000fe200078e0008 */
[----:B-1----:R-:W-:Y:S01]  /*18c10*/  @P0 SHF.R.U32.HI R9, RZ, R0, R3 ;  /* 0x00000000ff090219 */ /* 0x002fe20000011603 */
[----:B------:R-:W-:Y:S01]  /*18c20*/  IMAD R0, R12, UR6, RZ ;  /* 0x000000060c007c24 */ /* 0x000fe2000f8e02ff */
[--C-:B------:R-:W-:Y:S01]  /*18c30*/  SHF.R.S32.HI R3, RZ, 0x1f, R2.reuse ;  /* 0x0000001fff037819 */ /* 0x100fe20000011402 */
[----:B------:R-:W-:Y:S02]  /*18c40*/  IMAD.MOV R4, RZ, RZ, -R2 ;  /* 0x000000ffff047224 */ /* 0x000fe400078e0a02 */
[C---:B----4-:R-:W-:Y:S02]  /*18c50*/  IMAD R0, R10.reuse, UR7, R0 ;  /* 0x000000070a007c24 */ /* 0x050fe4000f8e0200 */
[----:B------:R-:W-:-:S04]  /*18c60*/  IMAD.WIDE.U32 R2, R10, UR6, R2 ;  /* 0x000000060a027c25 */ /* 0x000fc8000f8e0002 */
[----:B------:R-:W-:Y:S01]  /*18c70*/  IMAD.IADD R3, R0, 0x1, R3 ;  /* 0x0000000100037824 */ /* 0x000fe200078e0203 */
[----:B------:R-:W-:Y:S01]  /*18c80*/  LEA R6, P0, R2, UR8, 0x2 ;  /* 0x0000000802067c11 */ /* 0x000fe2000f8010ff */
[----:B------:R-:W-:-:S03]  /*18c90*/  IMAD R5, R4, UR4, R5 ;  /* 0x0000000404057c24 */ /* 0x000fc6000f8e0205 */
[----:B------:R-:W-:-:S05]  /*18ca0*/  LEA.HI.X R7, R2, UR9, R3, 0x2, P0 ;  /* 0x0000000902077c11 */ /* 0x000fca00080f1403 */
[----:B------:R0:W2:Y:S01]  /*18cb0*/  LDG.E R4, desc[UR50][R6.64] ;  /* 0x0000003206047981 */ /* 0x0000a2000c1e1900 */
[--C-:B------:R-:W-:Y:S01]  /*18cc0*/  @!P1 SHF.R.S32.HI R3, RZ, 0x1f, R9.reuse ;  /* 0x0000001fff039819 */ /* 0x100fe20000011409 */
[----:B------:R-:W-:-:S04]  /*18cd0*/  @!P1 IMAD.MOV.U32 R2, RZ, RZ, R9 ;  /* 0x000000ffff029224 */ /* 0x000fc800078e0009 */
[----:B------:R-:W-:-:S04]  /*18ce0*/  @!P1 IMAD.WIDE.U32 R2, R10, UR6, R2 ;  /* 0x000000060a029c25 */ /* 0x000fc8000f8e0002 */
[----:B0-----:R-:W-:Y:S02]  /*18cf0*/  IMAD.MOV R7, RZ, RZ, -R9 ;  /* 0x000000ffff077224 */ /* 0x001fe400078e0a09 */
[----:B------:R-:W-:Y:S02]  /*18d00*/  @!P1 IMAD.IADD R0, R0, 0x1, R3 ;  /* 0x0000000100009824 */ /* 0x000fe400078e0203 */
[----:B------:R-:W-:Y:S01]  /*18d10*/  IMAD R7, R7, UR4, R8 ;  /* 0x0000000407077c24 */ /* 0x000fe2000f8e0208 */
[----:B------:R-:W-:Y:S01]  /*18d20*/  @!P1 LEA R8, P0, R2, UR8, 0x2 ;  /* 0x0000000802089c11 */ /* 0x000fe2000f8010ff */
[----:B------:R-:W-:-:S03]  /*18d30*/  IMAD.MOV.U32 R6, RZ, RZ, RZ ;  /* 0x000000ffff067224 */ /* 0x000fc600078e00ff */
[----:B------:R-:W-:Y:S01]  /*18d40*/  @!P1 LEA.HI.X R9, R2, UR9, R0, 0x2, P0 ;  /* 0x0000000902099c11 */ /* 0x000fe200080f1400 */
[----:B-----5:R-:W-:Y:S02]  /*18d50*/  VIADD R0, R20, 0x1 ;  /* 0x0000000114007836 */ /* 0x020fe40000000000 */
[----:B------:R-:W-:Y:S02]  /*18d60*/  IMAD.MOV.U32 R2, RZ, RZ, R11 ;  /* 0x000000ffff027224 */ /* 0x000fe400078e000b */
[----:B------:R0:W5:Y:S01]  /*18d70*/  @!P1 LDG.E R6, desc[UR50][R8.64] ;  /* 0x0000003208069981 */ /* 0x000162000c1e1900 */
[----:B------:R-:W-:Y:S01]  /*18d80*/  ISETP.NE.AND P0, PT, R0, 0x2, PT ;  /* 0x000000020000780c */ /* 0x000fe20003f05270 */
[----:B------:R-:W-:Y:S01]  /*18d90*/  VIADD R11, R11, 0xffffffff ;  /* 0xffffffff0b0b7836 */ /* 0x000fe20000000000 */
[----:B------:R-:W-:Y:S01]  /*18da0*/  ISETP.GT.AND P1, PT, R2, UR42, PT ;  /* 0x0000002a02007c0c */ /* 0x000fe2000bf24270 */
[----:B------:R-:W-:Y:S01]  /*18db0*/  IMAD.U32 R12, RZ, RZ, UR43 ;  /* 0x0000002bff0c7e24 */ /* 0x000fe2000f8e00ff */
[----:B------:R-:W-:-:S02]  /*18dc0*/  SEL R10, R0, RZ, P0 ;  /* 0x000000ff000a7207 */ /* 0x000fc40000000000 */
[----:B------:R-:W-:Y:S02]  /*18dd0*/  SEL R0, RZ, 0x1, P0 ;  /* 0x00000001ff007807 */ /* 0x000fe40000000000 */
[----:B------:R-:W-:Y:S01]  /*18de0*/  ISETP.NE.AND P2, PT, R12, 0x3, PT ;  /* 0x000000030c00780c */ /* 0x000fe20003f45270 */
[----:B------:R0:W-:Y:S01]  /*18df0*/  STL [R1], R10 ;  /* 0x0000000a01007387 */ /* 0x0001e20000100800 */
[----:B------:R-:W-:-:S03]  /*18e00*/  LOP3.LUT R2, R21, R0, RZ, 0x3c, !PT ;  /* 0x0000000015027212 */ /* 0x000fc600078e3cff */
[----:B------:R0:W-:Y:S04]  /*18e10*/  STL [R1+0x4], R11 ;  /* 0x0000040b01007387 */ /* 0x0001e80000100800 */
[----:B------:R0:W-:Y:S01]  /*18e20*/  STL [R1+0xc], R2 ;  /* 0x00000c0201007387 */ /* 0x0001e20000100800 */
[----:B--2---:R-:W-:-:S03]  /*18e30*/  SHF.R.S32.HI R28, RZ, 0x1f, R4 ;  /* 0x0000001fff1c7819 */ /* 0x004fc60000011404 */
[----:B0-----:R-:W-:Y:S05]  /*18e40*/  @!P2 BRA `(.L_x_1235) ;  /* 0x000000000004a947 */ /* 0x001fea0003800000 */
[----:B------:R-:W-:Y:S01]  /*18e50*/  BPT.TRAP 0x1 ;  /* 0x000000040000795c */ /* 0x000fe20000300000 */
.L_x_1235:
[----:B------:R-:W-:Y:S01]  /*18e60*/  IMAD R0, R10, 0x8, R17 ;  /* 0x000000080a007824 */ /* 0x000fe200078e0211 */
[----:B------:R-:W-:Y:S01]  /*18e70*/  SHF.L.U32 R29, R2, 0x1f, RZ ;  /* 0x0000001f021d7819 */ /* 0x000fe200000006ff */
[----:B------:R-:W-:Y:S01]  /*18e80*/  BSSY B0, `(.L_x_1236) ;  /* 0x0000004000007945 */ /* 0x000fe20003800000 */
[----:B------:R-:W-:Y:S02]  /*18e90*/  SHF.R.S32.HI R25, RZ, 0x1f, R5 ;  /* 0x0000001fff197819 */ /* 0x000fe40000011405 */
[----:B------:R-:W0:Y:S02]  /*18ea0*/  SYNCS.PHASECHK.TRANS64.TRYWAIT P0, [R0+URZ+0x13280], R29 ;  /* 0x0132801d000075a7 */ /* 0x000e24000800017f */
[----:B0-----:R-:W-:Y:S05]  /*18eb0*/  @!P0 BRA `(.L_x_1237) ;  /* 0x0000004000048947 */ /* 0x001fea0003800000 */
.L_x_1334:
[----:B------:R-:W-:Y:S05]  /*18ec0*/  BSYNC B0 ;  /* 0x0000000000007941 */ /* 0x000fea0003800000 */
.L_x_1236:
[----:B------:R-:W2:Y:S01]  /*18ed0*/  LDL R9, [R1+0x10] ;  /* 0x0000100001097983 */ /* 0x000ea20000100800 */
[----:B------:R-:W-:Y:S01]  /*18ee0*/  ULDC.64 UR4, c[0x0][0x328] ;  /* 0x0000ca0000047ab9 */ /* 0x000fe20000000a00 */
[----:B------:R-:W-:Y:S01]  /*18ef0*/  ULDC.64 UR6, c[0x0][0x338] ;  /* 0x0000ce0000067ab9 */ /* 0x000fe20000000a00 */
[----:B------:R-:W-:Y:S01]  /*18f00*/  ULDC.64 UR8, c[0x0][0x330] ;  /* 0x0000cc0000087ab9 */ /* 0x000fe20000000a00 */
[----:B------:R-:W3:Y:S01]  /*18f10*/  LDL R13, [R1] ;  /* 0x00000000010d7983 */ /* 0x000ee20000100800 */
[----:B------:R-:W-:-:S03]  /*18f20*/  IMAD R8, R25, UR4, RZ ;  /* 0x0000000419087c24 */ /* 0x000fc6000f8e02ff */
[----:B------:R-:W3:Y:S01]  /*18f30*/  LDL R14, [R1+0x1c] ;  /* 0x00001c00010e7983 */ /* 0x000ee20000100800 */
[C---:B------:R-:W-:Y:S01]  /*18f40*/  IMAD R8, R5.reuse, UR5, R8 ;  /* 0x0000000505087c24 */ /* 0x040fe2000f8e0208 */
[----:B------:R-:W-:Y:S01]  /*18f50*/  SHF.R.S32.HI R23, RZ, 0x1f, R7 ;  /* 0x0000001fff177819 */ /* 0x000fe20000011407 */
[----:B------:R-:W-:Y:S01]  /*18f60*/  IMAD.WIDE.U32 R2, R5, UR4, RZ ;  /* 0x0000000405027c25 */ /* 0x000fe2000f8e00ff */
[----:B------:R-:W1:Y:S01]  /*18f70*/  S2R R11, SR_TID.X ;  /* 0x00000000000b7919 */ /* 0x000e620000002100 */
[----:B------:R-:W-:Y:S01]  /*18f80*/  ULDC.64 UR10, c[0x0][0x318] ;  /* 0x0000c600000a7ab9 */ /* 0x000fe20000000a00 */
[----:B-----5:R-:W-:Y:S01]  /*18f90*/  SHF.R.S32.HI R22, RZ, 0x1f, R6 ;  /* 0x0000001fff167819 */ /* 0x020fe20000011406 */
[----:B------:R-:W-:Y:S01]  /*18fa0*/  IMAD.IADD R3, R3, 0x1, R8 ;  /* 0x0000000103037824 */ /* 0x000fe200078e0208 */
[----:B------:R-:W4:Y:S01]  /*18fb0*/  LDC R12, c[0x0][0x2f4] ;  /* 0x0000bd00ff0c7b82 */ /* 0x000f220000000800 */
[----:B------:R-:W-:Y:S02]  /*18fc0*/  IMAD R8, R28, UR6, RZ ;  /* 0x000000061c087c24 */ /* 0x000fe4000f8e02ff */
[----:B------:R-:W-:-:S04]  /*18fd0*/  IMAD.WIDE.U32 R2, R4, UR6, R2 ;  /* 0x0000000604027c25 */ /* 0x000fc8000f8e0002 */
[----:B------:R-:W-:-:S04]  /*18fe0*/  IMAD R8, R4, UR7, R8 ;  /* 0x0000000704087c24 */ /* 0x000fc8000f8e0208 */
[----:B------:R-:W-:Y:S02]  /*18ff0*/  IMAD.IADD R3, R3, 0x1, R8 ;  /* 0x0000000103037824 */ /* 0x000fe400078e0208 */
[----:B------:R-:W-:-:S04]  /*19000*/  IMAD.WIDE.U32 R2, R26, UR8, R2 ;  /* 0x000000081a027c25 */ /* 0x000fc8000f8e0002 */
[----:B------:R-:W-:-:S04]  /*19010*/  IMAD R8, R23, UR4, RZ ;  /* 0x0000000417087c24 */ /* 0x000fc8000f8e02ff */
        /* <DEDUP_REMOVED lines=8> */
[----:B------:R-:W-:-:S04]  /*190a0*/  IMAD.WIDE.U32 R2, R7, UR4, RZ ;  /* 0x0000000407027c25 */ /* 0x000fc8000f8e00ff */
[----:B------:R-:W-:Y:S02]  /*190b0*/  IMAD.IADD R3, R3, 0x1, R8 ;  /* 0x0000000103037824 */ /* 0x000fe400078e0208 */
[----:B------:R-:W-:Y:S02]  /*190c0*/  IMAD R8, R22, UR6, RZ ;  /* 0x0000000616087c24 */ /* 0x000fe4000f8e02ff */
[----:B------:R-:W-:-:S04]  /*190d0*/  IMAD.WIDE.U32 R2, R6, UR6, R2 ;  /* 0x0000000606027c25 */ /* 0x000fc8000f8e0002 */
[----:B------:R-:W-:-:S04]  /*190e0*/  IMAD R8, R6, UR7, R8 ;  /* 0x0000000706087c24 */ /* 0x000fc8000f8e0208 */
[----:B------:R-:W-:Y:S02]  /*190f0*/  IMAD.IADD R3, R3, 0x1, R8 ;  /* 0x0000000103037824 */ /* 0x000fe400078e0208 */
[----:B------:R-:W-:Y:S01]  /*19100*/  IMAD.WIDE.U32 R2, R26, UR8, R2 ;  /* 0x000000081a027c25 */ /* 0x000fe2000f8e0002 */
[----:B------:R-:W-:Y:S02]  /*19110*/  UMOV UR4, 0xffffffff ;  /* 0xffffffff00047882 */ /* 0x000fe40000000000 */
[----:B------:R-:W-:Y:S01]  /*19120*/  IADD3 R19, P0, R2, UR10, RZ ;  /* 0x0000000a02137c10 */ /* 0x000fe2000ff1e0ff */
[----:B---3--:R-:W-:-:S03]  /*19130*/  IMAD R8, R13, 0x2800, R14 ;  /* 0x000028000d087824 */ /* 0x008fc600078e020e */
        /* <DEDUP_REMOVED lines=28> */
.L_x_1346:
        /* <DEDUP_REMOVED lines=11> */
.L_x_1239:
        /* <DEDUP_REMOVED lines=11> */
.L_x_1240:
[----:B------:R2:W-:Y:S01]  /*19460*/  SYNCS.ARRIVE.TRANS64.A1T0 RZ, [R0+URZ+0x13270], RZ ;  /* 0x013270ff00ff79a7 */ /* 0x0005e2000810003f */
[----:B------:R-:W-:Y:S05]  /*19470*/  @!P3 BRA `(.L_x_1241) ;  /* 0x000000000004b947 */ /* 0x000fea0003800000 */
[----:B------:R-:W-:Y:S01]  /*19480*/  BPT.TRAP 0x1 ;  /* 0x000000040000795c */ /* 0x000fe20000300000 */
.L_x_1241:
[----:B------:R-:W3:Y:S01]  /*19490*/  SYNCS.PHASECHK.TRANS64.TRYWAIT P0, [R0+URZ+0x13240], R29 ;  /* 0x0132401d000075a7 */ /* 0x000ee2000800017f */
[----:B------:R-:W-:Y:S04]  /*194a0*/  BSSY B0, `(.L_x_1242) ;  /* 0x0000002000007945 */ /* 0x000fe80003800000 */
[----:B---3--:R-:W-:Y:S05]  /*194b0*/  @!P0 BRA `(.L_x_1243) ;  /* 0x0000004000348947 */ /* 0x008fea0003800000 */
.L_x_1347:
[----:B------:R-:W-:Y:S05]  /*194c0*/  BSYNC B0 ;  /* 0x0000000000007941 */ /* 0x000fea0003800000 */
.L_x_1242:
        /* <DEDUP_REMOVED lines=12> */
[----:B------:R-:W-:Y:S02]  /*19590*/  IMAD R9, R7, UR5, R9 ;  /* 0x0000000507097c24 */ /* 0x000fe4000f8e0209 */
        /* <DEDUP_REMOVED lines=46> */
.L_x_1359:
        /* <DEDUP_REMOVED lines=8> */
.L_x_1245:
        /* <DEDUP_REMOVED lines=11> */
.L_x_1246:
[----:B------:R2:W-:Y:S02]  /*199b0*/  SYNCS.ARRIVE.TRANS64.A1T0 RZ, [R0+URZ+0x13230], RZ ;  /* 0x013230ff00ff79a7 */ /* 0x0005e4000810003f */
[----:B--23--:R-:W-:-:S05]  /*199c0*/  IMAD.U32 R0, RZ, RZ, UR44 ;  /* 0x0000002cff007e24 */ /* 0x00cfca000f8e00ff */
[----:B------:R-:W-:-:S13]  /*199d0*/  ISETP.NE.AND P0, PT, R0, 0x3, PT ;  /* 0x000000030000780c */ /* 0x000fda0003f05270 */
[----:B------:R-:W-:Y:S05]  /*199e0*/  @!P0 BRA `(.L_x_1247) ;  /* 0x0000000000048947 */ /* 0x000fea0003800000 */
[----:B------:R-:W-:Y:S01]  /*199f0*/  BPT.TRAP 0x1 ;  /* 0x000000040000795c */ /* 0x000fe20000300000 */
.L_x_1247:
[----:B------:R-:W-:Y:S01]  /*19a00*/  LOP3.LUT R0, R21, 0x1, RZ, 0x3c, !PT ;  /* 0x0000000115007812 */ /* 0x000fe200078e3cff */
[----:B------:R-:W-:Y:S01]  /*19a10*/  IMAD R2, R20, 0x8, R17 ;  /* 0x0000000814027824 */ /* 0x000fe200078e0211 */
[----:B------:R-:W-:Y:S02]  /*19a20*/  BSSY B0, `(.L_x_1248) ;  /* 0x0000004000007945 */ /* 0x000fe40003800000 */
[----:B------:R-:W-:-:S04]  /*19a30*/  SHF.L.U32 R0, R0, 0x1f, RZ ;  /* 0x0000001f00007819 */ /* 0x000fc800000006ff */
[----:B------:R-:W0:Y:S02]  /*19a40*/  SYNCS.PHASECHK.TRANS64.TRYWAIT P2, [R2+URZ+0x13270], R0 ;  /* 0x01327000020075a7 */ /* 0x000e24000804017f */
[----:B0-----:R-:W-:Y:S05]  /*19a50*/  @!P2 BRA `(.L_x_1249) ;  /* 0x00000040003ca947 */ /* 0x001fea0003800000 */
.L_x_1360:
[----:B------:R-:W-:Y:S05]  /*19a60*/  BSYNC B0 ;  /* 0x0000000000007941 */ /* 0x000fea0003800000 */
.L_x_1248:
[----:B------:R-:W-:-:S05]  /*19a70*/  IMAD.U32 R3, RZ, RZ, UR43 ;  /* 0x0000002bff037e24 */ /* 0x000fca000f8e00ff */
[----:B------:R-:W-:-:S13]  /*19a80*/  ISETP.NE.AND P2, PT, R3, 0x3, PT ;  /* 0x000000030300780c */ /* 0x000fda0003f45270 */
[----:B------:R-:W-:Y:S05]  /*19a90*/  @!P2 BRA `(.L_x_1250) ;  /* 0x000000000004a947 */ /* 0x000fea0003800000 */
[----:B------:R-:W-:Y:S01]  /*19aa0*/  BPT.TRAP 0x1 ;  /* 0x000000040000795c */ /* 0x000fe20000300000 */
.L_x_1250:
[----:B0-----:R-:W-:Y:S01]  /*19ab0*/  SHF.L.U32 R0, R21, 0x1f, RZ ;  /* 0x0000001f15007819 */ /* 0x001fe200000006ff */
[----:B------:R-:W-:-:S03]  /*19ac0*/  IMAD R3, R20, 0x2800, RZ ;  /* 0x0000280014037824 */ /* 0x000fc600078e02ff */
[----:B------:R-:W0:Y:S02]  /*19ad0*/  SYNCS.PHASECHK.TRANS64.TRYWAIT P2, [R2+URZ+0x13260], R0 ;  /* 0x01326000020075a7 */ /* 0x000e24000804017f */
[----:B0-----:R-:W-:Y:S05]  /*19ae0*/  @!P2 BRA `(.L_x_1251) ;  /* 0x00000040002ca947 */ /* 0x001fea0003800000 */
.L_x_1361:
[----:B------:R-:W0:Y:S04]  /*19af0*/  LDL R4, [R1+0x24] ;  /* 0x0000240001047983 */ /* 0x000e280000100800 */
[----:B------:R-:W2:Y:S01]  /*19b00*/  LDL R10, [R1+0x20] ;  /* 0x00002000010a7983 */ /* 0x000ea20000100800 */
[----:B------:R-:W-:Y:S05]  /*19b10*/  WARPSYNC.ALL ;  /* 0x0000000000007948 */ /* 0x000fea0003800000 */
[----:B------:R-:W-:-:S05]  /*19b20*/  IMAD.U32 R12, RZ, RZ, UR43 ;  /* 0x0000002bff0c7e24 */ /* 0x000fca000f8e00ff */
[----:B------:R-:W-:Y:S02]  /*19b30*/  ISETP.NE.AND P2, PT, R12, 0x3, PT ;  /* 0x000000030c00780c */ /* 0x000fe40003f45270 */
[C---:B0-----:R-:W-:Y:S02]  /*19b40*/  LOP3.LUT R0, R3.reuse, R4, RZ, 0xfc, !PT ;  /* 0x0000000403007212 */ /* 0x041fe400078efcff */
[----:B--2---:R-:W-:-:S03]  /*19b50*/  LOP3.LUT R3, R3, R10, RZ, 0xfc, !PT ;  /* 0x0000000a03037212 */ /* 0x004fc600078efcff */
[C---:B------:R-:W-:Y:S02]  /*19b60*/  IMAD.IADD R0, R17.reuse, 0x1, R0 ;  /* 0x0000000111007824 */ /* 0x040fe400078e0200 */
[----:B------:R-:W-:-:S03]  /*19b70*/  IMAD.IADD R3, R17, 0x1, R3 ;  /* 0x0000000111037824 */ /* 0x000fc600078e0203 */
[----:B----4-:R-:W0:Y:S02]  /*19b80*/  LDSM.16.MT88.4 R4, [R0+0x6000] ;  /* 0x006000000004783b */ /* 0x010e240000004200 */
        /* <DEDUP_REMOVED lines=37> */
.L_x_1252:
[----:B--2---:R2:W-:Y:S01]  /*19de0*/  SYNCS.ARRIVE.TRANS64.A1T0 RZ, [R2+URZ+0x13250], RZ ;  /* 0x013250ff02ff79a7 */ /* 0x0045e2000810003f */
[----:B------:R-:W-:Y:S06]  /*19df0*/  BAR.SYNC.DEFER_BLOCKING 0x2, 0x80 ;  /* 0x0082000000007b1d */ /* 0x000fec0000010000 */
[----:B------:R-:W-:Y:S05]  /*19e00*/  @!P0 BRA `(.L_x_1253) ;  /* 0x0000000000048947 */ /* 0x000fea0003800000 */
[----:B------:R-:W-:Y:S01]  /*19e10*/  BPT.TRAP 0x1 ;  /* 0x000000040000795c */ /* 0x000fe20000300000 */
.L_x_1253:
[----:B------:R-:W3:Y:S01]  /*19e20*/  LDL R0, [R1+0x18] ;  /* 0x0000180001007983 */ /* 0x000ee20000100800 */
[----:B--2---:R-:W-:-:S03]  /*19e30*/  VIADD R2, R2, 0x13280 ;  /* 0x0001328002027836 */ /* 0x004fc60000000000 */
[----:B------:R2:W5:Y:S04]  /*19e40*/  LDL R20, [R1] ;  /* 0x0000000001147983 */ /* 0x0005680000100800 */
[----:B------:R2:W5:Y:S01]  /*19e50*/  LDL R21, [R1+0xc] ;  /* 0x00000c0001157983 */ /* 0x0005620000100800 */
[----:B---3--:R-:W-:-:S04]  /*19e60*/  PRMT R2, R0, 0x654, R2 ;  /* 0x0000065400027816 */ /* 0x008fc80000000002 */
[----:B------:R2:W-:Y:S01]  /*19e70*/  SYNCS.ARRIVE.TRANS64.RED.A1T0 RZ, [R2+URZ], RZ ;  /* 0x000000ff02ff79a7 */ /* 0x0005e2000810043f */
[----:B------:R-:W-:Y:S05]  /*19e80*/  @P1 BRA `(.L_x_1254) ;  /* 0xffffffe800d41947 */ /* 0x000fea000383ffff */
.L_x_1234:
[----:B-1----:R-:W2:Y:S01]  /*19e90*/  S2R R0, SR_TID.X ;  /* 0x0000000000007919 */ /* 0x002ea20000002100 */
[----:B------:R-:W-:Y:S01]  /*19ea0*/  BSSY B0, `(.L_x_1255) ;  /* 0x0000012000007945 */ /* 0x000fe20003800000 */
[----:B--2---:R-:W-:Y:S01]  /*19eb0*/  LOP3.LUT R2, R0, 0x7f, RZ, 0xc0, !PT ;  /* 0x0000007f00027812 */ /* 0x004fe200078ec0ff */
[----:B------:R-:W-:-:S03]  /*19ec0*/  IMAD.U32 R0, RZ, RZ, UR44 ;  /* 0x0000002cff007e24 */ /* 0x000fc6000f8e00ff */
[----:B------:R-:W-:Y:S02]  /*19ed0*/  ISETP.NE.AND P1, PT, R2, RZ, PT ;  /* 0x000000ff0200720c */ /* 0x000fe40003f25270 */
[----:B------:R-:W-:-:S11]  /*19ee0*/  ISETP.NE.AND P0, PT, R0, 0x3, PT ;  /* 0x000000030000780c */ /* 0x000fd60003f05270 */
        /* <DEDUP_REMOVED lines=12> */
[----:B0-----:R-:W-:-:S07]  /*19fb0*/  IADD3 R24, R0, UR45, R7 ;  /* 0x0000002d00187c10 */ /* 0x001fce000fffe007 */
.L_x_1256:
[----:B------:R-:W-:Y:S05]  /*19fc0*/  BSYNC B0 ;  /* 0x0000000000007941 */ /* 0x000fea0003800000 */
.L_x_1255:
[----:B------:R-:W-:Y:S05]  /*19fd0*/  @!P0 BRA `(.L_x_1257) ;  /* 0x0000000000048947 */ /* 0x000fea0003800000 */
[----:B------:R-:W-:Y:S01]  /*19fe0*/  BPT.TRAP 0x1 ;  /* 0x000000040000795c */ /* 0x000fe20000300000 */
.L_x_1257:
[----:B------:R-:W2:Y:S04]  /*19ff0*/  LDL R0, [R1+0xc] ;  /* 0x00000c0001007983 */ /* 0x000ea80000100800 */
[----:B------:R-:W0:Y:S01]  /*1a000*/  LDL R2, [R1] ;  /* 0x0000000001027983 */ /* 0x000e220000100800 */
[----:B------:R-:W-:Y:S01]  /*1a010*/  BSSY B0, `(.L_x_1258) ;  /* 0x0000006000007945 */ /* 0x000fe20003800000 */
[----:B--2---:R-:W-:-:S04]  /*1a020*/  LOP3.LUT R0, R0, 0x1, RZ, 0x3c, !PT ;  /* 0x0000000100007812 */ /* 0x004fc800078e3cff */
[----:B------:R-:W-:Y:S01]  /*1a030*/  SHF.L.U32 R0, R0, 0x1f, RZ ;  /* 0x0000001f00007819 */ /* 0x000fe200000006ff */
[----:B0-----:R-:W-:-:S04]  /*1a040*/  IMAD R3, R2, 0x8, R17 ;  /* 0x0000000802037824 */ /* 0x001fc800078e0211 */
[----:B------:R-:W0:Y:S02]  /*1a050*/  SYNCS.PHASECHK.TRANS64.TRYWAIT P1, [R3+URZ+0x13270], R0 ;  /* 0x01327000030075a7 */ /* 0x000e24000802017f */
[----:B0-----:R-:W-:Y:S05]  /*1a060*/  @!P1 BRA `(.L_x_1259) ;  /* 0x0000003800e09947 */ /* 0x001fea0003800000 */
.L_x_1362:
[----:B------:R-:W-:Y:S05]  /*1a070*/  BSYNC B0 ;  /* 0x0000000000007941 */ /* 0x000fea0003800000 */
.L_x_1258:
[----:B------:R-:W-:-:S05]  /*1a080*/  IMAD.U32 R2, RZ, RZ, UR43 ;  /* 0x0000002bff027e24 */ /* 0x000fca000f8e00ff */
[----:B------:R-:W-:-:S13]  /*1a090*/  ISETP.NE.AND P1, PT, R2, 0x3, PT ;  /* 0x000000030200780c */ /* 0x000fda0003f25270 */
[----:B------:R-:W-:Y:S05]  /*1a0a0*/  @!P1 BRA `(.L_x_1260) ;  /* 0x0000000000049947 */ /* 0x000fea0003800000 */
[----:B------:R-:W-:Y:S01]  /*1a0b0*/  BPT.TRAP 0x1 ;  /* 0x000000040000795c */ /* 0x000fe20000300000 */
.L_x_1260:
[----:B0-----:R-:W2:Y:S02]  /*1a0c0*/  LDL R0, [R1+0xc] ;  /* 0x00000c0001007983 */ /* 0x001ea40000100800 */
[----:B--2---:R-:W-:-:S04]  /*1a0d0*/  SHF.L.U32 R0, R0, 0x1f, RZ ;  /* 0x0000001f00007819 */ /* 0x004fc800000006ff */
[----:B------:R-:W0:Y:S02]  /*1a0e0*/  SYNCS.PHASECHK.TRANS64.TRYWAIT P1, [R3+URZ+0x13260], R0 ;  /* 0x01326000030075a7 */ /* 0x000e24000802017f */
[----:B0-----:R-:W-:Y:S05]  /*1a0f0*/  @!P1 BRA `(.L_x_1261) ;  /* 0x0000003800d09947 */ /* 0x001fea0003800000 */
.L_x_1363:
[----:B------:R-:W2:Y:S04]  /*1a100*/  LDL R12, [R1] ;  /* 0x00000000010c7983 */ /* 0x000ea80000100800 */
[----:B------:R-:W0:Y:S04]  /*1a110*/  LDL R4, [R1+0x24] ;  /* 0x0000240001047983 */ /* 0x000e280000100800 */
[----:B------:R-:W3:Y:S01]  /*1a120*/  LDL R10, [R1+0x20] ;  /* 0x00002000010a7983 */ /* 0x000ee20000100800 */
[----:B------:R-:W-:Y:S05]  /*1a130*/  WARPSYNC.ALL ;  /* 0x0000000000007948 */ /* 0x000fea0003800000 */
[----:B------:R-:W-:-:S05]  /*1a140*/  IMAD.U32 R13, RZ, RZ, UR43 ;  /* 0x0000002bff0d7e24 */ /* 0x000fca000f8e00ff */
[----:B------:R-:W-:Y:S01]  /*1a150*/  ISETP.NE.AND P1, PT, R13, 0x3, PT ;  /* 0x000000030d00780c */ /* 0x000fe20003f25270 */
[----:B--2---:R-:W-:-:S05]  /*1a160*/  IMAD R2, R12, 0x2800, RZ ;  /* 0x000028000c027824 */ /* 0x004fca00078e02ff */
[----:B0-----:R-:W-:-:S05]  /*1a170*/  LOP3.LUT R0, R2, R4, RZ, 0xfc, !PT ;  /* 0x0000000402007212 */ /* 0x001fca00078efcff */
[----:B------:R-:W-:-:S05]  /*1a180*/  IMAD.IADD R0, R17, 0x1, R0 ;  /* 0x0000000111007824 */ /* 0x000fca00078e0200 */
        /* <DEDUP_REMOVED lines=40> */
.L_x_1262:
[----:B-1----:R1:W-:Y:S01]  /*1a410*/  SYNCS.ARRIVE.TRANS64.A1T0 RZ, [R3+URZ+0x13250], RZ ;  /* 0x013250ff03ff79a7 */ /* 0x0023e2000810003f */
[----:B------:R-:W-:Y:S06]  /*1a420*/  BAR.SYNC.DEFER_BLOCKING 0x2, 0x80 ;  /* 0x0082000000007b1d */ /* 0x000fec0000010000 */
[----:B------:R-:W-:Y:S05]  /*1a430*/  @!P0 BRA `(.L_x_1263) ;  /* 0x0000000000048947 */ /* 0x000fea0003800000 */
[----:B------:R-:W-:Y:S01]  /*1a440*/  BPT.TRAP 0x1 ;  /* 0x000000040000795c */ /* 0x000fe20000300000 */
.L_x_1263:
[----:B------:R-:W2:Y:S04]  /*1a450*/  LDL R0, [R1+0x18] ;  /* 0x0000180001007983 */ /* 0x000ea80000100800 */
[----:B------:R-:W3:Y:S01]  /*1a460*/  LDL.LU R4, [R1+0xc] ;  /* 0x00000c0001047983 */ /* 0x000ee20000300800 */
[----:B-1----:R-:W-:-:S05]  /*1a470*/  VIADD R3, R3, 0x13280 ;  /* 0x0001328003037836 */ /* 0x002fca0000000000 */
[----:B--2---:R-:W-:Y:S01]  /*1a480*/  PRMT R3, R0, 0x654, R3 ;  /* 0x0000065400037816 */ /* 0x004fe20000000003 */
[----:B------:R-:W-:-:S03]  /*1a490*/  VIADD R0, R12, 0x1 ;  /* 0x000000010c007836 */ /* 0x000fc60000000000 */
[----:B------:R1:W-:Y:S02]  /*1a4a0*/  SYNCS.ARRIVE.TRANS64.RED.A1T0 RZ, [R3+URZ], RZ ;  /* 0x000000ff03ff79a7 */ /* 0x0003e4000810043f */
[----:B------:R-:W-:-:S04]  /*1a4b0*/  ISETP.NE.AND P0, PT, R0, 0x2, PT ;  /* 0x000000020000780c */ /* 0x000fc80003f05270 */
[----:B0-----:R-:W-:Y:S02]  /*1a4c0*/  SEL R2, RZ, 0x1, P0 ;  /* 0x00000001ff027807 */ /* 0x001fe40000000000 */
[----:B------:R-:W-:Y:S02]  /*1a4d0*/  SEL R0, R0, RZ, P0 ;  /* 0x000000ff00007207 */ /* 0x000fe40000000000 */
[----:B---3--:R-:W-:-:S03]  /*1a4e0*/  LOP3.LUT R4, R4, R2, RZ, 0x3c, !PT ;  /* 0x0000000204047212 */ /* 0x008fc600078e3cff */
[----:B------:R1:W-:Y:S04]  /*1a4f0*/  STL [R1], R0 ;  /* 0x0000000001007387 */ /* 0x0003e80000100800 */
[----:B------:R1:W-:Y:S02]  /*1a500*/  STL [R1+0xc], R4 ;  /* 0x00000c0401007387 */ /* 0x0003e40000100800 */
.L_x_1204:
[----:B------:R-:W-:Y:S05]  /*1a510*/  BSYNC B7 ;  /* 0x0000000000077941 */ /* 0x000fea0003800000 */
.L_x_1202:
[----:B------:R-:W-:-:S13]  /*1a520*/  LOP3.LUT P0, RZ, R16, 0x40, RZ, 0xc0, !PT ;  /* 0x0000004010ff7812 */ /* 0x000fda000780c0ff */
[----:B------:R-:W-:Y:S05]  /*1a530*/  @!P0 BRA `(.L_x_1264) ;  /* 0x0000000000288947 */ /* 0x000fea0003800000 */
[----:B------:R-:W1:Y:S08]  /*1a540*/  S2UR UR4, SR_CgaCtaId ;  /* 0x00000000000479c3 */ /* 0x000e700000008800 */
[----:B------:R-:W-:Y:S01]  /*1a550*/  BAR.SYNC.DEFER_BLOCKING 0x5, 0x200 ;  /* 0x0148000000007b1d */ /* 0x000fe20000010000 */
[----:B------:R-:W-:Y:S01]  /*1a560*/  MOV R17, 0x400 ;  /* 0x0000040000117802 */ /* 0x000fe20000000f00 */
[----:B-1----:R-:W-:-:S05]  /*1a570*/  IMAD.U32 R0, RZ, RZ, UR4 ;  /* 0x00000004ff007e24 */ /* 0x002fca000f8e00ff */
[----:B------:R-:W-:Y:S01]  /*1a580*/  LEA R17, R0, R17, 0x18 ;  /* 0x0000001100117211 */ /* 0x000fe200078ec0ff */
[----:B------:R-:W-:Y:S04]  /*1a590*/  STL [R1+0x18], R0 ;  /* 0x0000180001007387 */ /* 0x000fe80000100800 */
[----:B------:R-:W0:Y:S02]  /*1a5a0*/  LDS.128 R24, [R17+0x132d0] ;  /* 0x0132d00011187984 */ /* 0x000e240000000c00 */
[----:B0-----:R-:W-:Y:S01]  /*1a5b0*/  R2UR UR4, R25 ;  /* 0x00000000190472ca */ /* 0x001fe200000e0000 */
[----:B------:R-:W-:Y:S06]  /*1a5c0*/  BAR.ARV 0x4, 0x200 ;  /* 0x0108000000007b1d */ /* 0x000fec0000002000 */
[----:B------:R-:W-:Y:S08]  /*1a5d0*/  BRA `(.L_x_1265) ;  /* 0x0000000800c87947 */ /* 0x000ff00003800000 */
.L_x_1264:
[----:B-1----:R-:W0:Y:S01]  /*1a5e0*/  S2R R0, SR_TID.X ;  /* 0x0000000000007919 */ /* 0x002e220000002100 */
[----:B------:R-:W-:Y:S01]  /*1a5f0*/  ULDC UR4, c[0x0][0xc3c] ;  /* 0x00030f0000047ab9 */ /* 0x000fe20000000800 */
[----:B------:R-:W-:Y:S01]  /*1a600*/  IMAD.MOV.U32 R4, RZ, RZ, RZ ;  /* 0x000000ffff047224 */ /* 0x000fe200078e00ff */
[----:B0-----:R-:W-:-:S04]  /*1a610*/  LOP3.LUT R7, R0, 0x1f, RZ, 0xc0, !PT ;  /* 0x0000001f00077812 */ /* 0x001fc800078ec0ff */
[----:B------:R-:W-:Y:S01]  /*1a620*/  ISETP.NE.AND P0, PT, R7, 0x1f, PT ;  /* 0x0000001f0700780c */ /* 0x000fe20003f05270 */
[----:B------:R-:W-:-:S05]  /*1a630*/  IMAD.IADD R5, R27, 0x1, R7 ;  /* 0x000000011b057824 */ /* 0x000fca00078e0207 */
[----:B------:R-:W-:Y:S01]  /*1a640*/  ISETP.GE.OR P1, PT, R5, UR4, !P0 ;  /* 0x0000000405007c0c */ /* 0x000fe2000c726670 */
[----:B------:R-:W-:-:S12]  /*1a650*/  ULDC UR4, c[0x0][0xc3c] ;  /* 0x00030f0000047ab9 */ /* 0x000fd80000000800 */
[----:B------:R-:W0:Y:S02]  /*1a660*/  @!P1 LDC.64 R2, c[0x0][0xc80] ;  /* 0x00032000ff029b82 */ /* 0x000e240000000a00 */
[----:B0-----:R-:W-:-:S05]  /*1a670*/  @!P1 IMAD.WIDE R2, R5, 0x4, R2 ;  /* 0x0000000405029825 */ /* 0x001fca00078e0202 */
[----:B------:R-:W2:Y:S01]  /*1a680*/  @!P1 LDG.E R4, desc[UR50][R2.64] ;  /* 0x0000003202049981 */ /* 0x000ea2000c1e1900 */
[C---:B------:R-:W-:Y:S02]  /*1a690*/  ISETP.NE.AND P1, PT, R7.reuse, RZ, PT ;  /* 0x000000ff0700720c */ /* 0x040fe40003f25270 */
[C---:B------:R-:W-:Y:S02]  /*1a6a0*/  ISETP.GE.U32.AND P2, PT, R7.reuse, 0x2, PT ;  /* 0x000000020700780c */ /* 0x040fe40003f46070 */
[C---:B------:R-:W-:Y:S02]  /*1a6b0*/  ISETP.GE.U32.AND P3, PT, R7.reuse, 0x4, PT ;  /* 0x000000040700780c */ /* 0x040fe40003f66070 */
[C---:B------:R-:W-:Y:S02]  /*1a6c0*/  ISETP.GE.U32.AND P4, PT, R7.reuse, 0x8, PT ;  /* 0x000000080700780c */ /* 0x040fe40003f86070 */
[----:B------:R-:W-:Y:S02]  /*1a6d0*/  ISETP.GE.U32.AND P5, PT, R7, 0x10, PT ;  /* 0x000000100700780c */ /* 0x000fe40003fa6070 */
[----:B------:R-:W-:Y:S04]  /*1a6e0*/  SHFL.IDX PT, R7, R24, 0x1, 0x1f ;  /* 0x00201f0018077f89 */ /* 0x000fe800000e0000 */
        /* <DEDUP_REMOVED lines=9> */
[----:B------:R-:W-:Y:S04]  /*1a780*/  SHFL.IDX PT, R0, R24, RZ, 0x1f ;  /* 0x00001fff18007589 */ /* 0x000fe800000e0000 */
        /* <DEDUP_REMOVED lines=11> */
[----:B------:R-:W-:Y:S05]  /*1a840*/  @P6 BRA `(.L_x_1266) ;  /* 0x0000000000906947 */ /* 0x000fea0003800000 */
.L_x_1270:
[----:B------:R-:W-:-:S05]  /*1a850*/  VIADD R27, R27, 0x1f ;  /* 0x0000001f1b1b7836 */ /* 0x000fca0000000000 */
[----:B------:R-:W-:-:S13]  /*1a860*/  ISETP.GE.AND P6, PT, R27, UR4, PT ;  /* 0x000000041b007c0c */ /* 0x000fda000bfc6270 */
[----:B------:R-:W-:Y:S05]  /*1a870*/  @P6 BRA `(.L_x_1267) ;  /* 0x0000000400e06947 */ /* 0x000fea0003800000 */
[----:B------:R-:W0:Y:S01]  /*1a880*/  S2R R2, SR_TID.X ;  /* 0x0000000000027919 */ /* 0x000e220000002100 */
[----:B------:R-:W-:Y:S01]  /*1a890*/  BSSY B0, `(.L_x_1268) ;  /* 0x0000009000007945 */ /* 0x000fe20003800000 */
[----:B------:R-:W-:Y:S01]  /*1a8a0*/  IMAD.MOV.U32 R4, RZ, RZ, RZ ;  /* 0x000000ffff047224 */ /* 0x000fe200078e00ff */
[----:B0-----:R-:W-:-:S05]  /*1a8b0*/  LOP3.LUT R2, R2, 0x1f, RZ, 0xc0, !PT ;  /* 0x0000001f02027812 */ /* 0x001fca00078ec0ff */
[----:B------:R-:W-:-:S05]  /*1a8c0*/  IMAD.IADD R5, R27, 0x1, R2 ;  /* 0x000000011b057824 */ /* 0x000fca00078e0202 */
[----:B------:R-:W-:-:S13]  /*1a8d0*/  ISETP.GE.OR P6, PT, R5, UR4, !P0 ;  /* 0x0000000405007c0c */ /* 0x000fda000c7c6670 */
[----:B------:R-:W-:Y:S05]  /*1a8e0*/  @P6 BRA `(.L_x_1269) ;  /* 0x00000000000c6947 */ /* 0x000fea0003800000 */
[----:B------:R-:W0:Y:S02]  /*1a8f0*/  LDC.64 R2, c[0x0][0xc80] ;  /* 0x00032000ff027b82 */ /* 0x000e240000000a00 */
[----:B0-----:R-:W-:-:S05]  /*1a900*/  IMAD.WIDE R2, R5, 0x4, R2 ;  /* 0x0000000405027825 */ /* 0x001fca00078e0202 */
[----:B------:R0:W5:Y:S02]  /*1a910*/  LDG.E R4, desc[UR50][R2.64] ;  /* 0x0000003202047981 */ /* 0x000164000c1e1900 */
.L_x_1269:
[----:B------:R-:W-:Y:S05]  /*1a920*/  BSYNC B0 ;  /* 0x0000000000007941 */ /* 0x000fea0003800000 */
.L_x_1268:
        /* <DEDUP_REMOVED lines=21> */
[----:B------:R-:W-:-:S07]  /*1aa80*/  IMAD.MOV.U32 R8, RZ, RZ, R10 ;  /* 0x000000ffff087224 */ /* 0x000fce00078e000a */
.L_x_1266:
        /* <DEDUP_REMOVED lines=8> */
[----:B------:R0:W5:Y:S01]  /*1ab10*/  LDG.E R10, desc[UR50][R2.64] ;  /* 0x00000032020a7981 */ /* 0x000162000c1e1900 */
[----:B------:R-:W-:Y:S01]  /*1ab20*/  ISETP.NE.AND P0, PT, R8, RZ, PT ;  /* 0x000000ff0800720c */ /* 0x000fe20003f05270 */
[----:B------:R-:W-:Y:S02]  /*1ab30*/  IMAD.MOV.U32 R9, RZ, RZ, RZ ;  /* 0x000000ffff097224 */ /* 0x000fe400078e00ff */
[----:B------:R-:W1:Y:S02]  /*1ab40*/  SHFL.IDX PT, R4, R4, R7, 0x1f ;  /* 0x00001f0704047589 */ /* 0x000e6400000e0000 */
[----:B-1----:R-:W-:-:S08]  /*1ab50*/  R2UR UR7, R4 ;  /* 0x00000000040772ca */ /* 0x002fd000000e0000 */
[----:B0-----:R-:W-:Y:S07]  /*1ab60*/  @!P0 BRA `(.L_x_1271) ;  /* 0x0000000000088947 */ /* 0x001fee0003800000 */
[----:B------:R-:W-:-:S05]  /*1ab70*/  VIADD R7, R7, 0xffffffff ;  /* 0xffffffff07077836 */ /* 0x000fca0000000000 */
[----:B------:R0:W1:Y:S02]  /*1ab80*/  SHFL.IDX PT, R9, R6, R7, 0x1f ;  /* 0x00001f0706097589 */ /* 0x00006400000e0000 */
.L_x_1271:
[----:B-----5:R-:W-:Y:S02]  /*1ab90*/  IMAD R4, R10, UR7, RZ ;  /* 0x000000070a047c24 */ /* 0x020fe4000f8e02ff */
[----:B-1----:R-:W-:Y:S02]  /*1aba0*/  IMAD R24, R9, R5, R24 ;  /* 0x0000000509187224 */ /* 0x002fe400078e0218 */
[----:B------:R-:W-:Y:S01]  /*1abb0*/  IMAD.MOV.U32 R2, RZ, RZ, RZ ;  /* 0x000000ffff027224 */ /* 0x000fe200078e00ff */
[----:B0-----:R-:W-:-:S04]  /*1abc0*/  IABS R6, R4 ;  /* 0x0000000400067213 */ /* 0x001fc80000000000 */
[----:B------:R-:W0:Y:S08]  /*1abd0*/  I2F.RP R7, R6 ;  /* 0x0000000600077306 */ /* 0x000e300000209400 */
[----:B0-----:R-:W0:Y:S02]  /*1abe0*/  MUFU.RCP R7, R7 ;  /* 0x0000000700077308 */ /* 0x001e240000001000 */
[----:B0-----:R-:W-:-:S06]  /*1abf0*/  VIADD R8, R7, 0xffffffe ;  /* 0x0ffffffe07087836 */ /* 0x001fcc0000000000 */
[----:B------:R-:W0:Y:S02]  /*1ac00*/  F2I.FTZ.U32.TRUNC.NTZ R3, R8 ;  /* 0x0000000800037305 */ /* 0x000e24000021f000 */
[----:B0-----:R-:W-:-:S04]  /*1ac10*/  IMAD.MOV R11, RZ, RZ, -R3 ;  /* 0x000000ffff0b7224 */ /* 0x001fc800078e0a03 */
[----:B------:R-:W-:-:S04]  /*1ac20*/  IMAD R9, R11, R6, RZ ;  /* 0x000000060b097224 */ /* 0x000fc800078e02ff */
[----:B------:R-:W-:-:S04]  /*1ac30*/  IMAD.HI.U32 R2, R3, R9, R2 ;  /* 0x0000000903027227 */ /* 0x000fc800078e0002 */
[----:B------:R-:W-:Y:S01]  /*1ac40*/  IMAD.IADD R3, R0, 0x1, -R24 ;  /* 0x0000000100037824 */ /* 0x000fe200078e0a18 */
[----:B------:R-:W-:-:S04]  /*1ac50*/  IABS R0, R4 ;  /* 0x0000000400007213 */ /* 0x000fc80000000000 */
[----:B------:R-:W-:Y:S01]  /*1ac60*/  IABS R9, R3 ;  /* 0x0000000300097213 */ /* 0x000fe20000000000 */
[----:B------:R-:W-:-:S04]  /*1ac70*/  IMAD.MOV R0, RZ, RZ, -R0 ;  /* 0x000000ffff007224 */ /* 0x000fc800078e0a00 */
[----:B------:R-:W-:-:S04]  /*1ac80*/  IMAD.HI.U32 R7, R2, R9, RZ ;  /* 0x0000000902077227 */ /* 0x000fc800078e00ff */
[----:B------:R-:W-:Y:S01]  /*1ac90*/  IMAD R9, R7, R0, R9 ;  /* 0x0000000007097224 */ /* 0x000fe200078e0209 */
[----:B------:R-:W-:-:S04]  /*1aca0*/  LOP3.LUT R0, R3, R4, RZ, 0x3c, !PT ;  /* 0x0000000403007212 */ /* 0x000fc800078e3cff */
[----:B------:R-:W-:Y:S02]  /*1acb0*/  ISETP.GT.U32.AND P1, PT, R6, R9, PT ;  /* 0x000000090600720c */ /* 0x000fe40003f24070 */
[----:B------:R-:W-:-:S11]  /*1acc0*/  ISETP.GE.AND P2, PT, R0, RZ, PT ;  /* 0x000000ff0000720c */ /* 0x000fd60003f46270 */
[----:B------:R-:W-:Y:S02]  /*1acd0*/  @!P1 IMAD.IADD R9, R9, 0x1, -R6 ;  /* 0x0000000109099824 */ /* 0x000fe400078e0a06 */
[----:B------:R-:W-:Y:S01]  /*1ace0*/  @!P1 VIADD R7, R7, 0x1 ;  /* 0x0000000107079836 */ /* 0x000fe20000000000 */
[----:B------:R-:W-:Y:S02]  /*1acf0*/  ISETP.NE.AND P1, PT, R4, RZ, PT ;  /* 0x000000ff0400720c */ /* 0x000fe40003f25270 */
[----:B------:R-:W-:-:S13]  /*1ad00*/  ISETP.GE.U32.AND P0, PT, R9, R6, PT ;  /* 0x000000060900720c */ /* 0x000fda0003f06070 */
[----:B------:R-:W-:-:S04]  /*1ad10*/  @P0 VIADD R7, R7, 0x1 ;  /* 0x0000000107070836 */ /* 0x000fc80000000000 */
        /* <DEDUP_REMOVED lines=11> */
[----:B------:R-:W-:Y:S02]  /*1add0*/  IABS R2, UR9 ;  /* 0x0000000900027c13 */ /* 0x000fe40008000000 */
[----:B------:R-:W-:Y:S02]  /*1ade0*/  IABS R3, UR9 ;  /* 0x0000000900037c13 */ /* 0x000fe40008000000 */
[----:B------:R-:W0:Y:S01]  /*1adf0*/  I2F.RP R5, R2 ;  /* 0x0000000200057306 */ /* 0x000e220000209400 */
[----:B------:R-:W-:Y:S02]  /*1ae00*/  R2UR UR6, R2 ;  /* 0x00000000020672ca */ /* 0x000fe400000e0000 */
[----:B------:R-:W-:-:S05]  /*1ae10*/  IMAD.MOV R3, RZ, RZ, -R3 ;  /* 0x000000ffff037224 */ /* 0x000fca00078e0a03 */
[----:B0-----:R-:W0:Y:S02]  /*1ae20*/  MUFU.RCP R5, R5 ;  /* 0x0000000500057308 */ /* 0x001e240000001000 */
[----:B0-----:R-:W-:-:S06]  /*1ae30*/  VIADD R6, R5, 0xffffffe ;  /* 0x0ffffffe05067836 */ /* 0x001fcc0000000000 */
[----:B------:R-:W0:Y:S02]  /*1ae40*/  F2I.FTZ.U32.TRUNC.NTZ R6, R6 ;  /* 0x0000000600067305 */ /* 0x000e24000021f000 */
[----:B0-----:R-:W-:-:S13]  /*1ae50*/  R2UR UR5, R6 ;  /* 0x00000000060572ca */ /* 0x001fda00000e0000 */
[----:B------:R-:W-:-:S04]  /*1ae60*/  UIADD3 UR4, URZ, -UR5, URZ ;  /* 0x800000053f047290 */ /* 0x000fc8000fffe03f */
[----:B------:R-:W-:-:S03]  /*1ae70*/  UIMAD UR6, UR4, UR6, URZ ;  /* 0x00000006040672a4 */ /* 0x000fc6000f8e023f */
[----:B------:R-:W-:Y:S02]  /*1ae80*/  UMOV UR4, URZ ;  /* 0x0000003f00047c82 */ /* 0x000fe40008000000 */
[----:B------:R-:W-:-:S04]  /*1ae90*/  UIMAD.WIDE.U32 UR4, UR5, UR6, UR4 ;  /* 0x00000006050472a5 */ /* 0x000fc8000f8e0004 */
[----:B------:R-:W-:-:S06]  /*1aea0*/  UIMAD.WIDE.U32 UR4, UR5, UR8, URZ ;  /* 0x00000008050472a5 */ /* 0x000fcc000f8e003f */
[----:B------:R-:W-:Y:S01]  /*1aeb0*/  IMAD.U32 R4, RZ, RZ, UR5 ;  /* 0x00000005ff047e24 */ /* 0x000fe2000f8e00ff */
[----:B------:R-:W-:-:S03]  /*1aec0*/  R2UR UR4, R7 ;  /* 0x00000000070472ca */ /* 0x000fc600000e0000 */
[----:B------:R-:W-:-:S05]  /*1aed0*/  IMAD R3, R3, R4, UR8 ;  /* 0x0000000803037e24 */ /* 0x000fca000f8e0204 */
[----:B------:R-:W-:-:S05]  /*1aee0*/  ISETP.GT.U32.AND P0, PT, R2, R3, PT ;  /* 0x000000030200720c */ /* 0x000fca0003f04070 */
[----:B------:R-:W-:-:S08]  /*1aef0*/  ULOP3.LUT UR4, UR4, UR9, URZ, 0x3c, !UPT ;  /* 0x0000000904047292 */ /* 0x000fd0000f8e3c3f */
[----:B------:R-:W-:Y:S01]  /*1af00*/  VOTEU.ANY UP1, P0 ;  /* 0x00000000003f7886 */ /* 0x000fe20000020100 */
[----:B------:R-:W-:-:S04]  /*1af10*/  PLOP3.LUT P0, PT, PT, PT, UP1, 0x80, 0x0 ;  /* 0x000000000000781c */ /* 0x000fc80003f0f018 */
[----:B------:R-:W-:Y:S02]  /*1af20*/  @!UP1 UIADD3 UR5, UR5, 0x1, URZ ;  /* 0x0000000105059890 */ /* 0x000fe4000fffe03f */
[----:B------:R-:W-:-:S07]  /*1af30*/  UISETP.GE.AND UP1, UPT, UR4, URZ, UPT ;  /* 0x0000003f0400728c */ /* 0x000fce000bf26270 */
[----:B------:R-:W-:-:S05]  /*1af40*/  @!P0 IMAD.IADD R3, R3, 0x1, -R2 ;  /* 0x0000000103038824 */ /* 0x000fca00078e0a02 */
[----:B------:R-:W-:Y:S01]  /*1af50*/  ISETP.GE.U32.AND P0, PT, R3, R2, PT ;  /* 0x000000020300720c */ /* 0x000fe20003f06070 */
[----:B------:R-:W-:-:S12]  /*1af60*/  IMAD R3, RZ, RZ, -UR9 ;  /* 0x80000009ff037e24 */ /* 0x000fd8000f8e02ff */
        /* <DEDUP_REMOVED lines=9> */
.L_x_1267:
[----:B------:R-:W0:Y:S01]  /*1b000*/  LDC R27, c[0x0][0xc3c] ;  /* 0x00030f00ff1b7b82 */ /* 0x000e220000000800 */
[----:B------:R-:W-:Y:S01]  /*1b010*/  IMAD.MOV.U32 R24, RZ, RZ, R0 ;  /* 0x000000ffff187224 */ /* 0x000fe200078e0000 */
[----:B------:R-:W-:Y:S01]  /*1b020*/  UMOV UR4, URZ ;  /* 0x0000003f00047c82 */ /* 0x000fe20008000000 */
[----:B------:R-:W-:-:S07]  /*1b030*/  IMAD.MOV.U32 R26, RZ, RZ, RZ ;  /* 0x000000ffff1a7224 */ /* 0x000fce00078e00ff */
.L_x_1272:
[----:B------:R1:W2:Y:S01]  /*1b040*/  LDL R2, [R1+0x18] ;  /* 0x0000180001027983 */ /* 0x0002a20000100800 */
[----:B------:R-:W3:Y:S02]  /*1b050*/  S2R R0, SR_TID.X ;  /* 0x0000000000007919 */ /* 0x000ee40000002100 */
[----:B---3--:R-:W-:Y:S01]  /*1b060*/  LOP3.LUT R0, R0, 0x1f, RZ, 0xc0, !PT ;  /* 0x0000001f00007812 */ /* 0x008fe200078ec0ff */
[----:B------:R-:W-:Y:S03]  /*1b070*/  BAR.SYNC.DEFER_BLOCKING 0x4, 0x200 ;  /* 0x0108000000007b1d */ /* 0x000fe60000010000 */
[----:B------:R-:W-:Y:S01]  /*1b080*/  ISETP.NE.AND P0, PT, R0, RZ, PT ;  /* 0x000000ff0000720c */ /* 0x000fe20003f05270 */
[----:B------:R-:W-:-:S12]  /*1b090*/  IMAD.U32 R25, RZ, RZ, UR4 ;  /* 0x00000004ff197e24 */ /* 0x000fd8000f8e00ff */
[----:B------:R-:W-:Y:S01]  /*1b0a0*/  @!P0 MOV R0, 0x400 ;  /* 0x0000040000008802 */ /* 0x000fe20000000f00 */
[----:B--2---:R-:W2:Y:S03]  /*1b0b0*/  @!P0 S2R R2, SR_CgaCtaId ;  /* 0x0000000000028919 */ /* 0x004ea60000008800 */
[----:B--2---:R-:W-:Y:S01]  /*1b0c0*/  @!P0 LEA R17, R2, R0, 0x18 ;  /* 0x0000000002118211 */ /* 0x004fe200078ec0ff */
[----:B------:R1:W-:Y:S04]  /*1b0d0*/  @!P0 STL [R1+0x18], R2 ;  /* 0x0000180201008387 */ /* 0x0003e80000100800 */
[----:B0-----:R1:W-:Y:S01]  /*1b0e0*/  @!P0 STS.128 [R17+0x132d0], R24 ;  /* 0x0132d01811008388 */ /* 0x0013e20000000c00 */
[----:B------:R-:W-:Y:S06]  /*1b0f0*/  BAR.ARV 0x5, 0x200 ;  /* 0x0148000000007b1d */ /* 0x000fec0000002000 */
.L_x_1265:
[----:B------:R-:W-:Y:S02]  /*1b100*/  ULDC UR5, c[0x0][0xc3c] ;  /* 0x00030f0000057ab9 */ /* 0x000fe40000000800 */
[----:B------:R-:W-:-:S13]  /*1b110*/  ISETP.GE.AND P0, PT, R27, UR5, PT ;  /* 0x000000051b007c0c */ /* 0x000fda000bf06270 */
[----:B------:R-:W-:Y:S05]  /*1b120*/  @!P0 BRA `(.L_x_1273) ;  /* 0xffffffa800748947 */ /* 0x000fea000383ffff */
.L_x_1192:
[----:B------:R-:W2:Y:S01]  /*1b130*/  LDL.LU R0, [R1+0x30] ;  /* 0x0000300001007983 */ /* 0x000ea20000300800 */
[----:B------:R-:W-:Y:S01]  /*1b140*/  BSSY B0, `(.L_x_1274) ;  /* 0x000000b000007945 */ /* 0x000fe20003800000 */
[----:B------:R-:W0:Y:S01]  /*1b150*/  S2R R5, SR_CgaCtaId ;  /* 0x0000000000057919 */ /* 0x000e220000008800 */
[----:B--2---:R-:W-:-:S05]  /*1b160*/  VIADD R0, R0, 0x1 ;  /* 0x0000000100007836 */ /* 0x004fca0000000000 */
[----:B-1----:R-:W-:-:S04]  /*1b170*/  LEA.HI R2, R0, R0, RZ, 0x1 ;  /* 0x0000000000027211 */ /* 0x002fc800078f08ff */
[----:B------:R-:W-:Y:S02]  /*1b180*/  LOP3.LUT R3, R2, 0xfffffffe, RZ, 0xc0, !PT ;  /* 0xfffffffe02037812 */ /* 0x000fe400078ec0ff */
[----:B------:R-:W-:-:S03]  /*1b190*/  MOV R2, 0x400 ;  /* 0x0000040000027802 */ /* 0x000fc60000000f00 */
[----:B------:R-:W-:Y:S01]  /*1b1a0*/  IMAD.IADD R0, R0, 0x1, -R3 ;  /* 0x0000000100007824 */ /* 0x000fe200078e0a03 */
[----:B0-----:R-:W-:-:S04]  /*1b1b0*/  LEA R5, R5, R2, 0x18 ;  /* 0x0000000205057211 */ /* 0x001fc800078ec0ff */
[----:B------:R-:W-:-:S04]  /*1b1c0*/  SHF.L.U32 R0, R0, 0x1f, RZ ;  /* 0x0000001f00007819 */ /* 0x000fc800000006ff */
[----:B------:R-:W0:Y:S02]  /*1b1d0*/  SYNCS.PHASECHK.TRANS64.TRYWAIT P0, [R5+URZ+0x13220], R0 ;  /* 0x01322000050075a7 */ /* 0x000e24000800017f */
[----:B0-----:R-:W-:Y:S05]  /*1b1e0*/  @!P0 BRA `(.L_x_1275) ;  /* 0x0000002800a88947 */ /* 0x001fea0003800000 */
.L_x_1364:
[----:B------:R-:W-:Y:S05]  /*1b1f0*/  BSYNC B0 ;  /* 0x0000000000007941 */ /* 0x000fea0003800000 */
.L_x_1274:
[----:B------:R-:W-:-:S03]  /*1b200*/  UMOV UR4, 0xffffffff ;  /* 0xffffffff00047882 */ /* 0x000fc60000000000 */
[----:B------:R-:W-:Y:S05]  /*1b210*/  BRA.DIV UR4, `(.L_x_1276) ;  /* 0x0000002a04b07947 */ /* 0x000fea000b800000 */
[----:B0-----:R-:W0:Y:S02]  /*1b220*/  S2R R0, SR_TID.X ;  /* 0x0000000000007919 */ /* 0x001e240000002100 */
[----:B0-----:R-:W-:-:S04]  /*1b230*/  SHF.R.U32.HI R0, RZ, 0x5, R0 ;  /* 0x00000005ff007819 */ /* 0x001fc80000011600 */
[----:B------:R-:W-:-:S05]  /*1b240*/  LOP3.LUT R0, R0, 0x3, RZ, 0xc0, !PT ;  /* 0x0000000300007812 */ /* 0x000fca00078ec0ff */
[----:B------:R0:W1:Y:S02]  /*1b250*/  SHFL.IDX PT, R14, R0, RZ, 0x1f ;  /* 0x00001fff000e7589 */ /* 0x00006400000e0000 */
.L_x_1367:
[----:B-1----:R-:W-:Y:S01]  /*1b260*/  ISETP.NE.AND P0, PT, R14, RZ, PT ;  /* 0x000000ff0e00720c */ /* 0x002fe20003f05270 */
[----:B------:R-:W-:-:S12]  /*1b270*/  BSSY B0, `(.L_x_1277) ;  /* 0x000002f000007945 */ /* 0x000fd80003800000 */
[----:B------:R-:W-:Y:S05]  /*1b280*/  @P0 BRA `(.L_x_1278) ;  /* 0x0000000000b40947 */ /* 0x000fea0003800000 */
[----:B------:R-:W-:-:S03]  /*1b290*/  UMOV UR4, 0xffffffff ;  /* 0xffffffff00047882 */ /* 0x000fc60000000000 */
[----:B------:R-:W-:Y:S05]  /*1b2a0*/  BRA.DIV UR4, `(.L_x_1279) ;  /* 0x0000002a04c07947 */ /* 0x000fea000b800000 */
[----:B------:R-:W-:-:S13]  /*1b2b0*/  ELECT P6, URZ, PT ;  /* 0x00000000003f782f */ /* 0x000fda00038c0000 */
.L_x_1370:
[----:B------:R-:W-:Y:S05]  /*1b2c0*/  @!P6 BRA `(.L_x_1278) ;  /* 0x0000000000a4e947 */ /* 0x000fea0003800000 */
[----:B------:R-:W-:-:S06]  /*1b2d0*/  ULOP3.LUT UR4, UR39, 0x2, URZ, 0xfc, !UPT ;  /* 0x0000000227047892 */ /* 0x000fcc000f8efc3f */
[----:B0-----:R-:W-:-:S05]  /*1b2e0*/  IMAD.U32 R0, RZ, RZ, UR4 ;  /* 0x00000004ff007e24 */ /* 0x001fca000f8e00ff */
[----:B------:R-:W-:-:S13]  /*1b2f0*/  ISETP.NE.AND P0, PT, R0, 0x3, PT ;  /* 0x000000030000780c */ /* 0x000fda0003f05270 */
[----:B------:R-:W-:Y:S05]  /*1b300*/  @!P0 BRA `(.L_x_1280) ;  /* 0x0000000000048947 */ /* 0x000fea0003800000 */
[----:B------:R-:W-:Y:S01]  /*1b310*/  BPT.TRAP 0x1 ;  /* 0x000000040000795c */ /* 0x000fe20000300000 */
.L_x_1280:
[----:B------:R-:W2:Y:S04]  /*1b320*/  LDL R2, [R1+0xc] ;  /* 0x00000c0001027983 */ /* 0x000ea80000100800 */
[----:B------:R-:W3:Y:S01]  /*1b330*/  LDL.LU R0, [R1] ;  /* 0x0000000001007983 */ /* 0x000ee20000300800 */
[----:B--2---:R-:W-:Y:S01]  /*1b340*/  SHF.L.U32 R3, R2, 0x1f, RZ ;  /* 0x0000001f02037819 */ /* 0x004fe200000006ff */
[C---:B---3--:R-:W-:Y:S02]  /*1b350*/  IMAD R4, R0.reuse, 0x8, R5 ;  /* 0x0000000800047824 */ /* 0x048fe400078e0205 */
[----:B------:R-:W-:Y:S02]  /*1b360*/  VIADD R0, R0, 0x1 ;  /* 0x0000000100007836 */ /* 0x000fe40000000000 */
[----:B------:R-:W0:Y:S03]  /*1b370*/  SYNCS.PHASECHK.TRANS64.TRYWAIT P1, [R4+URZ+0x13240], R3 ;  /* 0x01324003040075a7 */ /* 0x000e26000802017f */
[----:B------:R-:W-:-:S04]  /*1b380*/  ISETP.NE.AND P2, PT, R0, 0x2, PT ;  /* 0x000000020000780c */ /* 0x000fc80003f45270 */
[----:B------:R-:W-:Y:S01]  /*1b390*/  SEL R2, RZ, 0x1, P2 ;  /* 0x00000001ff027807 */ /* 0x000fe20001000000 */
[----:B0-----:R-:W-:Y:S08]  /*1b3a0*/  @!P1 BRA `(.L_x_1281) ;  /* 0x0000002800a09947 */ /* 0x001ff00003800000 */
.L_x_1371:
[----:B------:R-:W2:Y:S01]  /*1b3b0*/  LDL.LU R6, [R1+0xc] ;  /* 0x00000c0001067983 */ /* 0x000ea20000300800 */
[----:B------:R-:W-:Y:S02]  /*1b3c0*/  SEL R0, R0, RZ, P2 ;  /* 0x000000ff00007207 */ /* 0x000fe40001000000 */
[----:B--2---:R-:W-:Y:S01]  /*1b3d0*/  LOP3.LUT R2, R6, R2, RZ, 0x3c, !PT ;  /* 0x0000000206027212 */ /* 0x004fe200078e3cff */
[----:B------:R-:W-:Y:S06]  /*1b3e0*/  @!P0 BRA `(.L_x_1282) ;  /* 0x0000000000048947 */ /* 0x000fec0003800000 */
[----:B------:R-:W-:Y:S01]  /*1b3f0*/  BPT.TRAP 0x1 ;  /* 0x000000040000795c */ /* 0x000fe20000300000 */
.L_x_1282:
[----:B------:R-:W-:Y:S01]  /*1b400*/  IMAD R5, R0, 0x8, R5 ;  /* 0x0000000800057824 */ /* 0x000fe200078e0205 */
[----:B------:R-:W-:-:S04]  /*1b410*/  SHF.L.U32 R0, R2, 0x1f, RZ ;  /* 0x0000001f02007819 */ /* 0x000fc800000006ff */
[----:B------:R-:W1:Y:S02]  /*1b420*/  SYNCS.PHASECHK.TRANS64.TRYWAIT P1, [R5+URZ+0x13240], R0 ;  /* 0x01324000050075a7 */ /* 0x000e64000802017f */
[----:B-1----:R-:W-:Y:S05]  /*1b430*/  @!P1 BRA `(.L_x_1283) ;  /* 0x0000002800909947 */ /* 0x002fea0003800000 */
.L_x_1372:
[----:B------:R-:W-:Y:S05]  /*1b440*/  @!P0 BRA `(.L_x_1284) ;  /* 0x0000000000048947 */ /* 0x000fea0003800000 */
[----:B------:R-:W-:Y:S01]  /*1b450*/  BPT.TRAP 0x1 ;  /* 0x000000040000795c */ /* 0x000fe20000300000 */
.L_x_1284:
[----:B------:R-:W2:Y:S02]  /*1b460*/  SYNCS.PHASECHK.TRANS64.TRYWAIT P1, [R4+URZ+0x13260], R3 ;  /* 0x01326003040075a7 */ /* 0x000ea4000802017f */
[----:B--2---:R-:W-:Y:S05]  /*1b470*/  @!P1 BRA `(.L_x_1285) ;  /* 0x0000002800949947 */ /* 0x004fea0003800000 */
.L_x_1373:
[----:B------:R-:W-:Y:S05]  /*1b480*/  @!P0 BRA `(.L_x_1286) ;  /* 0x0000000000048947 */ /* 0x000fea0003800000 */
[----:B------:R-:W-:Y:S01]  /*1b490*/  BPT.TRAP 0x1 ;  /* 0x000000040000795c */ /* 0x000fe20000300000 */
.L_x_1286:
[----:B------:R-:W3:Y:S02]  /*1b4a0*/  SYNCS.PHASECHK.TRANS64.TRYWAIT P1, [R5+URZ+0x13260], R0 ;  /* 0x01326000050075a7 */ /* 0x000ee4000802017f */
[----:B---3--:R-:W-:Y:S05]  /*1b4b0*/  @!P1 BRA `(.L_x_1287) ;  /* 0x0000002800989947 */ /* 0x008fea0003800000 */
.L_x_1374:
[----:B------:R-:W-:Y:S05]  /*1b4c0*/  @!P0 BRA `(.L_x_1288) ;  /* 0x0000000000048947 */ /* 0x000fea0003800000 */
[----:B------:R-:W-:Y:S01]  /*1b4d0*/  BPT.TRAP 0x1 ;  /* 0x000000040000795c */ /* 0x000fe20000300000 */
.L_x_1288:
[----:B------:R-:W4:Y:S02]  /*1b4e0*/  SYNCS.PHASECHK.TRANS64.TRYWAIT P1, [R4+URZ+0x13280], R3 ;  /* 0x01328003040075a7 */ /* 0x000f24000802017f */
[----:B----4-:R-:W-:Y:S05]  /*1b4f0*/  @!P1 BRA `(.L_x_1289) ;  /* 0x00000028009c9947 */ /* 0x010fea0003800000 */
.L_x_1375:
[----:B------:R-:W-:Y:S05]  /*1b500*/  @!P0 BRA `(.L_x_1290) ;  /* 0x0000000000048947 */ /* 0x000fea0003800000 */
[----:B------:R-:W-:Y:S01]  /*1b510*/  BPT.TRAP 0x1 ;  /* 0x000000040000795c */ /* 0x000fe20000300000 */
.L_x_1290:
[----:B------:R0:W0:Y:S02]  /*1b520*/  SYNCS.PHASECHK.TRANS64.TRYWAIT P0, [R5+URZ+0x13280], R0 ;  /* 0x01328000050075a7 */ /* 0x000024000800017f */
[----:B0-----:R-:W-:Y:S05]  /*1b530*/  @!P0 NANOSLEEP.SYNCS 0x989680 ;  /* 0x009896800000895d */ /* 0x001fea0003900000 */
[----:B------:R-:W0:Y:S02]  /*1b540*/  @!P0 SYNCS.PHASECHK.TRANS64 P0, [R5+URZ+0x13280], R0 ;  /* 0x01328000050085a7 */ /* 0x000e24000800007f */
[----:B0-----:R-:W-:Y:S05]  /*1b550*/  @!P0 BRA `(.L_x_1290) ;  /* 0xfffffffc00f08947 */ /* 0x001fea000383ffff */
.L_x_1278:
[----:B------:R-:W-:Y:S05]  /*1b560*/  BSYNC B0 ;  /* 0x0000000000007941 */ /* 0x000fea0003800000 */
.L_x_1277:
[----:B------:R-:W-:Y:S05]  /*1b570*/  EXIT ;  /* 0x000000000000794d */ /* 0x000fea0003800000 */
.L_x_1099:
[----:B0-----:R-:W-:-:S04]  /*1b580*/  IMAD.U32 R3, RZ, RZ, UR45 ;  /* 0x0000002dff037e24 */ /* 0x001fc8000f8e00ff */
[----:B------:R0:W1:Y:S03]  /*1b590*/  SYNCS.PHASECHK.TRANS64.TRYWAIT P1, [R3+URZ+0x13200], R8 ;  /* 0x01320008030075a7 */ /* 0x000066000802017f */
[----:B-1----:R-:W-:Y:S05]  /*1b5a0*/  @!P1 NANOSLEEP.SYNCS 0x989680 ;  /* 0x009896800000995d */ /* 0x002fea0003900000 */
[----:B------:R-:W1:Y:S02]  /*1b5b0*/  @!P1 SYNCS.PHASECHK.TRANS64 P1, [R3+URZ+0x13200], R8 ;  /* 0x01320008030095a7 */ /* 0x000e64000802007f */
[----:B-1----:R-:W-:Y:S05]  /*1b5c0*/  @!P1 BRA `(.L_x_1099) ;  /* 0xfffffffc00ec9947 */ /* 0x002fea000383ffff */
[----:B------:R-:W-:Y:S05]  /*1b5d0*/  BRA `(.L_x_1291) ;  /* 0xfffffe6400c47947 */ /* 0x000fea000383ffff */
.L_x_1103:
[----:B-1----:R1:W2:Y:S02]  /*1b5e0*/  SYNCS.PHASECHK.TRANS64.TRYWAIT P1, [R106+URZ+0x13230], R3 ;  /* 0x013230036a0075a7 */ /* 0x0022a4000802017f */
[----:B--2---:R-:W-:Y:S05]  /*1b5f0*/  @!P1 NANOSLEEP.SYNCS 0x989680 ;  /* 0x009896800000995d */ /* 0x004fea0003900000 */
[----:B------:R-:W2:Y:S02]  /*1b600*/  @!P1 SYNCS.PHASECHK.TRANS64 P1, [R106+URZ+0x13230], R3 ;  /* 0x013230036a0095a7 */ /* 0x000ea4000802007f */
[----:B--2---:R-:W-:Y:S05]  /*1b610*/  @!P1 BRA `(.L_x_1103) ;  /* 0xfffffffc00f09947 */ /* 0x004fea000383ffff */
[----:B------:R-:W-:Y:S05]  /*1b620*/  BRA `(.L_x_1102) ;  /* 0xfffffe6400e07947 */ /* 0x000fea000383ffff */
.L_x_1120:
[----:B-1----:R-:W-:-:S04]  /*1b630*/  IMAD.U32 R10, RZ, RZ, UR24 ;  /* 0x00000018ff0a7e24 */ /* 0x002fc8000f8e00ff */
[----:B------:R1:W2:Y:S03]  /*1b640*/  SYNCS.PHASECHK.TRANS64.TRYWAIT P1, [R10+URZ+0x13230], R9 ;  /* 0x013230090a0075a7 */ /* 0x0002a6000802017f */
[----:B--2---:R-:W-:Y:S05]  /*1b650*/  @!P1 NANOSLEEP.SYNCS 0x989680 ;  /* 0x009896800000995d */ /* 0x004fea0003900000 */
[----:B------:R-:W2:Y:S02]  /*1b660*/  @!P1 SYNCS.PHASECHK.TRANS64 P1, [R10+URZ+0x13230], R9 ;  /* 0x013230090a0095a7 */ /* 0x000ea4000802007f */
[----:B--2---:R-:W-:Y:S05]  /*1b670*/  @!P1 BRA `(.L_x_1120) ;  /* 0xfffffffc00ec9947 */ /* 0x004fea000383ffff */
[----:B------:R-:W-:Y:S05]  /*1b680*/  BRA `(.L_x_1119) ;  /* 0xfffffeac00d07947 */ /* 0x000fea000383ffff */
.L_x_1124:
[----:B-1----:R-:W-:-:S04]  /*1b690*/  IMAD.U32 R10, RZ, RZ, UR11 ;  /* 0x0000000bff0a7e24 */ /* 0x002fc8000f8e00ff */
[----:B------:R1:W2:Y:S03]  /*1b6a0*/  SYNCS.PHASECHK.TRANS64.TRYWAIT P1, [R10+URZ+0x13250], R9 ;  /* 0x013250090a0075a7 */ /* 0x0002a6000802017f */
[----:B--2---:R-:W-:Y:S05]  /*1b6b0*/  @!P1 NANOSLEEP.SYNCS 0x989680 ;  /* 0x009896800000995d */ /* 0x004fea0003900000 */
[----:B------:R-:W2:Y:S02]  /*1b6c0*/  @!P1 SYNCS.PHASECHK.TRANS64 P1, [R10+URZ+0x13250], R9 ;  /* 0x013250090a0095a7 */ /* 0x000ea4000802007f */
[----:B--2---:R-:W-:Y:S05]  /*1b6d0*/  @!P1 BRA `(.L_x_1124) ;  /* 0xfffffffc00ec9947 */ /* 0x004fea000383ffff */
[----:B------:R-:W-:Y:S05]  /*1b6e0*/  BRA `(.L_x_1123) ;  /* 0xfffffeb000dc7947 */ /* 0x000fea000383ffff */
.L_x_1143:
[----:B-1----:R-:W-:-:S04]  /*1b6f0*/  IMAD.U32 R10, RZ, RZ, UR6 ;  /* 0x00000006ff0a7e24 */ /* 0x002fc8000f8e00ff */
[----:B------:R1:W2:Y:S03]  /*1b700*/  SYNCS.PHASECHK.TRANS64.TRYWAIT P1, [R10+URZ+0x13230], R9 ;  /* 0x013230090a0075a7 */ /* 0x0002a6000802017f */
[----:B--2---:R-:W-:Y:S05]  /*1b710*/  @!P1 NANOSLEEP.SYNCS 0x989680 ;  /* 0x009896800000995d */ /* 0x004fea0003900000 */
[----:B------:R-:W2:Y:S02]  /*1b720*/  @!P1 SYNCS.PHASECHK.TRANS64 P1, [R10+URZ+0x13230], R9 ;  /* 0x013230090a0095a7 */ /* 0x000ea4000802007f */
[----:B--2---:R-:W-:Y:S05]  /*1b730*/  @!P1 BRA `(.L_x_1143) ;  /* 0xfffffffc00ec9947 */ /* 0x004fea000383ffff */
[----:B------:R-:W-:Y:S05]  /*1b740*/  BRA `(.L_x_1142) ;  /* 0xfffffef8008c7947 */ /* 0x000fea000383ffff */
.L_x_1147:
[----:B-1----:R-:W-:-:S04]  /*1b750*/  IMAD.U32 R10, RZ, RZ, UR11 ;  /* 0x0000000bff0a7e24 */ /* 0x002fc8000f8e00ff */
[----:B------:R1:W2:Y:S03]  /*1b760*/  SYNCS.PHASECHK.TRANS64.TRYWAIT P1, [R10+URZ+0x13250], R9 ;  /* 0x013250090a0075a7 */ /* 0x0002a6000802017f */
[----:B--2---:R-:W-:Y:S05]  /*1b770*/  @!P1 NANOSLEEP.SYNCS 0x989680 ;  /* 0x009896800000995d */ /* 0x004fea0003900000 */
[----:B------:R-:W2:Y:S02]  /*1b780*/  @!P1 SYNCS.PHASECHK.TRANS64 P1, [R10+URZ+0x13250], R9 ;  /* 0x013250090a0095a7 */ /* 0x000ea4000802007f */
[----:B--2---:R-:W-:Y:S05]  /*1b790*/  @!P1 BRA `(.L_x_1147) ;  /* 0xfffffffc00ec9947 */ /* 0x004fea000383ffff */
[----:B------:R-:W-:Y:S05]  /*1b7a0*/  BRA `(.L_x_1146) ;  /* 0xfffffefc00987947 */ /* 0x000fea000383ffff */
.L_x_1155:
[----:B-1----:R-:W-:-:S04]  /*1b7b0*/  IMAD.U32 R10, RZ, RZ, UR6 ;  /* 0x00000006ff0a7e24 */ /* 0x002fc8000f8e00ff */
[----:B------:R1:W2:Y:S03]  /*1b7c0*/  SYNCS.PHASECHK.TRANS64.TRYWAIT P1, [R10+URZ+0x13230], R9 ;  /* 0x013230090a0075a7 */ /* 0x0002a6000802017f */
[----:B--2---:R-:W-:Y:S05]  /*1b7d0*/  @!P1 NANOSLEEP.SYNCS 0x989680 ;  /* 0x009896800000995d */ /* 0x004fea0003900000 */
[----:B------:R-:W2:Y:S02]  /*1b7e0*/  @!P1 SYNCS.PHASECHK.TRANS64 P1, [R10+URZ+0x13230], R9 ;  /* 0x013230090a0095a7 */ /* 0x000ea4000802007f */
[----:B--2---:R-:W-:Y:S05]  /*1b7f0*/  @!P1 BRA `(.L_x_1155) ;  /* 0xfffffffc00ec9947 */ /* 0x004fea000383ffff */
[----:B------:R-:W-:Y:S05]  /*1b800*/  BRA `(.L_x_1154) ;  /* 0xffffff2400907947 */ /* 0x000fea000383ffff */
.L_x_1159:
[----:B-1----:R-:W-:-:S04]  /*1b810*/  IMAD.U32 R10, RZ, RZ, UR11 ;  /* 0x0000000bff0a7e24 */ /* 0x002fc8000f8e00ff */
[----:B------:R1:W2:Y:S03]  /*1b820*/  SYNCS.PHASECHK.TRANS64.TRYWAIT P1, [R10+URZ+0x13250], R9 ;  /* 0x013250090a0075a7 */ /* 0x0002a6000802017f */
[----:B--2---:R-:W-:Y:S05]  /*1b830*/  @!P1 NANOSLEEP.SYNCS 0x989680 ;  /* 0x009896800000995d */ /* 0x004fea0003900000 */
[----:B------:R-:W2:Y:S02]  /*1b840*/  @!P1 SYNCS.PHASECHK.TRANS64 P1, [R10+URZ+0x13250], R9 ;  /* 0x013250090a0095a7 */ /* 0x000ea4000802007f */
[----:B--2---:R-:W-:Y:S05]  /*1b850*/  @!P1 BRA `(.L_x_1159) ;  /* 0xfffffffc00ec9947 */ /* 0x004fea000383ffff */
[----:B------:R-:W-:Y:S05]  /*1b860*/  BRA `(.L_x_1158) ;  /* 0xffffff28009c7947 */ /* 0x000fea000383ffff */
.L_x_1174:
[----:B-1----:R-:W-:-:S04]  /*1b870*/  IMAD.U32 R5, RZ, RZ, UR14 ;  /* 0x0000000eff057e24 */ /* 0x002fc8000f8e00ff */
[----:B------:R1:W2:Y:S03]  /*1b880*/  SYNCS.PHASECHK.TRANS64.TRYWAIT P1, [R5+URZ+0x13250], R0 ;  /* 0x01325000050075a7 */ /* 0x0002a6000802017f */
[----:B--2---:R-:W-:Y:S05]  /*1b890*/  @!P1 NANOSLEEP.SYNCS 0x989680 ;  /* 0x009896800000995d */ /* 0x004fea0003900000 */
[----:B------:R-:W2:Y:S02]  /*1b8a0*/  @!P1 SYNCS.PHASECHK.TRANS64 P1, [R5+URZ+0x13250], R0 ;  /* 0x01325000050095a7 */ /* 0x000ea4000802007f */
[----:B--2---:R-:W-:Y:S05]  /*1b8b0*/  @!P1 BRA `(.L_x_1174) ;  /* 0xfffffffc00ec9947 */ /* 0x004fea000383ffff */
[----:B------:R-:W-:Y:S05]  /*1b8c0*/  BRA `(.L_x_1173) ;  /* 0xffffff6c00847947 */ /* 0x000fea000383ffff */
.L_x_1213:
[----:B------:R-:W1:Y:S01]  /*1b8d0*/  S2R R20, SR_TID.X ;  /* 0x0000000000147919 */ /* 0x000e620000002100 */
[----:B------:R-:W-:Y:S02]  /*1b8e0*/  IMAD.MOV.U32 R12, RZ, RZ, RZ ;  /* 0x000000ffff0c7224 */ /* 0x000fe400078e00ff */
[----:B------:R-:W-:Y:S02]  /*1b8f0*/  IMAD.MOV.U32 R11, RZ, RZ, 0x1f ;  /* 0x0000001fff0b7424 */ /* 0x000fe400078e00ff */
[----:B------:R-:W-:Y:S01]  /*1b900*/  IMAD.MOV.U32 R15, RZ, RZ, -0x1 ;  /* 0xffffffffff0f7424 */ /* 0x000fe200078e00ff */
[----:B-1----:R-:W-:-:S04]  /*1b910*/  SHF.R.U32.HI R20, RZ, 0x5, R20 ;  /* 0x00000005ff147819 */ /* 0x002fc80000011614 */
[----:B------:R-:W-:-:S05]  /*1b920*/  LOP3.LUT R20, R20, 0x3, RZ, 0xc0, !PT ;  /* 0x0000000314147812 */ /* 0x000fca00078ec0ff */
[----:B------:R-:W-:-:S07]  /*1b930*/  IMAD.MOV.U32 R13, RZ, RZ, R20 ;  /* 0x000000ffff0d7224 */ /* 0x000fce00078e0014 */
[----:B0-----:R-:W-:Y:S05]  /*1b940*/  WARPSYNC.COLLECTIVE R15, `(.L_x_1292) ;  /* 0x000000000f087348 */ /* 0x001fea0003c00000 */
[----:B------:R1:W2:Y:S02]  /*1b950*/  SHFL.IDX P6, R14, R13, R12, R11 ;  /* 0x0000000c0d0e7389 */ /* 0x0002a400000c000b */
[----:B012---:R-:W-:Y:S01]  /*1b960*/  ENDCOLLECTIVE ;  /* 0x000000000000791b */ /* 0x007fe20003800000 */
.L_x_1292:
[----:B------:R-:W-:Y:S05]  /*1b970*/  BRA `(.L_x_1293) ;  /* 0xffffffb000607947 */ /* 0x000fea000383ffff */
.L_x_1216:
[----:B0-----:R-:W2:Y:S02]  /*1b980*/  LDL R2, [R1+0x28] ;  /* 0x0000280001027983 */ /* 0x001ea40000100800 */
[----:B--2---:R0:W1:Y:S02]  /*1b990*/  SYNCS.PHASECHK.TRANS64.TRYWAIT P0, [R0+URZ+0x13280], R2 ;  /* 0x01328002000075a7 */ /* 0x004064000800017f */
[----:B-1----:R-:W-:Y:S05]  /*1b9a0*/  @!P0 NANOSLEEP.SYNCS 0x989680 ;  /* 0x009896800000895d */ /* 0x002fea0003900000 */
[----:B------:R-:W1:Y:S02]  /*1b9b0*/  @!P0 SYNCS.PHASECHK.TRANS64 P0, [R0+URZ+0x13280], R2 ;  /* 0x01328002000085a7 */ /* 0x000e64000800007f */
[----:B-1----:R-:W-:Y:S05]  /*1b9c0*/  @!P0 BRA `(.L_x_1216) ;  /* 0xfffffffc00ec8947 */ /* 0x002fea000383ffff */
[----:B------:R-:W-:Y:S05]  /*1b9d0*/  BRA `(.L_x_1294) ;  /* 0xffffffb400887947 */ /* 0x000fea000383ffff */
.L_x_1217:
[----:B------:R-:W-:Y:S01]  /*1b9e0*/  BSSY B0, `(.L_x_1295) ;  /* 0x0000008000007945 */ /* 0x000fe20003800000 */
[----:B------:R-:W-:Y:S02]  /*1b9f0*/  IMAD.MOV.U32 R13, RZ, RZ, R3 ;  /* 0x000000ffff0d7224 */ /* 0x000fe400078e0003 */
[----:B------:R-:W-:Y:S02]  /*1ba00*/  IMAD.MOV.U32 R12, RZ, RZ, RZ ;  /* 0x000000ffff0c7224 */ /* 0x000fe400078e00ff */
[----:B------:R-:W-:Y:S02]  /*1ba10*/  IMAD.MOV.U32 R11, RZ, RZ, 0x1c1f ;  /* 0x00001c1fff0b7424 */ /* 0x000fe400078e00ff */
[----:B------:R-:W-:-:S07]  /*1ba20*/  IMAD.MOV.U32 R15, RZ, RZ, -0x1 ;  /* 0xffffffffff0f7424 */ /* 0x000fce00078e00ff */
[----:B------:R-:W-:Y:S05]  /*1ba30*/  WARPSYNC.COLLECTIVE R15, `(.L_x_1296) ;  /* 0x000000000f087348 */ /* 0x000fea0003c00000 */
[----:B------:R0:W1:Y:S02]  /*1ba40*/  SHFL.IDX P6, R14, R13, R12, R11 ;  /* 0x0000000c0d0e7389 */ /* 0x00006400000c000b */
[----:B01----:R-:W-:Y:S01]  /*1ba50*/  ENDCOLLECTIVE ;  /* 0x000000000000791b */ /* 0x003fe20003800000 */
.L_x_1296:
[----:B------:R-:W-:Y:S05]  /*1ba60*/  BSYNC B0 ;  /* 0x0000000000007941 */ /* 0x000fea0003800000 */
.L_x_1295:
[----:B------:R-:W-:Y:S01]  /*1ba70*/  IMAD.MOV.U32 R13, RZ, RZ, R2 ;  /* 0x000000ffff0d7224 */ /* 0x000fe200078e0002 */
[C---:B------:R-:W-:Y:S01]  /*1ba80*/  ISETP.GE.AND P2, PT, R9.reuse, 0x81, PT ;  /* 0x000000810900780c */ /* 0x040fe20003f46270 */
[----:B------:R-:W-:Y:S01]  /*1ba90*/  IMAD.MOV.U32 R12, RZ, RZ, RZ ;  /* 0x000000ffff0c7224 */ /* 0x000fe200078e00ff */
[----:B------:R-:W-:Y:S01]  /*1baa0*/  LOP3.LUT R16, R16, 0xffffffef, RZ, 0xc0, !PT ;  /* 0xffffffef10107812 */ /* 0x000fe200078ec0ff */
[----:B------:R-:W-:Y:S01]  /*1bab0*/  IMAD.MOV.U32 R11, RZ, RZ, 0x1c1f ;  /* 0x00001c1fff0b7424 */ /* 0x000fe200078e00ff */
[C---:B------:R-:W-:Y:S01]  /*1bac0*/  ISETP.GE.AND P4, PT, R9.reuse, 0x21, PT ;  /* 0x000000210900780c */ /* 0x040fe20003f86270 */
[----:B------:R-:W-:Y:S01]  /*1bad0*/  IMAD.MOV.U32 R15, RZ, RZ, -0x1 ;  /* 0xffffffffff0f7424 */ /* 0x000fe200078e00ff */
[----:B------:R-:W-:Y:S01]  /*1bae0*/  ISETP.GE.AND P3, PT, R9, 0x41, PT ;  /* 0x000000410900780c */ /* 0x000fe20003f66270 */
[----:B------:R-:W-:-:S12]  /*1baf0*/  IMAD.MOV.U32 R5, RZ, RZ, R14 ;  /* 0x000000ffff057224 */ /* 0x000fd800078e000e */
[----:B------:R-:W-:Y:S05]  /*1bb00*/  WARPSYNC.COLLECTIVE R15, `(.L_x_1297) ;  /* 0x000000000f087348 */ /* 0x000fea0003c00000 */
[----:B------:R0:W1:Y:S02]  /*1bb10*/  SHFL.IDX P6, R14, R13, R12, R11 ;  /* 0x0000000c0d0e7389 */ /* 0x00006400000c000b */
[----:B01----:R-:W-:Y:S01]  /*1bb20*/  ENDCOLLECTIVE ;  /* 0x000000000000791b */ /* 0x003fe20003800000 */
.L_x_1297:
[----:B------:R-:W-:Y:S01]  /*1bb30*/  @P2 LOP3.LUT R16, R16, 0x10, RZ, 0xfc, !PT ;  /* 0x0000001010102812 */ /* 0x000fe200078efcff */
[----:B------:R-:W-:Y:S02]  /*1bb40*/  IMAD.MOV.U32 R13, RZ, RZ, R3 ;  /* 0x000000ffff0d7224 */ /* 0x000fe400078e0003 */
[----:B------:R-:W-:Y:S02]  /*1bb50*/  IMAD.MOV.U32 R12, RZ, RZ, 0x1 ;  /* 0x00000001ff0c7424 */ /* 0x000fe400078e00ff */
[----:B------:R-:W-:-:S07]  /*1bb60*/  IMAD.MOV.U32 R10, RZ, RZ, R14 ;  /* 0x000000ffff0a7224 */ /* 0x000fce00078e000e */
[----:B------:R-:W-:Y:S05]  /*1bb70*/  WARPSYNC.COLLECTIVE R15, `(.L_x_1298) ;  /* 0x000000000f087348 */ /* 0x000fea0003c00000 */
[----:B------:R0:W1:Y:S02]  /*1bb80*/  SHFL.IDX P6, R14, R13, R12, R11 ;  /* 0x0000000c0d0e7389 */ /* 0x00006400000c000b */
[----:B01----:R-:W-:Y:S01]  /*1bb90*/  ENDCOLLECTIVE ;  /* 0x000000000000791b */ /* 0x003fe20003800000 */
.L_x_1298:
[----:B------:R-:W-:-:S05]  /*1bba0*/  IADD3 R18, P1, R18, R10, RZ ;  /* 0x0000000a12127210 */ /* 0x000fca0007f3e0ff */
[----:B------:R-:W-:Y:S01]  /*1bbb0*/  IMAD.X R19, RZ, RZ, R5, P1 ;  /* 0x000000ffff137224 */ /* 0x000fe200008e0605 */
[----:B------:R-:W-:Y:S01]  /*1bbc0*/  ISETP.LT.OR P1, PT, R9, 0x1, P0 ;  /* 0x000000010900780c */ /* 0x000fe20000721670 */
[----:B------:R-:W-:Y:S02]  /*1bbd0*/  IMAD.IADD R5, R17, 0x1, R20 ;  /* 0x0000000111057824 */ /* 0x000fe400078e0214 */
[----:B------:R-:W0:Y:S01]  /*1bbe0*/  S2R R20, SR_TID.X ;  /* 0x0000000000147919 */ /* 0x000e220000002100 */
[----:B------:R-:W-:-:S09]  /*1bbf0*/  IMAD.MOV.U32 R13, RZ, RZ, R2 ;  /* 0x000000ffff0d7224 */ /* 0x000fd200078e0002 */
        /* <DEDUP_REMOVED lines=8> */
.L_x_1299:
[----:B------:R-:W-:Y:S02]  /*1bc80*/  IMAD.MOV.U32 R13, RZ, RZ, R3 ;  /* 0x000000ffff0d7224 */ /* 0x000fe400078e0003 */
[----:B------:R-:W-:-:S05]  /*1bc90*/  IMAD.SHL.U32 R20, R20, 0x10, RZ ;  /* 0x0000001014147824 */ /* 0x000fca00078e00ff */
[----:B------:R-:W-:Y:S01]  /*1bca0*/  LOP3.LUT R20, R20, 0x30, RZ, 0xc0, !PT ;  /* 0x0000003014147812 */ /* 0x000fe200078ec0ff */
[----:B------:R-:W-:-:S05]  /*1bcb0*/  IMAD.MOV.U32 R12, RZ, RZ, R14 ;  /* 0x000000ffff0c7224 */ /* 0x000fca00078e000e */
[----:B------:R-:W-:Y:S01]  /*1bcc0*/  IADD3 R18, P1, R20, R12, RZ ;  /* 0x0000000c14127210 */ /* 0x000fe20007f3e0ff */
[----:B------:R-:W-:-:S04]  /*1bcd0*/  IMAD.MOV.U32 R12, RZ, RZ, 0x2 ;  /* 0x00000002ff0c7424 */ /* 0x000fc800078e00ff */
[----:B------:R-:W-:-:S08]  /*1bce0*/  IMAD.X R19, RZ, RZ, R10, P1 ;  /* 0x000000ffff137224 */ /* 0x000fd000008e060a */
[----:B------:R-:W-:Y:S05]  /*1bcf0*/  WARPSYNC.COLLECTIVE R15, `(.L_x_1300) ;  /* 0x000000000f087348 */ /* 0x000fea0003c00000 */
[----:B------:R0:W1:Y:S02]  /*1bd00*/  SHFL.IDX P6, R14, R13, R12, R11 ;  /* 0x0000000c0d0e7389 */ /* 0x00006400000c000b */
[----:B01----:R-:W-:Y:S01]  /*1bd10*/  ENDCOLLECTIVE ;  /* 0x000000000000791b */ /* 0x003fe20003800000 */
.L_x_1300:
        /* <DEDUP_REMOVED lines=10> */
.L_x_1301:
[----:B------:R-:W-:Y:S02]  /*1bdc0*/  IMAD.MOV.U32 R13, RZ, RZ, R3 ;  /* 0x000000ffff0d7224 */ /* 0x000fe400078e0003 */
[----:B------:R-:W-:-:S05]  /*1bdd0*/  IMAD.MOV.U32 R12, RZ, RZ, R14 ;  /* 0x000000ffff0c7224 */ /* 0x000fca00078e000e */
[----:B------:R-:W-:Y:S01]  /*1bde0*/  IADD3 R18, P1, R20, R12, RZ ;  /* 0x0000000c14127210 */ /* 0x000fe20007f3e0ff */
[----:B------:R-:W-:-:S04]  /*1bdf0*/  IMAD.MOV.U32 R12, RZ, RZ, 0x3 ;  /* 0x00000003ff0c7424 */ /* 0x000fc800078e00ff */
[----:B------:R-:W-:-:S08]  /*1be00*/  IMAD.X R19, RZ, RZ, R10, P1 ;  /* 0x000000ffff137224 */ /* 0x000fd000008e060a */
[----:B------:R-:W-:Y:S05]  /*1be10*/  WARPSYNC.COLLECTIVE R15, `(.L_x_1302) ;  /* 0x000000000f087348 */ /* 0x000fea0003c00000 */
[----:B------:R0:W1:Y:S02]  /*1be20*/  SHFL.IDX P6, R14, R13, R12, R11 ;  /* 0x0000000c0d0e7389 */ /* 0x00006400000c000b */
[----:B01----:R-:W-:Y:S01]  /*1be30*/  ENDCOLLECTIVE ;  /* 0x000000000000791b */ /* 0x003fe20003800000 */
.L_x_1302:
        /* <DEDUP_REMOVED lines=10> */
.L_x_1303:
[----:B------:R-:W-:Y:S02]  /*1bee0*/  IMAD.MOV.U32 R13, RZ, RZ, R21 ;  /* 0x000000ffff0d7224 */ /* 0x000fe400078e0015 */
[----:B------:R-:W-:Y:S02]  /*1bef0*/  IMAD.MOV.U32 R12, RZ, RZ, RZ ;  /* 0x000000ffff0c7224 */ /* 0x000fe400078e00ff */
[----:B------:R-:W-:-:S07]  /*1bf00*/  IMAD.MOV.U32 R2, RZ, RZ, R14 ;  /* 0x000000ffff027224 */ /* 0x000fce00078e000e */
[----:B------:R-:W-:Y:S05]  /*1bf10*/  WARPSYNC.COLLECTIVE R15, `(.L_x_1304) ;  /* 0x000000000f087348 */ /* 0x000fea0003c00000 */
[----:B------:R0:W1:Y:S02]  /*1bf20*/  SHFL.IDX P6, R14, R13, R12, R11 ;  /* 0x0000000c0d0e7389 */ /* 0x00006400000c000b */
[----:B01----:R-:W-:Y:S01]  /*1bf30*/  ENDCOLLECTIVE ;  /* 0x000000000000791b */ /* 0x003fe20003800000 */
.L_x_1304:
        /* <DEDUP_REMOVED lines=9> */
[----:B0-----:R-:W-:-:S12]  /*1bfd0*/  IMAD.MOV.U32 R3, RZ, RZ, R14 ;  /* 0x000000ffff037224 */ /* 0x001fd800078e000e */
[----:B------:R-:W-:Y:S05]  /*1bfe0*/  WARPSYNC.COLLECTIVE R15, `(.L_x_1305) ;  /* 0x000000000f087348 */ /* 0x000fea0003c00000 */
[----:B------:R0:W1:Y:S02]  /*1bff0*/  SHFL.IDX P6, R14, R13, R12, R11 ;  /* 0x0000000c0d0e7389 */ /* 0x00006400000c000b */
[----:B01----:R-:W-:Y:S01]  /*1c000*/  ENDCOLLECTIVE ;  /* 0x000000000000791b */ /* 0x003fe20003800000 */
.L_x_1305:
[----:B------:R-:W-:Y:S01]  /*1c010*/  IMAD.MOV.U32 R2, RZ, RZ, R14 ;  /* 0x000000ffff027224 */ /* 0x000fe200078e000e */
[----:B------:R-:W-:Y:S06]  /*1c020*/  BRA `(.L_x_1306) ;  /* 0xffffffb400587947 */ /* 0x000fec000383ffff */
.L_x_1222:
[----:B--2---:R-:W2:Y:S02]  /*1c030*/  LDL R2, [R1+0x28] ;  /* 0x0000280001027983 */ /* 0x004ea40000100800 */
[----:B--2---:R2:W3:Y:S02]  /*1c040*/  SYNCS.PHASECHK.TRANS64.TRYWAIT P0, [R0+URZ+0x13240], R2 ;  /* 0x01324002000075a7 */ /* 0x0044e4000800017f */
[----:B---3--:R-:W-:Y:S05]  /*1c050*/  @!P0 NANOSLEEP.SYNCS 0x989680 ;  /* 0x009896800000895d */ /* 0x008fea0003900000 */
[----:B------:R-:W3:Y:S02]  /*1c060*/  @!P0 SYNCS.PHASECHK.TRANS64 P0, [R0+URZ+0x13240], R2 ;  /* 0x01324002000085a7 */ /* 0x000ee4000800007f */
[----:B---3--:R-:W-:Y:S05]  /*1c070*/  @!P0 BRA `(.L_x_1222) ;  /* 0xfffffffc00ec8947 */ /* 0x008fea000383ffff */
[----:B------:R-:W-:Y:S05]  /*1c080*/  BRA `(.L_x_1307) ;  /* 0xffffffb400b87947 */ /* 0x000fea000383ffff */
.L_x_1223:
        /* <DEDUP_REMOVED lines=8> */
.L_x_1309:
[----:B------:R-:W-:Y:S05]  /*1c110*/  BSYNC B0 ;  /* 0x0000000000007941 */ /* 0x000fea0003800000 */
.L_x_1308:
        /* <DEDUP_REMOVED lines=10> */
.L_x_1310:
        /* <DEDUP_REMOVED lines=8> */
.L_x_1311:
        /* <DEDUP_REMOVED lines=15> */
.L_x_1312:
[----:B------:R-:W-:Y:S02]  /*1c330*/  IMAD.MOV.U32 R13, RZ, RZ, R4 ;  /* 0x000000ffff0d7224 */ /* 0x000fe400078e0004 */
[----:B------:R-:W-:Y:S02]  /*1c340*/  IMAD.MOV.U32 R12, RZ, RZ, 0x2 ;  /* 0x00000002ff0c7424 */ /* 0x000fe400078e00ff */
[----:B------:R-:W-:-:S07]  /*1c350*/  IMAD.MOV.U32 R3, RZ, RZ, R14 ;  /* 0x000000ffff037224 */ /* 0x000fce00078e000e */
[----:B------:R-:W-:Y:S05]  /*1c360*/  WARPSYNC.COLLECTIVE R15, `(.L_x_1313) ;  /* 0x000000000f087348 */ /* 0x000fea0003c00000 */
[----:B------:R0:W1:Y:S02]  /*1c370*/  SHFL.IDX P6, R14, R13, R12, R11 ;  /* 0x0000000c0d0e7389 */ /* 0x00006400000c000b */
[----:B01----:R-:W-:Y:S01]  /*1c380*/  ENDCOLLECTIVE ;  /* 0x000000000000791b */ /* 0x003fe20003800000 */
.L_x_1313:
        /* <DEDUP_REMOVED lines=14> */
.L_x_1314:
[----:B------:R-:W-:Y:S02]  /*1c470*/  IMAD.MOV.U32 R13, RZ, RZ, R4 ;  /* 0x000000ffff0d7224 */ /* 0x000fe400078e0004 */
[----:B------:R-:W-:Y:S02]  /*1c480*/  IMAD.MOV.U32 R12, RZ, RZ, 0x3 ;  /* 0x00000003ff0c7424 */ /* 0x000fe400078e00ff */
[----:B------:R-:W-:-:S07]  /*1c490*/  IMAD.MOV.U32 R3, RZ, RZ, R14 ;  /* 0x000000ffff037224 */ /* 0x000fce00078e000e */
[----:B------:R-:W-:Y:S05]  /*1c4a0*/  WARPSYNC.COLLECTIVE R15, `(.L_x_1315) ;  /* 0x000000000f087348 */ /* 0x000fea0003c00000 */
[----:B------:R0:W1:Y:S02]  /*1c4b0*/  SHFL.IDX P6, R14, R13, R12, R11 ;  /* 0x0000000c0d0e7389 */ /* 0x00006400000c000b */
[----:B01----:R-:W-:Y:S01]  /*1c4c0*/  ENDCOLLECTIVE ;  /* 0x000000000000791b */ /* 0x003fe20003800000 */
.L_x_1315:
        /* <DEDUP_REMOVED lines=10> */
.L_x_1316:
        /* <DEDUP_REMOVED lines=10> */
.L_x_1317:
        /* <DEDUP_REMOVED lines=11> */
.L_x_1318:
[----:B------:R-:W-:Y:S01]  /*1c6c0*/  IMAD.MOV.U32 R2, RZ, RZ, R14 ;  /* 0x000000ffff027224 */ /* 0x000fe200078e000e */
[----:B------:R-:W-:Y:S06]  /*1c6d0*/  BRA `(.L_x_1319) ;  /* 0xffffffb4003c7947 */ /* 0x000fec000383ffff */
.L_x_1230:
[----:B------:R-:W-:Y:S02]  /*1c6e0*/  IMAD.MOV.U32 R13, RZ, RZ, R4 ;  /* 0x000000ffff0d7224 */ /* 0x000fe400078e0004 */
[----:B------:R-:W-:Y:S02]  /*1c6f0*/  IMAD.MOV.U32 R12, RZ, RZ, RZ ;  /* 0x000000ffff0c7224 */ /* 0x000fe400078e00ff */
[----:B------:R-:W-:Y:S02]  /*1c700*/  IMAD.MOV.U32 R11, RZ, RZ, 0x1c1f ;  /* 0x00001c1fff0b7424 */ /* 0x000fe400078e00ff */
[----:B------:R-:W-:Y:S02]  /*1c710*/  IMAD.MOV.U32 R15, RZ, RZ, -0x1 ;  /* 0xffffffffff0f7424 */ /* 0x000fe400078e00ff */
[----:B------:R-:W-:Y:S02]  /*1c720*/  IMAD R7, R9, UR37, RZ ;  /* 0x0000002509077c24 */ /* 0x000fe4000f8e02ff */
[----:B------:R-:W-:-:S07]  /*1c730*/  VIADD R6, R20, UR38 ;  /* 0x0000002614067c36 */ /* 0x000fce0008000000 */
[----:B-----5:R-:W-:Y:S05]  /*1c740*/  WARPSYNC.COLLECTIVE R15, `(.L_x_1320) ;  /* 0x000000000f087348 */ /* 0x020fea0003c00000 */
[----:B------:R0:W1:Y:S02]  /*1c750*/  SHFL.IDX P6, R14, R13, R12, R11 ;  /* 0x0000000c0d0e7389 */ /* 0x00006400000c000b */
[----:B01---5:R-:W-:Y:S01]  /*1c760*/  ENDCOLLECTIVE ;  /* 0x000000000000791b */ /* 0x023fe20003800000 */
.L_x_1320:
[C---:B------:R-:W-:Y:S01]  /*1c770*/  VIADD R10, R6.reuse, 0x20 ;  /* 0x00000020060a7836 */ /* 0x040fe20000000000 */
[----:B------:R-:W-:Y:S01]  /*1c780*/  ISETP.GE.AND P2, PT, R6, R7, PT ;  /* 0x000000070600720c */ /* 0x000fe20003f46270 */
[----:B------:R-:W-:Y:S02]  /*1c790*/  IMAD.MOV.U32 R13, RZ, RZ, R0 ;  /* 0x000000ffff0d7224 */ /* 0x000fe400078e0000 */
[----:B------:R-:W-:-:S10]  /*1c7a0*/  IMAD.MOV.U32 R2, RZ, RZ, R14 ;  /* 0x000000ffff027224 */ /* 0x000fd400078e000e */
[----:B------:R-:W-:Y:S05]  /*1c7b0*/  WARPSYNC.COLLECTIVE R15, `(.L_x_1321) ;  /* 0x000000000f087348 */ /* 0x000fea0003c00000 */
[----:B------:R0:W1:Y:S02]  /*1c7c0*/  SHFL.IDX P6, R14, R13, R12, R11 ;  /* 0x0000000c0d0e7389 */ /* 0x00006400000c000b */
[----:B01----:R-:W-:Y:S01]  /*1c7d0*/  ENDCOLLECTIVE ;  /* 0x000000000000791b */ /* 0x003fe20003800000 */
.L_x_1321:
[----:B------:R-:W-:Y:S02]  /*1c7e0*/  IMAD.MOV.U32 R13, RZ, RZ, R4 ;  /* 0x000000ffff0d7224 */ /* 0x000fe400078e0004 */
[----:B------:R-:W-:Y:S02]  /*1c7f0*/  IMAD.MOV.U32 R12, RZ, RZ, 0x1 ;  /* 0x00000001ff0c7424 */ /* 0x000fe400078e00ff */
[----:B------:R-:W-:-:S07]  /*1c800*/  IMAD.MOV.U32 R3, RZ, RZ, R14 ;  /* 0x000000ffff037224 */ /* 0x000fce00078e000e */
[----:B------:R-:W-:Y:S05]  /*1c810*/  WARPSYNC.COLLECTIVE R15, `(.L_x_1322) ;  /* 0x000000000f087348 */ /* 0x000fea0003c00000 */
[----:B------:R0:W1:Y:S02]  /*1c820*/  SHFL.IDX P6, R14, R13, R12, R11 ;  /* 0x0000000c0d0e7389 */ /* 0x00006400000c000b */
[----:B01----:R-:W-:Y:S01]  /*1c830*/  ENDCOLLECTIVE ;  /* 0x000000000000791b */ /* 0x003fe20003800000 */
.L_x_1322:
        /* <DEDUP_REMOVED lines=15> */
.L_x_1323:
[----:B------:R-:W-:Y:S02]  /*1c930*/  IMAD.MOV.U32 R13, RZ, RZ, R4 ;  /* 0x000000ffff0d7224 */ /* 0x000fe400078e0004 */
[----:B------:R-:W-:Y:S02]  /*1c940*/  IMAD.MOV.U32 R12, RZ, RZ, 0x2 ;  /* 0x00000002ff0c7424 */ /* 0x000fe400078e00ff */
[----:B------:R-:W-:-:S07]  /*1c950*/  IMAD.MOV.U32 R3, RZ, RZ, R14 ;  /* 0x000000ffff037224 */ /* 0x000fce00078e000e */
[----:B------:R-:W-:Y:S05]  /*1c960*/  WARPSYNC.COLLECTIVE R15, `(.L_x_1324) ;  /* 0x000000000f087348 */ /* 0x000fea0003c00000 */
[----:B------:R0:W1:Y:S02]  /*1c970*/  SHFL.IDX P6, R14, R13, R12, R11 ;  /* 0x0000000c0d0e7389 */ /* 0x00006400000c000b */
[----:B01----:R-:W-:Y:S01]  /*1c980*/  ENDCOLLECTIVE ;  /* 0x000000000000791b */ /* 0x003fe20003800000 */
.L_x_1324:
        /* <DEDUP_REMOVED lines=16> */
.L_x_1325:
[----:B------:R-:W-:Y:S02]  /*1ca90*/  IMAD.MOV.U32 R13, RZ, RZ, R4 ;  /* 0x000000ffff0d7224 */ /* 0x000fe400078e0004 */
[----:B------:R-:W-:Y:S02]  /*1caa0*/  IMAD.MOV.U32 R12, RZ, RZ, 0x3 ;  /* 0x00000003ff0c7424 */ /* 0x000fe400078e00ff */
[----:B------:R-:W-:-:S07]  /*1cab0*/  IMAD.MOV.U32 R3, RZ, RZ, R14 ;  /* 0x000000ffff037224 */ /* 0x000fce00078e000e */
[----:B------:R-:W-:Y:S05]  /*1cac0*/  WARPSYNC.COLLECTIVE R15, `(.L_x_1326) ;  /* 0x000000000f087348 */ /* 0x000fea0003c00000 */
[----:B------:R0:W1:Y:S02]  /*1cad0*/  SHFL.IDX P6, R14, R13, R12, R11 ;  /* 0x0000000c0d0e7389 */ /* 0x00006400000c000b */
[----:B01----:R-:W-:Y:S01]  /*1cae0*/  ENDCOLLECTIVE ;  /* 0x000000000000791b */ /* 0x003fe20003800000 */
.L_x_1326:
        /* <DEDUP_REMOVED lines=10> */
.L_x_1327:
[----:B------:R-:W-:Y:S01]  /*1cb90*/  @!PT LDS RZ, [RZ] ;  /* 0x00000000fffff984 */ /* 0x000fe20000000800 */
[----:B------:R-:W-:Y:S01]  /*1cba0*/  @!PT LDS RZ, [RZ] ;  /* 0x00000000fffff984 */ /* 0x000fe20000000800 */
[----:B------:R-:W-:Y:S01]  /*1cbb0*/  @!PT LDS RZ, [RZ] ;  /* 0x00000000fffff984 */ /* 0x000fe20000000800 */
[----:B------:R0:W-:Y:S01]  /*1cbc0*/  @!P2 LDGSTS.E.BYPASS.LTC128B.128 [R18+0xc000], desc[UR50][R2.64], !P0 ;  /* 0x0c0000000212afae */ /* 0x0001e2000c101d72 */
[----:B------:R-:W-:Y:S02]  /*1cbd0*/  IMAD.MOV.U32 R13, RZ, RZ, R8 ;  /* 0x000000ffff0d7224 */ /* 0x000fe400078e0008 */
[----:B0-----:R-:W-:Y:S02]  /*1cbe0*/  VIADD R2, R6, 0x60 ;  /* 0x0000006006027836 */ /* 0x001fe40000000000 */
[----:B------:R-:W-:-:S03]  /*1cbf0*/  IMAD.MOV.U32 R12, RZ, RZ, RZ ;  /* 0x000000ffff0c7224 */ /* 0x000fc600078e00ff */
[----:B------:R-:W-:Y:S01]  /*1cc00*/  ISETP.GE.AND P2, PT, R2, R7, PT ;  /* 0x000000070200720c */ /* 0x000fe20003f46270 */
[----:B------:R-:W-:-:S12]  /*1cc10*/  IMAD.MOV.U32 R0, RZ, RZ, R14 ;  /* 0x000000ffff007224 */ /* 0x000fd800078e000e */
[----:B------:R-:W-:Y:S05]  /*1cc20*/  WARPSYNC.COLLECTIVE R15, `(.L_x_1328) ;  /* 0x000000000f087348 */ /* 0x000fea0003c00000 */
[----:B------:R0:W1:Y:S02]  /*1cc30*/  SHFL.IDX P6, R14, R13, R12, R11 ;  /* 0x0000000c0d0e7389 */ /* 0x00006400000c000b */
[----:B01----:R-:W-:Y:S01]  /*1cc40*/  ENDCOLLECTIVE ;  /* 0x000000000000791b */ /* 0x003fe20003800000 */
.L_x_1328:
[----:B------:R-:W-:-:S05]  /*1cc50*/  @!P2 IADD3 R0, P1, R19, R0, RZ ;  /* 0x000000001300a210 */ /* 0x000fca0007f3e0ff */
[----:B------:R-:W-:Y:S02]  /*1cc60*/  @!P2 IMAD.X R2, RZ, RZ, R4, P1 ;  /* 0x000000ffff02a224 */ /* 0x000fe400008e0604 */
[----:B------:R-:W-:Y:S02]  /*1cc70*/  IMAD.MOV.U32 R13, RZ, RZ, R5 ;  /* 0x000000ffff0d7224 */ /* 0x000fe400078e0005 */
[----:B------:R-:W-:Y:S02]  /*1cc80*/  @!P2 IMAD.MOV.U32 R3, RZ, RZ, R2 ;  /* 0x000000ffff03a224 */ /* 0x000fe400078e0002 */
[----:B------:R-:W-:Y:S02]  /*1cc90*/  @!P2 IMAD.MOV.U32 R2, RZ, RZ, R0 ;  /* 0x000000ffff02a224 */ /* 0x000fe400078e0000 */
[----:B------:R-:W-:-:S03]  /*1cca0*/  IMAD.MOV.U32 R0, RZ, RZ, R14 ;  /* 0x000000ffff007224 */ /* 0x000fc600078e000e */
[----:B------:R-:W-:Y:S01]  /*1ccb0*/  @!PT LDS RZ, [RZ] ;  /* 0x00000000fffff984 */ /* 0x000fe20000000800 */
[----:B------:R-:W-:Y:S01]  /*1ccc0*/  @!PT LDS RZ, [RZ] ;  /* 0x00000000fffff984 */ /* 0x000fe20000000800 */
[----:B------:R-:W-:Y:S01]  /*1ccd0*/  @!PT LDS RZ, [RZ] ;  /* 0x00000000fffff984 */ /* 0x000fe20000000800 */
[----:B------:R0:W-:Y:S04]  /*1cce0*/  @!P2 LDGSTS.E.BYPASS.LTC128B.128 [R18+0xc800], desc[UR50][R2.64], !P0 ;  /* 0x0c8000000212afae */ /* 0x0001e8000c101d72 */
[----:B0-----:R-:W-:Y:S05]  /*1ccf0*/  WARPSYNC.COLLECTIVE R15, `(.L_x_1329) ;  /* 0x000000000f087348 */ /* 0x001fea0003c00000 */
[----:B------:R1:W2:Y:S02]  /*1cd00*/  SHFL.IDX P6, R14, R13, R12, R11 ;  /* 0x0000000c0d0e7389 */ /* 0x0002a400000c000b */
[----:B012---:R-:W-:Y:S01]  /*1cd10*/  ENDCOLLECTIVE ;  /* 0x000000000000791b */ /* 0x007fe20003800000 */
.L_x_1329:
[----:B------:R-:W-:-:S05]  /*1cd20*/  VIADD R3, R6, 0x80 ;  /* 0x0000008006037836 */ /* 0x000fca0000000000 */
[----:B------:R-:W-:Y:S01]  /*1cd30*/  ISETP.GE.AND P2, PT, R3, R7, PT ;  /* 0x000000070300720c */ /* 0x000fe20003f46270 */
[----:B------:R-:W-:Y:S02]  /*1cd40*/  IMAD.MOV.U32 R13, RZ, RZ, R8 ;  /* 0x000000ffff0d7224 */ /* 0x000fe400078e0008 */
[----:B------:R-:W-:Y:S02]  /*1cd50*/  IMAD.MOV.U32 R12, RZ, RZ, 0x1 ;  /* 0x00000001ff0c7424 */ /* 0x000fe400078e00ff */
[----:B------:R-:W-:-:S08]  /*1cd60*/  IMAD.MOV.U32 R2, RZ, RZ, R14 ;  /* 0x000000ffff027224 */ /* 0x000fd000078e000e */
[----:B------:R-:W-:Y:S05]  /*1cd70*/  WARPSYNC.COLLECTIVE R15, `(.L_x_1330) ;  /* 0x000000000f087348 */ /* 0x000fea0003c00000 */
[----:B------:R0:W1:Y:S02]  /*1cd80*/  SHFL.IDX P6, R14, R13, R12, R11 ;  /* 0x0000000c0d0e7389 */ /* 0x00006400000c000b */
[----:B01----:R-:W-:Y:S01]  /*1cd90*/  ENDCOLLECTIVE ;  /* 0x000000000000791b */ /* 0x003fe20003800000 */
.L_x_1330:
        /* <DEDUP_REMOVED lines=12> */
.L_x_1331:
[----:B------:R-:W-:Y:S01]  /*1ce60*/  IMAD.MOV.U32 R2, RZ, RZ, R14 ;  /* 0x000000ffff027224 */ /* 0x000fe200078e000e */
[----:B------:R-:W-:Y:S06]  /*1ce70*/  BRA `(.L_x_1332) ;  /* 0xffffffb800447947 */ /* 0x000fec000383ffff */
.L_x_1233:
[----:B-1----:R1:W2:Y:S02]  /*1ce80*/  SYNCS.PHASECHK.TRANS64.TRYWAIT P0, [R17+URZ+0x13220], R0 ;  /* 0x01322000110075a7 */ /* 0x0022a4000800017f */
[----:B--2---:R-:W-:Y:S05]  /*1ce90*/  @!P0 NANOSLEEP.SYNCS 0x989680 ;  /* 0x009896800000895d */ /* 0x004fea0003900000 */
[----:B------:R-:W2:Y:S02]  /*1cea0*/  @!P0 SYNCS.PHASECHK.TRANS64 P0, [R17+URZ+0x13220], R0 ;  /* 0x01322000110085a7 */ /* 0x000ea4000800007f */
[----:B--2---:R-:W-:Y:S05]  /*1ceb0*/  @!P0 BRA `(.L_x_1233) ;  /* 0xfffffffc00f08947 */ /* 0x004fea000383ffff */
[----:B------:R-:W-:Y:S05]  /*1cec0*/  BRA `(.L_x_1333) ;  /* 0xffffffb800a07947 */ /* 0x000fea000383ffff */
.L_x_1237:
[----:B0-----:R0:W1:Y:S02]  /*1ced0*/  SYNCS.PHASECHK.TRANS64.TRYWAIT P0, [R0+URZ+0x13280], R29 ;  /* 0x0132801d000075a7 */ /* 0x001064000800017f */
[----:B-1----:R-:W-:Y:S05]  /*1cee0*/  @!P0 NANOSLEEP.SYNCS 0x989680 ;  /* 0x009896800000895d */ /* 0x002fea0003900000 */
[----:B------:R-:W1:Y:S02]  /*1cef0*/  @!P0 SYNCS.PHASECHK.TRANS64 P0, [R0+URZ+0x13280], R29 ;  /* 0x0132801d000085a7 */ /* 0x000e64000800007f */
[----:B-1----:R-:W-:Y:S05]  /*1cf00*/  @!P0 BRA `(.L_x_1237) ;  /* 0xfffffffc00f08947 */ /* 0x002fea000383ffff */
[----:B------:R-:W-:Y:S05]  /*1cf10*/  BRA `(.L_x_1334) ;  /* 0xffffffbc00e87947 */ /* 0x000fea000383ffff */
.L_x_1238:
        /* <DEDUP_REMOVED lines=8> */
.L_x_1336:
[----:B------:R-:W-:Y:S05]  /*1cfa0*/  BSYNC B0 ;  /* 0x0000000000007941 */ /* 0x000fea0003800000 */
.L_x_1335:
        /* <DEDUP_REMOVED lines=10> */
.L_x_1337:
        /* <DEDUP_REMOVED lines=11> */
.L_x_1338:
        /* <DEDUP_REMOVED lines=10> */
.L_x_1339:
        /* <DEDUP_REMOVED lines=11> */
.L_x_1340:
        /* <DEDUP_REMOVED lines=10> */
.L_x_1341:
        /* <DEDUP_REMOVED lines=11> */
.L_x_1342:
        /* <DEDUP_REMOVED lines=10> */
.L_x_1343:
[----:B------:R-:W-:Y:S02]  /*1d440*/  IMAD.MOV.U32 R13, RZ, RZ, R18 ;  /* 0x000000ffff0d7224 */ /* 0x000fe400078e0012 */
[----:B------:R-:W-:Y:S02]  /*1d450*/  IMAD.MOV.U32 R12, RZ, RZ, RZ ;  /* 0x000000ffff0c7224 */ /* 0x000fe400078e00ff */
[----:B------:R-:W-:Y:S02]  /*1d460*/  IMAD.SHL.U32 R3, R3, 0x10, RZ ;  /* 0x0000001003037824 */ /* 0x000fe400078e00ff */
[----:B------:R-:W-:-:S07]  /*1d470*/  IMAD.MOV.U32 R2, RZ, RZ, R14 ;  /* 0x000000ffff027224 */ /* 0x000fce00078e000e */
[----:B------:R-:W-:Y:S05]  /*1d480*/  WARPSYNC.COLLECTIVE R15, `(.L_x_1344) ;  /* 0x000000000f087348 */ /* 0x000fea0003c00000 */
[----:B------:R0:W1:Y:S02]  /*1d490*/  SHFL.IDX P6, R14, R13, R12, R11 ;  /* 0x0000000c0d0e7389 */ /* 0x00006400000c000b */
[----:B01----:R-:W-:Y:S01]  /*1d4a0*/  ENDCOLLECTIVE ;  /* 0x000000000000791b */ /* 0x003fe20003800000 */
.L_x_1344:
        /* <DEDUP_REMOVED lines=12> */
.L_x_1345:
[----:B------:R-:W-:Y:S01]  /*1d570*/  IMAD.MOV.U32 R2, RZ, RZ, R14 ;  /* 0x000000ffff027224 */ /* 0x000fe200078e000e */
[----:B------:R-:W-:Y:S06]  /*1d580*/  BRA `(.L_x_1346) ;  /* 0xffffffbc005c7947 */ /* 0x000fec000383ffff */
.L_x_1243:
[----:B---3--:R3:W4:Y:S02]  /*1d590*/  SYNCS.PHASECHK.TRANS64.TRYWAIT P0, [R0+URZ+0x13240], R29 ;  /* 0x0132401d000075a7 */ /* 0x008724000800017f */
[----:B----4-:R-:W-:Y:S05]  /*1d5a0*/  @!P0 NANOSLEEP.SYNCS 0x989680 ;  /* 0x009896800000895d */ /* 0x010fea0003900000 */
[----:B------:R-:W4:Y:S02]  /*1d5b0*/  @!P0 SYNCS.PHASECHK.TRANS64 P0, [R0+URZ+0x13240], R29 ;  /* 0x0132401d000085a7 */ /* 0x000f24000800007f */
[----:B----4-:R-:W-:Y:S05]  /*1d5c0*/  @!P0 BRA `(.L_x_1243) ;  /* 0xfffffffc00f08947 */ /* 0x010fea000383ffff */
[----:B------:R-:W-:Y:S05]  /*1d5d0*/  BRA `(.L_x_1347) ;  /* 0xffffffbc00b87947 */ /* 0x000fea000383ffff */
.L_x_1244:
        /* <DEDUP_REMOVED lines=8> */
.L_x_1349:
[----:B------:R-:W-:Y:S05]  /*1d660*/  BSYNC B0 ;  /* 0x0000000000007941 */ /* 0x000fea0003800000 */
.L_x_1348:
        /* <DEDUP_REMOVED lines=8> */
.L_x_1350:
[----:B------:R-:W-:Y:S02]  /*1d6f0*/  IMAD.MOV.U32 R13, RZ, RZ, R6 ;  /* 0x000000ffff0d7224 */ /* 0x000fe400078e0006 */
[----:B------:R-:W-:Y:S02]  /*1d700*/  IMAD.MOV.U32 R12, RZ, RZ, 0x1 ;  /* 0x00000001ff0c7424 */ /* 0x000fe400078e00ff */
[----:B------:R-:W-:-:S07]  /*1d710*/  IMAD.MOV.U32 R2, RZ, RZ, R14 ;  /* 0x000000ffff027224 */ /* 0x000fce00078e000e */
[----:B------:R-:W-:Y:S05]  /*1d720*/  WARPSYNC.COLLECTIVE R15, `(.L_x_1351) ;  /* 0x000000000f087348 */ /* 0x000fea0003c00000 */
[----:B------:R0:W1:Y:S02]  /*1d730*/  SHFL.IDX P6, R14, R13, R12, R11 ;  /* 0x0000000c0d0e7389 */ /* 0x00006400000c000b */
[----:B01----:R-:W-:Y:S01]  /*1d740*/  ENDCOLLECTIVE ;  /* 0x000000000000791b */ /* 0x003fe20003800000 */
.L_x_1351:
        /* <DEDUP_REMOVED lines=11> */
.L_x_1352:
[----:B------:R-:W-:Y:S02]  /*1d800*/  IMAD.MOV.U32 R13, RZ, RZ, R6 ;  /* 0x000000ffff0d7224 */ /* 0x000fe400078e0006 */
[----:B------:R-:W-:Y:S02]  /*1d810*/  IMAD.MOV.U32 R12, RZ, RZ, 0x2 ;  /* 0x00000002ff0c7424 */ /* 0x000fe400078e00ff */
[----:B------:R-:W-:-:S07]  /*1d820*/  IMAD.MOV.U32 R2, RZ, RZ, R14 ;  /* 0x000000ffff027224 */ /* 0x000fce00078e000e */
[----:B------:R-:W-:Y:S05]  /*1d830*/  WARPSYNC.COLLECTIVE R15, `(.L_x_1353) ;  /* 0x000000000f087348 */ /* 0x000fea0003c00000 */
[----:B------:R0:W1:Y:S02]  /*1d840*/  SHFL.IDX P6, R14, R13, R12, R11 ;  /* 0x0000000c0d0e7389 */ /* 0x00006400000c000b */
[----:B01----:R-:W-:Y:S01]  /*1d850*/  ENDCOLLECTIVE ;  /* 0x000000000000791b */ /* 0x003fe20003800000 */
.L_x_1353:
        /* <DEDUP_REMOVED lines=11> */
.L_x_1354:
[----:B------:R-:W-:Y:S02]  /*1d910*/  IMAD.MOV.U32 R13, RZ, RZ, R6 ;  /* 0x000000ffff0d7224 */ /* 0x000fe400078e0006 */
[----:B------:R-:W-:Y:S02]  /*1d920*/  IMAD.MOV.U32 R12, RZ, RZ, 0x3 ;  /* 0x00000003ff0c7424 */ /* 0x000fe400078e00ff */
[----:B------:R-:W-:-:S07]  /*1d930*/  IMAD.MOV.U32 R2, RZ, RZ, R14 ;  /* 0x000000ffff027224 */ /* 0x000fce00078e000e */
[----:B------:R-:W-:Y:S05]  /*1d940*/  WARPSYNC.COLLECTIVE R15, `(.L_x_1355) ;  /* 0x000000000f087348 */ /* 0x000fea0003c00000 */
[----:B------:R0:W1:Y:S02]  /*1d950*/  SHFL.IDX P6, R14, R13, R12, R11 ;  /* 0x0000000c0d0e7389 */ /* 0x00006400000c000b */
[----:B01----:R-:W-:Y:S01]  /*1d960*/  ENDCOLLECTIVE ;  /* 0x000000000000791b */ /* 0x003fe20003800000 */
.L_x_1355:
        /* <DEDUP_REMOVED lines=11> */
.L_x_1356:
[----:B------:R-:W-:Y:S02]  /*1da20*/  IMAD.MOV.U32 R13, RZ, RZ, R5 ;  /* 0x000000ffff0d7224 */ /* 0x000fe400078e0005 */
[----:B------:R-:W-:Y:S02]  /*1da30*/  IMAD.MOV.U32 R12, RZ, RZ, RZ ;  /* 0x000000ffff0c7224 */ /* 0x000fe400078e00ff */
[----:B------:R-:W-:-:S07]  /*1da40*/  IMAD.MOV.U32 R2, RZ, RZ, R14 ;  /* 0x000000ffff027224 */ /* 0x000fce00078e000e */
[----:B------:R-:W-:Y:S05]  /*1da50*/  WARPSYNC.COLLECTIVE R15, `(.L_x_1357) ;  /* 0x000000000f087348 */ /* 0x000fea0003c00000 */
[----:B------:R0:W1:Y:S02]  /*1da60*/  SHFL.IDX P6, R14, R13, R12, R11 ;  /* 0x0000000c0d0e7389 */ /* 0x00006400000c000b */
[----:B01----:R-:W-:Y:S01]  /*1da70*/  ENDCOLLECTIVE ;  /* 0x000000000000791b */ /* 0x003fe20003800000 */
.L_x_1357:
        /* <DEDUP_REMOVED lines=11> */
.L_x_1358:
[----:B------:R-:W-:Y:S01]  /*1db30*/  IMAD.MOV.U32 R2, RZ, RZ, R14 ;  /* 0x000000ffff027224 */ /* 0x000fe200078e000e */
[----:B------:R-:W-:Y:S06]  /*1db40*/  BRA `(.L_x_1359) ;  /* 0xffffffbc004c7947 */ /* 0x000fec000383ffff */
.L_x_1249:
[----:B0-----:R0:W2:Y:S02]  /*1db50*/  SYNCS.PHASECHK.TRANS64.TRYWAIT P2, [R2+URZ+0x13270], R0 ;  /* 0x01327000020075a7 */ /* 0x0010a4000804017f */
[----:B--2---:R-:W-:Y:S05]  /*1db60*/  @!P2 NANOSLEEP.SYNCS 0x989680 ;  /* 0x009896800000a95d */ /* 0x004fea0003900000 */
[----:B------:R-:W2:Y:S02]  /*1db70*/  @!P2 SYNCS.PHASECHK.TRANS64 P2, [R2+URZ+0x13270], R0 ;  /* 0x013270000200a5a7 */ /* 0x000ea4000804007f */
[----:B--2---:R-:W-:Y:S05]  /*1db80*/  @!P2 BRA `(.L_x_1249) ;  /* 0xfffffffc00f0a947 */ /* 0x004fea000383ffff */
[----:B------:R-:W-:Y:S05]  /*1db90*/  BRA `(.L_x_1360) ;  /* 0xffffffbc00b07947 */ /* 0x000fea000383ffff */
.L_x_1251:
[----:B0-----:R0:W2:Y:S02]  /*1dba0*/  SYNCS.PHASECHK.TRANS64.TRYWAIT P2, [R2+URZ+0x13260], R0 ;  /* 0x01326000020075a7 */ /* 0x0010a4000804017f */
[----:B--2---:R-:W-:Y:S05]  /*1dbb0*/  @!P2 NANOSLEEP.SYNCS 0x989680 ;  /* 0x009896800000a95d */ /* 0x004fea0003900000 */
[----:B------:R-:W2:Y:S02]  /*1dbc0*/  @!P2 SYNCS.PHASECHK.TRANS64 P2, [R2+URZ+0x13260], R0 ;  /* 0x013260000200a5a7 */ /* 0x000ea4000804007f */
[----:B--2---:R-:W-:Y:S05]  /*1dbd0*/  @!P2 BRA `(.L_x_1251) ;  /* 0xfffffffc00f0a947 */ /* 0x004fea000383ffff */
[----:B------:R-:W-:Y:S05]  /*1dbe0*/  BRA `(.L_x_1361) ;  /* 0xffffffbc00c07947 */ /* 0x000fea000383ffff */
.L_x_1259:
[----:B0-----:R0:W1:Y:S02]  /*1dbf0*/  SYNCS.PHASECHK.TRANS64.TRYWAIT P1, [R3+URZ+0x13270], R0 ;  /* 0x01327000030075a7 */ /* 0x001064000802017f */
[----:B-1----:R-:W-:Y:S05]  /*1dc00*/  @!P1 NANOSLEEP.SYNCS 0x989680 ;  /* 0x009896800000995d */ /* 0x002fea0003900000 */
[----:B------:R-:W1:Y:S02]  /*1dc10*/  @!P1 SYNCS.PHASECHK.TRANS64 P1, [R3+URZ+0x13270], R0 ;  /* 0x01327000030095a7 */ /* 0x000e64000802007f */
[----:B-1----:R-:W-:Y:S05]  /*1dc20*/  @!P1 BRA `(.L_x_1259) ;  /* 0xfffffffc00f09947 */ /* 0x002fea000383ffff */
[----:B------:R-:W-:Y:S05]  /*1dc30*/  BRA `(.L_x_1362) ;  /* 0xffffffc4000c7947 */ /* 0x000fea000383ffff */
.L_x_1261:
[----:B0-----:R0:W1:Y:S02]  /*1dc40*/  SYNCS.PHASECHK.TRANS64.TRYWAIT P1, [R3+URZ+0x13260], R0 ;  /* 0x01326000030075a7 */ /* 0x001064000802017f */
[----:B-1----:R-:W-:Y:S05]  /*1dc50*/  @!P1 NANOSLEEP.SYNCS 0x989680 ;  /* 0x009896800000995d */ /* 0x002fea0003900000 */
[----:B------:R-:W1:Y:S02]  /*1dc60*/  @!P1 SYNCS.PHASECHK.TRANS64 P1, [R3+URZ+0x13260], R0 ;  /* 0x01326000030095a7 */ /* 0x000e64000802007f */
[----:B-1----:R-:W-:Y:S05]  /*1dc70*/  @!P1 BRA `(.L_x_1261) ;  /* 0xfffffffc00f09947 */ /* 0x002fea000383ffff */
[----:B------:R-:W-:Y:S05]  /*1dc80*/  BRA `(.L_x_1363) ;  /* 0xffffffc4001c7947 */ /* 0x000fea000383ffff */
.L_x_1275:
[----:B0-----:R0:W1:Y:S02]  /*1dc90*/  SYNCS.PHASECHK.TRANS64.TRYWAIT P0, [R5+URZ+0x13220], R0 ;  /* 0x01322000050075a7 */ /* 0x001064000800017f */
[----:B-1----:R-:W-:Y:S05]  /*1dca0*/  @!P0 NANOSLEEP.SYNCS 0x989680 ;  /* 0x009896800000895d */ /* 0x002fea0003900000 */
[----:B------:R-:W1:Y:S02]  /*1dcb0*/  @!P0 SYNCS.PHASECHK.TRANS64 P0, [R5+URZ+0x13220], R0 ;  /* 0x01322000050085a7 */ /* 0x000e64000800007f */
[----:B-1----:R-:W-:Y:S05]  /*1dcc0*/  @!P0 BRA `(.L_x_1275) ;  /* 0xfffffffc00f08947 */ /* 0x002fea000383ffff */
[----:B------:R-:W-:Y:S05]  /*1dcd0*/  BRA `(.L_x_1364) ;  /* 0xffffffd400447947 */ /* 0x000fea000383ffff */
.L_x_1276:
[----:B------:R-:W1:Y:S01]  /*1dce0*/  S2R R2, SR_TID.X ;  /* 0x0000000000027919 */ /* 0x000e620000002100 */
[----:B------:R-:W-:Y:S01]  /*1dcf0*/  BSSY B0, `(.L_x_1365) ;  /* 0x000000a000007945 */ /* 0x000fe20003800000 */
[----:B------:R-:W-:Y:S02]  /*1dd00*/  IMAD.MOV.U32 R12, RZ, RZ, RZ ;  /* 0x000000ffff0c7224 */ /* 0x000fe400078e00ff */
        /* <DEDUP_REMOVED lines=8> */
.L_x_1366:
[----:B------:R-:W-:Y:S05]  /*1dd90*/  BSYNC B0 ;  /* 0x0000000000007941 */ /* 0x000fea0003800000 */
.L_x_1365:
[----:B------:R-:W-:Y:S05]  /*1dda0*/  BRA `(.L_x_1367) ;  /* 0xffffffd4002c7947 */ /* 0x000fea000383ffff */
.L_x_1279:
[----:B------:R-:W-:Y:S01]  /*1ddb0*/  BSSY B1, `(.L_x_1368) ;  /* 0x0000006000017945 */ /* 0x000fe20003800000 */
[----:B------:R-:W-:-:S07]  /*1ddc0*/  IMAD.MOV.U32 R15, RZ, RZ, -0x1 ;  /* 0xffffffffff0f7424 */ /* 0x000fce00078e00ff */
[----:B0----5:R-:W-:Y:S05]  /*1ddd0*/  WARPSYNC.COLLECTIVE R15, `(.L_x_1369) ;  /* 0x000000000f0c7348 */ /* 0x021fea0003c00000 */
[----:B------:R-:W-:Y:S02]  /*1dde0*/  ELECT P6, UR62, PT ;  /* 0x00000000003e782f */ /* 0x000fe400038c0000 */
[----:B------:R-:W-:Y:S01]  /*1ddf0*/  MOV R14, UR62 ;  /* 0x0000003e000e7c02 */ /* 0x000fe20008000f00 */
[----:B0----5:R-:W-:Y:S10]  /*1de00*/  ENDCOLLECTIVE ;  /* 0x000000000000791b */ /* 0x021ff40003800000 */
.L_x_1369:
[----:B------:R-:W-:Y:S05]  /*1de10*/  BSYNC B1 ;  /* 0x0000000000017941 */ /* 0x000fea0003800000 */
.L_x_1368:
[----:B------:R-:W-:Y:S05]  /*1de20*/  BRA `(.L_x_1370) ;  /* 0xffffffd400247947 */ /* 0x000fea000383ffff */
.L_x_1281:
[----:B0-----:R0:W1:Y:S02]  /*1de30*/  SYNCS.PHASECHK.TRANS64.TRYWAIT P1, [R4+URZ+0x13240], R3 ;  /* 0x01324003040075a7 */ /* 0x001064000802017f */
[----:B-1----:R-:W-:Y:S05]  /*1de40*/  @!P1 NANOSLEEP.SYNCS 0x989680 ;  /* 0x009896800000995d */ /* 0x002fea0003900000 */
[----:B------:R-:W1:Y:S02]  /*1de50*/  @!P1 SYNCS.PHASECHK.TRANS64 P1, [R4+URZ+0x13240], R3 ;  /* 0x01324003040095a7 */ /* 0x000e64000802007f */
[----:B-1----:R-:W-:Y:S05]  /*1de60*/  @!P1 BRA `(.L_x_1281) ;  /* 0xfffffffc00f09947 */ /* 0x002fea000383ffff */
[----:B------:R-:W-:Y:S05]  /*1de70*/  BRA `(.L_x_1371) ;  /* 0xffffffd4004c7947 */ /* 0x000fea000383ffff */
.L_x_1283:
[----:B-1----:R1:W2:Y:S02]  /*1de80*/  SYNCS.PHASECHK.TRANS64.TRYWAIT P1, [R5+URZ+0x13240], R0 ;  /* 0x01324000050075a7 */ /* 0x0022a4000802017f */
[----:B--2---:R-:W-:Y:S05]  /*1de90*/  @!P1 NANOSLEEP.SYNCS 0x989680 ;  /* 0x009896800000995d */ /* 0x004fea0003900000 */
[----:B------:R-:W2:Y:S02]  /*1dea0*/  @!P1 SYNCS.PHASECHK.TRANS64 P1, [R5+URZ+0x13240], R0 ;  /* 0x01324000050095a7 */ /* 0x000ea4000802007f */
[----:B--2---:R-:W-:Y:S05]  /*1deb0*/  @!P1 BRA `(.L_x_1283) ;  /* 0xfffffffc00f09947 */ /* 0x004fea000383ffff */
[----:B------:R-:W-:Y:S05]  /*1dec0*/  BRA `(.L_x_1372) ;  /* 0xffffffd4005c7947 */ /* 0x000fea000383ffff */
.L_x_1285:
[----:B--2---:R2:W3:Y:S02]  /*1ded0*/  SYNCS.PHASECHK.TRANS64.TRYWAIT P1, [R4+URZ+0x13260], R3 ;  /* 0x01326003040075a7 */ /* 0x0044e4000802017f */
[----:B---3--:R-:W-:Y:S05]  /*1dee0*/  @!P1 NANOSLEEP.SYNCS 0x989680 ;  /* 0x009896800000995d */ /* 0x008fea0003900000 */
[----:B------:R-:W3:Y:S02]  /*1def0*/  @!P1 SYNCS.PHASECHK.TRANS64 P1, [R4+URZ+0x13260], R3 ;  /* 0x01326003040095a7 */ /* 0x000ee4000802007f */
[----:B---3--:R-:W-:Y:S05]  /*1df00*/  @!P1 BRA `(.L_x_1285) ;  /* 0xfffffffc00f09947 */ /* 0x008fea000383ffff */
[----:B------:R-:W-:Y:S05]  /*1df10*/  BRA `(.L_x_1373) ;  /* 0xffffffd400587947 */ /* 0x000fea000383ffff */
.L_x_1287:
[----:B---3--:R3:W4:Y:S02]  /*1df20*/  SYNCS.PHASECHK.TRANS64.TRYWAIT P1, [R5+URZ+0x13260], R0 ;  /* 0x01326000050075a7 */ /* 0x008724000802017f */
[----:B----4-:R-:W-:Y:S05]  /*1df30*/  @!P1 NANOSLEEP.SYNCS 0x989680 ;  /* 0x009896800000995d */ /* 0x010fea0003900000 */
[----:B------:R-:W4:Y:S02]  /*1df40*/  @!P1 SYNCS.PHASECHK.TRANS64 P1, [R5+URZ+0x13260], R0 ;  /* 0x01326000050095a7 */ /* 0x000f24000802007f */
[----:B----4-:R-:W-:Y:S05]  /*1df50*/  @!P1 BRA `(.L_x_1287) ;  /* 0xfffffffc00f09947 */ /* 0x010fea000383ffff */
[----:B------:R-:W-:Y:S05]  /*1df60*/  BRA `(.L_x_1374) ;  /* 0xffffffd400547947 */ /* 0x000fea000383ffff */
.L_x_1289:
[----:B----4-:R4:W0:Y:S02]  /*1df70*/  SYNCS.PHASECHK.TRANS64.TRYWAIT P1, [R4+URZ+0x13280], R3 ;  /* 0x01328003040075a7 */ /* 0x010824000802017f */
[----:B0-----:R-:W-:Y:S05]  /*1df80*/  @!P1 NANOSLEEP.SYNCS 0x989680 ;  /* 0x009896800000995d */ /* 0x001fea0003900000 */
[----:B------:R-:W0:Y:S02]  /*1df90*/  @!P1 SYNCS.PHASECHK.TRANS64 P1, [R4+URZ+0x13280], R3 ;  /* 0x01328003040095a7 */ /* 0x000e24000802007f */
[----:B0-----:R-:W-:Y:S05]  /*1dfa0*/  @!P1 BRA `(.L_x_1289) ;  /* 0xfffffffc00f09947 */ /* 0x001fea000383ffff */
[----:B------:R-:W-:Y:S05]  /*1dfb0*/  BRA `(.L_x_1375) ;  /* 0xffffffd400507947 */ /* 0x000fea000383ffff */
.L_x_1376:
        /* <DEDUP_REMOVED lines=12> */
.L_x_2751:


//--------------------- .text._ZN7cutlass13device_kernelIN5flash11enable_sm90INS1_16FlashAttnFwdSm90INS1_25CollectiveMainloopFwdSm90ILi2EN4cute5tupleIJNS5_1CILi1EEES8_S8_EEENS6_IJNS7_ILi192EEENS7_ILi160EEENS7_ILi64EEEEEELi64ENS_12float_e4m3_tEfNS_4arch4Sm90ELb0ELb1ELb1ELb1ELb1ELb1ELb0ELb1ELb1ELb1ELb0ELb0EEENS1_21CollectiveEpilogueFwdINS6_IJSA_SC_SB_EEES9_NS_10bfloat16_tESG_Li384ELb1ELb1ELb0ELb1EEENS1_36VarlenDynamicPersistentTileSchedulerILi192ELi160ELi384ELi128ELb0ELb1ELb1ELb1ELb0ELb1EEEEEEEEEvNT_6ParamsE --------------------------
	.section	.text._ZN7cutlass13device_kernelIN5flash11enable_sm90INS1_16FlashAttnFwdSm90INS1_25CollectiveMainloopFwdSm90ILi2EN4cute5tupleIJNS5_1CILi1EEES8_S8_EEENS6_IJNS7_ILi192EEENS7_ILi160EEENS7_ILi64EEEEEELi64ENS_12float_e4m3_tEfNS_4arch4Sm90ELb0ELb1ELb1ELb1ELb1ELb1ELb0ELb1ELb1ELb1ELb0ELb0EEENS1_21CollectiveEpilogueFwdINS6_IJSA_SC_SB_EEES9_NS_10bfloat16_tESG_Li384ELb1ELb1ELb0ELb1EEENS1_36VarlenDynamicPersistentTileSchedulerILi192ELi160ELi384ELi128ELb0ELb1ELb1ELb1ELb0ELb1EEEEEEEEEvNT_6ParamsE,"ax",@progbits
	.align	128
.text._ZN7cutlass13device_kernelIN5flash11enable_sm90INS1_16FlashAttnFwdSm90INS1_25CollectiveMainloopFwdSm90ILi2EN4cute5tupleIJNS5_1CILi1EEES8_S8_EEENS6_IJNS7_ILi192EEENS7_ILi160EEENS7_ILi64EEEEEELi64ENS_12float_e4m3_tEfNS_4arch4Sm90ELb0ELb1ELb1ELb1ELb1ELb1ELb0ELb1ELb1ELb1ELb0ELb0EEENS1_21CollectiveEpilogueFwdINS6_IJSA_SC_SB_EEES9_NS_10bfloat16_tESG_Li384ELb1ELb1ELb0ELb1EEENS1_36VarlenDynamicPersistentTileSchedulerILi192ELi160ELi384ELi128ELb0ELb1ELb1ELb1ELb0ELb1EEEEEEEEEvNT_6ParamsE:
        .type           _ZN7cutlass13device_kernelIN5flash11enable_sm90INS1_16FlashAttnFwdSm90INS1_25CollectiveMainloopFwdSm90ILi2EN4cute5tupleIJNS5_1CILi1EEES8_S8_EEENS6_IJNS7_ILi192EEENS7_ILi160EEENS7_ILi64EEEEEELi64ENS_12float_e4m3_tEfNS_4arch4Sm90ELb0ELb1ELb1ELb1ELb1ELb1ELb0ELb1ELb1ELb1ELb0ELb0EEENS1_21CollectiveEpilogueFwdINS6_IJSA_SC_SB_EEES9_NS_10bfloat16_tESG_Li384ELb1ELb1ELb0ELb1EEENS1_36VarlenDynamicPersistentTileSchedulerILi192ELi160ELi384ELi128ELb0ELb1ELb1ELb1ELb0ELb1EEEEEEEEEvNT_6ParamsE,@function
        .size           _ZN7cutlass13device_kernelIN5flash11enable_sm90INS1_16FlashAttnFwdSm90INS1_25CollectiveMainloopFwdSm90ILi2EN4cute5tupleIJNS5_1CILi1EEES8_S8_EEENS6_IJNS7_ILi192EEENS7_ILi160EEENS7_ILi64EEEEEELi64ENS_12float_e4m3_tEfNS_4arch4Sm90ELb0ELb1ELb1ELb1ELb1ELb1ELb0ELb1ELb1ELb1ELb0ELb0EEENS1_21CollectiveEpilogueFwdINS6_IJSA_SC_SB_EEES9_NS_10bfloat16_tESG_Li384ELb1ELb1ELb0ELb1EEENS1_36VarlenDynamicPersistentTileSchedulerILi192ELi160ELi384ELi128ELb0ELb1ELb1ELb1ELb0ELb1EEEEEEEEEvNT_6ParamsE,(.L_x_2752 - _ZN7cutlass13device_kernelIN5flash11enable_sm90INS1_16FlashAttnFwdSm90INS1_25CollectiveMainloopFwdSm90ILi2EN4cute5tupleIJNS5_1CILi1EEES8_S8_EEENS6_IJNS7_ILi192EEENS7_ILi160EEENS7_ILi64EEEEEELi64ENS_12float_e4m3_tEfNS_4arch4Sm90ELb0ELb1ELb1ELb1ELb1ELb1ELb0ELb1ELb1ELb1ELb0ELb0EEENS1_21CollectiveEpilogueFwdINS6_IJSA_SC_SB_EEES9_NS_10bfloat16_tESG_Li384ELb1ELb1ELb0ELb1EEENS1_36VarlenDynamicPersistentTileSchedulerILi192ELi160ELi384ELi128ELb0ELb1ELb1ELb1ELb0ELb1EEEEEEEEEvNT_6ParamsE)
        .other          _ZN7cutlass13device_kernelIN5flash11enable_sm90INS1_16FlashAttnFwdSm90INS1_25CollectiveMainloopFwdSm90ILi2EN4cute5tupleIJNS5_1CILi1EEES8_S8_EEENS6_IJNS7_ILi192EEENS7_ILi160EEENS7_ILi64EEEEEELi64ENS_12float_e4m3_tEfNS_4arch4Sm90ELb0ELb1ELb1ELb1ELb1ELb1ELb0ELb1ELb1ELb1ELb0ELb0EEENS1_21CollectiveEpilogueFwdINS6_IJSA_SC_SB_EEES9_NS_10bfloat16_tESG_Li384ELb1ELb1ELb0ELb1EEENS1_36VarlenDynamicPersistentTileSchedulerILi192ELi160ELi384ELi128ELb0ELb1ELb1ELb1ELb0ELb1EEEEEEEEEvNT_6ParamsE,@"STO_CUDA_ENTRY STV_DEFAULT"
_ZN7cutlass13device_kernelIN5flash11enable_sm90INS1_16FlashAttnFwdSm90INS1_25CollectiveMainloopFwdSm90ILi2EN4cute5tupleIJNS5_1CILi1EEES8_S8_EEENS6_IJNS7_ILi192EEENS7_ILi160EEENS7_ILi64EEEEEELi64ENS_12float_e4m3_tEfNS_4arch4Sm90ELb0ELb1ELb1ELb1ELb1ELb1ELb0ELb1ELb1ELb1ELb0ELb0EEENS1_21CollectiveEpilogueFwdINS6_IJSA_SC_SB_EEES9_NS_10bfloat16_tESG_Li384ELb1ELb1ELb0ELb1EEENS1_36VarlenDynamicPersistentTileSchedulerILi192ELi160ELi384ELi128ELb0ELb1ELb1ELb1ELb0ELb1EEEEEEEEEvNT_6ParamsE:
        /* <DEDUP_REMOVED lines=17> */
.L_x_1378:
[----:B------:R-:W-:Y:S05]  /*0110*/  BSYNC B0 ;  /* 0x0000000000007941 */ /* 0x000fea0003800000 */
.L_x_1377:
[----:B------:R-:W-:Y:S01]  /*0120*/  VOTEU.ANY UP0, P0 ;  /* 0x00000000003f7886 */ /* 0x000fe20000000100 */
[----:B------:R-:W0:Y:S01]  /*0130*/  SHFL.IDX PT, R2, R0, RZ, 0x1f ;  /* 0x00001fff00027589 */ /* 0x000e2200000e0000 */
[----:B------:R-:W-:Y:S01]  /*0140*/  UMOV UR4, 0x80 ;  /* 0x0000008000047882 */ /* 0x000fe20000000000 */
[----:B------:R-:W-:Y:S01]  /*0150*/  UMOV UR7, 0x180 ;  /* 0x0000018000077882 */ /* 0x000fe20000000000 */
[----:B------:R-:W-:Y:S01]  /*0160*/  VOTEU.ANY UP1, P0 ;  /* 0x00000000003f7886 */ /* 0x000fe20000020100 */
[----:B------:R-:W1:Y:S01]  /*0170*/  @UP0 S2UR UR8, SR_CgaCtaId ;  /* 0x00000000000809c3 */ /* 0x000e620000008800 */
[----:B------:R-:W-:Y:S01]  /*0180*/  @UP0 UMOV UR6, 0x400 ;  /* 0x0000040000060882 */ /* 0x000fe20000000000 */
[----:B------:R-:W-:-:S04]  /*0190*/  @UP0 UIADD3 UR4, -UR4, 0x100000, URZ ;  /* 0x0010000004040890 */ /* 0x000fc8000fffe13f */
[----:B------:R-:W-:Y:S02]  /*01a0*/  @UP0 USHF.L.U32 UR5, UR4, 0xb, URZ ;  /* 0x0000000b04050899 */ /* 0x000fe4000800063f */
[----:B------:R-:W-:Y:S01]  /*01b0*/  @UP0 USHF.L.U32 UR4, UR4, 0x1, URZ ;  /* 0x0000000104040899 */ /* 0x000fe2000800063f */
[----:B0-----:R-:W-:Y:S02]  /*01c0*/  ISETP.NE.AND P1, PT, R2, RZ, PT ;  /* 0x000000ff0200720c */ /* 0x001fe40003f25270 */
[----:B------:R-:W-:Y:S01]  /*01d0*/  SHF.R.U32.HI R2, RZ, 0x7, R3 ;  /* 0x00000007ff027819 */ /* 0x000fe20000011603 */
[----:B-1----:R-:W-:Y:S02]  /*01e0*/  @UP0 ULEA UR8, UR8, UR6, 0x18 ;  /* 0x0000000608080291 */ /* 0x002fe4000f8ec03f */
[----:B------:R-:W-:-:S04]  /*01f0*/  @UP0 UIADD3 UR6, -UR7, 0x100000, URZ ;  /* 0x0010000007060890 */ /* 0x000fc8000fffe13f */
[----:B------:R-:W-:Y:S02]  /*0200*/  @UP0 USHF.L.U32 UR7, UR6, 0xb, URZ ;  /* 0x0000000b06070899 */ /* 0x000fe4000800063f */
[----:B------:R-:W-:Y:S01]  /*0210*/  @UP0 USHF.L.U32 UR6, UR6, 0x1, URZ ;  /* 0x0000000106060899 */ /* 0x000fe2000800063f */
[----:B------:R-:W-:Y:S01]  /*0220*/  VOTEU.ANY UP0, P0 ;  /* 0x00000000003f7886 */ /* 0x000fe20000000100 */
[----:B------:R-:W0:Y:S04]  /*0230*/  SHFL.IDX PT, R2, R2, RZ, 0x1f ;  /* 0x00001fff02027589 */ /* 0x000e2800000e0000 */
[----:B------:R-:W1:Y:S02]  /*0240*/  FENCE.VIEW.ASYNC.S ;  /* 0x00000000000073c6 */ /* 0x000e640000000000 */
[----:B-1----:R1:W2:Y:S04]  /*0250*/  @UP0 SYNCS.EXCH.64 URZ, [UR8+0x13200], UR4 ;  /* 0x01320004083f05b2 */ /* 0x0022a80008000100 */
[----:B------:R1:W3:Y:S01]  /*0260*/  @UP1 SYNCS.EXCH.64 URZ, [UR8+0x13220], UR6 ;  /* 0x01322006083f15b2 */ /* 0x0002e20008000100 */
[----:B------:R-:W-:Y:S05]  /*0270*/  @P1 BRA `(.L_x_1379) ;  /* 0x0000000000481947 */ /* 0x000fea0003800000 */
[----:B-1----:R-:W1:Y:S01]  /*0280*/  S2UR UR5, SR_CgaCtaId ;  /* 0x00000000000579c3 */ /* 0x002e620000008800 */
[----:B------:R-:W-:Y:S01]  /*0290*/  UMOV UR4, 0x400 ;  /* 0x0000040000047882 */ /* 0x000fe20000000000 */
[----:B------:R-:W-:Y:S01]  /*02a0*/  UMOV UR6, 0x80 ;  /* 0x0000008000067882 */ /* 0x000fe20000000000 */
[----:B------:R-:W-:Y:S01]  /*02b0*/  UMOV UR7, 0x180 ;  /* 0x0000018000077882 */ /* 0x000fe20000000000 */
[----:B------:R-:W-:Y:S01]  /*02c0*/  ELECT P0, URZ, PT ;  /* 0x00000000003f782f */ /* 0x000fe20003800000 */
[----:B-1----:R-:W-:Y:S02]  /*02d0*/  ULEA UR8, UR5, UR4, 0x18 ;  /* 0x0000000405087291 */ /* 0x002fe4000f8ec03f */
[----:B------:R-:W-:-:S04]  /*02e0*/  UIADD3 UR4, -UR6, 0x100000, URZ ;  /* 0x0010000006047890 */ /* 0x000fc8000fffe13f */
[----:B------:R-:W-:Y:S02]  /*02f0*/  USHF.L.U32 UR5, UR4, 0xb, URZ ;  /* 0x0000000b04057899 */ /* 0x000fe4000800063f */
[----:B------:R-:W-:Y:S02]  /*0300*/  USHF.L.U32 UR4, UR4, 0x1, URZ ;  /* 0x0000000104047899 */ /* 0x000fe4000800063f */
[----:B------:R-:W-:-:S04]  /*0310*/  UIADD3 UR6, -UR7, 0x100000, URZ ;  /* 0x0010000007067890 */ /* 0x000fc8000fffe13f */
[----:B------:R-:W-:Y:S02]  /*0320*/  USHF.L.U32 UR7, UR6, 0xb, URZ ;  /* 0x0000000b06077899 */ /* 0x000fe4000800063f */
[----:B------:R-:W-:Y:S01]  /*0330*/  USHF.L.U32 UR6, UR6, 0x1, URZ ;  /* 0x0000000106067899 */ /* 0x000fe2000800063f */
[----:B------:R-:W1:Y:S03]  /*0340*/  FENCE.VIEW.ASYNC.S ;  /* 0x00000000000073c6 */ /* 0x000e660000000000 */
[----:B-1----:R4:W1:Y:S08]  /*0350*/  SYNCS.EXCH.64 URZ, [UR8+0x13230], UR4 ;  /* 0x01323004083f75b2 */ /* 0x0028700008000100 */
[----:B------:R4:W0:Y:S01]  /*0360*/  SYNCS.EXCH.64 URZ, [UR8+0x13240], UR6 ;  /* 0x01324006083f75b2 */ /* 0x0008220008000100 */
[----:B------:R4:W0:Y:S01]  /*0370*/  SYNCS.EXCH.64 URZ, [UR8+0x13238], UR4 ;  /* 0x01323804083f75b2 */ /* 0x0008220008000100 */
[----:B------:R4:W0:Y:S02]  /*0380*/  SYNCS.EXCH.64 URZ, [UR8+0x13248], UR6 ;  /* 0x01324806083f75b2 */ /* 0x0008240008000100 */
[----:B----4-:R-:W-:Y:S01]  /*0390*/  NOP ;  /* 0x0000000000007918 */ /* 0x010fe20000000000 */
.L_x_1379:
[----:B------:R-:W4:Y:S01]  /*03a0*/  SHFL.IDX PT, R3, R0, RZ, 0x1f ;  /* 0x00001fff00037589 */ /* 0x000f2200000e0000 */
[----:B------:R-:W-:Y:S01]  /*03b0*/  NOP ;  /* 0x0000000000007918 */ /* 0x000fe20000000000 */
[----:B----4-:R-:W-:-:S13]  /*03c0*/  ISETP.NE.AND P0, PT, R3, RZ, PT ;  /* 0x000000ff0300720c */ /* 0x010fda0003f05270 */
        /* <DEDUP_REMOVED lines=19> */
.L_x_1380:
[----:B------:R-:W4:Y:S01]  /*0500*/  SHFL.IDX PT, R3, R0, RZ, 0x1f ;  /* 0x00001fff00037589 */ /* 0x000f2200000e0000 */
[----:B------:R-:W-:Y:S01]  /*0510*/  NOP ;  /* 0x0000000000007918 */ /* 0x000fe20000000000 */
[----:B----4-:R-:W-:-:S13]  /*0520*/  ISETP.NE.AND P0, PT, R3, RZ, PT ;  /* 0x000000ff0300720c */ /* 0x010fda0003f05270 */
[----:B------:R-:W-:Y:S05]  /*0530*/  @P0 BRA `(.L_x_1381) ;  /* 0x0000000000380947 */ /* 0x000fea0003800000 */
[----:B-1----:R-:W1:Y:S01]  /*0540*/  S2UR UR5, SR_CgaCtaId ;  /* 0x00000000000579c3 */ /* 0x002e620000008800 */
[----:B------:R-:W-:Y:S01]  /*0550*/  UMOV UR4, 0x400 ;  /* 0x0000040000047882 */ /* 0x000fe20000000000 */
[----:B------:R-:W-:Y:S01]  /*0560*/  UMOV UR7, 0x80 ;  /* 0x0000008000077882 */ /* 0x000fe20000000000 */
[----:B------:R-:W-:Y:S01]  /*0570*/  ELECT P0, URZ, PT ;  /* 0x00000000003f782f */ /* 0x000fe20003800000 */
[----:B-1----:R-:W-:Y:S02]  /*0580*/  ULEA UR6, UR5, UR4, 0x18 ;  /* 0x0000000405067291 */ /* 0x002fe4000f8ec03f */
[----:B------:R-:W-:-:S04]  /*0590*/  UIADD3 UR4, -UR7, 0x100000, URZ ;  /* 0x0010000007047890 */ /* 0x000fc8000fffe13f */
[----:B------:R-:W-:Y:S02]  /*05a0*/  USHF.L.U32 UR5, UR4, 0xb, URZ ;  /* 0x0000000b04057899 */ /* 0x000fe4000800063f */
[----:B------:R-:W-:Y:S01]  /*05b0*/  USHF.L.U32 UR4, UR4, 0x1, URZ ;  /* 0x0000000104047899 */ /* 0x000fe2000800063f */
[----:B------:R-:W1:Y:S11]  /*05c0*/  FENCE.VIEW.ASYNC.S ;  /* 0x00000000000073c6 */ /* 0x000e760000000000 */
[----:B-1----:R4:W1:Y:S01]  /*05d0*/  SYNCS.EXCH.64 URZ, [UR6+0x13270], UR4 ;  /* 0x01327004063f75b2 */ /* 0x0028620008000100 */
[----:B------:R4:W0:Y:S01]  /*05e0*/  SYNCS.EXCH.64 URZ, [UR6+0x13280], UR4 ;  /* 0x01328004063f75b2 */ /* 0x0008220008000100 */
[----:B------:R4:W0:Y:S01]  /*05f0*/  SYNCS.EXCH.64 URZ, [UR6+0x13278], UR4 ;  /* 0x01327804063f75b2 */ /* 0x0008220008000100 */
[----:B------:R4:W0:Y:S02]  /*0600*/  SYNCS.EXCH.64 URZ, [UR6+0x13288], UR4 ;  /* 0x01328804063f75b2 */ /* 0x0008240008000100 */
[----:B----4-:R-:W-:Y:S01]  /*0610*/  NOP ;  /* 0x0000000000007918 */ /* 0x010fe20000000000 */
.L_x_1381:
        /* <DEDUP_REMOVED lines=22> */
.L_x_1382:
[----:B------:R-:W4:Y:S01]  /*0780*/  SHFL.IDX PT, R4, R0, RZ, 0x1f ;  /* 0x00001fff00047589 */ /* 0x000f2200000e0000 */
[----:B------:R-:W-:Y:S01]  /*0790*/  NOP ;  /* 0x0000000000007918 */ /* 0x000fe20000000000 */
[----:B------:R-:W0:Y:S01]  /*07a0*/  S2R R3, SR_CgaCtaId ;  /* 0x0000000000037919 */ /* 0x000e220000008800 */
[----:B----4-:R-:W-:-:S13]  /*07b0*/  ISETP.NE.AND P0, PT, R4, RZ, PT ;  /* 0x000000ff0400720c */ /* 0x010fda0003f05270 */
[----:B0-----:R-:W-:Y:S05]  /*07c0*/  @P0 BRA `(.L_x_1383) ;  /* 0x0000000000480947 */ /* 0x001fea0003800000 */
[----:B-1----:R-:W0:Y:S01]  /*07d0*/  S2UR UR5, SR_CgaCtaId ;  /* 0x00000000000579c3 */ /* 0x002e220000008800 */
        /* <DEDUP_REMOVED lines=13> */
[----:B------:R0:W1:Y:S01]  /*08b0*/  SYNCS.EXCH.64 URZ, [UR8+0x132c0], UR6 ;  /* 0x0132c006083f75b2 */ /* 0x0000620008000100 */
[----:B------:R0:W0:Y:S01]  /*08c0*/  SYNCS.EXCH.64 URZ, [UR8+0x132b8], UR4 ;  /* 0x0132b804083f75b2 */ /* 0x0000220008000100 */
[----:B------:R0:W0:Y:S01]  /*08d0*/  SYNCS.EXCH.64 URZ, [UR8+0x132c8], UR6 ;  /* 0x0132c806083f75b2 */ /* 0x0000220008000100 */
[----:B------:R-:W-:Y:S01]  /*08e0*/  NOP ;  /* 0x0000000000007918 */ /* 0x000fe20000000000 */
.L_x_1383:
[----:B------:R-:W-:Y:S01]  /*08f0*/  ISETP.NE.AND P0, PT, R2, RZ, PT ;  /* 0x000000ff0200720c */ /* 0x000fe20003f05270 */
[----:B------:R-:W-:Y:S01]  /*0900*/  IMAD.MOV.U32 R2, RZ, RZ, 0x1 ;  /* 0x00000001ff027424 */ /* 0x000fe200078e00ff */
[----:B------:R-:W-:Y:S01]  /*0910*/  NOP ;  /* 0x0000000000007918 */ /* 0x000fe20000000000 */
[----:B------:R-:W-:Y:S01]  /*0920*/  ULDC.64 UR44, c[0x0][0x208] ;  /* 0x00008200002c7ab9 */ /* 0x000fe20000000a00 */
[----:B------:R-:W-:Y:S02]  /*0930*/  BSSY B8, `(.L_x_1384) ;  /* 0x00023bf000087945 */ /* 0x000fe40003800000 */
[----:B------:R-:W-:-:S05]  /*0940*/  SEL R2, R2, 0x2, !P0 ;  /* 0x0000000202027807 */ /* 0x000fca0004000000 */
[----:B------:R0:W-:Y:S02]  /*0950*/  STL [R1+0x44], R2 ;  /* 0x0000440201007387 */ /* 0x0001e40000100800 */
[----:B01234-:R-:W-:Y:S06]  /*0960*/  BAR.SYNC.DEFER_BLOCKING 0x0 ;  /* 0x0000000000007b1d */ /* 0x01ffec0000010000 */
[----:B------:R-:W-:Y:S05]  /*0970*/  @!P0 BRA `(.L_x_1385) ;  /* 0x000001bc00ec8947 */ /* 0x000fea0003800000 */
.L_x_1386:
        /* <DEDUP_REMOVED lines=16> */
[----:B------:R-:W2:Y:S01]  /*0a80*/  LDL.LU R20, [R1+0x44] ;  /* 0x0000440001147983 */ /* 0x000ea20000300800 */
[----:B------:R-:W0:Y:S02]  /*0a90*/  S2R R0, SR_TID.X ;  /* 0x0000000000007919 */ /* 0x000e240000002100 */
[----:B0-----:R-:W-:-:S05]  /*0aa0*/  VIADD R0, R0, 0xffffff80 ;  /* 0xffffff8000007836 */ /* 0x001fca0000000000 */
[----:B------:R-:W-:-:S04]  /*0ab0*/  SHF.R.S32.HI R3, RZ, 0x1f, R0 ;  /* 0x0000001fff037819 */ /* 0x000fc80000011400 */
[CC--:B------:R-:W-:Y:S02]  /*0ac0*/  LEA.HI R2, R3.reuse, R0.reuse, RZ, 0x7 ;  /* 0x0000000003027211 */ /* 0x0c0fe400078f38ff */
[-C--:B------:R-:W-:Y:S02]  /*0ad0*/  LEA.HI R4, R0, R0.reuse, RZ, 0x1 ;  /* 0x0000000000047211 */ /* 0x080fe400078f08ff */
[----:B------:R-:W-:Y:S02]  /*0ae0*/  LOP3.LUT R9, R2, 0xffffff80, RZ, 0xc0, !PT ;  /* 0xffffff8002097812 */ /* 0x000fe400078ec0ff */
[----:B------:R-:W-:Y:S02]  /*0af0*/  LEA.HI R6, R3, R0, RZ, 0x2 ;  /* 0x0000000003067211 */ /* 0x000fe400078f10ff */
[----:B------:R-:W-:Y:S01]  /*0b00*/  LOP3.LUT R5, R4, 0xfffffffe, RZ, 0xc0, !PT ;  /* 0xfffffffe04057812 */ /* 0x000fe200078ec0ff */
[----:B------:R-:W-:Y:S01]  /*0b10*/  IMAD.IADD R9, R0, 0x1, -R9 ;  /* 0x0000000100097824 */ /* 0x000fe200078e0a09 */
[----:B------:R-:W-:-:S02]  /*0b20*/  LOP3.LUT R11, R6, 0xfffffffc, RZ, 0xc0, !PT ;  /* 0xfffffffc060b7812 */ /* 0x000fc400078ec0ff */
[----:B------:R-:W-:Y:S01]  /*0b30*/  LEA.HI R7, R3, R0, RZ, 0x4 ;  /* 0x0000000003077211 */ /* 0x000fe200078f20ff */
[C---:B------:R-:W-:Y:S01]  /*0b40*/  IMAD.IADD R5, R0.reuse, 0x1, -R5 ;  /* 0x0000000100057824 */ /* 0x040fe200078e0a05 */
[----:B------:R-:W-:Y:S01]  /*0b50*/  SHF.R.S32.HI R8, RZ, 0x1f, R9 ;  /* 0x0000001fff087819 */ /* 0x000fe20000011409 */
[----:B------:R-:W-:Y:S01]  /*0b60*/  IMAD.IADD R16, R0, 0x1, -R11 ;  /* 0x0000000100107824 */ /* 0x000fe200078e0a0b */
[--C-:B------:R-:W-:Y:S02]  /*0b70*/  SHF.R.S32.HI R0, RZ, 0x2, R6.reuse ;  /* 0x00000002ff007819 */ /* 0x100fe40000011406 */
[----:B------:R-:W-:Y:S02]  /*0b80*/  SHF.R.S32.HI R3, RZ, 0x1f, R6 ;  /* 0x0000001fff037819 */ /* 0x000fe40000011406 */
[----:B------:R-:W-:Y:S02]  /*0b90*/  LEA.HI R10, R8, R9, RZ, 0x2 ;  /* 0x00000009080a7211 */ /* 0x000fe400078f10ff */
[----:B------:R-:W-:-:S02]  /*0ba0*/  LEA.HI R3, R3, R0, RZ, 0x2 ;  /* 0x0000000003037211 */ /* 0x000fc400078f10ff */
[----:B------:R-:W-:Y:S02]  /*0bb0*/  SHF.R.S32.HI R18, RZ, 0x1, R4 ;  /* 0x00000001ff127819 */ /* 0x000fe40000011404 */
[--C-:B------:R-:W-:Y:S02]  /*0bc0*/  SHF.R.S32.HI R12, RZ, 0x2, R10.reuse ;  /* 0x00000002ff0c7819 */ /* 0x100fe4000001140a */
[----:B------:R-:W-:Y:S02]  /*0bd0*/  SHF.R.S32.HI R17, RZ, 0x1f, R10 ;  /* 0x0000001fff117819 */ /* 0x000fe4000001140a */
[----:B------:R-:W-:Y:S02]  /*0be0*/  LOP3.LUT R3, R3, 0xfffffffc, RZ, 0xc0, !PT ;  /* 0xfffffffc03037812 */ /* 0x000fe400078ec0ff */
[----:B------:R-:W-:Y:S02]  /*0bf0*/  SHF.R.S32.HI R2, RZ, 0x7, R2 ;  /* 0x00000007ff027819 */ /* 0x000fe40000011402 */
[----:B------:R-:W-:-:S02]  /*0c00*/  LEA.HI R4, R4, R18, RZ, 0x1 ;  /* 0x0000001204047211 */ /* 0x000fc400078f08ff */
[----:B------:R-:W-:Y:S01]  /*0c10*/  LEA.HI R17, R17, R12, RZ, 0x3 ;  /* 0x0000000c11117211 */ /* 0x000fe200078f18ff */
[----:B------:R-:W-:Y:S01]  /*0c20*/  IMAD.IADD R3, R0, 0x1, -R3 ;  /* 0x0000000100037824 */ /* 0x000fe200078e0a03 */
[----:B------:R-:W-:Y:S01]  /*0c30*/  LOP3.LUT R4, R4, 0x3fffffe, RZ, 0xc0, !PT ;  /* 0x03fffffe04047812 */ /* 0x000fe200078ec0ff */
[----:B------:R-:W-:Y:S01]  /*0c40*/  IMAD.HI R6, R2, 0x55555556, RZ ;  /* 0x5555555602067827 */ /* 0x000fe200078e02ff */
[----:B------:R-:W-:Y:S02]  /*0c50*/  LOP3.LUT R17, R17, 0xfffffff8, RZ, 0xc0, !PT ;  /* 0xfffffff811117812 */ /* 0x000fe400078ec0ff */
[----:B------:R-:W-:Y:S01]  /*0c60*/  LEA.HI R8, R8, R9, RZ, 0x5 ;  /* 0x0000000908087211 */ /* 0x000fe200078f28ff */
[----:B------:R-:W-:Y:S01]  /*0c70*/  IMAD.SHL.U32 R3, R3, 0x80, RZ ;  /* 0x0000008003037824 */ /* 0x000fe200078e00ff */
[----:B------:R-:W-:Y:S01]  /*0c80*/  SHF.R.S32.HI R7, RZ, 0x4, R7 ;  /* 0x00000004ff077819 */ /* 0x000fe20000011407 */
[----:B------:R-:W-:Y:S01]  /*0c90*/  IMAD.IADD R4, R18, 0x1, -R4 ;  /* 0x0000000112047824 */ /* 0x000fe200078e0a04 */
[----:B------:R-:W-:Y:S01]  /*0ca0*/  LEA.HI R11, R6, R6, RZ, 0x1 ;  /* 0x00000006060b7211 */ /* 0x000fe200078f08ff */
[----:B------:R-:W-:Y:S01]  /*0cb0*/  IMAD.IADD R17, R12, 0x1, -R17 ;  /* 0x000000010c117824 */ /* 0x000fe200078e0a11 */
[----:B------:R-:W-:-:S02]  /*0cc0*/  LEA.HI R0, R16, R16, RZ, 0x1 ;  /* 0x0000001010007211 */ /* 0x000fc400078f08ff */
[----:B------:R-:W-:Y:S01]  /*0cd0*/  SHF.R.S32.HI R8, RZ, 0x5, R8 ;  /* 0x00000005ff087819 */ /* 0x000fe20000011408 */
[----:B------:R-:W-:Y:S01]  /*0ce0*/  IMAD.SHL.U32 R18, R5, 0x10, RZ ;  /* 0x0000001005127824 */ /* 0x000fe200078e00ff */
[----:B------:R-:W-:Y:S01]  /*0cf0*/  LOP3.LUT R6, R3, 0x180, RZ, 0xc0, !PT ;  /* 0x0000018003067812 */ /* 0x000fe200078ec0ff */
[----:B------:R-:W-:Y:S01]  /*0d00*/  IMAD R4, R7, 0x8, R4 ;  /* 0x0000000807047824 */ /* 0x000fe200078e0204 */
[----:B------:R-:W-:Y:S01]  /*0d10*/  LOP3.LUT R7, R0, 0x1ffffffe, RZ, 0xc0, !PT ;  /* 0x1ffffffe00077812 */ /* 0x000fe200078ec0ff */
[----:B------:R-:W-:Y:S01]  /*0d20*/  IMAD R11, R11, -0x3, R2 ;  /* 0xfffffffd0b0b7824 */ /* 0x000fe200078e0202 */
[----:B------:R-:W-:Y:S01]  /*0d30*/  LOP3.LUT R10, R10, 0x7ffffffc, RZ, 0xc0, !PT ;  /* 0x7ffffffc0a0a7812 */ /* 0x000fe200078ec0ff */
[----:B------:R-:W-:Y:S01]  /*0d40*/  IMAD R8, R8, 0x10, R17 ;  /* 0x0000001008087824 */ /* 0x000fe200078e0211 */
[----:B------:R-:W-:Y:S02]  /*0d50*/  LOP3.LUT R0, R6, 0x10, R18, 0xf8, !PT ;  /* 0x0000001006007812 */ /* 0x000fe400078ef812 */
[----:B------:R-:W-:Y:S01]  /*0d60*/  SHF.R.U32.HI R3, RZ, 0x3, R6 ;  /* 0x00000003ff037819 */ /* 0x000fe20000011606 */
[----:B------:R-:W-:Y:S01]  /*0d70*/  IMAD.IADD R7, R16, 0x1, -R7 ;  /* 0x0000000110077824 */ /* 0x000fe200078e0a07 */
[----:B------:R-:W-:Y:S01]  /*0d80*/  LOP3.LUT R2, R6, 0x30, R18, 0xf8, !PT ;  /* 0x0000003006027812 */ /* 0x000fe200078ef812 */
[----:B------:R-:W-:Y:S01]  /*0d90*/  IMAD R8, R11, 0x40, R8 ;  /* 0x000000400b087824 */ /* 0x000fe200078e0208 */
[-C--:B------:R-:W-:Y:S01]  /*0da0*/  LOP3.LUT R0, R0, R3.reuse, RZ, 0x3c, !PT ;  /* 0x0000000300007212 */ /* 0x080fe200078e3cff */
[----:B------:R-:W-:Y:S01]  /*0db0*/  IMAD.IADD R5, R9, 0x1, -R10 ;  /* 0x0000000109057824 */ /* 0x000fe200078e0a0a */
[----:B------:R-:W-:Y:S01]  /*0dc0*/  LOP3.LUT R3, R2, R3, RZ, 0x3c, !PT ;  /* 0x0000000302037212 */ /* 0x000fe200078e3cff */
[----:B------:R-:W-:Y:S01]  /*0dd0*/  IMAD R2, R7, 0x8, R8 ;  /* 0x0000000807027824 */ /* 0x000fe200078e0208 */
[----:B------:R-:W-:Y:S04]  /*0de0*/  STL [R1+0x48], R6 ;  /* 0x0000480601007387 */ /* 0x000fe80000100800 */
[----:B------:R0:W-:Y:S04]  /*0df0*/  STL [R1+0x3c], R5 ;  /* 0x00003c0501007387 */ /* 0x0001e80000100800 */
[----:B------:R-:W-:Y:S04]  /*0e00*/  STL [R1+0x4], R13 ;  /* 0x0000040d01007387 */ /* 0x000fe80000100800 */
[----:B------:R2:W-:Y:S01]  /*0e10*/  STL [R1+0x40], R2 ;  /* 0x0000400201007387 */ /* 0x0005e20000100800 */
[----:B0-----:R-:W-:-:S03]  /*0e20*/  VIADD R5, R18, 0x20 ;  /* 0x0000002012057836 */ /* 0x001fc60000000000 */
[----:B------:R-:W-:Y:S04]  /*0e30*/  STL [R1+0x8], R14 ;  /* 0x0000080e01007387 */ /* 0x000fe80000100800 */
[----:B------:R-:W-:Y:S04]  /*0e40*/  STL [R1+0xc], R15 ;  /* 0x00000c0f01007387 */ /* 0x000fe80000100800 */
[----:B------:R-:W-:Y:S01]  /*0e50*/  STL [R1+0x58], RZ ;  /* 0x000058ff01007387 */ /* 0x000fe20000100800 */
[----:B------:R-:W-:Y:S01]  /*0e60*/  CS2R R156, SRZ ;  /* 0x00000000009c7805 */ /* 0x000fe2000001ff00 */
[----:B------:R-:W-:Y:S01]  /*0e70*/  IMAD.MOV.U32 R23, RZ, RZ, RZ ;  /* 0x000000ffff177224 */ /* 0x000fe200078e00ff */
[----:B------:R-:W-:-:S02]  /*0e80*/  SHF.R.S32.HI R19, RZ, 0x1f, R18 ;  /* 0x0000001fff137819 */ /* 0x000fc40000011412 */
[----:B--2---:R-:W-:-:S05]  /*0e90*/  LOP3.LUT R2, R20, 0x1, RZ, 0xfc, !PT ;  /* 0x0000000114027812 */ /* 0x004fca00078efcff */
[----:B------:R0:W-:Y:S04]  /*0ea0*/  STL [R1+0x18], R2 ;  /* 0x0000180201007387 */ /* 0x0001e80000100800 */
[----:B------:R-:W-:Y:S01]  /*0eb0*/  STL [R1+0x24], RZ ;  /* 0x000024ff01007387 */ /* 0x000fe20000100800 */
[----:B0-----:R-:W-:-:S03]  /*0ec0*/  IMAD.SHL.U32 R2, R4, 0x40, RZ ;  /* 0x0000004004027824 */ /* 0x001fc600078e00ff */
[----:B------:R0:W-:Y:S01]  /*0ed0*/  STL [R1+0x20], R5 ;  /* 0x0000200501007387 */ /* 0x0001e20000100800 */
[----:B------:R-:W-:Y:S01]  /*0ee0*/  IMAD.IADD R4, R2, 0x1, R0 ;  /* 0x0000000102047824 */ /* 0x000fe200078e0200 */
[----:B------:R-:W-:Y:S02]  /*0ef0*/  IADD3 R0, R22, R2, R3 ;  /* 0x0000000216007210 */ /* 0x000fe40007ffe003 */
[----:B------:R1:W-:Y:S01]  /*0f00*/  STL [R1+0x4c], R2 ;  /* 0x00004c0201007387 */ /* 0x0003e20000100800 */
[----:B0-----:R-:W-:-:S05]  /*0f10*/  SHF.R.S32.HI R5, RZ, 0x1f, R5 ;  /* 0x0000001fff057819 */ /* 0x001fca0000011405 */
[----:B------:R1:W-:Y:S04]  /*0f20*/  STL [R1+0x34], R5 ;  /* 0x0000340501007387 */ /* 0x0003e80000100800 */
[----:B------:R1:W-:Y:S04]  /*0f30*/  STL [R1+0x5c], R0 ;  /* 0x00005c0001007387 */ /* 0x0003e80000100800 */
[----:B------:R1:W-:Y:S02]  /*0f40*/  STL [R1+0x38], R4 ;  /* 0x0000380401007387 */ /* 0x0003e40000100800 */
.L_x_1569:
[----:B0-2--5:R-:W2:Y:S01]  /*0f50*/  LDL R26, [R1+0xc] ;  /* 0x00000c00011a7983 */ /* 0x025ea20000100800 */
[----:B------:R-:W-:Y:S01]  /*0f60*/  ULDC.64 UR4, c[0x0][0xa28] ;  /* 0x00028a0000047ab9 */ /* 0x000fe20000000a00 */
[----:B-1-3--:R-:W2:Y:S01]  /*0f70*/  LDC.64 R4, c[0x0][0xa08] ;  /* 0x00028200ff047b82 */ /* 0x00aea20000000a00 */
[----:B------:R-:W-:Y:S01]  /*0f80*/  ISETP.NE.U32.AND P0, PT, RZ, UR4, PT ;  /* 0x00000004ff007c0c */ /* 0x000fe2000bf05070 */
[----:B------:R-:W3:Y:S01]  /*0f90*/  LDL R30, [R1+0x8] ;  /* 0x00000800011e7983 */ /* 0x000ee20000100800 */
[----:B------:R-:W-:Y:S01]  /*0fa0*/  IMAD.MOV.U32 R11, RZ, RZ, RZ ;  /* 0x000000ffff0b7224 */ /* 0x000fe200078e00ff */
[----:B------:R-:W-:Y:S01]  /*0fb0*/  ULDC.64 UR6, c[0x0][0xa20] ;  /* 0x0002880000067ab9 */ /* 0x000fe20000000a00 */
[----:B------:R-:W-:Y:S01]  /*0fc0*/  ISETP.NE.AND.EX P0, PT, RZ, UR5, PT, P0 ;  /* 0x00000005ff007c0c */ /* 0x000fe2000bf05300 */
[----:B------:R-:W-:Y:S01]  /*0fd0*/  ULDC.64 UR4, c[0x0][0xa18] ;  /* 0x0002860000047ab9 */ /* 0x000fe20000000a00 */
[----:B------:R-:W-:Y:S01]  /*0fe0*/  IMAD.MOV.U32 R49, RZ, RZ, RZ ;  /* 0x000000ffff317224 */ /* 0x000fe200078e00ff */
[----:B------:R-:W-:-:S04]  /*0ff0*/  ISETP.NE.U32.AND P1, PT, RZ, UR4, PT ;  /* 0x00000004ff007c0c */ /* 0x000fc8000bf25070 */
[----:B------:R-:W-:Y:S01]  /*1000*/  ISETP.NE.AND.EX P1, PT, RZ, UR5, PT, P1 ;  /* 0x00000005ff007c0c */ /* 0x000fe2000bf25310 */
[----:B------:R-:W-:Y:S02]  /*1010*/  ULDC.64 UR4, c[0x0][0xa08] ;  /* 0x0002820000047ab9 */ /* 0x000fe40000000a00 */
[----:B------:R-:W-:-:S03]  /*1020*/  ISETP.NE.U32.AND P3, PT, RZ, UR4, PT ;  /* 0x00000004ff007c0c */ /* 0x000fc6000bf65070 */
[----:B------:R-:W0:Y:S08]  /*1030*/  @P0 LDC.64 R2, c[0x0][0xa28] ;  /* 0x00028a00ff020b82 */ /* 0x000e300000000a00 */
[----:B------:R-:W1:Y:S01]  /*1040*/  @P1 LDC.64 R6, c[0x0][0xa18] ;  /* 0x00028600ff061b82 */ /* 0x000e620000000a00 */
[----:B------:R-:W-:Y:S01]  /*1050*/  ULDC UR4, c[0x0][0x288] ;  /* 0x0000a20000047ab9 */ /* 0x000fe20000000800 */
[----:B------:R-:W-:Y:S01]  /*1060*/  ISETP.NE.AND.EX P3, PT, RZ, UR5, PT, P3 ;  /* 0x00000005ff007c0c */ /* 0x000fe2000bf65330 */
[----:B------:R-:W-:Y:S01]  /*1070*/  IMAD.U32 R0, RZ, RZ, UR4 ;  /* 0x00000004ff007e24 */ /* 0x000fe2000f8e00ff */
[----:B------:R-:W-:Y:S01]  /*1080*/  ULDC.64 UR4, c[0x0][0x418] ;  /* 0x0001060000047ab9 */ /* 0x000fe20000000a00 */
[----:B--2---:R-:W-:-:S04]  /*1090*/  IMAD.WIDE R8, R26, 0x4, R4 ;  /* 0x000000041a087825 */ /* 0x004fc800078e0204 */
[----:B-1----:R-:W-:-:S06]  /*10a0*/  @P1 IMAD.WIDE R4, R26, 0x4, R6 ;  /* 0x000000041a041825 */ /* 0x002fcc00078e0206 */
[----:B------:R1:W5:Y:S01]  /*10b0*/  @P3 LDG.E R49, desc[UR44][R8.64] ;  /* 0x0000002c08313981 */ /* 0x000362000c1e1900 */
[----:B0-----:R-:W-:-:S03]  /*10c0*/  @P0 IMAD.WIDE R2, R26, 0x4, R2 ;  /* 0x000000041a020825 */ /* 0x001fc600078e0202 */
[----:B------:R-:W2:Y:S04]  /*10d0*/  @P1 LDG.E R0, desc[UR44][R4.64] ;  /* 0x0000002c04001981 */ /* 0x000ea8000c1e1900 */
[----:B------:R1:W5:Y:S01]  /*10e0*/  @P0 LDG.E R11, desc[UR44][R2.64] ;  /* 0x0000002c020b0981 */ /* 0x000362000c1e1900 */
[----:B------:R-:W-:-:S03]  /*10f0*/  UISETP.NE.U32.AND UP0, UPT, UR4, URZ, UPT ;  /* 0x0000003f0400728c */ /* 0x000fc6000bf05070 */
[----:B------:R-:W-:Y:S01]  /*1100*/  ULDC UR4, c[0x0][0x424] ;  /* 0x0001090000047ab9 */ /* 0x000fe20000000800 */
[----:B------:R-:W-:Y:S01]  /*1110*/  UISETP.NE.AND.EX UP0, UPT, UR5, URZ, UPT, UP0 ;  /* 0x0000003f0500728c */ /* 0x000fe2000bf05300 */
[----:B------:R-:W-:Y:S02]  /*1120*/  ISETP.NE.U32.AND P2, PT, RZ, UR6, PT ;  /* 0x00000006ff007c0c */ /* 0x000fe4000bf45070 */
[----:B------:R-:W-:Y:S01]  /*1130*/  ULDC UR5, c[0x0][0x2f0] ;  /* 0x0000bc0000057ab9 */ /* 0x000fe20000000800 */
[----:B------:R-:W-:Y:S01]  /*1140*/  USEL UR4, UR4, 0x1, UP0 ;  /* 0x0000000104047887 */ /* 0x000fe20008000000 */
[----:B------:R-:W-:-:S03]  /*1150*/  ISETP.NE.AND.EX P2, PT, RZ, UR7, PT, P2 ;  /* 0x00000007ff007c0c */ /* 0x000fc6000bf45320 */
[----:B------:R-:W-:-:S03]  /*1160*/  UIMAD UR4, UR4, UR5, URZ ;  /* 0x00000005040472a4 */ /* 0x000fc6000f8e023f */
[----:B------:R-:W-:Y:S01]  /*1170*/  ULDC UR5, c[0x0][0x348] ;  /* 0x0000d20000057ab9 */ /* 0x000fe20000000800 */
[----:B--2---:R1:W-:Y:S04]  /*1180*/  STL [R1+0x10], R0 ;  /* 0x0000100001007387 */ /* 0x0043e80000100800 */
[----:B---3--:R1:W-:Y:S04]  /*1190*/  STL [R1+0x50], R30 ;  /* 0x0000501e01007387 */ /* 0x0083e80000100800 */
[----:B------:R1:W-:Y:S01]  /*11a0*/  STL [R1+0x54], R26 ;  /* 0x0000541a01007387 */ /* 0x0003e20000100800 */
[----:B------:R-:W-:Y:S01]  /*11b0*/  IMAD.MOV.U32 R10, RZ, RZ, R0 ;  /* 0x000000ffff0a7224 */ /* 0x000fe200078e0000 */
[----:B------:R-:W-:Y:S06]  /*11c0*/  @P1 BRA `(.L_x_1388) ;  /* 0x0000000000281947 */ /* 0x000fec0003800000 */
[----:B------:R-:W-:Y:S02]  /*11d0*/  ULDC.64 UR6, c[0x0][0xa00] ;  /* 0x0002800000067ab9 */ /* 0x000fe40000000a00 */
[----:B------:R-:W-:-:S04]  /*11e0*/  ISETP.NE.U32.AND P0, PT, RZ, UR6, PT ;  /* 0x00000006ff007c0c */ /* 0x000fc8000bf05070 */
[----:B------:R-:W-:-:S13]  /*11f0*/  ISETP.NE.AND.EX P0, PT, RZ, UR7, PT, P0 ;  /* 0x00000007ff007c0c */ /* 0x000fda000bf05300 */
[----:B------:R-:W-:Y:S05]  /*1200*/  @!P0 BRA `(.L_x_1388) ;  /* 0x0000000000188947 */ /* 0x000fea0003800000 */
[----:B-1----:R-:W0:Y:S02]  /*1210*/  LDC.64 R2, c[0x0][0xa00] ;  /* 0x00028000ff027b82 */ /* 0x002e240000000a00 */
[----:B0-----:R-:W-:-:S05]  /*1220*/  IMAD.WIDE R2, R26, 0x4, R2 ;  /* 0x000000041a027825 */ /* 0x001fca00078e0202 */
[----:B------:R-:W2:Y:S04]  /*1230*/  LDG.E R0, desc[UR44][R2.64] ;  /* 0x0000002c02007981 */ /* 0x000ea8000c1e1900 */
[----:B------:R-:W2:Y:S02]  /*1240*/  LDG.E R5, desc[UR44][R2.64+0x4] ;  /* 0x0000042c02057981 */ /* 0x000ea4000c1e1900 */
[----:B--2---:R-:W-:-:S05]  /*1250*/  IMAD.IADD R10, R5, 0x1, -R0 ;  /* 0x00000001050a7824 */ /* 0x004fca00078e0a00 */
[----:B------:R0:W-:Y:S02]  /*1260*/  STL [R1+0x10], R10 ;  /* 0x0000100a01007387 */ /* 0x0001e40000100800 */
.L_x_1388:
[----:B------:R-:W-:Y:S02]  /*1270*/  IMAD.U32 R46, RZ, RZ, UR5 ;  /* 0x00000005ff2e7e24 */ /* 0x000fe4000f8e00ff */
[----:B------:R-:W-:Y:S01]  /*1280*/  IMAD.U32 R24, RZ, RZ, UR4 ;  /* 0x00000004ff187e24 */ /* 0x000fe2000f8e00ff */
[----:B------:R-:W-:Y:S06]  /*1290*/  @!P2 BRA `(.L_x_1389) ;  /* 0x000000000010a947 */ /* 0x000fec0003800000 */
[----:B------:R-:W2:Y:S02]  /*12a0*/  LDC.64 R24, c[0x0][0xa20] ;  /* 0x00028800ff187b82 */ /* 0x000ea40000000a00 */
[----:B--2---:R-:W-:-:S06]  /*12b0*/  IMAD.WIDE R24, R26, 0x4, R24 ;  /* 0x000000041a187825 */ /* 0x004fcc00078e0218 */
[----:B------:R2:W5:Y:S01]  /*12c0*/  LDG.E R24, desc[UR44][R24.64] ;  /* 0x0000002c18187981 */ /* 0x000562000c1e1900 */
[----:B------:R-:W-:Y:S05]  /*12d0*/  BRA `(.L_x_1390) ;  /* 0x0000000000107947 */ /* 0x000fea0003800000 */
.L_x_1389:
[----:B------:R-:W-:Y:S05]  /*12e0*/  @!P3 BRA `(.L_x_1390) ;  /* 0x00000000000cb947 */ /* 0x000fea0003800000 */
[----:B-1----:R-:W2:Y:S04]  /*12f0*/  LDG.E R3, desc[UR44][R8.64] ;  /* 0x0000002c08037981 */ /* 0x002ea8000c1e1900 */
[----:B------:R-:W2:Y:S02]  /*1300*/  LDG.E R24, desc[UR44][R8.64+0x4] ;  /* 0x0000042c08187981 */ /* 0x000ea4000c1e1900 */
[----:B--2---:R-:W-:-:S07]  /*1310*/  IMAD.IADD R24, R24, 0x1, -R3 ;  /* 0x0000000118187824 */ /* 0x004fce00078e0a03 */
.L_x_1390:
[----:B------:R-:W-:Y:S01]  /*1320*/  ULDC.64 UR4, c[0x0][0xa10] ;  /* 0x0002840000047ab9 */ /* 0x000fe20000000a00 */
[----:B-1----:R-:W3:Y:S01]  /*1330*/  LDL R8, [R1+0x4] ;  /* 0x0000040001087983 */ /* 0x002ee20000100800 */
[----:B------:R-:W-:Y:S01]  /*1340*/  ISETP.NE.U32.AND P0, PT, RZ, UR4, PT ;  /* 0x00000004ff007c0c */ /* 0x000fe2000bf05070 */
[----:B------:R-:W1:Y:S03]  /*1350*/  LDC R6, c[0x0][0x448] ;  /* 0x00011200ff067b82 */ /* 0x000e660000000800 */
[----:B------:R-:W-:Y:S01]  /*1360*/  ISETP.NE.AND.EX P0, PT, RZ, UR5, PT, P0 ;  /* 0x00000005ff007c0c */ /* 0x000fe2000bf05300 */
[----:B------:R-:W-:Y:S02]  /*1370*/  ULDC.64 UR4, c[0x0][0xa30] ;  /* 0x00028c0000047ab9 */ /* 0x000fe40000000a00 */
[----:B------:R-:W-:Y:S01]  /*1380*/  ISETP.NE.U32.AND P1, PT, RZ, UR4, PT ;  /* 0x00000004ff007c0c */ /* 0x000fe2000bf25070 */
[----:B-----5:R-:W-:Y:S01]  /*1390*/  IMAD.MOV.U32 R45, RZ, RZ, R24 ;  /* 0x000000ffff2d7224 */ /* 0x020fe200078e0018 */
[----:B------:R-:W4:Y:S02]  /*13a0*/  LDC.64 R12, c[0x0][0x9e0] ;  /* 0x00027800ff0c7b82 */ /* 0x000f240000000a00 */
[----:B------:R-:W-:-:S06]  /*13b0*/  ISETP.NE.AND.EX P1, PT, RZ, UR5, PT, P1 ;  /* 0x00000005ff007c0c */ /* 0x000fcc000bf25310 */
[----:B------:R-:W0:Y:S08]  /*13c0*/  @P0 LDC.64 R2, c[0x0][0xa10] ;  /* 0x00028400ff020b82 */ /* 0x000e300000000a00 */
[----:B------:R-:W2:Y:S01]  /*13d0*/  @P1 LDC.64 R4, c[0x0][0xa30] ;  /* 0x00028c00ff041b82 */ /* 0x000ea20000000a00 */
[----:B0-----:R-:W-:-:S05]  /*13e0*/  @P0 IMAD.WIDE R2, R26, 0x4, R2 ;  /* 0x000000041a020825 */ /* 0x001fca00078e0202 */
[----:B------:R-:W3:Y:S04]  /*13f0*/  @P0 LDG.E R0, desc[UR44][R2.64] ;  /* 0x0000002c02000981 */ /* 0x000ee8000c1e1900 */
[----:B------:R0:W3:Y:S01]  /*1400*/  @P0 LDG.E R7, desc[UR44][R2.64+0x4] ;  /* 0x0000042c02070981 */ /* 0x0000e2000c1e1900 */
[----:B--2---:R-:W-:-:S05]  /*1410*/  @P1 IMAD.WIDE R4, R26, 0x4, R4 ;  /* 0x000000041a041825 */ /* 0x004fca00078e0204 */
[----:B------:R2:W5:Y:S01]  /*1420*/  @P1 LDG.E R45, desc[UR44][R4.64] ;  /* 0x0000002c042d1981 */ /* 0x000562000c1e1900 */
[----:B-1----:R-:W-:Y:S01]  /*1430*/  ISETP.NE.AND P1, PT, R6, 0x1, PT ;  /* 0x000000010600780c */ /* 0x002fe20003f25270 */
[----:B------:R-:W-:Y:S01]  /*1440*/  IMAD.IADD R11, R24, 0x1, -R11 ;  /* 0x00000001180b7824 */ /* 0x000fe200078e0a0b */
[----:B----4-:R-:W-:-:S11]  /*1450*/  ISETP.GE.AND P2, PT, R13, 0x1, PT ;  /* 0x000000010d00780c */ /* 0x010fd60003f46270 */
[----:B------:R-:W1:Y:S08]  /*1460*/  @P1 LDC R9, c[0x0][0x44c] ;  /* 0x00011300ff091b82 */ /* 0x000e700000000800 */
[----:B------:R-:W4:Y:S01]  /*1470*/  @P1 LDC R6, c[0x0][0x450] ;  /* 0x00011400ff061b82 */ /* 0x000f220000000800 */
[----:B---3--:R-:W-:-:S04]  /*1480*/  IMAD R14, R8, 0xc0, RZ ;  /* 0x000000c0080e7824 */ /* 0x008fc800078e02ff */
[----:B0-----:R-:W-:Y:S01]  /*1490*/  VIADD R2, R14, 0xbf ;  /* 0x000000bf0e027836 */ /* 0x001fe20000000000 */
[----:B------:R2:W-:Y:S03]  /*14a0*/  STL [R1+0x2c], R14 ;  /* 0x00002c0e01007387 */ /* 0x0005e60000100800 */
[----:B-1----:R-:W-:-:S05]  /*14b0*/  @P1 IMAD.HI.U32 R3, R2, R9, RZ ;  /* 0x0000000902031227 */ /* 0x002fca00078e00ff */
[----:B----4-:R-:W-:Y:S01]  /*14c0*/  @P1 SHF.R.U32.HI R2, RZ, R6, R3 ;  /* 0x00000006ff021219 */ /* 0x010fe20000011603 */
[----:B------:R-:W-:-:S04]  /*14d0*/  @P0 IMAD.IADD R46, R7, 0x1, -R0 ;  /* 0x00000001072e0824 */ /* 0x000fc800078e0a00 */
[----:B------:R-:W-:-:S04]  /*14e0*/  IMAD.IADD R8, R11, 0x1, R46 ;  /* 0x000000010b087824 */ /* 0x000fc800078e022e */
[C---:B------:R-:W-:Y:S01]  /*14f0*/  VIADD R0, R8.reuse, 0x9f ;  /* 0x0000009f08007836 */ /* 0x040fe20000000000 */
[----:B------:R2:W-:Y:S01]  /*1500*/  STL [R1+0x14], R8 ;  /* 0x0000140801007387 */ /* 0x0005e20000100800 */
[----:B------:R-:W-:Y:S02]  /*1510*/  IADD3 R3, R8, 0x1, -R10 ;  /* 0x0000000108037810 */ /* 0x000fe40007ffe80a */
[----:B------:R-:W-:-:S04]  /*1520*/  IMAD.HI R0, R0, 0x66666667, RZ ;  /* 0x6666666700007827 */ /* 0x000fc800078e02ff */
[----:B------:R-:W-:Y:S01]  /*1530*/  IMAD.IADD R3, R3, 0x1, R2 ;  /* 0x0000000103037824 */ /* 0x000fe200078e0202 */
[----:B------:R-:W-:-:S04]  /*1540*/  SHF.R.U32.HI R105, RZ, 0x1f, R0 ;  /* 0x0000001fff697819 */ /* 0x000fc80000011600 */
[----:B------:R-:W-:Y:S01]  /*1550*/  LEA.HI.SX32 R105, R0, R105, 0x1a ;  /* 0x0000006900697211 */ /* 0x000fe200078fd2ff */
[----:B------:R-:W-:Y:S01]  /*1560*/  IMAD.IADD R0, R3, 0x1, R12 ;  /* 0x0000000103007824 */ /* 0x000fe200078e020c */
[----:B--2---:R-:W-:Y:S06]  /*1570*/  @!P2 BRA `(.L_x_1391) ;  /* 0x000000000048a947 */ /* 0x004fec0003800000 */
[C---:B------:R-:W-:Y:S01]  /*1580*/  ISETP.GT.AND P0, PT, R3.reuse, RZ, PT ;  /* 0x000000ff0300720c */ /* 0x040fe20003f04270 */
[----:B------:R-:W-:Y:S01]  /*1590*/  BSSY B0, `(.L_x_1392) ;  /* 0x000000e000007945 */ /* 0x000fe20003800000 */
[----:B------:R-:W-:-:S11]  /*15a0*/  VIADD R2, R3, 0xffffffff ;  /* 0xffffffff03027836 */ /* 0x000fd60000000000 */
        /* <DEDUP_REMOVED lines=8> */
.L_x_1393:
[----:B------:R-:W-:-:S13]  /*1630*/  ISETP.NE.AND P0, PT, R13, 0x1, PT ;  /* 0x000000010d00780c */ /* 0x000fda0003f05270 */
[----:B------:R-:W0:Y:S02]  /*1640*/  @P0 LDC.64 R4, c[0x0][0x9e8] ;  /* 0x00027a00ff040b82 */ /* 0x000e240000000a00 */
[----:B0-----:R-:W-:-:S05]  /*1650*/  @P0 IMAD.HI.U32 R4, R2, R4, RZ ;  /* 0x0000000402040227 */ /* 0x001fca00078e00ff */
[----:B------:R-:W-:-:S07]  /*1660*/  @P0 SHF.R.U32.HI R2, RZ, R5, R4 ;  /* 0x00000005ff020219 */ /* 0x000fce0000011604 */
.L_x_1394:
[----:B------:R-:W-:Y:S05]  /*1670*/  BSYNC B0 ;  /* 0x0000000000007941 */ /* 0x000fea0003800000 */
.L_x_1392:
[----:B------:R-:W-:-:S05]  /*1680*/  IMAD R3, R2, R13, R13 ;  /* 0x0000000d02037224 */ /* 0x000fca00078e020d */
[----:B------:R-:W-:-:S07]  /*1690*/  VIMNMX R0, R0, R3, PT ;  /* 0x0000000300007248 */ /* 0x000fce0003fe0100 */
.L_x_1391:
[----:B------:R-:W0:Y:S01]  /*16a0*/  @P1 LDC R2, c[0x0][0x44c] ;  /* 0x00011300ff021b82 */ /* 0x000e220000000800 */
[----:B------:R-:W-:Y:S01]  /*16b0*/  IMAD.MOV.U32 R3, RZ, RZ, R14 ;  /* 0x000000ffff037224 */ /* 0x000fe200078e000e */
[----:B------:R-:W-:Y:S01]  /*16c0*/  ULDC UR4, c[0x0][0x9dc] ;  /* 0x0002770000047ab9 */ /* 0x000fe20000000800 */
[----:B------:R-:W-:-:S05]  /*16d0*/  IMAD.IADD R104, R8, 0x1, -R10 ;  /* 0x0000000108687824 */ /* 0x000fca00078e0a0a */
[----:B------:R-:W1:Y:S01]  /*16e0*/  @P1 LDC R5, c[0x0][0x450] ;  /* 0x00011400ff051b82 */ /* 0x000e620000000800 */
[----:B0-----:R-:W-:-:S05]  /*16f0*/  @P1 IMAD.HI.U32 R2, R14, R2, RZ ;  /* 0x000000020e021227 */ /* 0x001fca00078e00ff */
[----:B-1----:R-:W-:-:S05]  /*1700*/  @P1 SHF.R.U32.HI R3, RZ, R5, R2 ;  /* 0x00000005ff031219 */ /* 0x002fca0000011602 */
[----:B------:R-:W-:-:S04]  /*1710*/  IMAD.IADD R2, R104, 0x1, R3 ;  /* 0x0000000168027824 */ /* 0x000fc800078e0203 */
[----:B------:R-:W-:Y:S01]  /*1720*/  VIADD R3, R2, -UR4 ;  /* 0x8000000402037c36 */ /* 0x000fe20008000000 */
[----:B------:R-:W-:Y:S06]  /*1730*/  @!P2 BRA `(.L_x_1395) ;  /* 0x000000000044a947 */ /* 0x000fec0003800000 */
[----:B------:R-:W-:Y:S01]  /*1740*/  ISETP.GT.AND P0, PT, R2, -0x1, PT ;  /* 0xffffffff0200780c */ /* 0x000fe20003f04270 */
[----:B------:R-:W-:-:S12]  /*1750*/  BSSY B0, `(.L_x_1396) ;  /* 0x000000d000007945 */ /* 0x000fd80003800000 */
        /* <DEDUP_REMOVED lines=8> */
.L_x_1397:
[----:B------:R-:W-:-:S13]  /*17e0*/  ISETP.NE.AND P0, PT, R13, 0x1, PT ;  /* 0x000000010d00780c */ /* 0x000fda0003f05270 */
[----:B------:R-:W0:Y:S02]  /*17f0*/  @P0 LDC.64 R4, c[0x0][0x9e8] ;  /* 0x00027a00ff040b82 */ /* 0x000e240000000a00 */
[----:B0-----:R-:W-:-:S05]  /*1800*/  @P0 IMAD.HI.U32 R4, R2, R4, RZ ;  /* 0x0000000402040227 */ /* 0x001fca00078e00ff */
[----:B------:R-:W-:-:S07]  /*1810*/  @P0 SHF.R.U32.HI R2, RZ, R5, R4 ;  /* 0x00000005ff020219 */ /* 0x000fce0000011604 */
.L_x_1398:
[----:B------:R-:W-:Y:S05]  /*1820*/  BSYNC B0 ;  /* 0x0000000000007941 */ /* 0x000fea0003800000 */
.L_x_1396:
[----:B------:R-:W-:-:S05]  /*1830*/  IMAD R2, R2, R13, RZ ;  /* 0x0000000d02027224 */ /* 0x000fca00078e02ff */
[----:B------:R-:W-:-:S07]  /*1840*/  VIMNMX R3, R3, R2, !PT ;  /* 0x0000000203037248 */ /* 0x000fce0007fe0100 */
.L_x_1395:
[----:B------:R-:W-:Y:S01]  /*1850*/  VIADD R0, R0, 0x9f ;  /* 0x0000009f00007836 */ /* 0x000fe20000000000 */
[----:B------:R-:W-:Y:S01]  /*1860*/  PLOP3.LUT P3, PT, PT, PT, PT, 0x80, 0x0 ;  /* 0x000000000000781c */ /* 0x000fe20003f6f070 */
[----:B------:R-:W-:-:S04]  /*1870*/  IMAD.HI R2, R3, 0x66666667, RZ ;  /* 0x6666666703027827 */ /* 0x000fc800078e02ff */
[----:B------:R-:W-:Y:S01]  /*1880*/  IMAD.HI R0, R0, 0x66666667, RZ ;  /* 0x6666666700007827 */ /* 0x000fe200078e02ff */
[----:B------:R-:W-:-:S04]  /*1890*/  SHF.R.U32.HI R5, RZ, 0x1f, R2 ;  /* 0x0000001fff057819 */ /* 0x000fc80000011602 */
[----:B------:R-:W-:Y:S02]  /*18a0*/  SHF.R.U32.HI R3, RZ, 0x1f, R0 ;  /* 0x0000001fff037819 */ /* 0x000fe40000011600 */
[----:B------:R-:W-:Y:S02]  /*18b0*/  LEA.HI.SX32 R5, R2, R5, 0x1a ;  /* 0x0000000502057211 */ /* 0x000fe400078fd2ff */
[----:B------:R-:W-:Y:S02]  /*18c0*/  LEA.HI.SX32 R0, R0, R3, 0x1a ;  /* 0x0000000300007211 */ /* 0x000fe400078fd2ff */
[----:B------:R-:W-:Y:S02]  /*18d0*/  VIMNMX R5, RZ, R5, !PT ;  /* 0x00000005ff057248 */ /* 0x000fe40007fe0100 */
[----:B------:R-:W-:-:S03]  /*18e0*/  VIMNMX R0, R105, R0, PT ;  /* 0x0000000069007248 */ /* 0x000fc60003fe0100 */
[--C-:B------:R-:W-:Y:S02]  /*18f0*/  IMAD R5, R5, 0xa0, -R11.reuse ;  /* 0x000000a005057824 */ /* 0x100fe400078e0a0b */
[----:B------:R-:W-:-:S03]  /*1900*/  IMAD R3, R0, 0xa0, -R11 ;  /* 0x000000a000037824 */ /* 0x000fc600078e0a0b */
[----:B------:R-:W-:Y:S02]  /*1910*/  VIMNMX R5, RZ, R5, !PT ;  /* 0x00000005ff057248 */ /* 0x000fe40007fe0100 */
[----:B------:R-:W-:-:S03]  /*1920*/  VIMNMX R0, R3, R46, PT ;  /* 0x0000002e03007248 */ /* 0x000fc60003fe0100 */
[----:B------:R-:W-:Y:S01]  /*1930*/  IMAD.WIDE.U32 R2, R5, -0x33333333, RZ ;  /* 0xcccccccd05027825 */ /* 0x000fe200078e00ff */
[----:B------:R-:W-:-:S04]  /*1940*/  ISETP.GT.AND P0, PT, R0, R5, PT ;  /* 0x000000050000720c */ /* 0x000fc80003f04270 */
[----:B------:R-:W-:-:S05]  /*1950*/  SHF.R.U32.HI R44, RZ, 0x7, R3 ;  /* 0x00000007ff2c7819 */ /* 0x000fca0000011603 */
[----:B------:R-:W-:-:S04]  /*1960*/  IMAD.MOV.U32 R47, RZ, RZ, R44 ;  /* 0x000000ffff2f7224 */ /* 0x000fc800078e002c */
        /* <DEDUP_REMOVED lines=25> */
[----:B-1---5:R-:W-:Y:S05]  /*1b00*/  CALL.ABS.NOINC R2 ;  /* 0x0000000002007343 */ /* 0x022fea0003c00000 */
.L_x_1401:
[----:B------:R-:W-:Y:S05]  /*1b10*/  BSYNC B6 ;  /* 0x0000000000067941 */ /* 0x000fea0003800000 */
.L_x_1400:
        /* <DEDUP_REMOVED lines=20> */
.L_x_1403:
[----:B------:R-:W-:Y:S05]  /*1c60*/  BSYNC B6 ;  /* 0x0000000000067941 */ /* 0x000fea0003800000 */
.L_x_1402:
[----:B------:R-:W-:Y:S01]  /*1c70*/  ULDC.64 UR4, c[0x0][0x9f8] ;  /* 0x00027e0000047ab9 */ /* 0x000fe20000000a00 */
[----:B------:R-:W2:Y:S01]  /*1c80*/  LDL R29, [R1+0x20] ;  /* 0x00002000011d7983 */ /* 0x000ea20000100800 */
[----:B------:R-:W-:-:S03]  /*1c90*/  ISETP.NE.U32.AND P0, PT, RZ, UR4, PT ;  /* 0x00000004ff007c0c */ /* 0x000fc6000bf05070 */
[----:B------:R-:W3:Y:S01]  /*1ca0*/  LDL R28, [R1+0x48] ;  /* 0x00004800011c7983 */ /* 0x000ee20000100800 */
[----:B------:R-:W-:Y:S01]  /*1cb0*/  ISETP.NE.AND.EX P0, PT, RZ, UR5, PT, P0 ;  /* 0x00000005ff007c0c */ /* 0x000fe2000bf05300 */
[----:B------:R-:W-:Y:S01]  /*1cc0*/  IMAD.MOV.U32 R48, RZ, RZ, R26 ;  /* 0x000000ffff307224 */ /* 0x000fe200078e001a */
[----:B------:R-:W0:Y:S01]  /*1cd0*/  LDC.64 R36, c[0x0][0x3f8] ;  /* 0x0000fe00ff247b82 */ /* 0x000e220000000a00 */
[----:B------:R-:W4:Y:S01]  /*1ce0*/  LDL R25, [R1+0x4c] ;  /* 0x00004c0001197983 */ /* 0x000f220000100800 */
[----:B------:R-:W-:Y:S01]  /*1cf0*/  ULDC UR4, c[0x0][0x2f4] ;  /* 0x0000bd0000047ab9 */ /* 0x000fe20000000800 */
[----:B------:R-:W1:Y:S05]  /*1d00*/  S2R R31, SR_TID.X ;  /* 0x00000000001f7919 */ /* 0x000e6a0000002100 */
[----:B------:R-:W0:Y:S08]  /*1d10*/  LDC R53, c[0x0][0x3f4] ;  /* 0x0000fd00ff357b82 */ /* 0x000e300000000800 */
[----:B------:R-:W1:Y:S08]  /*1d20*/  @P0 LDC.64 R2, c[0x0][0x9f8] ;  /* 0x00027e00ff020b82 */ /* 0x000e700000000a00 */
[----:B------:R-:W0:Y:S01]  /*1d30*/  LDC.64 R20, c[0x0][0x408] ;  /* 0x00010200ff147b82 */ /* 0x000e220000000a00 */
[----:B-1----:R-:W-:-:S05]  /*1d40*/  @P0 IMAD.WIDE R2, R26, 0x4, R2 ;  /* 0x000000041a020825 */ /* 0x002fca00078e0202 */
[----:B------:R1:W4:Y:S01]  /*1d50*/  @P0 LDG.E R48, desc[UR44][R2.64] ;  /* 0x0000002c02300981 */ /* 0x000322000c1e1900 */
[C---:B------:R-:W-:Y:S01]  /*1d60*/  VIADD R0, R31.reuse, 0xffffff80 ;  /* 0xffffff801f007836 */ /* 0x040fe20000000000 */
[C---:B0-----:R-:W-:Y:S01]  /*1d70*/  ISETP.GE.AND P1, PT, R18.reuse, R53, PT ;  /* 0x000000351200720c */ /* 0x041fe20003f26270 */
[C---:B------:R-:W-:Y:S01]  /*1d80*/  VIADD R27, R31.reuse, 0xffffff80 ;  /* 0xffffff801f1b7836 */ /* 0x040fe20000000000 */
[----:B------:R-:W-:Y:S01]  /*1d90*/  ISETP.GE.AND P3, PT, R18, UR4, PT ;  /* 0x0000000412007c0c */ /* 0x000fe2000bf66270 */
[----:B------:R-:W-:Y:S01]  /*1da0*/  VIADD R26, R31, 0xffffff80 ;  /* 0xffffff801f1a7836 */ /* 0x000fe20000000000 */
[----:B------:R-:W-:Y:S01]  /*1db0*/  LEA.HI R4, R0, R0, RZ, 0x1 ;  /* 0x0000000000047211 */ /* 0x000fe200078f08ff */
[----:B------:R-:W-:Y:S01]  /*1dc0*/  IMAD.IADD R49, R49, 0x1, R24 ;  /* 0x0000000131317824 */ /* 0x000fe200078e0218 */
[----:B------:R-:W-:Y:S02]  /*1dd0*/  SHF.R.S32.HI R7, RZ, 0x1f, R0 ;  /* 0x0000001fff077819 */ /* 0x000fe40000011400 */
[----:B------:R-:W-:-:S02]  /*1de0*/  LEA.HI R26, R26, R27, RZ, 0x1 ;  /* 0x0000001b1a1a7211 */ /* 0x000fc400078f08ff */
[----:B------:R-:W-:Y:S02]  /*1df0*/  LOP3.LUT R9, R4, 0xfffffffe, RZ, 0xc0, !PT ;  /* 0xfffffffe04097812 */ /* 0x000fe400078ec0ff */
[----:B------:R-:W-:Y:S02]  /*1e00*/  SHF.R.S32.HI R26, RZ, 0x1, R26 ;  /* 0x00000001ff1a7819 */ /* 0x000fe4000001141a */
[----:B------:R-:W-:Y:S01]  /*1e10*/  LEA.HI R7, R7, R0, RZ, 0x2 ;  /* 0x0000000007077211 */ /* 0x000fe200078f10ff */
[----:B------:R-:W-:Y:S01]  /*1e20*/  IMAD.IADD R55, R0, 0x1, -R9 ;  /* 0x0000000100377824 */ /* 0x000fe200078e0a09 */
[----:B------:R-:W-:Y:S01]  /*1e30*/  SHF.R.S32.HI R5, RZ, 0x1f, R26 ;  /* 0x0000001fff057819 */ /* 0x000fe2000001141a */
[CC--:B-1----:R-:W-:Y:S01]  /*1e40*/  IMAD.WIDE.U32 R2, R26.reuse, R36.reuse, R18 ;  /* 0x000000241a027225 */ /* 0x0c2fe200078e0012 */
[--C-:B------:R-:W-:Y:S02]  /*1e50*/  SHF.R.S32.HI R4, RZ, 0x2, R7.reuse ;  /* 0x00000002ff047819 */ /* 0x100fe40000011407 */
[----:B------:R-:W-:Y:S01]  /*1e60*/  SHF.R.S32.HI R7, RZ, 0x1f, R7 ;  /* 0x0000001fff077819 */ /* 0x000fe20000011407 */
[----:B------:R-:W-:Y:S01]  /*1e70*/  IMAD.SHL.U32 R42, R55, 0x8, RZ ;  /* 0x00000008372a7824 */ /* 0x000fe200078e00ff */
[----:B------:R-:W-:Y:S01]  /*1e80*/  SEL R9, R53, RZ, P1 ;  /* 0x000000ff35097207 */ /* 0x000fe20000800000 */
[----:B------:R-:W-:Y:S01]  /*1e90*/  IMAD R0, R5, R36, RZ ;  /* 0x0000002405007224 */ /* 0x000fe200078e02ff */
[----:B------:R-:W-:Y:S01]  /*1ea0*/  LEA.HI R7, R7, R4, RZ, 0x2 ;  /* 0x0000000407077211 */ /* 0x000fe200078f10ff */
[----:B------:R-:W-:Y:S01]  /*1eb0*/  IMAD.MOV.U32 R40, RZ, RZ, R2 ;  /* 0x000000ffff287224 */ /* 0x000fe200078e0002 */
[----:B------:R-:W-:Y:S01]  /*1ec0*/  SHF.R.S32.HI R43, RZ, 0x1f, R42 ;  /* 0x0000001fff2b7819 */ /* 0x000fe2000001142a */
[----:B------:R-:W-:Y:S01]  /*1ed0*/  IMAD R11, R26, R37, R0 ;  /* 0x000000251a0b7224 */ /* 0x000fe200078e0200 */
[----:B------:R-:W-:Y:S01]  /*1ee0*/  LOP3.LUT R7, R7, 0xfffffffc, RZ, 0xc0, !PT ;  /* 0xfffffffc07077812 */ /* 0x000fe200078ec0ff */
[----:B------:R-:W-:Y:S01]  /*1ef0*/  IMAD R0, R5, R20, RZ ;  /* 0x0000001405007224 */ /* 0x000fe200078e02ff */
[----:B------:R-:W-:Y:S01]  /*1f00*/  LOP3.LUT R16, R16, 0xfffffffd, RZ, 0xc0, !PT ;  /* 0xfffffffd10107812 */ /* 0x000fe200078ec0ff */
[----:B------:R-:W-:Y:S01]  /*1f10*/  IMAD.IADD R41, R11, 0x1, R3 ;  /* 0x000000010b297824 */ /* 0x000fe200078e0203 */
[----:B------:R-:W-:Y:S01]  /*1f20*/  SHF.R.U32.HI R52, RZ, 0x7, R31 ;  /* 0x00000007ff347819 */ /* 0x000fe2000001161f */
[----:B------:R-:W-:Y:S01]  /*1f30*/  IMAD.WIDE.U32 R2, R26, R36, R42 ;  /* 0x000000241a027225 */ /* 0x000fe200078e002a */
[----:B------:R-:W-:-:S02]  /*1f40*/  @P3 LOP3.LUT R16, R16, 0x2, RZ, 0xfc, !PT ;  /* 0x0000000210103812 */ /* 0x000fc400078efcff */
[----:B------:R-:W-:Y:S01]  /*1f50*/  SHF.R.S32.HI R74, RZ, 0x1f, R30 ;  /* 0x0000001fff4a7819 */ /* 0x000fe2000001141e */
[----:B------:R-:W-:Y:S01]  /*1f60*/  IMAD.IADD R3, R3, 0x1, R11 ;  /* 0x0000000103037824 */ /* 0x000fe200078e020b */
[----:B-----5:R-:W-:Y:S01]  /*1f70*/  SHF.R.S32.HI R11, RZ, 0x1f, R45 ;  /* 0x0000001fff0b7819 */ /* 0x020fe2000001142d */
[----:B------:R-:W-:Y:S01]  /*1f80*/  IMAD.IADD R9, R18, 0x1, R9 ;  /* 0x0000000112097824 */ /* 0x000fe200078e0209 */
[----:B------:R-:W-:Y:S01]  /*1f90*/  LOP3.LUT R16, R16, 0xfffffffe, RZ, 0xc0, !PT ;  /* 0xfffffffe10107812 */ /* 0x000fe200078ec0ff */
[----:B------:R-:W-:Y:S02]  /*1fa0*/  IMAD R13, R26, R21, R0 ;  /* 0x000000151a0d7224 */ /* 0x000fe400078e0200 */
[----:B------:R-:W-:Y:S01]  /*1fb0*/  IMAD.IADD R7, R4, 0x1, -R7 ;  /* 0x0000000104077824 */ /* 0x000fe200078e0a07 */
[----:B------:R-:W-:Y:S01]  /*1fc0*/  SHF.R.S32.HI R50, RZ, 0x1f, R9 ;  /* 0x0000001fff327819 */ /* 0x000fe20000011409 */
[----:B------:R-:W-:Y:S02]  /*1fd0*/  IMAD R0, R11, R36, RZ ;  /* 0x000000240b007224 */ /* 0x000fe400078e02ff */
[----:B------:R-:W-:Y:S01]  /*1fe0*/  IMAD.WIDE.U32 R4, R26, R20, R42 ;  /* 0x000000141a047225 */ /* 0x000fe200078e002a */
[----:B------:R-:W-:-:S02]  /*1ff0*/  LOP3.LUT P0, RZ, R7, 0x2, RZ, 0xc0, !PT ;  /* 0x0000000207ff7812 */ /* 0x000fc4000780c0ff */
[----:B------:R-:W-:Y:S01]  /*2000*/  LEA.HI R50, R50, R9, RZ, 0x4 ;  /* 0x0000000932327211 */ /* 0x000fe200078f20ff */
[----:B------:R-:W-:Y:S02]  /*2010*/  IMAD R61, R45, R37, R0 ;  /* 0x000000252d3d7224 */ /* 0x000fe400078e0200 */
[-C--:B------:R-:W-:Y:S01]  /*2020*/  IMAD R0, R11, R20.reuse, RZ ;  /* 0x000000140b007224 */ /* 0x080fe200078e02ff */
[----:B------:R-:W-:Y:S01]  /*2030*/  LOP3.LUT R59, R50, 0xfffffff0, RZ, 0xc0, !PT ;  /* 0xfffffff0323b7812 */ /* 0x000fe200078ec0ff */
[----:B------:R-:W-:-:S04]  /*2040*/  IMAD.WIDE.U32 R6, R26, R20, R18 ;  /* 0x000000141a067225 */ /* 0x000fc800078e0012 */
[----:B------:R-:W-:Y:S02]  /*2050*/  IMAD R63, R45, R21, R0 ;  /* 0x000000152d3f7224 */ /* 0x000fe400078e0200 */
[----:B------:R-:W-:Y:S02]  /*2060*/  IMAD.IADD R7, R13, 0x1, R7 ;  /* 0x000000010d077824 */ /* 0x000fe400078e0207 */
[----:B------:R-:W-:Y:S02]  /*2070*/  IMAD.IADD R5, R5, 0x1, R13 ;  /* 0x0000000105057824 */ /* 0x000fe400078e020d */
[----:B------:R-:W-:-:S04]  /*2080*/  IMAD.WIDE.U32 R38, R45, R36, R2 ;  /* 0x000000242d267225 */ /* 0x000fc800078e0002 */
[----:B------:R-:W-:Y:S02]  /*2090*/  IMAD R9, R37, 0xa0, RZ ;  /* 0x000000a025097824 */ /* 0x000fe400078e02ff */
[----:B------:R-:W-:-:S04]  /*20a0*/  IMAD.WIDE.U32 R40, R45, R36, R40 ;  /* 0x000000242d287225 */ /* 0x000fc800078e0028 */
[----:B------:R-:W-:Y:S02]  /*20b0*/  IMAD R3, R21, 0xa0, RZ ;  /* 0x000000a015037824 */ /* 0x000fe400078e02ff */
[----:B------:R-:W-:-:S04]  /*20c0*/  IMAD.WIDE.U32 R34, R45, R20, R6 ;  /* 0x000000142d227225 */ /* 0x000fc800078e0006 */
[----:B------:R-:W-:-:S04]  /*20d0*/  IMAD.WIDE.U32 R32, R45, R20, R4 ;  /* 0x000000142d207225 */ /* 0x000fc800078e0004 */
[----:B------:R-:W-:-:S04]  /*20e0*/  IMAD.WIDE.U32 R36, R36, 0xa0, RZ ;  /* 0x000000a024247825 */ /* 0x000fc800078e00ff */
[----:B------:R-:W-:-:S04]  /*20f0*/  IMAD.WIDE.U32 R20, R20, 0xa0, RZ ;  /* 0x000000a014147825 */ /* 0x000fc800078e00ff */
[----:B------:R-:W-:Y:S02]  /*2100*/  IMAD.IADD R58, R61, 0x1, R41 ;  /* 0x000000013d3a7824 */ /* 0x000fe400078e0229 */
[----:B------:R-:W-:Y:S02]  /*2110*/  IMAD.IADD R60, R63, 0x1, R35 ;  /* 0x000000013f3c7824 */ /* 0x000fe400078e0223 */
[----:B------:R-:W-:Y:S02]  /*2120*/  VIADD R52, R52, 0x8 ;  /* 0x0000000834347836 */ /* 0x000fe40000000000 */
[----:B------:R-:W-:Y:S02]  /*2130*/  IMAD.SHL.U32 R53, R53, 0x2, RZ ;  /* 0x0000000235357824 */ /* 0x000fe400078e00ff */
[----:B------:R-:W-:Y:S02]  /*2140*/  IMAD.IADD R54, R37, 0x1, R9 ;  /* 0x0000000125367824 */ /* 0x000fe400078e0209 */
[----:B------:R-:W-:-:S02]  /*2150*/  IMAD.IADD R56, R21, 0x1, R3 ;  /* 0x0000000115387824 */ /* 0x000fc400078e0203 */
[----:B------:R-:W-:Y:S02]  /*2160*/  IMAD R55, R55, 0xc0, R26 ;  /* 0x000000c037377824 */ /* 0x000fe400078e021a */
[----:B------:R-:W-:Y:S02]  /*2170*/  IMAD.IADD R61, R39, 0x1, R61 ;  /* 0x00000001273d7824 */ /* 0x000fe400078e023d */
[----:B------:R-:W-:Y:S01]  /*2180*/  IMAD.IADD R63, R33, 0x1, R63 ;  /* 0x00000001213f7824 */ /* 0x000fe200078e023f */
[----:B--2---:R-:W-:Y:S02]  /*2190*/  ISETP.GE.AND P2, PT, R29, UR4, PT ;  /* 0x000000041d007c0c */ /* 0x004fe4000bf46270 */
[----:B---3--:R-:W-:Y:S02]  /*21a0*/  SHF.R.U32.HI R51, RZ, 0x3, R28 ;  /* 0x00000003ff337819 */ /* 0x008fe4000001161c */
[----:B------:R-:W-:-:S04]  /*21b0*/  LOP3.LUT R0, R28, 0x30, R50, 0xf8, !PT ;  /* 0x000000301c007812 */ /* 0x000fc800078ef832 */
[----:B------:R-:W-:-:S05]  /*21c0*/  LOP3.LUT R0, R0, R51, RZ, 0x3c, !PT ;  /* 0x0000003300007212 */ /* 0x000fca00078e3cff */
[----:B------:R-:W-:Y:S01]  /*21d0*/  @P2 LOP3.LUT R16, R16, 0x1, RZ, 0xfc, !PT ;  /* 0x0000000110102812 */ /* 0x000fe200078efcff */
[----:B----4-:R-:W-:Y:S01]  /*21e0*/  IMAD.IADD R62, R25, 0x1, R0 ;  /* 0x00000001193e7824 */ /* 0x010fe200078e0200 */
[----:B------:R-:W-:-:S07]  /*21f0*/  SHF.R.S32.HI R57, RZ, 0x1f, R48 ;  /* 0x0000001fff397819 */ /* 0x000fce0000011430 */
.L_x_1436:
[----:B------:R-:W2:Y:S01]  /*2200*/  LDL R6, [R1+0x38] ;  /* 0x0000380001067983 */ /* 0x000ea20000100800 */
[----:B0-----:R-:W0:Y:S01]  /*2210*/  LDC R67, c[0x0][0x430] ;  /* 0x00010c00ff437b82 */ /* 0x001e220000000800 */
[----:B------:R-:W-:Y:S02]  /*2220*/  VIADD R47, R47, 0xffffffff ;  /* 0xffffffff2f2f7836 */ /* 0x000fe40000000000 */
[----:B------:R-:W-:Y:S02]  /*2230*/  IMAD.MOV.U32 R66, RZ, RZ, RZ ;  /* 0x000000ffff427224 */ /* 0x000fe400078e00ff */
[----:B-1----:R-:W-:-:S03]  /*2240*/  IMAD R2, R47, 0xa0, R55 ;  /* 0x000000a02f027824 */ /* 0x002fc600078e0237 */
[----:B------:R-:W1:Y:S01]  /*2250*/  LDC R31, c[0x0][0x3f4] ;  /* 0x0000fd00ff1f7b82 */ /* 0x000e620000000800 */
[----:B----4-:R-:W-:Y:S01]  /*2260*/  IMAD.IADD R9, R49, 0x1, R2 ;  /* 0x0000000131097824 */ /* 0x010fe200078e0202 */
[----:B------:R-:W-:-:S03]  /*2270*/  ISETP.GE.AND P2, PT, R2, R46, PT ;  /* 0x0000002e0200720c */ /* 0x000fc60003f46270 */
[----:B------:R-:W-:Y:S01]  /*2280*/  IMAD.MOV.U32 R7, RZ, RZ, R9 ;  /* 0x000000ffff077224 */ /* 0x000fe200078e0009 */
[----:B------:R-:W-:Y:S02]  /*2290*/  ISETP.GT.OR P2, PT, R55, 0x9f, P2 ;  /* 0x0000009f3700780c */ /* 0x000fe40001744670 */
[----:B0-----:R-:W-:-:S11]  /*22a0*/  ISETP.NE.AND P3, PT, R67, 0x1, PT ;  /* 0x000000014300780c */ /* 0x001fd60003f65270 */
[----:B---3--:R-:W0:Y:S08]  /*22b0*/  @!P2 LDC.64 R4, c[0x0][0x428] ;  /* 0x00010a00ff04ab82 */ /* 0x008e300000000a00 */
[----:B------:R-:W3:Y:S08]  /*22c0*/  @!P2 LDC.64 R10, c[0x0][0x418] ;  /* 0x00010600ff0aab82 */ /* 0x000ef00000000a00 */
[----:B------:R-:W4:Y:S08]  /*22d0*/  @P3 LDC R0, c[0x0][0x434] ;  /* 0x00010d00ff003b82 */ /* 0x000f300000000800 */
[----:B------:R-:W1:Y:S01]  /*22e0*/  @P3 LDC R3, c[0x0][0x438] ;  /* 0x00010e00ff033b82 */ /* 0x000e620000000800 */
[----:B----4-:R-:W-:-:S05]  /*22f0*/  @P3 IMAD.HI.U32 R0, R9, R0, RZ ;  /* 0x0000000009003227 */ /* 0x010fca00078e00ff */
[----:B-1----:R-:W-:Y:S01]  /*2300*/  @P3 SHF.R.U32.HI R7, RZ, R3, R0 ;  /* 0x00000003ff073219 */ /* 0x002fe20000011600 */
[----:B0-----:R-:W-:-:S03]  /*2310*/  @!P2 IMAD R0, R57, R4, RZ ;  /* 0x000000043900a224 */ /* 0x001fc600078e02ff */
[--C-:B------:R-:W-:Y:S01]  /*2320*/  @!P2 SHF.R.S32.HI R3, RZ, 0x1f, R7.reuse ;  /* 0x0000001fff03a819 */ /* 0x100fe20000011407 */
[----:B------:R-:W-:Y:S02]  /*2330*/  @!P2 IMAD.MOV.U32 R2, RZ, RZ, R7 ;  /* 0x000000ffff02a224 */ /* 0x000fe400078e0007 */
        /* <DEDUP_REMOVED lines=13> */
[C---:B------:R-:W-:Y:S02]  /*2410*/  VIADD R65, R3.reuse, 0x20 ;  /* 0x0000002003417836 */ /* 0x040fe40000000000 */
[----:B------:R-:W-:Y:S02]  /*2420*/  @P0 VIADD R65, R3, 0xffffffe0 ;  /* 0xffffffe003410836 */ /* 0x000fe40000000000 */
[C---:B------:R-:W-:Y:S02]  /*2430*/  IMAD.IADD R68, R22.reuse, 0x1, R3 ;  /* 0x0000000116447824 */ /* 0x040fe400078e0203 */
        /* <DEDUP_REMOVED lines=24> */
[----:B------:R-:W-:-:S04]  /*25c0*/  IMAD.WIDE.U32 R6, R36, R47, RZ ;  /* 0x0000002f24067225 */ /* 0x000fc800078e00ff */
[----:B------:R-:W-:-:S04]  /*25d0*/  IMAD.WIDE.U32 R4, R20, R47, RZ ;  /* 0x0000002f14047225 */ /* 0x000fc800078e00ff */
[----:B------:R-:W-:Y:S02]  /*25e0*/  IMAD.IADD R10, R7, 0x1, R9 ;  /* 0x00000001070a7824 */ /* 0x000fe400078e0209 */
[----:B------:R-:W-:Y:S02]  /*25f0*/  IMAD.IADD R12, R5, 0x1, R11 ;  /* 0x00000001050c7824 */ /* 0x000fe400078e020b */
[----:B--2---:R-:W-:-:S04]  /*2600*/  IMAD.WIDE.U32 R2, R8, UR4, R2 ;  /* 0x0000000408027c25 */ /* 0x004fc8000f8e0002 */
[----:B------:R-:W-:Y:S01]  /*2610*/  IMAD R13, R8, UR5, R0 ;  /* 0x00000005080d7c24 */ /* 0x000fe2000f8e0200 */
[----:B------:R-:W-:Y:S02]  /*2620*/  ULDC.64 UR4, c[0x0][0x2e8] ;  /* 0x0000ba0000047ab9 */ /* 0x000fe40000000a00 */
[----:B------:R-:W-:-:S04]  /*2630*/  IADD3 R2, P4, R2, UR4, RZ ;  /* 0x0000000402027c10 */ /* 0x000fc8000ff9e0ff */
[----:B------:R-:W-:Y:S01]  /*2640*/  IADD3.X R13, R3, UR5, R13, P4, !PT ;  /* 0x00000005030d7c10 */ /* 0x000fe2000a7fe40d */
[----:B------:R-:W-:Y:S08]  /*2650*/  @!P3 BRA `(.L_x_1406) ;  /* 0x000000100074b947 */ /* 0x000ff00003800000 */
[----:B------:R-:W0:Y:S01]  /*2660*/  S2R R8, SR_TID.X ;  /* 0x0000000000087919 */ /* 0x000e220000002100 */
[----:B------:R-:W-:Y:S01]  /*2670*/  IMAD R71, R47, -0xa0, R46 ;  /* 0xffffff602f477824 */ /* 0x000fe200078e022e */
[----:B------:R-:W-:Y:S01]  /*2680*/  BSSY B1, `(.L_x_1407) ;  /* 0x000001b000017945 */ /* 0x000fe20003800000 */
[----:B------:R-:W-:Y:S01]  /*2690*/  VIADD R0, R42, 0x10 ;  /* 0x000000102a007836 */ /* 0x000fe20000000000 */
[----:B------:R-:W-:Y:S02]  /*26a0*/  CS2R R26, SRZ ;  /* 0x00000000001a7805 */ /* 0x000fe4000001ff00 */
[----:B------:R-:W-:Y:S02]  /*26b0*/  CS2R R24, SRZ ;  /* 0x0000000000187805 */ /* 0x000fe4000001ff00 */
[----:B------:R-:W-:Y:S02]  /*26c0*/  VIMNMX R71, R71, 0xa0, PT ;  /* 0x000000a047477848 */ /* 0x000fe40003fe0100 */
[----:B------:R-:W-:Y:S01]  /*26d0*/  CS2R R28, SRZ ;  /* 0x00000000001c7805 */ /* 0x000fe2000001ff00 */
[----:B0-----:R-:W-:-:S02]  /*26e0*/  VIADD R14, R8, 0xffffff80 ;  /* 0xffffff80080e7836 */ /* 0x001fc40000000000 */
[----:B------:R-:W-:-:S05]  /*26f0*/  VIADD R8, R8, 0xffffff80 ;  /* 0xffffff8008087836 */ /* 0x000fca0000000000 */
[----:B------:R-:W-:-:S04]  /*2700*/  LEA.HI R8, R8, R14, RZ, 0x1 ;  /* 0x0000000e08087211 */ /* 0x000fc800078f08ff */
[----:B------:R-:W-:-:S04]  /*2710*/  SHF.R.S32.HI R8, RZ, 0x1, R8 ;  /* 0x00000001ff087819 */ /* 0x000fc80000011408 */
[----:B------:R-:W-:Y:S02]  /*2720*/  ISETP.GE.AND P3, PT, R8, R71, PT ;  /* 0x000000470800720c */ /* 0x000fe40003f66270 */
[----:B------:R-:W-:-:S11]  /*2730*/  CS2R R8, SRZ ;  /* 0x0000000000087805 */ /* 0x000fd6000001ff00 */
[----:B------:R-:W-:Y:S05]  /*2740*/  @P3 BRA `(.L_x_1408) ;  /* 0x0000000000383947 */ /* 0x000fea0003800000 */
        /* <DEDUP_REMOVED lines=11> */
[----:B------:R-:W-:-:S13]  /*2800*/  ISETP.GE.AND P4, PT, R0, R31, PT ;  /* 0x0000001f0000720c */ /* 0x000fda0003f86270 */
[----:B------:R0:W5:Y:S04]  /*2810*/  @!P4 LDG.E.64 R8, desc[UR44][R6.64+0x10] ;  /* 0x0000102c0608c981 */ /* 0x000168000c1e1b00 */
[----:B------:R0:W5:Y:S02]  /*2820*/  @!P4 LDG.E.64 R24, desc[UR44][R4.64+0x10] ;  /* 0x0000102c0418c981 */ /* 0x000164000c1e1b00 */
.L_x_1408:
[----:B------:R-:W-:Y:S05]  /*2830*/  BSYNC B1 ;  /* 0x0000000000017941 */ /* 0x000fea0003800000 */
.L_x_1407:
[----:B------:R-:W2:Y:S01]  /*2840*/  LDL R3, [R1+0x18] ;  /* 0x0000180001037983 */ /* 0x000ea20000100800 */
[----:B-----5:R-:W-:Y:S02]  /*2850*/  IMAD.MOV.U32 R30, RZ, RZ, R8 ;  /* 0x000000ffff1e7224 */ /* 0x020fe400078e0008 */
[----:B------:R-:W-:Y:S02]  /*2860*/  IMAD.MOV.U32 R82, RZ, RZ, R26 ;  /* 0x000000ffff527224 */ /* 0x000fe400078e001a */
[----:B------:R-:W-:Y:S02]  /*2870*/  IMAD.MOV.U32 R72, RZ, RZ, R24 ;  /* 0x000000ffff487224 */ /* 0x000fe400078e0018 */
[----:B------:R-:W-:Y:S01]  /*2880*/  IMAD.MOV.U32 R80, RZ, RZ, R28 ;  /* 0x000000ffff507224 */ /* 0x000fe200078e001c */
[----:B--2---:R-:W-:-:S13]  /*2890*/  ISETP.NE.AND P4, PT, R3, 0x3, PT ;  /* 0x000000030300780c */ /* 0x004fda0003f85270 */
[----:B------:R-:W-:Y:S05]  /*28a0*/  @!P4 BRA `(.L_x_1409) ;  /* 0x000000000004c947 */ /* 0x000fea0003800000 */
[----:B------:R-:W-:Y:S01]  /*28b0*/  BPT.TRAP 0x1 ;  /* 0x000000040000795c */ /* 0x000fe20000300000 */
.L_x_1409:
[----:B------:R-:W2:Y:S01]  /*28c0*/  LDL R3, [R1+0x24] ;  /* 0x0000240001037983 */ /* 0x000ea20000100800 */
[----:B------:R-:W-:Y:S01]  /*28d0*/  IMAD R64, R157, 0x8, R22 ;  /* 0x000000089d407824 */ /* 0x000fe200078e0216 */
[----:B------:R-:W-:Y:S01]  /*28e0*/  BSSY B1, `(.L_x_1410) ;  /* 0x0000004000017945 */ /* 0x000fe20003800000 */
[----:B--2---:R-:W-:-:S04]  /*28f0*/  SHF.L.U32 R73, R3, 0x1f, RZ ;  /* 0x0000001f03497819 */ /* 0x004fc800000006ff */
[----:B------:R-:W1:Y:S02]  /*2900*/  SYNCS.PHASECHK.TRANS64.TRYWAIT P5, [R64+URZ+0x13290], R73 ;  /* 0x01329049400075a7 */ /* 0x000e6400080a017f */
[----:B-1----:R-:W-:Y:S05]  /*2910*/  @!P5 BRA `(.L_x_1411) ;  /* 0x0000021c0008d947 */ /* 0x002fea0003800000 */
.L_x_1720:
[----:B------:R-:W-:Y:S05]  /*2920*/  BSYNC B1 ;  /* 0x0000000000017941 */ /* 0x000fea0003800000 */
.L_x_1410:
[----:B------:R-:W-:-:S03]  /*2930*/  UMOV UR4, 0xffffffff ;  /* 0xffffffff00047882 */ /* 0x000fc60000000000 */
[----:B------:R-:W-:Y:S05]  /*2940*/  BRA.DIV UR4, `(.L_x_1412) ;  /* 0x0000021e04107947 */ /* 0x000fea000b800000 */
[----:B------:R2:W3:Y:S04]  /*2950*/  SHFL.IDX PT, R3, R13, RZ, 0x1e1f ;  /* 0x001e1fff0d037589 */ /* 0x0004e800000e0000 */
[----:B------:R2:W4:Y:S02]  /*2960*/  SHFL.IDX PT, R14, R2, RZ, 0x1e1f ;  /* 0x001e1fff020e7589 */ /* 0x00052400000e0000 */
.L_x_1724:
[----:B------:R-:W-:Y:S05]  /*2970*/  @P3 BRA `(.L_x_1413) ;  /* 0x0000002000f03947 */ /* 0x000fea0003800000 */
[----:B------:R-:W-:Y:S01]  /*2980*/  LOP3.LUT P5, RZ, R16, 0x2, RZ, 0xc0, !PT ;  /* 0x0000000210ff7812 */ /* 0x000fe200078ac0ff */
[----:B------:R-:W-:-:S12]  /*2990*/  BSSY B1, `(.L_x_1414) ;  /* 0x0000070000017945 */ /* 0x000fd80003800000 */
[----:B------:R-:W-:Y:S05]  /*29a0*/  @P5 BRA `(.L_x_1415) ;  /* 0x0000000400b85947 */ /* 0x000fea0003800000 */
[----:B0-----:R0:W0:Y:S01]  /*29b0*/  LDS.128 R4, [R68+0xe000] ;  /* 0x00e0000044047984 */ /* 0x0010220000000c00 */
[----:B----4-:R-:W-:Y:S01]  /*29c0*/  IADD3 R10, P3, R18, R14, RZ ;  /* 0x0000000e120a7210 */ /* 0x010fe20007f7e0ff */
[----:B------:R-:W-:Y:S04]  /*29d0*/  BSSY B2, `(.L_x_1416) ;  /* 0x000006a000027945 */ /* 0x000fe80003800000 */
[----:B---3--:R-:W-:Y:S01]  /*29e0*/  IMAD.X R11, R3, 0x1, R19, P3 ;  /* 0x00000001030b7824 */ /* 0x008fe200018e0613 */
[----:B------:R-:W-:-:S13]  /*29f0*/  ISETP.GE.AND P3, PT, R42, R31, PT ;  /* 0x0000001f2a00720c */ /* 0x000fda0003f66270 */
[----:B------:R-:W-:Y:S05]  /*2a00*/  @P3 BRA `(.L_x_1417) ;  /* 0x0000000400983947 */ /* 0x000fea0003800000 */
[----:B------:R-:W-:Y:S02]  /*2a10*/  SHF.R.U32.HI R12, RZ, 0x8, R29 ;  /* 0x00000008ff0c7819 */ /* 0x000fe4000001161d */
[--C-:B--2---:R-:W-:Y:S02]  /*2a20*/  SHF.R.U32.HI R2, RZ, 0x8, R27.reuse ;  /* 0x00000008ff027819 */ /* 0x104fe4000001161b */
[----:B------:R-:W-:Y:S01]  /*2a30*/  SHF.R.U32.HI R28, RZ, 0x10, R27 ;  /* 0x00000010ff1c7819 */ /* 0x000fe2000001161b */
[----:B------:R-:W-:Y:S01]  /*2a40*/  IMAD.SHL.U32 R12, R12, 0x100, RZ ;  /* 0x000001000c0c7824 */ /* 0x000fe200078e00ff */
[----:B------:R-:W-:Y:S01]  /*2a50*/  SHF.R.U32.HI R26, RZ, 0x10, R29 ;  /* 0x00000010ff1a7819 */ /* 0x000fe2000001161d */
[----:B------:R-:W-:Y:S01]  /*2a60*/  IMAD.SHL.U32 R2, R2, 0x100, RZ ;  /* 0x0000010002027824 */ /* 0x000fe200078e00ff */
[----:B------:R-:W-:Y:S02]  /*2a70*/  LOP3.LUT R15, R29, 0xff0000ff, RZ, 0xc0, !PT ;  /* 0xff0000ff1d0f7812 */ /* 0x000fe400078ec0ff */
[----:B------:R-:W-:Y:S01]  /*2a80*/  LOP3.LUT R13, R27, 0xff0000ff, RZ, 0xc0, !PT ;  /* 0xff0000ff1b0d7812 */ /* 0x000fe200078ec0ff */
[----:B------:R-:W-:Y:S01]  /*2a90*/  IMAD.U32 R26, R26, 0x10000, RZ ;  /* 0x000100001a1a7824 */ /* 0x000fe200078e00ff */
[----:B------:R-:W-:Y:S01]  /*2aa0*/  LOP3.LUT R27, R15, 0xff00, R12, 0xf8, !PT ;  /* 0x0000ff000f1b7812 */ /* 0x000fe200078ef80c */
[----:B------:R-:W-:Y:S01]  /*2ab0*/  IMAD.U32 R12, R28, 0x10000, RZ ;  /* 0x000100001c0c7824 */ /* 0x000fe200078e00ff */
[----:B------:R-:W-:-:S02]  /*2ac0*/  LOP3.LUT R13, R13, 0xff00, R2, 0xf8, !PT ;  /* 0x0000ff000d0d7812 */ /* 0x000fc400078ef802 */
[-C--:B0-----:R-:W-:Y:S02]  /*2ad0*/  F2FP.F16.E4M3.UNPACK_B R2, R5.reuse ;  /* 0x00000005ff02723e */ /* 0x081fe400020006ff */
        /* <DEDUP_REMOVED lines=9> */
[-C--:B------:R-:W-:Y:S01]  /*2b70*/  FMUL.FTZ R79, R12, R75.reuse ;  /* 0x0000004b0c4f7220 */ /* 0x080fe20000410000 */
[--C-:B------:R-:W-:Y:S02]  /*2b80*/  HADD2.F32 R27, -RZ, R26.reuse.H0_H0 ;  /* 0x2000001aff1b7230 */ /* 0x100fe40000004100 */
[--C-:B------:R-:W-:Y:S02]  /*2b90*/  HADD2.F32 R15, -RZ, R5.reuse.H1_H1 ;  /* 0x30000005ff0f7230 */ /* 0x100fe40000004100 */
[----:B------:R-:W-:Y:S02]  /*2ba0*/  HADD2.F32 R13, -RZ, R5.H0_H0 ;  /* 0x20000005ff0d7230 */ /* 0x000fe40000004100 */
[C---:B------:R-:W-:Y:S01]  /*2bb0*/  FMUL.FTZ R5, R2.reuse, R75 ;  /* 0x0000004b02057220 */ /* 0x040fe20000410000 */
[----:B------:R-:W-:Y:S02]  /*2bc0*/  HADD2.F32 R26, -RZ, R26.H1_H1 ;  /* 0x3000001aff1a7230 */ /* 0x000fe40000004100 */
[-C--:B------:R-:W-:Y:S01]  /*2bd0*/  FMUL.FTZ R76, R15, R28.reuse ;  /* 0x0000001c0f4c7220 */ /* 0x080fe20000410000 */
[-C--:B------:R-:W-:Y:S01]  /*2be0*/  FFMA.FTZ R2, R2, R27.reuse, -R79 ;  /* 0x0000001b02027223 */ /* 0x080fe2000001084f */
[----:B------:R-:W-:Y:S01]  /*2bf0*/  FFMA.FTZ R5, R12, R27, R5 ;  /* 0x0000001b0c057223 */ /* 0x000fe20000010005 */
[----:B------:R-:W-:Y:S01]  /*2c00*/  FMUL.FTZ R78, R13, R28 ;  /* 0x0000001c0d4e7220 */ /* 0x000fe20000410000 */
[----:B------:R-:W-:-:S02]  /*2c10*/  F2FP.F16.E4M3.UNPACK_B R12, R4.H1 ;  /* 0x00000004ff0c723e */ /* 0x000fc400030006ff */
[----:B------:R-:W-:Y:S01]  /*2c20*/  F2FP.F16.E4M3.UNPACK_B R28, R80 ;  /* 0x00000050ff1c723e */ /* 0x000fe200020006ff */
[----:B------:R-:W-:Y:S01]  /*2c30*/  FFMA.FTZ R80, R13, R26, -R76 ;  /* 0x0000001a0d507223 */ /* 0x000fe2000001084c */
[----:B------:R-:W-:Y:S01]  /*2c40*/  F2FP.F16.E4M3.UNPACK_B R4, R4 ;  /* 0x00000004ff04723e */ /* 0x000fe200020006ff */
[----:B------:R-:W-:Y:S01]  /*2c50*/  FFMA.FTZ R81, R15, R26, R78 ;  /* 0x0000001a0f517223 */ /* 0x000fe2000001004e */
[----:B------:R-:W-:Y:S01]  /*2c60*/  F2FP.F16.E4M3.UNPACK_B R26, R82 ;  /* 0x00000052ff1a723e */ /* 0x000fe200020006ff */
[--C-:B------:R-:W-:Y:S02]  /*2c70*/  HADD2.F32 R13, -RZ, R12.reuse.H0_H0 ;  /* 0x2000000cff0d7230 */ /* 0x100fe40000004100 */
[----:B------:R-:W-:Y:S01]  /*2c80*/  HADD2.F32 R15, -RZ, R12.H1_H1 ;  /* 0x3000000cff0f7230 */ /* 0x000fe20000004100 */
[----:B------:R-:W-:Y:S01]  /*2c90*/  F2FP.SATFINITE.E4M3.F32.PACK_AB_MERGE_C R84, R81, R80, RZ ;  /* 0x000000505154723e */ /* 0x000fe200048070ff */
[----:B------:R-:W-:Y:S02]  /*2ca0*/  HADD2.F32 R76, -RZ, R28.H1_H1 ;  /* 0x3000001cff4c7230 */ /* 0x000fe40000004100 */
[----:B------:R-:W-:Y:S01]  /*2cb0*/  HADD2.F32 R12, -RZ, R4.H0_H0 ;  /* 0x20000004ff0c7230 */ /* 0x000fe20000004100 */
[----:B------:R-:W-:Y:S01]  /*2cc0*/  F2FP.SATFINITE.E4M3.F32.PACK_AB_MERGE_C R5, R5, R2, R84 ;  /* 0x000000020505723e */ /* 0x000fe20004807054 */
[----:B------:R-:W-:-:S02]  /*2cd0*/  HADD2.F32 R75, -RZ, R28.H0_H0 ;  /* 0x2000001cff4b7230 */ /* 0x000fc40000004100 */
[----:B------:R-:W-:Y:S02]  /*2ce0*/  HADD2.F32 R4, -RZ, R4.H1_H1 ;  /* 0x30000004ff047230 */ /* 0x000fe40000004100 */
[--C-:B------:R-:W-:Y:S02]  /*2cf0*/  HADD2.F32 R28, -RZ, R26.reuse.H1_H1 ;  /* 0x3000001aff1c7230 */ /* 0x100fe40000004100 */
[----:B------:R-:W-:Y:S02]  /*2d00*/  HADD2.F32 R27, -RZ, R26.H0_H0 ;  /* 0x2000001aff1b7230 */ /* 0x000fe40000004100 */
[-C--:B------:R-:W-:Y:S01]  /*2d10*/  FMUL.FTZ R26, R15, R76.reuse ;  /* 0x0000004c0f1a7220 */ /* 0x080fe20000410000 */
[C---:B------:R-:W-:Y:S01]  /*2d20*/  FMUL.FTZ R76, R13.reuse, R76 ;  /* 0x0000004c0d4c7220 */ /* 0x040fe20000410000 */
[-C--:B------:R-:W-:Y:S01]  /*2d30*/  FMUL.FTZ R79, R4, R75.reuse ;  /* 0x0000004b044f7220 */ /* 0x080fe20000410000 */
[C---:B------:R-:W-:Y:S01]  /*2d40*/  FMUL.FTZ R75, R12.reuse, R75 ;  /* 0x0000004b0c4b7220 */ /* 0x040fe20000410000 */
[-C--:B------:R-:W-:Y:S01]  /*2d50*/  FFMA.FTZ R26, R13, R28.reuse, -R26 ;  /* 0x0000001c0d1a7223 */ /* 0x080fe2000001081a */
[----:B------:R-:W-:Y:S01]  /*2d60*/  FFMA.FTZ R15, R15, R28, R76 ;  /* 0x0000001c0f0f7223 */ /* 0x000fe2000001004c */
[-C--:B------:R-:W-:Y:S01]  /*2d70*/  FFMA.FTZ R79, R12, R27.reuse, -R79 ;  /* 0x0000001b0c4f7223 */ /* 0x080fe2000001084f */
[----:B------:R-:W-:Y:S01]  /*2d80*/  FFMA.FTZ R78, R4, R27, R75 ;  /* 0x0000001b044e7223 */ /* 0x000fe2000001004b */
[----:B------:R-:W-:-:S02]  /*2d90*/  F2FP.F16.E4M3.UNPACK_B R12, R7.H1 ;  /* 0x00000007ff0c723e */ /* 0x000fc400030006ff */
[----:B------:R-:W-:Y:S02]  /*2da0*/  F2FP.F16.E4M3.UNPACK_B R27, R77.H1 ;  /* 0x0000004dff1b723e */ /* 0x000fe400030006ff */
[----:B------:R-:W-:Y:S01]  /*2db0*/  F2FP.SATFINITE.E4M3.F32.PACK_AB_MERGE_C R82, R15, R26, RZ ;  /* 0x0000001a0f52723e */ /* 0x000fe200048070ff */
[--C-:B------:R-:W-:Y:S01]  /*2dc0*/  HADD2.F32 R15, -RZ, R12.reuse.H1_H1 ;  /* 0x3000000cff0f7230 */ /* 0x100fe20000004100 */
[----:B------:R-:W-:Y:S01]  /*2dd0*/  F2FP.F16.E4M3.UNPACK_B R26, R29.H1 ;  /* 0x0000001dff1a723e */ /* 0x000fe200030006ff */
[----:B------:R-:W-:Y:S01]  /*2de0*/  HADD2.F32 R76, -RZ, R27.H1_H1 ;  /* 0x3000001bff4c7230 */ /* 0x000fe20000004100 */
[----:B------:R-:W-:Y:S01]  /*2df0*/  F2FP.F16.E4M3.UNPACK_B R4, R6.H1 ;  /* 0x00000006ff04723e */ /* 0x000fe200030006ff */
[----:B------:R-:W-:Y:S01]  /*2e00*/  HADD2.F32 R13, -RZ, R12.H0_H0 ;  /* 0x2000000cff0d7230 */ /* 0x000fe20000004100 */
[----:B------:R-:W-:Y:S01]  /*2e10*/  F2FP.F16.E4M3.UNPACK_B R77, R77 ;  /* 0x0000004dff4d723e */ /* 0x000fe200020006ff */
[----:B------:R-:W-:Y:S01]  /*2e20*/  HADD2.F32 R28, -RZ, R26.H1_H1 ;  /* 0x3000001aff1c7230 */ /* 0x000fe20000004100 */
[----:B------:R-:W-:Y:S01]  /*2e30*/  F2FP.F16.E4M3.UNPACK_B R29, R29 ;  /* 0x0000001dff1d723e */ /* 0x000fe200020006ff */
[----:B------:R-:W-:Y:S01]  /*2e40*/  FMUL.FTZ R80, R15, R76 ;  /* 0x0000004c0f507220 */ /* 0x000fe20000410000 */
[----:B------:R-:W-:-:S02]  /*2e50*/  HADD2.F32 R12, -RZ, R4.H1_H1 ;  /* 0x30000004ff0c7230 */ /* 0x000fc40000004100 */
[C---:B------:R-:W-:Y:S01]  /*2e60*/  FMUL.FTZ R76, R13.reuse, R76 ;  /* 0x0000004c0d4c7220 */ /* 0x040fe20000410000 */
[----:B------:R-:W-:Y:S02]  /*2e70*/  HADD2.F32 R75, -RZ, R77.H1_H1 ;  /* 0x3000004dff4b7230 */ /* 0x000fe40000004100 */
[----:B------:R-:W-:Y:S01]  /*2e80*/  FFMA.FTZ R80, R13, R28, -R80 ;  /* 0x0000001c0d507223 */ /* 0x000fe20000010850 */
[----:B------:R-:W-:Y:S01]  /*2e90*/  HADD2.F32 R4, -RZ, R4.H0_H0 ;  /* 0x20000004ff047230 */ /* 0x000fe20000004100 */
[----:B------:R-:W-:Y:S01]  /*2ea0*/  F2FP.F16.E4M3.UNPACK_B R6, R6 ;  /* 0x00000006ff06723e */ /* 0x000fe200020006ff */
[----:B------:R-:W-:Y:S02]  /*2eb0*/  HADD2.F32 R13, -RZ, R29.H1_H1 ;  /* 0x3000001dff0d7230 */ /* 0x000fe40000004100 */
[----:B------:R-:W-:Y:S01]  /*2ec0*/  FMUL.FTZ R81, R12, R75 ;  /* 0x0000004b0c517220 */ /* 0x000fe20000410000 */
[----:B------:R-:W-:Y:S01]  /*2ed0*/  F2FP.F16.E4M3.UNPACK_B R7, R7 ;  /* 0x00000007ff07723e */ /* 0x000fe200020006ff */
[C---:B------:R-:W-:Y:S01]  /*2ee0*/  FMUL.FTZ R75, R4.reuse, R75 ;  /* 0x0000004b044b7220 */ /* 0x040fe20000410000 */
[----:B------:R-:W-:Y:S01]  /*2ef0*/  FFMA.FTZ R83, R15, R28, R76 ;  /* 0x0000001c0f537223 */ /* 0x000fe2000001004c */
[----:B------:R-:W-:Y:S01]  /*2f00*/  FFMA.FTZ R81, R4, R13, -R81 ;  /* 0x0000000d04517223 */ /* 0x000fe20000010851 */
[----:B------:R-:W-:-:S02]  /*2f10*/  HADD2.F32 R4, -RZ, R6.H0_H0 ;  /* 0x20000006ff047230 */ /* 0x000fc40000004100 */
[----:B------:R-:W-:Y:S01]  /*2f20*/  FFMA.FTZ R28, R12, R13, R75 ;  /* 0x0000000d0c1c7223 */ /* 0x000fe2000001004b */
[----:B------:R-:W-:Y:S01]  /*2f30*/  HADD2.F32 R12, -RZ, R7.H0_H0 ;  /* 0x20000007ff0c7230 */ /* 0x000fe20000004100 */
[----:B------:R-:W-:Y:S01]  /*2f40*/  F2FP.SATFINITE.E4M3.F32.PACK_AB_MERGE_C R80, R83, R80, RZ ;  /* 0x000000505350723e */ /* 0x000fe200048070ff */
[----:B------:R-:W-:Y:S02]  /*2f50*/  HADD2.F32 R6, -RZ, R6.H1_H1 ;  /* 0x30000006ff067230 */ /* 0x000fe40000004100 */
[----:B------:R-:W-:Y:S01]  /*2f60*/  HADD2.F32 R77, -RZ, R77.H0_H0 ;  /* 0x2000004dff4d7230 */ /* 0x000fe20000004100 */
[----:B------:R-:W-:Y:S01]  /*2f70*/  F2FP.SATFINITE.E4M3.F32.PACK_AB_MERGE_C R28, R28, R81, RZ ;  /* 0x000000511c1c723e */ /* 0x000fe200048070ff */
[----:B------:R-:W-:Y:S02]  /*2f80*/  HADD2.F32 R7, -RZ, R7.H1_H1 ;  /* 0x30000007ff077230 */ /* 0x000fe40000004100 */
[----:B------:R-:W-:Y:S02]  /*2f90*/  HADD2.F32 R27, -RZ, R27.H0_H0 ;  /* 0x2000001bff1b7230 */ /* 0x000fe40000004100 */
[----:B------:R-:W-:Y:S01]  /*2fa0*/  FMUL.FTZ R13, R6, R77 ;  /* 0x0000004d060d7220 */ /* 0x000fe20000410000 */
[----:B------:R-:W-:-:S02]  /*2fb0*/  HADD2.F32 R26, -RZ, R26.H0_H0 ;  /* 0x2000001aff1a7230 */ /* 0x000fc40000004100 */
[----:B------:R-:W-:Y:S01]  /*2fc0*/  FMUL.FTZ R77, R4, R77 ;  /* 0x0000004d044d7220 */ /* 0x000fe20000410000 */
[----:B------:R-:W-:Y:S02]  /*2fd0*/  HADD2.F32 R29, -RZ, R29.H0_H0 ;  /* 0x2000001dff1d7230 */ /* 0x000fe40000004100 */
[-C--:B------:R-:W-:Y:S01]  /*2fe0*/  FMUL.FTZ R15, R7, R27.reuse ;  /* 0x0000001b070f7220 */ /* 0x080fe20000410000 */
[----:B------:R-:W-:-:S03]  /*2ff0*/  FMUL.FTZ R76, R12, R27 ;  /* 0x0000001b0c4c7220 */ /* 0x000fc60000410000 */
[-C--:B------:R-:W-:Y:S01]  /*3000*/  FFMA.FTZ R15, R12, R26.reuse, -R15 ;  /* 0x0000001a0c0f7223 */ /* 0x080fe2000001080f */
[----:B------:R-:W-:Y:S01]  /*3010*/  FFMA.FTZ R76, R7, R26, R76 ;  /* 0x0000001a074c7223 */ /* 0x000fe2000001004c */
[-C--:B------:R-:W-:Y:S01]  /*3020*/  FFMA.FTZ R13, R4, R29.reuse, -R13 ;  /* 0x0000001d040d7223 */ /* 0x080fe2000001080d */
[----:B------:R-:W-:Y:S01]  /*3030*/  FFMA.FTZ R6, R6, R29, R77 ;  /* 0x0000001d06067223 */ /* 0x000fe2000001004d */
[----:B------:R-:W-:Y:S02]  /*3040*/  F2FP.SATFINITE.E4M3.F32.PACK_AB_MERGE_C R4, R78, R79, R82 ;  /* 0x0000004f4e04723e */ /* 0x000fe40004807052 */
[----:B------:R-:W-:Y:S02]  /*3050*/  F2FP.SATFINITE.E4M3.F32.PACK_AB_MERGE_C R7, R76, R15, R80 ;  /* 0x0000000f4c07723e */ /* 0x000fe40004807050 */
[----:B------:R-:W-:-:S07]  /*3060*/  F2FP.SATFINITE.E4M3.F32.PACK_AB_MERGE_C R6, R6, R13, R28 ;  /* 0x0000000d0606723e */ /* 0x000fce000480701c */
.L_x_1417:
[----:B------:R-:W-:Y:S05]  /*3070*/  BSYNC B2 ;  /* 0x0000000000027941 */ /* 0x000fea0003800000 */
.L_x_1416:
[----:B0-----:R0:W-:Y:S02]  /*3080*/  ST.E.128 desc[UR44][R10.64], R4 ;  /* 0x000000040a007985 */ /* 0x0011e4000c101d2c */
.L_x_1415:
[----:B------:R-:W-:Y:S05]  /*3090*/  BSYNC B1 ;  /* 0x0000000000017941 */ /* 0x000fea0003800000 */
.L_x_1414:
[----:B------:R-:W-:-:S13]  /*30a0*/  LOP3.LUT P3, RZ, R16, 0x1, RZ, 0xc0, !PT ;  /* 0x0000000110ff7812 */ /* 0x000fda000786c0ff */
[----:B------:R-:W-:Y:S05]  /*30b0*/  @P3 BRA `(.L_x_1413) ;  /* 0x0000001c00203947 */ /* 0x000fea0003800000 */
[----:B0-----:R-:W5:Y:S04]  /*30c0*/  LDL R7, [R1+0x38] ;  /* 0x0000380001077983 */ /* 0x001f680000100800 */
[----:B------:R-:W4:Y:S04]  /*30d0*/  LDL R4, [R1+0x20] ;  /* 0x0000200001047983 */ /* 0x000f280000100800 */
[----:B------:R-:W3:Y:S01]  /*30e0*/  LDL R6, [R1+0x34] ;  /* 0x0000340001067983 */ /* 0x000ee20000100800 */
[----:B------:R-:W-:Y:S01]  /*30f0*/  IMAD.MOV.U32 R5, RZ, RZ, 0x20 ;  /* 0x00000020ff057424 */ /* 0x000fe200078e00ff */
[----:B------:R-:W-:Y:S01]  /*3100*/  BSSY B1, `(.L_x_1418) ;  /* 0x0000070000017945 */ /* 0x000fe20003800000 */
[----:B--2---:R-:W-:-:S03]  /*3110*/  IMAD R2, R157, 0x2800, RZ ;  /* 0x000028009d027824 */ /* 0x004fc600078e02ff */
[----:B------:R-:W-:-:S04]  /*3120*/  SEL R5, R5, 0xffffffe0, !P0 ;  /* 0xffffffe005057807 */ /* 0x000fc80004000000 */
[----:B-----5:R-:W-:Y:S02]  /*3130*/  IADD3 R5, R5, R7, R2 ;  /* 0x0000000705057210 */ /* 0x020fe40007ffe002 */
[----:B----4-:R-:W-:-:S03]  /*3140*/  IADD3 R14, P3, R4, R14, RZ ;  /* 0x0000000e040e7210 */ /* 0x010fc60007f7e0ff */
[----:B------:R-:W-:Y:S02]  /*3150*/  IMAD.IADD R4, R22, 0x1, R5 ;  /* 0x0000000116047824 */ /* 0x000fe400078e0205 */
[----:B---3--:R-:W-:Y:S01]  /*3160*/  IMAD.X R15, R3, 0x1, R6, P3 ;  /* 0x00000001030f7824 */ /* 0x008fe200018e0606 */
[----:B------:R-:W-:-:S03]  /*3170*/  ISETP.GE.AND P3, PT, R0, R31, PT ;  /* 0x0000001f0000720c */ /* 0x000fc60003f66270 */
[----:B------:R-:W0:Y:S10]  /*3180*/  LDS.128 R4, [R4+0xe000] ;  /* 0x00e0000004047984 */ /* 0x000e340000000c00 */
[----:B------:R-:W-:Y:S05]  /*3190*/  @P3 BRA `(.L_x_1419) ;  /* 0x0000000400983947 */ /* 0x000fea0003800000 */
[--C-:B------:R-:W-:Y:S02]  /*31a0*/  SHF.R.U32.HI R3, RZ, 0x8, R9.reuse ;  /* 0x00000008ff037819 */ /* 0x100fe40000011609 */
[----:B------:R-:W-:Y:S02]  /*31b0*/  LOP3.LUT R0, R9, 0xff0000ff, RZ, 0xc0, !PT ;  /* 0xff0000ff09007812 */ /* 0x000fe400078ec0ff */
[----:B------:R-:W-:Y:S01]  /*31c0*/  SHF.R.U32.HI R10, RZ, 0x10, R9 ;  /* 0x00000010ff0a7819 */ /* 0x000fe20000011609 */
[----:B------:R-:W-:Y:S01]  /*31d0*/  IMAD.SHL.U32 R3, R3, 0x100, RZ ;  /* 0x0000010003037824 */ /* 0x000fe200078e00ff */
[--C-:B------:R-:W-:Y:S02]  /*31e0*/  SHF.R.U32.HI R9, RZ, 0x8, R25.reuse ;  /* 0x00000008ff097819 */ /* 0x100fe40000011619 */
[----:B------:R-:W-:Y:S02]  /*31f0*/  LOP3.LUT R2, R25, 0xff0000ff, RZ, 0xc0, !PT ;  /* 0xff0000ff19027812 */ /* 0x000fe400078ec0ff */
[----:B------:R-:W-:Y:S01]  /*3200*/  SHF.R.U32.HI R11, RZ, 0x10, R25 ;  /* 0x00000010ff0b7819 */ /* 0x000fe20000011619 */
[----:B------:R-:W-:Y:S01]  /*3210*/  IMAD.SHL.U32 R9, R9, 0x100, RZ ;  /* 0x0000010009097824 */ /* 0x000fe200078e00ff */
[----:B------:R-:W-:-:S02]  /*3220*/  LOP3.LUT R3, R0, 0xff00, R3, 0xf8, !PT ;  /* 0x0000ff0000037812 */ /* 0x000fc400078ef803 */
[-C--:B0-----:R-:W-:Y:S01]  /*3230*/  F2FP.F16.E4M3.UNPACK_B R0, R5.reuse ;  /* 0x00000005ff00723e */ /* 0x081fe200020006ff */
[----:B------:R-:W-:Y:S01]  /*3240*/  IMAD.U32 R11, R11, 0x10000, RZ ;  /* 0x000100000b0b7824 */ /* 0x000fe200078e00ff */
[----:B------:R-:W-:Y:S01]  /*3250*/  LOP3.LUT R8, R2, 0xff00, R9, 0xf8, !PT ;  /* 0x0000ff0002087812 */ /* 0x000fe200078ef809 */
[----:B------:R-:W-:Y:S01]  /*3260*/  IMAD.U32 R2, R10, 0x10000, RZ ;  /* 0x000100000a027824 */ /* 0x000fe200078e00ff */
[----:B------:R-:W-:Y:S02]  /*3270*/  F2FP.F16.E4M3.UNPACK_B R9, R72.H1 ;  /* 0x00000048ff09723e */ /* 0x000fe400030006ff */
[----:B------:R-:W-:Y:S02]  /*3280*/  LOP3.LUT R13, R8, 0xff0000, R11, 0xf8, !PT ;  /* 0x00ff0000080d7812 */ /* 0x000fe400078ef80b */
[----:B------:R-:W-:Y:S01]  /*3290*/  LOP3.LUT R10, R3, 0xff0000, R2, 0xf8, !PT ;  /* 0x00ff0000030a7812 */ /* 0x000fe200078ef802 */
[--C-:B------:R-:W-:Y:S01]  /*32a0*/  HADD2.F32 R11, -RZ, R9.reuse.H0_H0 ;  /* 0x20000009ff0b7230 */ /* 0x100fe20000004100 */
[----:B------:R-:W-:Y:S01]  /*32b0*/  F2FP.F16.E4M3.UNPACK_B R8, R30.H1 ;  /* 0x0000001eff08723e */ /* 0x000fe200030006ff */
[--C-:B------:R-:W-:Y:S01]  /*32c0*/  HADD2.F32 R2, -RZ, R0.reuse.H1_H1 ;  /* 0x30000000ff027230 */ /* 0x100fe20000004100 */
[----:B------:R-:W-:Y:S01]  /*32d0*/  F2FP.F16.E4M3.UNPACK_B R5, R5.H1 ;  /* 0x00000005ff05723e */ /* 0x000fe200030006ff */
[----:B------:R-:W-:Y:S01]  /*32e0*/  HADD2.F32 R0, -RZ, R0.H0_H0 ;  /* 0x20000000ff007230 */ /* 0x000fe20000004100 */
[----:B------:R-:W-:Y:S01]  /*32f0*/  F2FP.F16.E4M3.UNPACK_B R72, R72 ;  /* 0x00000048ff48723e */ /* 0x000fe200020006ff */
[----:B------:R-:W-:-:S02]  /*3300*/  HADD2.F32 R12, -RZ, R9.H1_H1 ;  /* 0x30000009ff0c7230 */ /* 0x000fc40000004100 */
[-C--:B------:R-:W-:Y:S01]  /*3310*/  FMUL.FTZ R25, R2, R11.reuse ;  /* 0x0000000b02197220 */ /* 0x080fe20000410000 */
[--C-:B------:R-:W-:Y:S02]  /*3320*/  HADD2.F32 R9, -RZ, R8.reuse.H0_H0 ;  /* 0x20000008ff097230 */ /* 0x100fe40000004100 */
[----:B------:R-:W-:Y:S01]  /*3330*/  FMUL.FTZ R11, R0, R11 ;  /* 0x0000000b000b7220 */ /* 0x000fe20000410000 */
[--C-:B------:R-:W-:Y:S01]  /*3340*/  HADD2.F32 R3, -RZ, R5.reuse.H1_H1 ;  /* 0x30000005ff037230 */ /* 0x100fe20000004100 */
[----:B------:R-:W-:Y:S01]  /*3350*/  F2FP.F16.E4M3.UNPACK_B R30, R30 ;  /* 0x0000001eff1e723e */ /* 0x000fe200020006ff */
[----:B------:R-:W-:Y:S02]  /*3360*/  HADD2.F32 R5, -RZ, R5.H0_H0 ;  /* 0x20000005ff057230 */ /* 0x000fe40000004100 */
[----:B------:R-:W-:Y:S01]  /*3370*/  FFMA.FTZ R27, R2, R9, R11 ;  /* 0x00000009021b7223 */ /* 0x000fe2000001000b */
[----:B------:R-:W-:Y:S02]  /*3380*/  HADD2.F32 R8, -RZ, R8.H1_H1 ;  /* 0x30000008ff087230 */ /* 0x000fe40000004100 */
[----:B------:R-:W-:Y:S01]  /*3390*/  FMUL.FTZ R24, R3, R12 ;  /* 0x0000000c03187220 */ /* 0x000fe20000410000 */
[----:B------:R-:W-:Y:S01]  /*33a0*/  F2FP.F16.E4M3.UNPACK_B R2, R4.H1 ;  /* 0x00000004ff02723e */ /* 0x000fe200030006ff */
[C---:B------:R-:W-:Y:S01]  /*33b0*/  FMUL.FTZ R12, R5.reuse, R12 ;  /* 0x0000000c050c7220 */ /* 0x040fe20000410000 */
[----:B------:R-:W-:Y:S01]  /*33c0*/  F2FP.F16.E4M3.UNPACK_B R4, R4 ;  /* 0x00000004ff04723e */ /* 0x000fe200020006ff */
[----:B------:R-:W-:Y:S01]  /*33d0*/  FFMA.FTZ R28, R5, R8, -R24 ;  /* 0x00000008051c7223 */ /* 0x000fe20000010818 */
[----:B------:R-:W-:-:S02]  /*33e0*/  HADD2.F32 R11, -RZ, R72.H0_H0 ;  /* 0x20000048ff0b7230 */ /* 0x000fc40000004100 */
[----:B------:R-:W-:Y:S01]  /*33f0*/  FFMA.FTZ R29, R3, R8, R12 ;  /* 0x00000008031d7223 */ /* 0x000fe2000001000c */
[--C-:B------:R-:W-:Y:S02]  /*3400*/  HADD2.F32 R3, -RZ, R2.reuse.H0_H0 ;  /* 0x20000002ff037230 */ /* 0x100fe40000004100 */
[----:B------:R-:W-:Y:S01]  /*3410*/  FFMA.FTZ R0, R0, R9, -R25 ;  /* 0x0000000900007223 */ /* 0x000fe20000010819 */
[----:B------:R-:W-:Y:S02]  /*3420*/  HADD2.F32 R5, -RZ, R2.H1_H1 ;  /* 0x30000002ff057230 */ /* 0x000fe40000004100 */
[----:B------:R-:W-:Y:S02]  /*3430*/  HADD2.F32 R2, -RZ, R4.H0_H0 ;  /* 0x20000004ff027230 */ /* 0x000fe40000004100 */
[----:B------:R-:W-:Y:S01]  /*3440*/  HADD2.F32 R12, -RZ, R72.H1_H1 ;  /* 0x30000048ff0c7230 */ /* 0x000fe20000004100 */
[----:B------:R-:W-:Y:S01]  /*3450*/  F2FP.SATFINITE.E4M3.F32.PACK_AB_MERGE_C R72, R29, R28, RZ ;  /* 0x0000001c1d48723e */ /* 0x000fe200048070ff */
[----:B------:R-:W-:-:S02]  /*3460*/  HADD2.F32 R4, -RZ, R4.H1_H1 ;  /* 0x30000004ff047230 */ /* 0x000fc40000004100 */
[--C-:B------:R-:W-:Y:S02]  /*3470*/  HADD2.F32 R8, -RZ, R30.reuse.H1_H1 ;  /* 0x3000001eff087230 */ /* 0x100fe40000004100 */
[-C--:B------:R-:W-:Y:S01]  /*3480*/  FMUL.FTZ R24, R5, R12.reuse ;  /* 0x0000000c05187220 */ /* 0x080fe20000410000 */
[----:B------:R-:W-:Y:S02]  /*3490*/  HADD2.F32 R9, -RZ, R30.H0_H0 ;  /* 0x2000001eff097230 */ /* 0x000fe40000004100 */
[-C--:B------:R-:W-:Y:S01]  /*34a0*/  FMUL.FTZ R25, R4, R11.reuse ;  /* 0x0000000b04197220 */ /* 0x080fe20000410000 */
[C---:B------:R-:W-:Y:S01]  /*34b0*/  FMUL.FTZ R12, R3.reuse, R12 ;  /* 0x0000000c030c7220 */ /* 0x040fe20000410000 */
[----:B------:R-:W-:Y:S01]  /*34c0*/  FMUL.FTZ R11, R2, R11 ;  /* 0x0000000b020b7220 */ /* 0x000fe20000410000 */
[-C--:B------:R-:W-:Y:S01]  /*34d0*/  FFMA.FTZ R24, R3, R8.reuse, -R24 ;  /* 0x0000000803187223 */ /* 0x080fe20000010818 */
[----:B------:R-:W-:Y:S01]  /*34e0*/  F2FP.F16.E4M3.UNPACK_B R3, R7.H1 ;  /* 0x00000007ff03723e */ /* 0x000fe200030006ff */
[----:B------:R-:W-:Y:S01]  /*34f0*/  FFMA.FTZ R5, R5, R8, R12 ;  /* 0x0000000805057223 */ /* 0x000fe2000001000c */
[----:B------:R-:W-:Y:S01]  /*3500*/  FFMA.FTZ R26, R4, R9, R11 ;  /* 0x00000009041a7223 */ /* 0x000fe2000001000b */
[----:B------:R-:W-:Y:S01]  /*3510*/  F2FP.F16.E4M3.UNPACK_B R11, R13.H1 ;  /* 0x0000000dff0b723e */ /* 0x000fe200030006ff */
[----:B------:R-:W-:Y:S01]  /*3520*/  FFMA.FTZ R25, R2, R9, -R25 ;  /* 0x0000000902197223 */ /* 0x000fe20000010819 */
[----:B------:R-:W-:Y:S01]  /*3530*/  F2FP.F16.E4M3.UNPACK_B R8, R10.H1 ;  /* 0x0000000aff08723e */ /* 0x000fe200030006ff */
[--C-:B------:R-:W-:Y:S01]  /*3540*/  HADD2.F32 R4, -RZ, R3.reuse.H0_H0 ;  /* 0x20000003ff047230 */ /* 0x100fe20000004100 */
[----:B------:R-:W-:Y:S01]  /*3550*/  F2FP.SATFINITE.E4M3.F32.PACK_AB_MERGE_C R30, R5, R24, RZ ;  /* 0x00000018051e723e */ /* 0x000fe200048070ff */
        /* <DEDUP_REMOVED lines=22> */
[--C-:B------:R-:W-:Y:S02]  /*36c0*/  HADD2.F32 R2, -RZ, R6.reuse.H0_H0 ;  /* 0x20000006ff027230 */ /* 0x100fe40000004100 */
[----:B------:R-:W-:Y:S01]  /*36d0*/  HADD2.F32 R7, -RZ, R7.H1_H1 ;  /* 0x30000007ff077230 */ /* 0x000fe20000004100 */
[----:B------:R-:W-:Y:S01]  /*36e0*/  F2FP.SATFINITE.E4M3.F32.PACK_AB_MERGE_C R12, R12, R29, RZ ;  /* 0x0000001d0c0c723e */ /* 0x000fe200048070ff */
[----:B------:R-:W-:Y:S01]  /*36f0*/  HADD2.F32 R4, -RZ, R11.H0_H0 ;  /* 0x2000000bff047230 */ /* 0x000fe20000004100 */
[----:B------:R-:W-:Y:S01]  /*3700*/  F2FP.SATFINITE.E4M3.F32.PACK_AB_MERGE_C R24, R31, R24, RZ ;  /* 0x000000181f18723e */ /* 0x000fe200048070ff */
[----:B------:R-:W-:-:S02]  /*3710*/  HADD2.F32 R6, -RZ, R6.H1_H1 ;  /* 0x30000006ff067230 */ /* 0x000fc40000004100 */
[----:B------:R-:W-:Y:S02]  /*3720*/  HADD2.F32 R5, -RZ, R10.H0_H0 ;  /* 0x2000000aff057230 */ /* 0x000fe40000004100 */
[-C--:B------:R-:W-:Y:S01]  /*3730*/  FMUL.FTZ R10, R7, R4.reuse ;  /* 0x00000004070a7220 */ /* 0x080fe20000410000 */
[----:B------:R-:W-:Y:S02]  /*3740*/  HADD2.F32 R8, -RZ, R8.H0_H0 ;  /* 0x20000008ff087230 */ /* 0x000fe40000004100 */
[-C--:B------:R-:W-:Y:S01]  /*3750*/  FMUL.FTZ R9, R6, R13.reuse ;  /* 0x0000000d06097220 */ /* 0x080fe20000410000 */
[C---:B------:R-:W-:Y:S01]  /*3760*/  FMUL.FTZ R4, R3.reuse, R4 ;  /* 0x0000000403047220 */ /* 0x040fe20000410000 */
[C---:B------:R-:W-:Y:S01]  /*3770*/  FMUL.FTZ R13, R2.reuse, R13 ;  /* 0x0000000d020d7220 */ /* 0x040fe20000410000 */
[-C--:B------:R-:W-:Y:S02]  /*3780*/  FFMA.FTZ R10, R3, R8.reuse, -R10 ;  /* 0x00000008030a7223 */ /* 0x080fe4000001080a */
[----:B------:R-:W-:Y:S01]  /*3790*/  FFMA.FTZ R7, R7, R8, R4 ;  /* 0x0000000807077223 */ /* 0x000fe20000010004 */
[-C--:B------:R-:W-:Y:S01]  /*37a0*/  FFMA.FTZ R9, R2, R5.reuse, -R9 ;  /* 0x0000000502097223 */ /* 0x080fe20000010809 */
[----:B------:R-:W-:Y:S01]  /*37b0*/  FFMA.FTZ R6, R6, R5, R13 ;  /* 0x0000000506067223 */ /* 0x000fe2000001000d */
[----:B------:R-:W-:-:S02]  /*37c0*/  F2FP.SATFINITE.E4M3.F32.PACK_AB_MERGE_C R5, R27, R0, R72 ;  /* 0x000000001b05723e */ /* 0x000fc40004807048 */
[----:B------:R-:W-:Y:S02]  /*37d0*/  F2FP.SATFINITE.E4M3.F32.PACK_AB_MERGE_C R4, R26, R25, R30 ;  /* 0x000000191a04723e */ /* 0x000fe4000480701e */
[----:B------:R-:W-:Y:S02]  /*37e0*/  F2FP.SATFINITE.E4M3.F32.PACK_AB_MERGE_C R6, R6, R9, R12 ;  /* 0x000000090606723e */ /* 0x000fe4000480700c */
[----:B------:R-:W-:-:S07]  /*37f0*/  F2FP.SATFINITE.E4M3.F32.PACK_AB_MERGE_C R7, R7, R10, R24 ;  /* 0x0000000a0707723e */ /* 0x000fce0004807018 */
.L_x_1419:
[----:B------:R-:W-:Y:S05]  /*3800*/  BSYNC B1 ;  /* 0x0000000000017941 */ /* 0x000fea0003800000 */
.L_x_1418:
[----:B0-----:R0:W-:Y:S01]  /*3810*/  ST.E.128 desc[UR44][R14.64], R4 ;  /* 0x000000040e007985 */ /* 0x0011e2000c101d2c */
[----:B------:R-:W-:Y:S05]  /*3820*/  BRA `(.L_x_1413) ;  /* 0x0000001400447947 */ /* 0x000fea0003800000 */
.L_x_1406:
[----:B------:R-:W0:Y:S01]  /*3830*/  S2R R0, SR_TID.X ;  /* 0x0000000000007919 */ /* 0x000e220000002100 */
[----:B------:R-:W-:-:S05]  /*3840*/  IMAD R71, R47, -0xa0, R46 ;  /* 0xffffff602f477824 */ /* 0x000fca00078e022e */
[----:B------:R-:W-:Y:S01]  /*3850*/  VIMNMX R71, R71, 0xa0, PT ;  /* 0x000000a047477848 */ /* 0x000fe20003fe0100 */
[C---:B0-----:R-:W-:Y:S02]  /*3860*/  VIADD R8, R0.reuse, 0xffffff80 ;  /* 0xffffff8000087836 */ /* 0x041fe40000000000 */
[----:B------:R-:W-:Y:S02]  /*3870*/  VIADD R3, R0, 0xffffff80 ;  /* 0xffffff8000037836 */ /* 0x000fe40000000000 */
[----:B------:R-:W2:Y:S03]  /*3880*/  LDL R0, [R1+0x18] ;  /* 0x0000180001007983 */ /* 0x000ea60000100800 */
        /* <DEDUP_REMOVED lines=10> */
[----:B------:R-:W-:-:S04]  /*3930*/  CS2R R6, SRZ ;  /* 0x0000000000067805 */ /* 0x000fc8000001ff00 */
[----:B------:R-:W3:Y:S01]  /*3940*/  @!P4 LDG.E.128 R24, desc[UR44][R8.64] ;  /* 0x0000002c0818c981 */ /* 0x000ee2000c1e1d00 */
[----:B0-----:R-:W-:Y:S02]  /*3950*/  @!P4 IADD3 R10, P5, P6, R34, R10, R4 ;  /* 0x0000000a220ac210 */ /* 0x001fe40007ebe004 */
[----:B------:R-:W-:Y:S02]  /*3960*/  CS2R R4, SRZ ;  /* 0x0000000000047805 */ /* 0x000fe4000001ff00 */
[----:B------:R-:W-:-:S05]  /*3970*/  @!P4 IADD3.X R11, R60, R11, R12, P5, P6 ;  /* 0x0000000b3c0bc210 */ /* 0x000fca0002fec40c */
[----:B------:R-:W4:Y:S01]  /*3980*/  @!P4 LDG.E.128 R4, desc[UR44][R10.64] ;  /* 0x0000002c0a04c981 */ /* 0x000f22000c1e1d00 */
[----:B------:R-:W-:Y:S02]  /*3990*/  ISETP.GE.AND P5, PT, R18, R31, PT ;  /* 0x0000001f1200720c */ /* 0x000fe40003fa6270 */
[----:B--2---:R-:W-:Y:S01]  /*39a0*/  ISETP.NE.AND P4, PT, R0, 0x3, PT ;  /* 0x000000030000780c */ /* 0x004fe20003f85270 */
[----:B---3--:R-:W-:Y:S02]  /*39b0*/  IMAD.MOV.U32 R72, RZ, RZ, R26 ;  /* 0x000000ffff487224 */ /* 0x008fe400078e001a */
[----:B------:R-:W-:Y:S02]  /*39c0*/  IMAD.MOV.U32 R76, RZ, RZ, R24 ;  /* 0x000000ffff4c7224 */ /* 0x000fe400078e0018 */
[----:B----4-:R-:W-:Y:S02]  /*39d0*/  IMAD.MOV.U32 R75, RZ, RZ, R6 ;  /* 0x000000ffff4b7224 */ /* 0x010fe400078e0006 */
[----:B------:R-:W-:-:S06]  /*39e0*/  IMAD.MOV.U32 R77, RZ, RZ, R4 ;  /* 0x000000ffff4d7224 */ /* 0x000fcc00078e0004 */
[----:B------:R-:W-:Y:S05]  /*39f0*/  @!P4 BRA `(.L_x_1420) ;  /* 0x000000000004c947 */ /* 0x000fea0003800000 */
[----:B------:R-:W-:Y:S01]  /*3a00*/  BPT.TRAP 0x1 ;  /* 0x000000040000795c */ /* 0x000fe20000300000 */
.L_x_1420:
[----:B------:R-:W2:Y:S01]  /*3a10*/  LDL R0, [R1+0x24] ;  /* 0x0000240001007983 */ /* 0x000ea20000100800 */
[----:B------:R-:W-:Y:S01]  /*3a20*/  IMAD R64, R157, 0x8, R22 ;  /* 0x000000089d407824 */ /* 0x000fe200078e0216 */
[----:B------:R-:W-:Y:S01]  /*3a30*/  BSSY B1, `(.L_x_1421) ;  /* 0x0000004000017945 */ /* 0x000fe20003800000 */
[----:B--2---:R-:W-:-:S04]  /*3a40*/  SHF.L.U32 R73, R0, 0x1f, RZ ;  /* 0x0000001f00497819 */ /* 0x004fc800000006ff */
[----:B------:R-:W0:Y:S02]  /*3a50*/  SYNCS.PHASECHK.TRANS64.TRYWAIT P6, [R64+URZ+0x13290], R73 ;  /* 0x01329049400075a7 */ /* 0x000e2400080c017f */
[----:B0-----:R-:W-:Y:S05]  /*3a60*/  @!P6 BRA `(.L_x_1422) ;  /* 0x0000020c000ce947 */ /* 0x001fea0003800000 */
.L_x_1725:
[----:B------:R-:W-:Y:S05]  /*3a70*/  BSYNC B1 ;  /* 0x0000000000017941 */ /* 0x000fea0003800000 */
.L_x_1421:
[----:B------:R-:W-:-:S03]  /*3a80*/  UMOV UR4, 0xffffffff ;  /* 0xffffffff00047882 */ /* 0x000fc60000000000 */
[----:B------:R-:W-:Y:S05]  /*3a90*/  BRA.DIV UR4, `(.L_x_1423) ;  /* 0x0000020e04147947 */ /* 0x000fea000b800000 */
[----:B------:R1:W2:Y:S04]  /*3aa0*/  SHFL.IDX PT, R0, R13, RZ, 0x1e1f ;  /* 0x001e1fff0d007589 */ /* 0x0002a800000e0000 */
[----:B------:R1:W3:Y:S02]  /*3ab0*/  SHFL.IDX PT, R14, R2, RZ, 0x1e1f ;  /* 0x001e1fff020e7589 */ /* 0x0002e400000e0000 */
.L_x_1729:
[----:B------:R-:W4:Y:S02]  /*3ac0*/  LDC R12, c[0x0][0x2f4] ;  /* 0x0000bd00ff0c7b82 */ /* 0x000f240000000800 */
[----:B----4-:R-:W-:-:S13]  /*3ad0*/  ISETP.GE.OR P3, PT, R18, R12, P3 ;  /* 0x0000000c1200720c */ /* 0x010fda0001f66670 */
[----:B------:R-:W-:Y:S05]  /*3ae0*/  @P3 BRA `(.L_x_1413) ;  /* 0x0000001000943947 */ /* 0x000fea0003800000 */
[----:B------:R-:W4:Y:S04]  /*3af0*/  LDL R11, [R1+0x48] ;  /* 0x00004800010b7983 */ /* 0x000f280000100800 */
[----:B------:R-:W5:Y:S01]  /*3b00*/  LDL R10, [R1+0x4c] ;  /* 0x00004c00010a7983 */ /* 0x000f620000100800 */
[----:B------:R-:W-:Y:S01]  /*3b10*/  IMAD.IADD R8, R12, 0x1, -R53 ;  /* 0x000000010c087824 */ /* 0x000fe200078e0a35 */
[----:B-1-3--:R-:W-:Y:S01]  /*3b20*/  IADD3 R2, P3, R59, R14, RZ ;  /* 0x0000000e3b027210 */ /* 0x00afe20007f7e0ff */
[----:B------:R-:W-:Y:S03]  /*3b30*/  BSSY B1, `(.L_x_1424) ;  /* 0x00000e0000017945 */ /* 0x000fe60003800000 */
[----:B------:R-:W-:-:S02]  /*3b40*/  SEL R8, R53, R8, !P1 ;  /* 0x0000000835087207 */ /* 0x000fc40004800000 */
[----:B--2---:R-:W-:Y:S02]  /*3b50*/  LEA.HI.X.SX32 R3, R59, R0, 0x1, P3 ;  /* 0x000000003b037211 */ /* 0x004fe400018f0eff */
[----:B------:R-:W-:-:S04]  /*3b60*/  SHF.R.S32.HI R9, RZ, 0x1f, R8 ;  /* 0x0000001fff097819 */ /* 0x000fc80000011408 */
[----:B------:R-:W-:-:S04]  /*3b70*/  LEA.HI R9, R9, R8, RZ, 0x5 ;  /* 0x0000000809097211 */ /* 0x000fc800078f28ff */
[----:B------:R-:W-:-:S04]  /*3b80*/  SHF.R.S32.HI R9, RZ, 0x5, R9 ;  /* 0x00000005ff097819 */ /* 0x000fc80000011409 */
[----:B------:R-:W-:-:S05]  /*3b90*/  LEA.HI.SX32 R9, R50, R9, 0x1c ;  /* 0x0000000932097211 */ /* 0x000fca00078fe2ff */
[----:B------:R-:W-:Y:S02]  /*3ba0*/  IMAD.SHL.U32 R13, R9, 0x10, RZ ;  /* 0x00000010090d7824 */ /* 0x000fe400078e00ff */
[----:B------:R-:W-:-:S04]  /*3bb0*/  IMAD R9, R157, 0x2800, R62 ;  /* 0x000028009d097824 */ /* 0x000fc800078e023e */
[----:B------:R-:W-:Y:S01]  /*3bc0*/  IMAD.IADD R9, R22, 0x1, R9 ;  /* 0x0000000116097824 */ /* 0x000fe200078e0209 */
[----:B----4-:R-:W-:-:S04]  /*3bd0*/  LOP3.LUT R8, R11, 0x30, R13, 0xf8, !PT ;  /* 0x000000300b087812 */ /* 0x010fc800078ef80d */
[----:B------:R-:W-:-:S05]  /*3be0*/  LOP3.LUT R8, R8, R51, RZ, 0x3c, !PT ;  /* 0x0000003308087212 */ /* 0x000fca00078e3cff */
[----:B-----5:R-:W-:-:S04]  /*3bf0*/  IMAD.IADD R8, R10, 0x1, R8 ;  /* 0x000000010a087824 */ /* 0x020fc800078e0208 */
[----:B------:R-:W-:-:S04]  /*3c00*/  IMAD R11, R157, 0x2800, R8 ;  /* 0x000028009d0b7824 */ /* 0x000fc800078e0208 */
[----:B------:R-:W-:Y:S02]  /*3c10*/  IMAD.IADD R28, R22, 0x1, R11 ;  /* 0x00000001161c7824 */ /* 0x000fe400078e020b */
[----:B------:R-:W1:Y:S04]  /*3c20*/  LDS.128 R8, [R9+0xe000] ;  /* 0x00e0000009087984 */ /* 0x000e680000000c00 */
[----:B------:R-:W2:Y:S01]  /*3c30*/  LDS.128 R28, [R28+0xe000] ;  /* 0x00e000001c1c7984 */ /* 0x000ea20000000c00 */
[----:B------:R-:W-:Y:S05]  /*3c40*/  @P5 BRA `(.L_x_1425) ;  /* 0x0000000c00385947 */ /* 0x000fea0003800000 */
[----:B------:R-:W-:Y:S01]  /*3c50*/  SHF.R.U32.HI R83, RZ, 0x8, R25 ;  /* 0x00000008ff537819 */ /* 0x000fe20000011619 */
[----:B-1----:R-:W-:Y:S01]  /*3c60*/  IMAD.MOV.U32 R24, RZ, RZ, R8 ;  /* 0x000000ffff187224 */ /* 0x002fe200078e0008 */
[--C-:B------:R-:W-:Y:S02]  /*3c70*/  SHF.R.U32.HI R80, RZ, 0x8, R27.reuse ;  /* 0x00000008ff507819 */ /* 0x100fe4000001161b */
[----:B------:R-:W-:Y:S02]  /*3c80*/  LOP3.LUT R6, R27, 0xff0000ff, RZ, 0xc0, !PT ;  /* 0xff0000ff1b067812 */ /* 0x000fe400078ec0ff */
[----:B------:R-:W-:Y:S02]  /*3c90*/  SHF.R.U32.HI R79, RZ, 0x10, R27 ;  /* 0x00000010ff4f7819 */ /* 0x000fe4000001161b */
[----:B------:R-:W-:Y:S02]  /*3ca0*/  SHF.R.U32.HI R27, RZ, 0x8, R5 ;  /* 0x00000008ff1b7819 */ /* 0x000fe40000011605 */
[----:B------:R-:W-:-:S02]  /*3cb0*/  LOP3.LUT R15, R5, 0xff0000ff, RZ, 0xc0, !PT ;  /* 0xff0000ff050f7812 */ /* 0x000fc400078ec0ff */
[----:B------:R-:W-:Y:S01]  /*3cc0*/  SHF.R.U32.HI R78, RZ, 0x10, R5 ;  /* 0x00000010ff4e7819 */ /* 0x000fe20000011605 */
[----:B------:R-:W-:Y:S01]  /*3cd0*/  IMAD.SHL.U32 R5, R83, 0x100, RZ ;  /* 0x0000010053057824 */ /* 0x000fe200078e00ff */
[----:B------:R-:W-:Y:S01]  /*3ce0*/  LOP3.LUT R4, R25, 0xff0000ff, RZ, 0xc0, !PT ;  /* 0xff0000ff19047812 */ /* 0x000fe200078ec0ff */
[----:B------:R-:W-:Y:S01]  /*3cf0*/  IMAD.SHL.U32 R8, R27, 0x100, RZ ;  /* 0x000001001b087824 */ /* 0x000fe200078e00ff */
[----:B------:R-:W-:Y:S02]  /*3d00*/  SHF.R.U32.HI R81, RZ, 0x10, R25 ;  /* 0x00000010ff517819 */ /* 0x000fe40000011619 */
[--C-:B------:R-:W-:Y:S02]  /*3d10*/  SHF.R.U32.HI R26, RZ, 0x8, R7.reuse ;  /* 0x00000008ff1a7819 */ /* 0x100fe40000011607 */
[----:B------:R-:W-:Y:S02]  /*3d20*/  LOP3.LUT R25, R7, 0xff0000ff, RZ, 0xc0, !PT ;  /* 0xff0000ff07197812 */ /* 0x000fe400078ec0ff */
[----:B------:R-:W-:Y:S01]  /*3d30*/  SHF.R.U32.HI R82, RZ, 0x10, R7 ;  /* 0x00000010ff527819 */ /* 0x000fe20000011607 */
[----:B------:R-:W-:Y:S01]  /*3d40*/  IMAD.SHL.U32 R7, R80, 0x100, RZ ;  /* 0x0000010050077824 */ /* 0x000fe200078e00ff */
[----:B------:R-:W-:Y:S01]  /*3d50*/  LOP3.LUT R4, R4, 0xff00, R5, 0xf8, !PT ;  /* 0x0000ff0004047812 */ /* 0x000fe200078ef805 */
[----:B------:R-:W-:Y:S01]  /*3d60*/  IMAD.U32 R5, R81, 0x10000, RZ ;  /* 0x0001000051057824 */ /* 0x000fe200078e00ff */
[----:B------:R-:W-:Y:S01]  /*3d70*/  LOP3.LUT R80, R15, 0xff00, R8, 0xf8, !PT ;  /* 0x0000ff000f507812 */ /* 0x000fe200078ef808 */
[----:B------:R-:W-:Y:S01]  /*3d80*/  IMAD.SHL.U32 R26, R26, 0x100, RZ ;  /* 0x000001001a1a7824 */ /* 0x000fe200078e00ff */
[----:B------:R-:W-:Y:S01]  /*3d90*/  LOP3.LUT R7, R6, 0xff00, R7, 0xf8, !PT ;  /* 0x0000ff0006077812 */ /* 0x000fe200078ef807 */
[----:B------:R-:W-:Y:S01]  /*3da0*/  IMAD.U32 R82, R82, 0x10000, RZ ;  /* 0x0001000052527824 */ /* 0x000fe200078e00ff */
[----:B------:R-:W-:Y:S01]  /*3db0*/  LOP3.LUT R6, R4, 0xff0000, R5, 0xf8, !PT ;  /* 0x00ff000004067812 */ /* 0x000fe200078ef805 */
[----:B------:R-:W-:Y:S01]  /*3dc0*/  IMAD.U32 R4, R79, 0x10000, RZ ;  /* 0x000100004f047824 */ /* 0x000fe200078e00ff */
[----:B------:R-:W-:-:S02]  /*3dd0*/  LOP3.LUT R81, R25, 0xff00, R26, 0xf8, !PT ;  /* 0x0000ff0019517812 */ /* 0x000fc400078ef81a */
[----:B------:R-:W-:Y:S02]  /*3de0*/  F2FP.F16.E4M3.UNPACK_B R79, R77.H1 ;  /* 0x0000004dff4f723e */ /* 0x000fe400030006ff */
[----:B--2---:R-:W-:Y:S02]  /*3df0*/  F2FP.F16.E4M3.UNPACK_B R26, R28.H1 ;  /* 0x0000001cff1a723e */ /* 0x004fe400030006ff */
[----:B------:R-:W-:Y:S01]  /*3e00*/  F2FP.F16.E4M3.UNPACK_B R25, R24.H1 ;  /* 0x00000018ff19723e */ /* 0x000fe200030006ff */
[----:B------:R-:W-:Y:S01]  /*3e10*/  HADD2.F32 R5, -RZ, R79.H0_H0 ;  /* 0x2000004fff057230 */ /* 0x000fe20000004100 */
[----:B------:R-:W-:Y:S01]  /*3e20*/  LOP3.LUT R4, R7, 0xff0000, R4, 0xf8, !PT ;  /* 0x00ff000007047812 */ /* 0x000fe200078ef804 */
[----:B------:R-:W-:Y:S01]  /*3e30*/  HADD2.F32 R15, -RZ, R26.H0_H0 ;  /* 0x2000001aff0f7230 */ /* 0x000fe20000004100 */
[----:B------:R-:W-:Y:S01]  /*3e40*/  F2FP.F16.E4M3.UNPACK_B R27, R76.H1 ;  /* 0x0000004cff1b723e */ /* 0x000fe200030006ff */
[----:B------:R-:W-:Y:S01]  /*3e50*/  HADD2.F32 R8, -RZ, R25.H0_H0 ;  /* 0x20000019ff087230 */ /* 0x000fe20000004100 */
[----:B------:R-:W-:Y:S01]  /*3e60*/  F2FP.F16.E4M3.UNPACK_B R28, R28 ;  /* 0x0000001cff1c723e */ /* 0x000fe200020006ff */
[----:B------:R-:W-:-:S02]  /*3e70*/  IMAD.U32 R7, R78, 0x10000, RZ ;  /* 0x000100004e077824 */ /* 0x000fc400078e00ff */
[-C--:B------:R-:W-:Y:S01]  /*3e80*/  FMUL.FTZ R83, R15, R5.reuse ;  /* 0x000000050f537220 */ /* 0x080fe20000410000 */
[----:B------:R-:W-:Y:S02]  /*3e90*/  HADD2.F32 R78, -RZ, R27.H0_H0 ;  /* 0x2000001bff4e7230 */ /* 0x000fe40000004100 */
[----:B------:R-:W-:Y:S01]  /*3ea0*/  FMUL.FTZ R84, R8, R5 ;  /* 0x0000000508547220 */ /* 0x000fe20000410000 */
[----:B------:R-:W-:Y:S01]  /*3eb0*/  LOP3.LUT R5, R81, 0xff0000, R82, 0xf8, !PT ;  /* 0x00ff000051057812 */ /* 0x000fe200078ef852 */
[----:B------:R-:W-:Y:S01]  /*3ec0*/  HADD2.F32 R82, -RZ, R79.H1_H1 ;  /* 0x3000004fff527230 */ /* 0x000fe20000004100 */
[----:B------:R-:W-:Y:S01]  /*3ed0*/  F2FP.F16.E4M3.UNPACK_B R79, R77 ;  /* 0x0000004dff4f723e */ /* 0x000fe200020006ff */
[----:B------:R-:W-:Y:S01]  /*3ee0*/  HADD2.F32 R77, -RZ, R26.H1_H1 ;  /* 0x3000001aff4d7230 */ /* 0x000fe20000004100 */
[----:B------:R-:W-:Y:S01]  /*3ef0*/  LOP3.LUT R7, R80, 0xff0000, R7, 0xf8, !PT ;  /* 0x00ff000050077812 */ /* 0x000fe200078ef807 */
[----:B------:R-:W-:Y:S01]  /*3f00*/  HADD2.F32 R80, -RZ, R27.H1_H1 ;  /* 0x3000001bff507230 */ /* 0x000fe20000004100 */
[----:B------:R-:W-:Y:S01]  /*3f10*/  F2FP.F16.E4M3.UNPACK_B R27, R24 ;  /* 0x00000018ff1b723e */ /* 0x000fe200020006ff */
[----:B------:R-:W-:-:S02]  /*3f20*/  HADD2.F32 R25, -RZ, R25.H1_H1 ;  /* 0x30000019ff197230 */ /* 0x000fc40000004100 */
[-C--:B------:R-:W-:Y:S01]  /*3f30*/  FFMA.FTZ R8, R8, R78.reuse, -R83 ;  /* 0x0000004e08087223 */ /* 0x080fe20000010853 */
[----:B------:R-:W-:Y:S01]  /*3f40*/  FFMA.FTZ R15, R15, R78, R84 ;  /* 0x0000004e0f0f7223 */ /* 0x000fe20000010054 */
[----:B------:R-:W-:Y:S01]  /*3f50*/  F2FP.F16.E4M3.UNPACK_B R78, R76 ;  /* 0x0000004cff4e723e */ /* 0x000fe200020006ff */
[-C--:B------:R-:W-:Y:S01]  /*3f60*/  FMUL.FTZ R24, R77, R82.reuse ;  /* 0x000000524d187220 */ /* 0x080fe20000410000 */
[----:B------:R-:W-:Y:S02]  /*3f70*/  HADD2.F32 R81, -RZ, R79.H0_H0 ;  /* 0x2000004fff517230 */ /* 0x000fe40000004100 */
[C---:B------:R-:W-:Y:S01]  /*3f80*/  FMUL.FTZ R82, R25.reuse, R82 ;  /* 0x0000005219527220 */ /* 0x040fe20000410000 */
[----:B------:R-:W-:Y:S02]  /*3f90*/  HADD2.F32 R76, -RZ, R28.H0_H0 ;  /* 0x2000001cff4c7230 */ /* 0x000fe40000004100 */
[----:B------:R-:W-:Y:S01]  /*3fa0*/  FFMA.FTZ R25, R25, R80, -R24 ;  /* 0x0000005019197223 */ /* 0x000fe20000010818 */
[----:B------:R-:W-:-:S02]  /*3fb0*/  HADD2.F32 R26, -RZ, R27.H0_H0 ;  /* 0x2000001bff1a7230 */ /* 0x000fc40000004100 */
[----:B------:R-:W-:Y:S01]  /*3fc0*/  FFMA.FTZ R24, R77, R80, R82 ;  /* 0x000000504d187223 */ /* 0x000fe20000010052 */
[----:B------:R-:W-:Y:S02]  /*3fd0*/  HADD2.F32 R77, -RZ, R78.H0_H0 ;  /* 0x2000004eff4d7230 */ /* 0x000fe40000004100 */
[-C--:B------:R-:W-:Y:S01]  /*3fe0*/  FMUL.FTZ R83, R76, R81.reuse ;  /* 0x000000514c537220 */ /* 0x080fe20000410000 */
[----:B------:R-:W-:Y:S02]  /*3ff0*/  HADD2.F32 R79, -RZ, R79.H1_H1 ;  /* 0x3000004fff4f7230 */ /* 0x000fe40000004100 */
[----:B------:R-:W-:Y:S01]  /*4000*/  FMUL.FTZ R81, R26, R81 ;  /* 0x000000511a517220 */ /* 0x000fe20000410000 */
[----:B------:R-:W-:Y:S01]  /*4010*/  HADD2.F32 R28, -RZ, R28.H1_H1 ;  /* 0x3000001cff1c7230 */ /* 0x000fe20000004100 */
[----:B------:R-:W-:Y:S01]  /*4020*/  F2FP.F16.E4M3.UNPACK_B R80, R75.H1 ;  /* 0x0000004bff50723e */ /* 0x000fe200030006ff */
[----:B------:R-:W-:Y:S02]  /*4030*/  HADD2.F32 R27, -RZ, R27.H1_H1 ;  /* 0x3000001bff1b7230 */ /* 0x000fe40000004100 */
[----:B------:R-:W-:Y:S01]  /*4040*/  FFMA.FTZ R82, R76, R77, R81 ;  /* 0x0000004d4c527223 */ /* 0x000fe20000010051 */
[----:B------:R-:W-:-:S02]  /*4050*/  HADD2.F32 R78, -RZ, R78.H1_H1 ;  /* 0x3000004eff4e7230 */ /* 0x000fc40000004100 */
[----:B------:R-:W-:Y:S01]  /*4060*/  FMUL.FTZ R84, R28, R79 ;  /* 0x0000004f1c547220 */ /* 0x000fe20000410000 */
[----:B------:R-:W-:Y:S01]  /*4070*/  F2FP.F16.E4M3.UNPACK_B R76, R30.H1 ;  /* 0x0000001eff4c723e */ /* 0x000fe200030006ff */
[----:B------:R-:W-:Y:S01]  /*4080*/  FFMA.FTZ R26, R26, R77, -R83 ;  /* 0x0000004d1a1a7223 */ /* 0x000fe20000010853 */
[C---:B------:R-:W-:Y:S01]  /*4090*/  FMUL.FTZ R85, R27.reuse, R79 ;  /* 0x0000004f1b557220 */ /* 0x040fe20000410000 */
[----:B------:R-:W-:Y:S01]  /*40a0*/  FFMA.FTZ R83, R27, R78, -R84 ;  /* 0x0000004e1b537223 */ /* 0x000fe20000010854 */
[----:B------:R-:W-:Y:S01]  /*40b0*/  F2FP.F16.E4M3.UNPACK_B R79, R72.H1 ;  /* 0x00000048ff4f723e */ /* 0x000fe200030006ff */
[----:B------:R-:W-:Y:S01]  /*40c0*/  HADD2.F32 R81, -RZ, R80.H0_H0 ;  /* 0x20000050ff517230 */ /* 0x000fe20000004100 */
[----:B------:R-:W-:Y:S01]  /*40d0*/  F2FP.F16.E4M3.UNPACK_B R27, R10.H1 ;  /* 0x0000000aff1b723e */ /* 0x000fe200030006ff */
[----:B------:R-:W-:Y:S02]  /*40e0*/  HADD2.F32 R77, -RZ, R76.H0_H0 ;  /* 0x2000004cff4d7230 */ /* 0x000fe40000004100 */
[----:B------:R-:W-:Y:S01]  /*40f0*/  FFMA.FTZ R85, R28, R78, R85 ;  /* 0x0000004e1c557223 */ /* 0x000fe20000010055 */
[----:B------:R-:W-:Y:S01]  /*4100*/  HADD2.F32 R78, -RZ, R79.H0_H0 ;  /* 0x2000004fff4e7230 */ /* 0x000fe20000004100 */
[----:B------:R-:W-:Y:S01]  /*4110*/  F2FP.F16.E4M3.UNPACK_B R30, R30 ;  /* 0x0000001eff1e723e */ /* 0x000fe200020006ff */
[----:B------:R-:W-:-:S02]  /*4120*/  HADD2.F32 R28, -RZ, R27.H0_H0 ;  /* 0x2000001bff1c7230 */ /* 0x000fc40000004100 */
[----:B------:R-:W-:Y:S01]  /*4130*/  FMUL.FTZ R87, R77, R81 ;  /* 0x000000514d577220 */ /* 0x000fe20000410000 */
[----:B------:R-:W-:Y:S01]  /*4140*/  HADD2.F32 R80, -RZ, R80.H1_H1 ;  /* 0x30000050ff507230 */ /* 0x000fe20000004100 */
[----:B------:R-:W-:Y:S01]  /*4150*/  F2FP.F16.E4M3.UNPACK_B R75, R75 ;  /* 0x0000004bff4b723e */ /* 0x000fe200020006ff */
[----:B------:R-:W-:Y:S02]  /*4160*/  HADD2.F32 R76, -RZ, R76.H1_H1 ;  /* 0x3000004cff4c7230 */ /* 0x000fe40000004100 */
[C---:B------:R-:W-:Y:S01]  /*4170*/  FMUL.FTZ R86, R28.reuse, R81 ;  /* 0x000000511c567220 */ /* 0x040fe20000410000 */
[----:B------:R-:W-:Y:S02]  /*4180*/  HADD2.F32 R27, -RZ, R27.H1_H1 ;  /* 0x3000001bff1b7230 */ /* 0x000fe40000004100 */
[----:B------:R-:W-:Y:S01]  /*4190*/  FFMA.FTZ R84, R28, R78, -R87 ;  /* 0x0000004e1c547223 */ /* 0x000fe20000010857 */
[----:B------:R-:W-:Y:S02]  /*41a0*/  HADD2.F32 R79, -RZ, R79.H1_H1 ;  /* 0x3000004fff4f7230 */ /* 0x000fe40000004100 */
[----:B------:R-:W-:Y:S01]  /*41b0*/  FMUL.FTZ R28, R76, R80 ;  /* 0x000000504c1c7220 */ /* 0x000fe20000410000 */
[----:B------:R-:W-:Y:S01]  /*41c0*/  F2FP.F16.E4M3.UNPACK_B R10, R10 ;  /* 0x0000000aff0a723e */ /* 0x000fe200020006ff */
[C---:B------:R-:W-:Y:S01]  /*41d0*/  FMUL.FTZ R81, R27.reuse, R80 ;  /* 0x000000501b517220 */ /* 0x040fe20000410000 */
[----:B------:R-:W-:Y:S01]  /*41e0*/  F2FP.F16.E4M3.UNPACK_B R72, R72 ;  /* 0x00000048ff48723e */ /* 0x000fe200020006ff */
[----:B------:R-:W-:Y:S01]  /*41f0*/  FFMA.FTZ R89, R27, R79, -R28 ;  /* 0x0000004f1b597223 */ /* 0x000fe2000001081c */
[----:B------:R-:W-:-:S02]  /*4200*/  HADD2.F32 R28, -RZ, R30.H0_H0 ;  /* 0x2000001eff1c7230 */ /* 0x000fc40000004100 */
[----:B------:R-:W-:Y:S01]  /*4210*/  FFMA.FTZ R91, R76, R79, R81 ;  /* 0x0000004f4c5b7223 */ /* 0x000fe20000010051 */
[--C-:B------:R-:W-:Y:S01]  /*4220*/  HADD2.F32 R76, -RZ, R75.reuse.H0_H0 ;  /* 0x2000004bff4c7230 */ /* 0x100fe20000004100 */
[----:B------:R-:W-:Y:S01]  /*4230*/  F2FP.SATFINITE.E4M3.F32.PACK_AB_MERGE_C R8, R25, R8, RZ ;  /* 0x000000081908723e */ /* 0x000fe200048070ff */
[----:B------:R-:W-:Y:S02]  /*4240*/  HADD2.F32 R79, -RZ, R75.H1_H1 ;  /* 0x3000004bff4f7230 */ /* 0x000fe40000004100 */
[----:B------:R-:W-:Y:S01]  /*4250*/  FFMA.FTZ R86, R77, R78, R86 ;  /* 0x0000004e4d567223 */ /* 0x000fe20000010056 */
[----:B------:R-:W-:Y:S01]  /*4260*/  HADD2.F32 R27, -RZ, R10.H0_H0 ;  /* 0x2000000aff1b7230 */ /* 0x000fe20000004100 */
[----:B------:R-:W-:Y:S01]  /*4270*/  F2FP.SATFINITE.E4M3.F32.PACK_AB_MERGE_C R8, R83, R26, R8 ;  /* 0x0000001a5308723e */ /* 0x000fe20004807008 */
[----:B------:R-:W-:Y:S01]  /*4280*/  HADD2.F32 R30, -RZ, R30.H1_H1 ;  /* 0x3000001eff1e7230 */ /* 0x000fe20000004100 */
[----:B------:R-:W-:Y:S01]  /*4290*/  F2FP.SATFINITE.E4M3.F32.PACK_AB_MERGE_C R15, R24, R15, RZ ;  /* 0x0000000f180f723e */ /* 0x000fe200048070ff */
[----:B------:R-:W-:-:S02]  /*42a0*/  HADD2.F32 R10, -RZ, R10.H1_H1 ;  /* 0x3000000aff0a7230 */ /* 0x000fc40000004100 */
[CC--:B------:R-:W-:Y:S01]  /*42b0*/  FMUL.FTZ R81, R27.reuse, R76.reuse ;  /* 0x0000004c1b517220 */ /* 0x0c0fe20000410000 */
[--C-:B------:R-:W-:Y:S02]  /*42c0*/  HADD2.F32 R75, -RZ, R72.reuse.H0_H0 ;  /* 0x20000048ff4b7230 */ /* 0x100fe40000004100 */
[----:B------:R-:W-:Y:S01]  /*42d0*/  FMUL.FTZ R87, R30, R79 ;  /* 0x0000004f1e577220 */ /* 0x000fe20000410000 */
[----:B------:R-:W-:Y:S02]  /*42e0*/  HADD2.F32 R77, -RZ, R72.H1_H1 ;  /* 0x30000048ff4d7230 */ /* 0x000fe40000004100 */
[----:B------:R-:W-:Y:S01]  /*42f0*/  FMUL.FTZ R72, R28, R76 ;  /* 0x0000004c1c487220 */ /* 0x000fe20000410000 */
[----:B------:R-:W-:Y:S01]  /*4300*/  F2FP.F16.E4M3.UNPACK_B R25, R29 ;  /* 0x0000001dff19723e */ /* 0x000fe200020006ff */
[----:B------:R-:W-:Y:S01]  /*4310*/  FMUL.FTZ R79, R10, R79 ;  /* 0x0000004f0a4f7220 */ /* 0x000fe20000410000 */
[----:B------:R-:W-:Y:S01]  /*4320*/  F2FP.F16.E4M3.UNPACK_B R26, R7 ;  /* 0x00000007ff1a723e */ /* 0x000fe200020006ff */
[----:B------:R-:W-:Y:S01]  /*4330*/  FFMA.FTZ R76, R27, R75, -R72 ;  /* 0x0000004b1b4c7223 */ /* 0x000fe20000010848 */
[----:B------:R-:W-:Y:S01]  /*4340*/  F2FP.F16.E4M3.UNPACK_B R24, R9 ;  /* 0x00000009ff18723e */ /* 0x000fe200020006ff */
[----:B------:R-:W-:Y:S01]  /*4350*/  FFMA.FTZ R81, R28, R75, R81 ;  /* 0x0000004b1c517223 */ /* 0x000fe20000010051 */
[----:B------:R-:W-:Y:S01]  /*4360*/  FFMA.FTZ R87, R10, R77, -R87 ;  /* 0x0000004d0a577223 */ /* 0x000fe20000010857 */
[----:B------:R-:W-:Y:S01]  /*4370*/  F2FP.SATFINITE.E4M3.F32.PACK_AB_MERGE_C R10, R89, R84, RZ ;  /* 0x00000054590a723e */ /* 0x000fe200048070ff */
[----:B------:R-:W-:Y:S01]  /*4380*/  HADD2.F32 R27, -RZ, R25.H0_H0 ;  /* 0x20000019ff1b7230 */ /* 0x000fe20000004100 */
[----:B------:R-:W-:Y:S01]  /*4390*/  F2FP.SATFINITE.E4M3.F32.PACK_AB_MERGE_C R28, R85, R82, R15 ;  /* 0x00000052551c723e */ /* 0x000fe2000480700f */
[----:B------:R-:W-:Y:S01]  /*43a0*/  HADD2.F32 R78, -RZ, R26.H0_H0 ;  /* 0x2000001aff4e7230 */ /* 0x000fe20000004100 */
[----:B------:R-:W-:Y:S01]  /*43b0*/  F2FP.F16.E4M3.UNPACK_B R72, R6 ;  /* 0x00000006ff48723e */ /* 0x000fe200020006ff */
[----:B------:R-:W-:Y:S01]  /*43c0*/  HADD2.F32 R15, -RZ, R24.H0_H0 ;  /* 0x20000018ff0f7230 */ /* 0x000fe20000004100 */
[----:B------:R-:W-:Y:S01]  /*43d0*/  F2FP.SATFINITE.E4M3.F32.PACK_AB_MERGE_C R10, R87, R76, R10 ;  /* 0x0000004c570a723e */ /* 0x000fe2000480700a */
[----:B------:R-:W-:-:S02]  /*43e0*/  HADD2.F32 R75, -RZ, R26.H1_H1 ;  /* 0x3000001aff4b7230 */ /* 0x000fc40000004100 */
[-C--:B------:R-:W-:Y:S01]  /*43f0*/  FMUL.FTZ R80, R27, R78.reuse ;  /* 0x0000004e1b507220 */ /* 0x080fe20000410000 */
[----:B------:R-:W-:Y:S02]  /*4400*/  HADD2.F32 R76, -RZ, R72.H0_H0 ;  /* 0x20000048ff4c7230 */ /* 0x000fe40000004100 */
[C---:B------:R-:W-:Y:S01]  /*4410*/  FMUL.FTZ R78, R15.reuse, R78 ;  /* 0x0000004e0f4e7220 */ /* 0x040fe20000410000 */
[----:B------:R-:W-:Y:S01]  /*4420*/  HADD2.F32 R25, -RZ, R25.H1_H1 ;  /* 0x30000019ff197230 */ /* 0x000fe20000004100 */
[----:B------:R-:W-:Y:S01]  /*4430*/  F2FP.F16.E4M3.UNPACK_B R9, R9.H1 ;  /* 0x00000009ff09723e */ /* 0x000fe200030006ff */
[----:B------:R-:W-:Y:S02]  /*4440*/  HADD2.F32 R26, -RZ, R24.H1_H1 ;  /* 0x30000018ff1a7230 */ /* 0x000fe40000004100 */
[-C--:B------:R-:W-:Y:S01]  /*4450*/  FFMA.FTZ R15, R15, R76.reuse, -R80 ;  /* 0x0000004c0f0f7223 */ /* 0x080fe20000010850 */
[----:B------:R-:W-:Y:S01]  /*4460*/  FFMA.FTZ R24, R27, R76, R78 ;  /* 0x0000004c1b187223 */ /* 0x000fe2000001004e */
[----:B------:R-:W-:-:S02]  /*4470*/  HADD2.F32 R72, -RZ, R72.H1_H1 ;  /* 0x30000048ff487230 */ /* 0x000fc40000004100 */
[CC--:B------:R-:W-:Y:S01]  /*4480*/  FMUL.FTZ R27, R25.reuse, R75.reuse ;  /* 0x0000004b191b7220 */ /* 0x0c0fe20000410000 */
[----:B------:R-:W-:Y:S01]  /*4490*/  FMUL.FTZ R76, R26, R75 ;  /* 0x0000004b1a4c7220 */ /* 0x000fe20000410000 */
[----:B------:R-:W-:Y:S01]  /*44a0*/  F2FP.F16.E4M3.UNPACK_B R29, R29.H1 ;  /* 0x0000001dff1d723e */ /* 0x000fe200030006ff */
[----:B------:R-:W-:Y:S01]  /*44b0*/  FFMA.FTZ R30, R30, R77, R79 ;  /* 0x0000004d1e1e7223 */ /* 0x000fe2000001004f */
[----:B------:R-:W-:Y:S01]  /*44c0*/  F2FP.F16.E4M3.UNPACK_B R75, R7.H1 ;  /* 0x00000007ff4b723e */ /* 0x000fe200030006ff */
[-C--:B------:R-:W-:Y:S01]  /*44d0*/  FFMA.FTZ R26, R26, R72.reuse, -R27 ;  /* 0x000000481a1a7223 */ /* 0x080fe2000001081b */
[----:B------:R-:W-:Y:S01]  /*44e0*/  FFMA.FTZ R7, R25, R72, R76 ;  /* 0x0000004819077223 */ /* 0x000fe2000001004c */
[----:B------:R-:W-:Y:S01]  /*44f0*/  HADD2.F32 R25, -RZ, R9.H0_H0 ;  /* 0x20000009ff197230 */ /* 0x000fe20000004100 */
[----:B------:R-:W-:Y:S01]  /*4500*/  F2FP.F16.E4M3.UNPACK_B R6, R6.H1 ;  /* 0x00000006ff06723e */ /* 0x000fe200030006ff */
[----:B------:R-:W-:Y:S01]  /*4510*/  HADD2.F32 R27, -RZ, R29.H0_H0 ;  /* 0x2000001dff1b7230 */ /* 0x000fe20000004100 */
[----:B------:R-:W-:Y:S01]  /*4520*/  F2FP.SATFINITE.E4M3.F32.PACK_AB_MERGE_C R86, R91, R86, RZ ;  /* 0x000000565b56723e */ /* 0x000fe200048070ff */
[----:B------:R-:W-:Y:S01]  /*4530*/  HADD2.F32 R76, -RZ, R75.H0_H0 ;  /* 0x2000004bff4c7230 */ /* 0x000fe20000004100 */
[----:B------:R-:W-:Y:S01]  /*4540*/  F2FP.F16.E4M3.UNPACK_B R77, R5 ;  /* 0x00000005ff4d723e */ /* 0x000fe200020006ff */
[----:B------:R-:W-:Y:S01]  /*4550*/  HADD2.F32 R29, -RZ, R29.H1_H1 ;  /* 0x3000001dff1d7230 */ /* 0x000fe20000004100 */
[----:B------:R-:W-:Y:S01]  /*4560*/  F2FP.SATFINITE.E4M3.F32.PACK_AB_MERGE_C R30, R30, R81, R86 ;  /* 0x000000511e1e723e */ /* 0x000fe20004807056 */
[----:B------:R-:W-:-:S02]  /*4570*/  HADD2.F32 R78, -RZ, R75.H1_H1 ;  /* 0x3000004bff4e7230 */ /* 0x000fc40000004100 */
[-C--:B------:R-:W-:Y:S01]  /*4580*/  FMUL.FTZ R80, R27, R76.reuse ;  /* 0x0000004c1b507220 */ /* 0x080fe20000410000 */
[----:B------:R-:W-:Y:S02]  /*4590*/  HADD2.F32 R9, -RZ, R9.H1_H1 ;  /* 0x30000009ff097230 */ /* 0x000fe40000004100 */
[----:B------:R-:W-:Y:S01]  /*45a0*/  FMUL.FTZ R82, R25, R76 ;  /* 0x0000004c19527220 */ /* 0x000fe20000410000 */
[--C-:B------:R-:W-:Y:S02]  /*45b0*/  HADD2.F32 R72, -RZ, R6.reuse.H0_H0 ;  /* 0x20000006ff487230 */ /* 0x100fe40000004100 */
[----:B------:R-:W-:Y:S02]  /*45c0*/  HADD2.F32 R76, -RZ, R6.H1_H1 ;  /* 0x30000006ff4c7230 */ /* 0x000fe40000004100 */
[-C--:B------:R-:W-:Y:S01]  /*45d0*/  FMUL.FTZ R6, R29, R78.reuse ;  /* 0x0000004e1d067220 */ /* 0x080fe20000410000 */
[----:B------:R-:W-:Y:S01]  /*45e0*/  FMUL.FTZ R78, R9, R78 ;  /* 0x0000004e094e7220 */ /* 0x000fe20000410000 */
[----:B------:R-:W-:Y:S01]  /*45f0*/  FFMA.FTZ R82, R27, R72, R82 ;  /* 0x000000481b527223 */ /* 0x000fe20000010052 */
[----:B------:R-:W-:Y:S01]  /*4600*/  F2FP.F16.E4M3.UNPACK_B R27, R31 ;  /* 0x0000001fff1b723e */ /* 0x000fe200020006ff */
[-C--:B------:R-:W-:Y:S01]  /*4610*/  FFMA.FTZ R84, R9, R76.reuse, -R6 ;  /* 0x0000004c09547223 */ /* 0x080fe20000010806 */
[----:B------:R-:W-:Y:S01]  /*4620*/  F2FP.F16.E4M3.UNPACK_B R6, R11 ;  /* 0x0000000bff06723e */ /* 0x000fe200020006ff */
[----:B------:R-:W-:Y:S01]  /*4630*/  FFMA.FTZ R83, R29, R76, R78 ;  /* 0x0000004c1d537223 */ /* 0x000fe2000001004e */
[----:B------:R-:W-:Y:S01]  /*4640*/  FFMA.FTZ R81, R25, R72, -R80 ;  /* 0x0000004819517223 */ /* 0x000fe20000010850 */
[----:B------:R-:W-:Y:S01]  /*4650*/  F2FP.F16.E4M3.UNPACK_B R78, R5.H1 ;  /* 0x00000005ff4e723e */ /* 0x000fe200030006ff */
[----:B------:R-:W-:Y:S01]  /*4660*/  HADD2.F32 R29, -RZ, R27.H0_H0 ;  /* 0x2000001bff1d7230 */ /* 0x000fe20000004100 */
[----:B------:R-:W-:Y:S01]  /*4670*/  F2FP.F16.E4M3.UNPACK_B R31, R31.H1 ;  /* 0x0000001fff1f723e */ /* 0x000fe200030006ff */
[----:B------:R-:W-:Y:S01]  /*4680*/  HADD2.F32 R80, -RZ, R77.H0_H0 ;  /* 0x2000004dff507230 */ /* 0x000fe20000004100 */
[-C--:B------:R-:W-:Y:S01]  /*4690*/  F2FP.F16.E4M3.UNPACK_B R5, R4.reuse ;  /* 0x00000004ff05723e */ /* 0x080fe200020006ff */
[----:B------:R-:W-:Y:S01]  /*46a0*/  HADD2.F32 R9, -RZ, R6.H0_H0 ;  /* 0x20000006ff097230 */ /* 0x000fe20000004100 */
[----:B------:R-:W-:Y:S01]  /*46b0*/  F2FP.F16.E4M3.UNPACK_B R11, R11.H1 ;  /* 0x0000000bff0b723e */ /* 0x000fe200030006ff */
[----:B------:R-:W-:Y:S01]  /*46c0*/  HADD2.F32 R79, -RZ, R78.H0_H0 ;  /* 0x2000004eff4f7230 */ /* 0x000fe20000004100 */
[----:B------:R-:W-:Y:S01]  /*46d0*/  F2FP.F16.E4M3.UNPACK_B R72, R4.H1 ;  /* 0x00000004ff48723e */ /* 0x000fe200030006ff */
[----:B------:R-:W-:-:S02]  /*46e0*/  HADD2.F32 R4, -RZ, R31.H0_H0 ;  /* 0x2000001fff047230 */ /* 0x000fc40000004100 */
[-C--:B------:R-:W-:Y:S01]  /*46f0*/  FMUL.FTZ R86, R29, R80.reuse ;  /* 0x000000501d567220 */ /* 0x080fe20000410000 */
[----:B------:R-:W-:Y:S02]  /*4700*/  HADD2.F32 R76, -RZ, R5.H0_H0 ;  /* 0x20000005ff4c7230 */ /* 0x000fe40000004100 */
[C---:B------:R-:W-:Y:S01]  /*4710*/  FMUL.FTZ R80, R9.reuse, R80 ;  /* 0x0000005009507220 */ /* 0x040fe20000410000 */
[----:B------:R-:W-:Y:S02]  /*4720*/  HADD2.F32 R25, -RZ, R11.H0_H0 ;  /* 0x2000000bff197230 */ /* 0x000fe40000004100 */
[----:B------:R-:W-:Y:S01]  /*4730*/  FMUL.FTZ R88, R4, R79 ;  /* 0x0000004f04587220 */ /* 0x000fe20000410000 */
[----:B------:R-:W-:Y:S02]  /*4740*/  HADD2.F32 R31, -RZ, R31.H1_H1 ;  /* 0x3000001fff1f7230 */ /* 0x000fe40000004100 */
[----:B------:R-:W-:Y:S01]  /*4750*/  FFMA.FTZ R86, R9, R76, -R86 ;  /* 0x0000004c09567223 */ /* 0x000fe20000010856 */
[----:B------:R-:W-:-:S02]  /*4760*/  HADD2.F32 R78, -RZ, R78.H1_H1 ;  /* 0x3000004eff4e7230 */ /* 0x000fc40000004100 */
[----:B------:R-:W-:Y:S01]  /*4770*/  FFMA.FTZ R80, R29, R76, R80 ;  /* 0x0000004c1d507223 */ /* 0x000fe20000010050 */
[----:B------:R-:W-:Y:S02]  /*4780*/  HADD2.F32 R11, -RZ, R11.H1_H1 ;  /* 0x3000000bff0b7230 */ /* 0x000fe40000004100 */
[----:B------:R-:W-:Y:S01]  /*4790*/  FMUL.FTZ R79, R25, R79 ;  /* 0x0000004f194f7220 */ /* 0x000fe20000410000 */
[----:B------:R-:W-:Y:S02]  /*47a0*/  HADD2.F32 R75, -RZ, R72.H0_H0 ;  /* 0x20000048ff4b7230 */ /* 0x000fe40000004100 */
[-C--:B------:R-:W-:Y:S01]  /*47b0*/  FMUL.FTZ R76, R31, R78.reuse ;  /* 0x0000004e1f4c7220 */ /* 0x080fe20000410000 */
[----:B------:R-:W-:Y:S02]  /*47c0*/  HADD2.F32 R27, -RZ, R27.H1_H1 ;  /* 0x3000001bff1b7230 */ /* 0x000fe40000004100 */
[----:B------:R-:W-:Y:S01]  /*47d0*/  FMUL.FTZ R78, R11, R78 ;  /* 0x0000004e0b4e7220 */ /* 0x000fe20000410000 */
[----:B------:R-:W-:-:S02]  /*47e0*/  HADD2.F32 R77, -RZ, R77.H1_H1 ;  /* 0x3000004dff4d7230 */ /* 0x000fc40000004100 */
[-C--:B------:R-:W-:Y:S01]  /*47f0*/  FFMA.FTZ R88, R25, R75.reuse, -R88 ;  /* 0x0000004b19587223 */ /* 0x080fe20000010858 */
[----:B------:R-:W-:Y:S02]  /*4800*/  HADD2.F32 R72, -RZ, R72.H1_H1 ;  /* 0x30000048ff487230 */ /* 0x000fe40000004100 */
[----:B------:R-:W-:Y:S01]  /*4810*/  FFMA.FTZ R79, R4, R75, R79 ;  /* 0x0000004b044f7223 */ /* 0x000fe2000001004f */
[----:B------:R-:W-:Y:S02]  /*4820*/  HADD2.F32 R6, -RZ, R6.H1_H1 ;  /* 0x30000006ff067230 */ /* 0x000fe40000004100 */
[-C--:B------:R-:W-:Y:S01]  /*4830*/  FMUL.FTZ R9, R27, R77.reuse ;  /* 0x0000004d1b097220 */ /* 0x080fe20000410000 */
[----:B------:R-:W-:Y:S02]  /*4840*/  HADD2.F32 R5, -RZ, R5.H1_H1 ;  /* 0x30000005ff057230 */ /* 0x000fe40000004100 */
[-C--:B------:R-:W-:Y:S01]  /*4850*/  FFMA.FTZ R11, R11, R72.reuse, -R76 ;  /* 0x000000480b0b7223 */ /* 0x080fe2000001084c */
[----:B------:R-:W-:Y:S01]  /*4860*/  FFMA.FTZ R78, R31, R72, R78 ;  /* 0x000000481f4e7223 */ /* 0x000fe2000001004e */
[----:B------:R-:W-:Y:S01]  /*4870*/  FMUL.FTZ R4, R6, R77 ;  /* 0x0000004d06047220 */ /* 0x000fe20000410000 */
[----:B------:R-:W-:Y:S01]  /*4880*/  F2FP.SATFINITE.E4M3.F32.PACK_AB_MERGE_C R81, R84, R81, RZ ;  /* 0x000000515451723e */ /* 0x000fe200048070ff */
[-C--:B------:R-:W-:Y:S01]  /*4890*/  FFMA.FTZ R9, R6, R5.reuse, -R9 ;  /* 0x0000000506097223 */ /* 0x080fe20000010809 */
[----:B------:R-:W-:Y:S01]  /*48a0*/  F2FP.SATFINITE.E4M3.F32.PACK_AB_MERGE_C R11, R11, R88, RZ ;  /* 0x000000580b0b723e */ /* 0x000fe200048070ff */
[----:B------:R-:W-:Y:S01]  /*48b0*/  FFMA.FTZ R5, R27, R5, R4 ;  /* 0x000000051b057223 */ /* 0x000fe20000010004 */
[----:B------:R-:W-:-:S02]  /*48c0*/  F2FP.SATFINITE.E4M3.F32.PACK_AB_MERGE_C R15, R26, R15, R81 ;  /* 0x0000000f1a0f723e */ /* 0x000fc40004807051 */
[----:B------:R-:W-:Y:S02]  /*48d0*/  F2FP.SATFINITE.E4M3.F32.PACK_AB_MERGE_C R82, R83, R82, RZ ;  /* 0x000000525352723e */ /* 0x000fe400048070ff */
[----:B------:R-:W-:Y:S02]  /*48e0*/  F2FP.SATFINITE.E4M3.F32.PACK_AB_MERGE_C R78, R78, R79, RZ ;  /* 0x0000004f4e4e723e */ /* 0x000fe400048070ff */
[----:B------:R-:W-:Y:S01]  /*48f0*/  F2FP.SATFINITE.E4M3.F32.PACK_AB_MERGE_C R11, R9, R86, R11 ;  /* 0x00000056090b723e */ /* 0x000fe2000480700b */
[----:B------:R-:W-:Y:S01]  /*4900*/  IMAD.MOV.U32 R9, RZ, RZ, R15 ;  /* 0x000000ffff097224 */ /* 0x000fe200078e000f */
[----:B------:R-:W-:Y:S02]  /*4910*/  F2FP.SATFINITE.E4M3.F32.PACK_AB_MERGE_C R29, R7, R24, R82 ;  /* 0x00000018071d723e */ /* 0x000fe40004807052 */
[----:B------:R-:W-:-:S07]  /*4920*/  F2FP.SATFINITE.E4M3.F32.PACK_AB_MERGE_C R31, R5, R80, R78 ;  /* 0x00000050051f723e */ /* 0x000fce000480704e */
.L_x_1425:
[----:B------:R-:W-:Y:S05]  /*4930*/  BSYNC B1 ;  /* 0x0000000000017941 */ /* 0x000fea0003800000 */
.L_x_1424:
[----:B-1----:R1:W-:Y:S01]  /*4940*/  ST.E.128 desc[UR44][R2.64], R8 ;  /* 0x0000000802007985 */ /* 0x0023e2000c101d2c */
[----:B------:R-:W-:-:S13]  /*4950*/  ISETP.GE.AND P3, PT, R13, R12, PT ;  /* 0x0000000c0d00720c */ /* 0x000fda0003f66270 */
[----:B------:R-:W-:Y:S05]  /*4960*/  @P3 BRA `(.L_x_1413) ;  /* 0x0000000000f43947 */ /* 0x000fea0003800000 */
[----:B------:R-:W-:-:S04]  /*4970*/  IADD3 R14, P3, R14, R13, RZ ;  /* 0x0000000d0e0e7210 */ /* 0x000fc80007f7e0ff */
[----:B------:R-:W-:-:S05]  /*4980*/  LEA.HI.X.SX32 R15, R13, R0, 0x1, P3 ;  /* 0x000000000d0f7211 */ /* 0x000fca00018f0eff */
[----:B--2---:R2:W-:Y:S01]  /*4990*/  ST.E.128 desc[UR44][R14.64], R28 ;  /* 0x0000001c0e007985 */ /* 0x0045e2000c101d2c */
[----:B------:R-:W-:Y:S05]  /*49a0*/  BRA `(.L_x_1413) ;  /* 0x0000000000e47947 */ /* 0x000fea0003800000 */
.L_x_1405:
[----:B------:R-:W2:Y:S02]  /*49b0*/  LDL R0, [R1+0x18] ;  /* 0x0000180001007983 */ /* 0x000ea40000100800 */
[----:B--2---:R-:W-:-:S13]  /*49c0*/  ISETP.NE.AND P4, PT, R0, 0x3, PT ;  /* 0x000000030000780c */ /* 0x004fda0003f85270 */
[----:B------:R-:W-:Y:S05]  /*49d0*/  @!P4 BRA `(.L_x_1426) ;  /* 0x000000000004c947 */ /* 0x000fea0003800000 */
[----:B------:R-:W-:Y:S01]  /*49e0*/  BPT.TRAP 0x1 ;  /* 0x000000040000795c */ /* 0x000fe20000300000 */
.L_x_1426:
[----:B------:R-:W2:Y:S01]  /*49f0*/  LDL R0, [R1+0x24] ;  /* 0x0000240001007983 */ /* 0x000ea20000100800 */
[----:B------:R-:W-:Y:S01]  /*4a00*/  IMAD R64, R157, 0x8, R22 ;  /* 0x000000089d407824 */ /* 0x000fe200078e0216 */
[----:B------:R-:W-:Y:S01]  /*4a10*/  BSSY B1, `(.L_x_1427) ;  /* 0x0000005000017945 */ /* 0x000fe20003800000 */
[----:B------:R-:W-:Y:S02]  /*4a20*/  SHF.R.S32.HI R69, RZ, 0x1f, R67 ;  /* 0x0000001fff457819 */ /* 0x000fe40000011443 */
[----:B--2---:R-:W-:-:S04]  /*4a30*/  SHF.L.U32 R73, R0, 0x1f, RZ ;  /* 0x0000001f00497819 */ /* 0x004fc800000006ff */
[----:B------:R-:W0:Y:S02]  /*4a40*/  SYNCS.PHASECHK.TRANS64.TRYWAIT P3, [R64+URZ+0x13290], R73 ;  /* 0x01329049400075a7 */ /* 0x000e24000806017f */
[----:B0-----:R-:W-:Y:S05]  /*4a50*/  @!P3 BRA `(.L_x_1428) ;  /* 0x000001fc0068b947 */ /* 0x001fea0003800000 */
.L_x_1730:
[----:B------:R-:W-:Y:S05]  /*4a60*/  BSYNC B1 ;  /* 0x0000000000017941 */ /* 0x000fea0003800000 */
.L_x_1427:
        /* <DEDUP_REMOVED lines=16> */
[----:B------:R-:W-:Y:S02]  /*4b70*/  IMAD.IADD R3, R3, 0x1, R7 ;  /* 0x0000000103037824 */ /* 0x000fe400078e0207 */
[----:B------:R-:W-:Y:S02]  /*4b80*/  IMAD R0, R74, UR4, RZ ;  /* 0x000000044a007c24 */ /* 0x000fe4000f8e02ff */
[----:B--2---:R-:W-:Y:S01]  /*4b90*/  IMAD.WIDE.U32 R2, R6, UR4, R2 ;  /* 0x0000000406027c25 */ /* 0x004fe2000f8e0002 */
[----:B------:R-:W-:-:S03]  /*4ba0*/  UMOV UR4, 0xffffffff ;  /* 0xffffffff00047882 */ /* 0x000fc60000000000 */
[----:B------:R-:W-:Y:S01]  /*4bb0*/  IMAD R13, R6, UR5, R0 ;  /* 0x00000005060d7c24 */ /* 0x000fe2000f8e0200 */
[----:B------:R-:W-:Y:S01]  /*4bc0*/  IADD3 R0, P3, R2, UR6, RZ ;  /* 0x0000000602007c10 */ /* 0x000fe2000ff7e0ff */
[C---:B-1----:R-:W-:Y:S02]  /*4bd0*/  VIADD R6, R4.reuse, 0xffffff80 ;  /* 0xffffff8004067836 */ /* 0x042fe40000000000 */
[----:B------:R-:W-:Y:S01]  /*4be0*/  VIADD R4, R4, 0xffffff80 ;  /* 0xffffff8004047836 */ /* 0x000fe20000000000 */
[----:B------:R-:W-:-:S04]  /*4bf0*/  IADD3.X R13, R3, UR7, R13, P3, !PT ;  /* 0x00000007030d7c10 */ /* 0x000fc80009ffe40d */
[----:B------:R-:W-:-:S04]  /*4c00*/  LEA.HI R4, R4, R6, RZ, 0x1 ;  /* 0x0000000604047211 */ /* 0x000fc800078f08ff */
[----:B------:R-:W-:-:S04]  /*4c10*/  SHF.R.S32.HI R4, RZ, 0x1, R4 ;  /* 0x00000001ff047819 */ /* 0x000fc80000011404 */
[----:B------:R-:W-:Y:S01]  /*4c20*/  ISETP.GT.AND P3, PT, R71, R4, PT ;  /* 0x000000044700720c */ /* 0x000fe20003f64270 */
[----:B------:R-:W-:-:S12]  /*4c30*/  BRA.DIV UR4, `(.L_x_1429) ;  /* 0x000001fe04047947 */ /* 0x000fd8000b800000 */
[----:B------:R1:W2:Y:S04]  /*4c40*/  SHFL.IDX PT, R3, R13, RZ, 0x1e1f ;  /* 0x001e1fff0d037589 */ /* 0x0002a800000e0000 */
[----:B------:R1:W3:Y:S02]  /*4c50*/  SHFL.IDX PT, R14, R0, RZ, 0x1e1f ;  /* 0x001e1fff000e7589 */ /* 0x0002e400000e0000 */
.L_x_1734:
[----:B------:R-:W-:Y:S05]  /*4c60*/  @!P3 BRA `(.L_x_1413) ;  /* 0x000000000034b947 */ /* 0x000fea0003800000 */
[----:B------:R-:W4:Y:S01]  /*4c70*/  LDL R2, [R1+0x20] ;  /* 0x0000200001027983 */ /* 0x000f220000100800 */
[----:B------:R-:W-:-:S03]  /*4c80*/  ULDC UR4, c[0x0][0x2f4] ;  /* 0x0000bd0000047ab9 */ /* 0x000fc60000000800 */
[----:B-1----:R-:W5:Y:S01]  /*4c90*/  LDL R0, [R1+0x34] ;  /* 0x0000340001007983 */ /* 0x002f620000100800 */
[----:B------:R-:W-:-:S13]  /*4ca0*/  ISETP.GE.AND P3, PT, R18, UR4, PT ;  /* 0x0000000412007c0c */ /* 0x000fda000bf66270 */
[----:B------:R-:W1:Y:S01]  /*4cb0*/  @!P3 LDS.128 R4, [R68+0xe000] ;  /* 0x00e000004404b984 */ /* 0x000e620000000c00 */
[----:B---3--:R-:W-:-:S05]  /*4cc0*/  @!P3 IADD3 R12, P5, R18, R14, RZ ;  /* 0x0000000e120cb210 */ /* 0x008fca0007fbe0ff */
[----:B--2---:R-:W-:-:S05]  /*4cd0*/  @!P3 IMAD.X R13, R3, 0x1, R19, P5 ;  /* 0x00000001030db824 */ /* 0x004fca00028e0613 */
[----:B-1----:R-:W-:Y:S01]  /*4ce0*/  @!P3 ST.E.128 desc[UR44][R12.64], R4 ;  /* 0x000000040c00b985 */ /* 0x002fe2000c101d2c */
[----:B----4-:R-:W-:-:S13]  /*4cf0*/  ISETP.GE.AND P5, PT, R2, UR4, PT ;  /* 0x0000000402007c0c */ /* 0x010fda000bfa6270 */
[----:B------:R-:W1:Y:S01]  /*4d00*/  @!P5 LDS.128 R8, [R65+0xe000] ;  /* 0x00e000004108d984 */ /* 0x000e620000000c00 */
[----:B------:R-:W-:-:S05]  /*4d10*/  @!P5 IADD3 R14, P6, R2, R14, RZ ;  /* 0x0000000e020ed210 */ /* 0x000fca0007fde0ff */
[----:B-----5:R-:W-:-:S05]  /*4d20*/  @!P5 IMAD.X R15, R3, 0x1, R0, P6 ;  /* 0x00000001030fd824 */ /* 0x020fca00030e0600 */
[----:B-1----:R4:W-:Y:S03]  /*4d30*/  @!P5 ST.E.128 desc[UR44][R14.64], R8 ;  /* 0x000000080e00d985 */ /* 0x0029e6000c101d2c */
.L_x_1413:
[----:B------:R-:W-:Y:S05]  /*4d40*/  BSYNC B0 ;  /* 0x0000000000007941 */ /* 0x000fea0003800000 */
.L_x_1404:
[----:B-12---:R-:W1:Y:S01]  /*4d50*/  S2R R0, SR_TID.X ;  /* 0x0000000000007919 */ /* 0x006e620000002100 */
        /* <DEDUP_REMOVED lines=15> */
.L_x_1431:
[----:B------:R-:W-:Y:S05]  /*4e50*/  BSYNC B0 ;  /* 0x0000000000007941 */ /* 0x000fea0003800000 */
.L_x_1430:
[----:B------:R-:W1:Y:S01]  /*4e60*/  SYNCS.PHASECHK.TRANS64.TRYWAIT P4, [R64+URZ+0x132b0], R73 ;  /* 0x0132b049400075a7 */ /* 0x000e62000808017f */
[----:B------:R-:W-:Y:S04]  /*4e70*/  BSSY B0, `(.L_x_1432) ;  /* 0x0000002000007945 */ /* 0x000fe80003800000 */
[----:B-1----:R-:W-:Y:S05]  /*4e80*/  @!P4 BRA `(.L_x_1433) ;  /* 0x000001f800b4c947 */ /* 0x002fea0003800000 */
.L_x_1735:
[----:B------:R-:W-:Y:S05]  /*4e90*/  BSYNC B0 ;  /* 0x0000000000007941 */ /* 0x000fea0003800000 */
.L_x_1432:
[----:B0-----:R-:W5:Y:S01]  /*4ea0*/  LDL R6, [R1+0x8] ;  /* 0x0000080001067983 */ /* 0x001f620000100800 */
[----:B------:R-:W-:Y:S01]  /*4eb0*/  ULDC.64 UR4, c[0x0][0x328] ;  /* 0x0000ca0000047ab9 */ /* 0x000fe20000000a00 */
[----:B------:R-:W-:Y:S01]  /*4ec0*/  ULDC.64 UR6, c[0x0][0x318] ;  /* 0x0000c60000067ab9 */ /* 0x000fe20000000a00 */
[----:B--2---:R-:W-:Y:S01]  /*4ed0*/  IMAD R0, R69, UR4, RZ ;  /* 0x0000000445007c24 */ /* 0x004fe2000f8e02ff */
[----:B------:R-:W0:Y:S01]  /*4ee0*/  S2R R4, SR_TID.X ;  /* 0x0000000000047919 */ /* 0x000e220000002100 */
[C---:B---3--:R-:W-:Y:S01]  /*4ef0*/  IMAD.WIDE.U32 R2, R67.reuse, UR4, RZ ;  /* 0x0000000443027c25 */ /* 0x048fe2000f8e00ff */
[----:B------:R-:W-:Y:S03]  /*4f00*/  BSSY B0, `(.L_x_1434) ;  /* 0x0000023000007945 */ /* 0x000fe60003800000 */
[----:B------:R-:W-:Y:S01]  /*4f10*/  IMAD R67, R67, UR5, R0 ;  /* 0x0000000543437c24 */ /* 0x000fe2000f8e0200 */
[----:B------:R-:W-:-:S02]  /*4f20*/  ULDC.64 UR4, c[0x0][0x338] ;  /* 0x0000ce0000047ab9 */ /* 0x000fc40000000a00 */
[----:B------:R-:W-:Y:S02]  /*4f30*/  IMAD R5, R70, UR4, RZ ;  /* 0x0000000446057c24 */ /* 0x000fe4000f8e02ff */
[----:B------:R-:W-:Y:S02]  /*4f40*/  IMAD.IADD R3, R3, 0x1, R67 ;  /* 0x0000000103037824 */ /* 0x000fe400078e0243 */
[C---:B------:R-:W-:Y:S02]  /*4f50*/  IMAD R5, R66.reuse, UR5, R5 ;  /* 0x0000000542057c24 */ /* 0x040fe4000f8e0205 */
[----:B------:R-:W-:Y:S01]  /*4f60*/  IMAD.WIDE.U32 R66, R66, UR4, R2 ;  /* 0x0000000442427c25 */ /* 0x000fe2000f8e0002 */
[----:B------:R-:W-:-:S03]  /*4f70*/  ULDC.64 UR4, c[0x0][0x330] ;  /* 0x0000cc0000047ab9 */ /* 0x000fc60000000a00 */
[----:B------:R-:W-:Y:S02]  /*4f80*/  IMAD.IADD R67, R67, 0x1, R5 ;  /* 0x0000000143437824 */ /* 0x000fe400078e0205 */
[----:B------:R-:W-:Y:S02]  /*4f90*/  IMAD R0, R74, UR4, RZ ;  /* 0x000000044a007c24 */ /* 0x000fe4000f8e02ff */
[----:B-----5:R-:W-:-:S04]  /*4fa0*/  IMAD.WIDE.U32 R2, R6, UR4, R66 ;  /* 0x0000000406027c25 */ /* 0x020fc8000f8e0042 */
[----:B------:R-:W-:Y:S01]  /*4fb0*/  IMAD R5, R6, UR5, R0 ;  /* 0x0000000506057c24 */ /* 0x000fe2000f8e0200 */
[----:B------:R-:W-:Y:S01]  /*4fc0*/  IADD3 R0, P4, R2, UR6, RZ ;  /* 0x0000000602007c10 */ /* 0x000fe2000ff9e0ff */
[C---:B0-----:R-:W-:Y:S02]  /*4fd0*/  VIADD R6, R4.reuse, 0xffffff80 ;  /* 0xffffff8004067836 */ /* 0x041fe40000000000 */
[----:B------:R-:W-:Y:S01]  /*4fe0*/  VIADD R4, R4, 0xffffff80 ;  /* 0xffffff8004047836 */ /* 0x000fe20000000000 */
[----:B------:R-:W-:Y:S01]  /*4ff0*/  IADD3.X R2, R3, UR7, R5, P4, !PT ;  /* 0x0000000703027c10 */ /* 0x000fe2000a7fe405 */
[----:B------:R0:W2:Y:S03]  /*5000*/  SHFL.IDX PT, R13, R0, RZ, 0x1e1f ;  /* 0x001e1fff000d7589 */ /* 0x0000a600000e0000 */
[----:B------:R-:W-:Y:S01]  /*5010*/  LEA.HI R4, R4, R6, RZ, 0x1 ;  /* 0x0000000604047211 */ /* 0x000fe200078f08ff */
[----:B------:R0:W3:Y:S03]  /*5020*/  SHFL.IDX PT, R5, R2, RZ, 0x1e1f ;  /* 0x001e1fff02057589 */ /* 0x0000e600000e0000 */
[----:B------:R-:W-:-:S04]  /*5030*/  SHF.R.S32.HI R4, RZ, 0x1, R4 ;  /* 0x00000001ff047819 */ /* 0x000fc80000011404 */
[----:B------:R-:W-:-:S13]  /*5040*/  ISETP.GT.AND P4, PT, R71, R4, PT ;  /* 0x000000044700720c */ /* 0x000fda0003f84270 */
[----:B0-2---:R-:W-:Y:S05]  /*5050*/  @!P4 BRA `(.L_x_1435) ;  /* 0x000000000034c947 */ /* 0x005fea0003800000 */
[----:B------:R-:W2:Y:S01]  /*5060*/  LDL R6, [R1+0x20] ;  /* 0x0000200001067983 */ /* 0x000ea20000100800 */
[----:B------:R-:W-:-:S03]  /*5070*/  ULDC UR4, c[0x0][0x2f4] ;  /* 0x0000bd0000047ab9 */ /* 0x000fc60000000800 */
[----:B------:R-:W5:Y:S01]  /*5080*/  LDL R4, [R1+0x34] ;  /* 0x0000340001047983 */ /* 0x000f620000100800 */
[----:B------:R-:W-:-:S13]  /*5090*/  ISETP.GE.AND P4, PT, R18, UR4, PT ;  /* 0x0000000412007c0c */ /* 0x000fda000bf86270 */
[----:B------:R-:W-:-:S05]  /*50a0*/  @!P4 IADD3 R2, P5, R18, R13, RZ ;  /* 0x0000000d1202c210 */ /* 0x000fca0007fbe0ff */
[----:B---3--:R-:W-:Y:S01]  /*50b0*/  @!P4 IMAD.X R3, R5, 0x1, R19, P5 ;  /* 0x000000010503c824 */ /* 0x008fe200028e0613 */
[----:B--2---:R-:W-:-:S13]  /*50c0*/  ISETP.GE.AND P5, PT, R6, UR4, PT ;  /* 0x0000000406007c0c */ /* 0x004fda000bfa6270 */
[----:B------:R-:W-:-:S05]  /*50d0*/  @!P5 IADD3 R12, P6, R6, R13, RZ ;  /* 0x0000000d060cd210 */ /* 0x000fca0007fde0ff */
[----:B-----5:R-:W-:Y:S02]  /*50e0*/  @!P5 IMAD.X R13, R5, 0x1, R4, P6 ;  /* 0x00000001050dd824 */ /* 0x020fe400030e0604 */
[----:B------:R-:W0:Y:S04]  /*50f0*/  @!P4 LDS.128 R4, [R68+0x6000] ;  /* 0x006000004404c984 */ /* 0x000e280000000c00 */
[----:B0-----:R-:W-:Y:S04]  /*5100*/  @!P4 ST.E.128 desc[UR44][R2.64], R4 ;  /* 0x000000040200c985 */ /* 0x001fe8000c101d2c */
[----:B----4-:R-:W0:Y:S04]  /*5110*/  @!P5 LDS.128 R8, [R65+0x6000] ;  /* 0x006000004108d984 */ /* 0x010e280000000c00 */
[----:B0-----:R0:W-:Y:S02]  /*5120*/  @!P5 ST.E.128 desc[UR44][R12.64], R8 ;  /* 0x000000080c00d985 */ /* 0x0011e4000c101d2c */
.L_x_1435:
[----:B------:R-:W-:Y:S05]  /*5130*/  BSYNC B0 ;  /* 0x0000000000007941 */ /* 0x000fea0003800000 */
.L_x_1434:
[----:B------:R-:W2:Y:S01]  /*5140*/  LDL.LU R2, [R1+0x24] ;  /* 0x0000240001027983 */ /* 0x000ea20000300800 */
[----:B------:R-:W-:Y:S02]  /*5150*/  VIADD R157, R157, 0x1 ;  /* 0x000000019d9d7836 */ /* 0x000fe40000000000 */
[----:B-1----:R-:W-:Y:S01]  /*5160*/  @!P3 VIADD R64, R64, 0x132c0 ;  /* 0x000132c04040b836 */ /* 0x002fe20000000000 */
[----:B------:R-:W-:Y:S01]  /*5170*/  @!PT LDS RZ, [RZ] ;  /* 0x00000000fffff984 */ /* 0x000fe20000000800 */
[----:B------:R-:W-:Y:S01]  /*5180*/  @!PT LDS RZ, [RZ] ;  /* 0x00000000fffff984 */ /* 0x000fe20000000800 */
[----:B------:R-:W-:Y:S01]  /*5190*/  @!PT LDS RZ, [RZ] ;  /* 0x00000000fffff984 */ /* 0x000fe20000000800 */
[----:B------:R-:W-:Y:S01]  /*51a0*/  @!PT LDS RZ, [RZ] ;  /* 0x00000000fffff984 */ /* 0x000fe20000000800 */
[----:B------:R1:W-:Y:S06]  /*51b0*/  MEMBAR.ALL.CTA ;  /* 0x0000000000007992 */ /* 0x0003ec0000008000 */
[----:B-1----:R-:W1:Y:S02]  /*51c0*/  FENCE.VIEW.ASYNC.S ;  /* 0x00000000000073c6 */ /* 0x002e640000000000 */
[----:B-1----:R1:W-:Y:S01]  /*51d0*/  BAR.SYNC.DEFER_BLOCKING R52, 0x80 ;  /* 0x000200340000751d */ /* 0x0023e20000010000 */
[----:B------:R-:W-:-:S02]  /*51e0*/  ISETP.NE.AND P4, PT, R157, 0x2, PT ;  /* 0x000000029d00780c */ /* 0x000fc40003f85270 */
[----:B------:R-:W-:Y:S02]  /*51f0*/  @!P3 PRMT R64, RZ, 0x654, R64 ;  /* 0x00000654ff40b816 */ /* 0x000fe40000000040 */
[----:B------:R-:W-:Y:S02]  /*5200*/  SEL R0, RZ, 0x1, P4 ;  /* 0x00000001ff007807 */ /* 0x000fe40002000000 */
[----:B------:R-:W-:Y:S01]  /*5210*/  SEL R157, R157, RZ, P4 ;  /* 0x000000ff9d9d7207 */ /* 0x000fe20002000000 */
[----:B------:R1:W-:Y:S01]  /*5220*/  @!P3 SYNCS.ARRIVE.TRANS64.RED.A1T0 RZ, [R64+URZ], RZ ;  /* 0x000000ff40ffb9a7 */ /* 0x0003e2000810043f */
[----:B------:R-:W-:Y:S02]  /*5230*/  PLOP3.LUT P3, PT, PT, PT, PT, 0x8, 0x0 ;  /* 0x000000000000781c */ /* 0x000fe40003f6e170 */
[----:B--2---:R-:W-:-:S05]  /*5240*/  LOP3.LUT R2, R2, R0, RZ, 0x3c, !PT ;  /* 0x0000000002027212 */ /* 0x004fca00078e3cff */
[----:B------:R1:W-:Y:S01]  /*5250*/  STL [R1+0x24], R2 ;  /* 0x0000240201007387 */ /* 0x0003e20000100800 */
[----:B------:R-:W-:Y:S05]  /*5260*/  @P2 BRA `(.L_x_1436) ;  /* 0xffffffcc00e42947 */ /* 0x000fea000383ffff */
.L_x_1399:
[----:B0---4-:R-:W2:Y:S01]  /*5270*/  LDL R8, [R1+0x2c] ;  /* 0x00002c0001087983 */ /* 0x011ea20000100800 */
[----:B------:R-:W0:Y:S03]  /*5280*/  LDC R0, c[0x0][0x448] ;  /* 0x00011200ff007b82 */ /* 0x000e260000000800 */
[----:B---3--:R-:W3:Y:S04]  /*5290*/  LDL R5, [R1+0x10] ;  /* 0x0000100001057983 */ /* 0x008ee80000100800 */
[----:B------:R-:W3:Y:S01]  /*52a0*/  LDL R4, [R1+0x14] ;  /* 0x0000140001047983 */ /* 0x000ee20000100800 */
[----:B------:R-:W4:Y:S01]  /*52b0*/  LDC.64 R6, c[0x0][0x9e0] ;  /* 0x00027800ff067b82 */ /* 0x000f220000000a00 */
[----:B0-----:R-:W-:-:S13]  /*52c0*/  ISETP.NE.AND P1, PT, R0, 0x1, PT ;  /* 0x000000010000780c */ /* 0x001fda0003f25270 */
[----:B------:R-:W0:Y:S08]  /*52d0*/  @P1 LDC R3, c[0x0][0x44c] ;  /* 0x00011300ff031b82 */ /* 0x000e300000000800 */
[----:B-1----:R-:W1:Y:S01]  /*52e0*/  @P1 LDC R2, c[0x0][0x450] ;  /* 0x00011400ff021b82 */ /* 0x002e620000000800 */
[----:B------:R-:W-:Y:S01]  /*52f0*/  BSSY B0, `(.L_x_1437) ;  /* 0x000000a000007945 */ /* 0x000fe20003800000 */
[----:B----4-:R-:W-:Y:S01]  /*5300*/  ISETP.GE.AND P2, PT, R7, 0x1, PT ;  /* 0x000000010700780c */ /* 0x010fe20003f46270 */
[----:B--2---:R-:W-:-:S04]  /*5310*/  VIADD R0, R8, 0xbf ;  /* 0x000000bf08007836 */ /* 0x004fc80000000000 */
[----:B0-----:R-:W-:Y:S01]  /*5320*/  @P1 IMAD.HI.U32 R3, R0, R3, RZ ;  /* 0x0000000300031227 */ /* 0x001fe200078e00ff */
[----:B---3--:R-:W-:-:S04]  /*5330*/  IADD3 R5, R4, 0x1, -R5 ;  /* 0x0000000104057810 */ /* 0x008fc80007ffe805 */
[----:B-1----:R-:W-:-:S05]  /*5340*/  @P1 SHF.R.U32.HI R0, RZ, R2, R3 ;  /* 0x00000002ff001219 */ /* 0x002fca0000011603 */
[----:B------:R-:W-:Y:S01]  /*5350*/  IMAD.IADD R3, R5, 0x1, R0 ;  /* 0x0000000105037824 */ /* 0x000fe200078e0200 */
[----:B------:R-:W-:Y:S06]  /*5360*/  @P3 BRA `(.L_x_1438) ;  /* 0x0000000000083947 */ /* 0x000fec0003800000 */
[----:B------:R-:W0:Y:S02]  /*5370*/  FENCE.VIEW.ASYNC.G ;  /* 0x00000000000073c6 */ /* 0x000e240000000100 */
[----:B0-----:R-:W-:Y:S06]  /*5380*/  BAR.ARV 0xc, 0x200 ;  /* 0x0308000000007b1d */ /* 0x001fec0000002000 */
.L_x_1438:
[----:B------:R-:W-:Y:S05]  /*5390*/  BSYNC B0 ;  /* 0x0000000000007941 */ /* 0x000fea0003800000 */
.L_x_1437:
[----:B------:R-:W-:Y:S01]  /*53a0*/  IMAD.IADD R0, R3, 0x1, R6 ;  /* 0x0000000103007824 */ /* 0x000fe200078e0206 */
[----:B------:R-:W-:Y:S06]  /*53b0*/  @!P2 BRA `(.L_x_1439) ;  /* 0x000000000048a947 */ /* 0x000fec0003800000 */
        /* <DEDUP_REMOVED lines=11> */
.L_x_1441:
[----:B------:R-:W-:-:S13]  /*5470*/  ISETP.NE.AND P0, PT, R7, 0x1, PT ;  /* 0x000000010700780c */ /* 0x000fda0003f05270 */
[----:B------:R-:W0:Y:S02]  /*5480*/  @P0 LDC.64 R4, c[0x0][0x9e8] ;  /* 0x00027a00ff040b82 */ /* 0x000e240000000a00 */
[----:B0-----:R-:W-:-:S05]  /*5490*/  @P0 IMAD.HI.U32 R4, R2, R4, RZ ;  /* 0x0000000402040227 */ /* 0x001fca00078e00ff */
[----:B------:R-:W-:-:S07]  /*54a0*/  @P0 SHF.R.U32.HI R2, RZ, R5, R4 ;  /* 0x00000005ff020219 */ /* 0x000fce0000011604 */
.L_x_1442:
[----:B------:R-:W-:Y:S05]  /*54b0*/  BSYNC B0 ;  /* 0x0000000000007941 */ /* 0x000fea0003800000 */
.L_x_1440:
[----:B------:R-:W-:-:S05]  /*54c0*/  IMAD R3, R2, R7, R7 ;  /* 0x0000000702037224 */ /* 0x000fca00078e0207 */
[----:B------:R-:W-:-:S07]  /*54d0*/  VIMNMX R0, R0, R3, PT ;  /* 0x0000000300007248 */ /* 0x000fce0003fe0100 */
.L_x_1439:
[----:B------:R-:W0:Y:S01]  /*54e0*/  @P1 LDC R2, c[0x0][0x44c] ;  /* 0x00011300ff021b82 */ /* 0x000e220000000800 */
[----:B------:R-:W-:Y:S01]  /*54f0*/  VIADD R0, R0, 0x9f ;  /* 0x0000009f00007836 */ /* 0x000fe20000000000 */
[----:B------:R-:W-:Y:S01]  /*5500*/  ULDC UR4, c[0x0][0x9dc] ;  /* 0x0002770000047ab9 */ /* 0x000fe20000000800 */
[----:B------:R-:W-:Y:S02]  /*5510*/  IMAD.MOV.U32 R5, RZ, RZ, R8 ;  /* 0x000000ffff057224 */ /* 0x000fe400078e0008 */
[----:B------:R-:W-:-:S03]  /*5520*/  IMAD.HI R0, R0, 0x66666667, RZ ;  /* 0x6666666700007827 */ /* 0x000fc600078e02ff */
[----:B------:R-:W1:Y:S02]  /*5530*/  @P1 LDC R9, c[0x0][0x450] ;  /* 0x00011400ff091b82 */ /* 0x000e640000000800 */
[----:B------:R-:W-:-:S04]  /*5540*/  SHF.R.U32.HI R3, RZ, 0x1f, R0 ;  /* 0x0000001fff037819 */ /* 0x000fc80000011600 */
[----:B------:R-:W-:-:S04]  /*5550*/  LEA.HI.SX32 R0, R0, R3, 0x1a ;  /* 0x0000000300007211 */ /* 0x000fc800078fd2ff */
[----:B------:R-:W-:Y:S01]  /*5560*/  VIMNMX R105, R105, R0, PT ;  /* 0x0000000069697248 */ /* 0x000fe20003fe0100 */
        /* <DEDUP_REMOVED lines=15> */
.L_x_1445:
[----:B------:R-:W-:-:S13]  /*5660*/  ISETP.NE.AND P0, PT, R7, 0x1, PT ;  /* 0x000000010700780c */ /* 0x000fda0003f05270 */
[----:B------:R-:W0:Y:S02]  /*5670*/  @P0 LDC.64 R4, c[0x0][0x9e8] ;  /* 0x00027a00ff040b82 */ /* 0x000e240000000a00 */
[----:B0-----:R-:W-:-:S05]  /*5680*/  @P0 IMAD.HI.U32 R4, R2, R4, RZ ;  /* 0x0000000402040227 */ /* 0x001fca00078e00ff */
[----:B------:R-:W-:-:S07]  /*5690*/  @P0 SHF.R.U32.HI R2, RZ, R5, R4 ;  /* 0x00000005ff020219 */ /* 0x000fce0000011604 */
.L_x_1446:
[----:B------:R-:W-:Y:S05]  /*56a0*/  BSYNC B0 ;  /* 0x0000000000007941 */ /* 0x000fea0003800000 */
.L_x_1444:
[----:B------:R-:W-:-:S05]  /*56b0*/  IMAD R3, R2, R7, RZ ;  /* 0x0000000702037224 */ /* 0x000fca00078e02ff */
[----:B------:R-:W-:-:S07]  /*56c0*/  VIMNMX R0, R0, R3, !PT ;  /* 0x0000000300007248 */ /* 0x000fce0007fe0100 */
.L_x_1443:
[----:B------:R-:W-:Y:S01]  /*56d0*/  IMAD.HI R0, R0, 0x66666667, RZ ;  /* 0x6666666700007827 */ /* 0x000fe200078e02ff */
[----:B------:R-:W-:Y:S02]  /*56e0*/  PLOP3.LUT P0, PT, PT, PT, PT, 0x80, 0x0 ;  /* 0x000000000000781c */ /* 0x000fe40003f0f070 */
[----:B------:R-:W-:Y:S02]  /*56f0*/  CS2R R56, SRZ ;  /* 0x0000000000387805 */ /* 0x000fe4000001ff00 */
[----:B------:R-:W-:Y:S01]  /*5700*/  CS2R R54, SRZ ;  /* 0x0000000000367805 */ /* 0x000fe2000001ff00 */
[----:B------:R-:W-:Y:S01]  /*5710*/  IMAD.MOV.U32 R20, RZ, RZ, RZ ;  /* 0x000000ffff147224 */ /* 0x000fe200078e00ff */
[----:B------:R-:W-:Y:S02]  /*5720*/  SHF.R.U32.HI R3, RZ, 0x1f, R0 ;  /* 0x0000001fff037819 */ /* 0x000fe40000011600 */
[----:B------:R-:W-:Y:S02]  /*5730*/  CS2R R6, SRZ ;  /* 0x0000000000067805 */ /* 0x000fe4000001ff00 */
[----:B------:R-:W-:-:S02]  /*5740*/  CS2R R52, SRZ ;  /* 0x0000000000347805 */ /* 0x000fc4000001ff00 */
[----:B------:R-:W-:Y:S02]  /*5750*/  CS2R R8, SRZ ;  /* 0x0000000000087805 */ /* 0x000fe4000001ff00 */
[----:B------:R-:W-:Y:S02]  /*5760*/  LEA.HI.SX32 R3, R0, R3, 0x1a ;  /* 0x0000000300037211 */ /* 0x000fe400078fd2ff */
[----:B------:R-:W-:Y:S02]  /*5770*/  CS2R R46, SRZ ;  /* 0x00000000002e7805 */ /* 0x000fe4000001ff00 */
[----:B------:R-:W-:Y:S02]  /*5780*/  CS2R R10, SRZ ;  /* 0x00000000000a7805 */ /* 0x000fe4000001ff00 */
[----:B------:R-:W-:Y:S02]  /*5790*/  CS2R R12, SRZ ;  /* 0x00000000000c7805 */ /* 0x000fe4000001ff00 */
[----:B------:R-:W-:Y:S01]  /*57a0*/  VIMNMX R2, RZ, R3, !PT ;  /* 0x00000003ff027248 */ /* 0x000fe20007fe0100 */
[----:B------:R-:W-:Y:S01]  /*57b0*/  IMAD.MOV.U32 R44, RZ, RZ, RZ ;  /* 0x000000ffff2c7224 */ /* 0x000fe200078e00ff */
[----:B------:R-:W-:-:S02]  /*57c0*/  CS2R R14, SRZ ;  /* 0x00000000000e7805 */ /* 0x000fc4000001ff00 */
[----:B------:R-:W-:Y:S02]  /*57d0*/  CS2R R38, SRZ ;  /* 0x0000000000267805 */ /* 0x000fe4000001ff00 */
[----:B------:R-:W-:Y:S01]  /*57e0*/  ISETP.GT.AND P1, PT, R105, R2, PT ;  /* 0x000000026900720c */ /* 0x000fe20003f24270 */
[----:B------:R0:W-:Y:S01]  /*57f0*/  STL [R1+0x44], R2 ;  /* 0x0000440201007387 */ /* 0x0001e20000100800 */
[----:B------:R-:W-:Y:S02]  /*5800*/  CS2R R36, SRZ ;  /* 0x0000000000247805 */ /* 0x000fe4000001ff00 */
[----:B------:R-:W-:Y:S02]  /*5810*/  CS2R R24, SRZ ;  /* 0x0000000000187805 */ /* 0x000fe4000001ff00 */
[----:B------:R-:W-:Y:S02]  /*5820*/  CS2R R28, SRZ ;  /* 0x00000000001c7805 */ /* 0x000fe4000001ff00 */
[----:B------:R-:W-:Y:S01]  /*5830*/  CS2R R26, SRZ ;  /* 0x00000000001a7805 */ /* 0x000fe2000001ff00 */
[----:B------:R-:W-:Y:S01]  /*5840*/  IMAD.MOV.U32 R59, RZ, RZ, RZ ;  /* 0x000000ffff3b7224 */ /* 0x000fe200078e00ff */
[----:B------:R-:W-:Y:S01]  /*5850*/  CS2R R32, SRZ ;  /* 0x0000000000207805 */ /* 0x000fe2000001ff00 */
[----:B------:R-:W-:-:S02]  /*5860*/  IMAD.MOV.U32 R61, RZ, RZ, RZ ;  /* 0x000000ffff3d7224 */ /* 0x000fc400078e00ff */
[----:B0-----:R-:W-:Y:S05]  /*5870*/  @!P1 BRA `(.L_x_1447) ;  /* 0x0000015000a89947 */ /* 0x001fea0003800000 */
[----:B------:R-:W0:Y:S01]  /*5880*/  S2R R2, SR_TID.X ;  /* 0x0000000000027919 */ /* 0x000e220000002100 */
[----:B------:R-:W-:Y:S01]  /*5890*/  VIADD R26, R22, 0xb000 ;  /* 0x0000b000161a7836 */ /* 0x000fe20000000000 */
[----:B------:R-:W-:Y:S04]  /*58a0*/  BSSY B6, `(.L_x_1448) ;  /* 0x000001e000067945 */ /* 0x000fe80003800000 */
[----:B------:R-:W-:Y:S01]  /*58b0*/  LOP3.LUT P0, RZ, R26, 0x9f, RZ, 0xc0, !PT ;  /* 0x0000009f1aff7812 */ /* 0x000fe2000780c0ff */
[----:B0-----:R-:W-:-:S05]  /*58c0*/  VIADD R24, R2, 0xffffff80 ;  /* 0xffffff8002187836 */ /* 0x001fca0000000000 */
[----:B------:R-:W-:-:S04]  /*58d0*/  SHF.R.S32.HI R25, RZ, 0x1f, R24 ;  /* 0x0000001fff197819 */ /* 0x000fc80000011418 */
[----:B------:R-:W-:-:S04]  /*58e0*/  LEA.HI R0, R25, R24, RZ, 0x7 ;  /* 0x0000001819007211 */ /* 0x000fc800078f38ff */
[----:B------:R-:W-:-:S06]  /*58f0*/  SHF.R.S32.HI R0, RZ, 0x7, R0 ;  /* 0x00000007ff007819 */ /* 0x000fcc0000011400 */
[----:B------:R-:W0:Y:S02]  /*5900*/  SHFL.IDX PT, R0, R0, RZ, 0x1f ;  /* 0x00001fff00007589 */ /* 0x000e2400000e0000 */
[----:B0-----:R-:W-:-:S05]  /*5910*/  IMAD.HI R2, R0, 0x55555556, RZ ;  /* 0x5555555600027827 */ /* 0x001fca00078e02ff */
        /* <DEDUP_REMOVED lines=22> */
.L_x_1449:
[----:B------:R-:W-:Y:S05]  /*5a80*/  BSYNC B6 ;  /* 0x0000000000067941 */ /* 0x000fea0003800000 */
.L_x_1448:
[----:B------:R-:W2:Y:S01]  /*5a90*/  LDL R21, [R1+0xc] ;  /* 0x00000c0001157983 */ /* 0x000ea20000100800 */
[----:B------:R-:W-:Y:S01]  /*5aa0*/  ULDC.64 UR4, c[0x0][0x990] ;  /* 0x0002640000047ab9 */ /* 0x000fe20000000a00 */
[----:B------:R-:W-:Y:S02]  /*5ab0*/  ULDC.64 UR6, c[0x0][0x998] ;  /* 0x0002660000067ab9 */ /* 0x000fe40000000a00 */
[----:B------:R-:W3:Y:S01]  /*5ac0*/  LDL R2, [R1+0x8] ;  /* 0x0000080001027983 */ /* 0x000ee20000100800 */
[----:B------:R-:W-:Y:S02]  /*5ad0*/  ISETP.NE.U32.AND P0, PT, RZ, UR4, PT ;  /* 0x00000004ff007c0c */ /* 0x000fe4000bf05070 */
[----:B------:R-:W-:Y:S02]  /*5ae0*/  ISETP.NE.U32.AND P1, PT, RZ, UR6, PT ;  /* 0x00000006ff007c0c */ /* 0x000fe4000bf25070 */
[----:B------:R-:W-:Y:S02]  /*5af0*/  ISETP.NE.AND.EX P0, PT, RZ, UR5, PT, P0 ;  /* 0x00000005ff007c0c */ /* 0x000fe4000bf05300 */
[----:B------:R-:W-:-:S11]  /*5b00*/  ISETP.NE.AND.EX P1, PT, RZ, UR7, PT, P1 ;  /* 0x00000007ff007c0c */ /* 0x000fd6000bf25310 */
[----:B------:R-:W0:Y:S08]  /*5b10*/  @P0 LDC.64 R6, c[0x0][0x9a8] ;  /* 0x00026a00ff060b82 */ /* 0x000e300000000a00 */
[----:B------:R-:W1:Y:S08]  /*5b20*/  @P1 LDC.64 R8, c[0x0][0x9b8] ;  /* 0x00026e00ff081b82 */ /* 0x000e700000000a00 */
[----:B------:R-:W4:Y:S08]  /*5b30*/  @P0 LDC.64 R10, c[0x0][0x9b0] ;  /* 0x00026c00ff0a0b82 */ /* 0x000f300000000a00 */
[----:B------:R-:W4:Y:S01]  /*5b40*/  @P1 LDC.64 R12, c[0x0][0x9c0] ;  /* 0x00027000ff0c1b82 */ /* 0x000f220000000a00 */
[----:B--2---:R-:W-:-:S02]  /*5b50*/  @P0 SHF.R.S32.HI R3, RZ, 0x1f, R21 ;  /* 0x0000001fff030819 */ /* 0x004fc40000011415 */
[----:B------:R-:W-:-:S03]  /*5b60*/  @P1 SHF.R.S32.HI R5, RZ, 0x1f, R21 ;  /* 0x0000001fff051819 */ /* 0x000fc60000011415 */
[-C--:B0-----:R-:W-:Y:S02]  /*5b70*/  @P0 IMAD R0, R3, R6.reuse, RZ ;  /* 0x0000000603000224 */ /* 0x081fe400078e02ff */
[----:B---3--:R-:W-:Y:S02]  /*5b80*/  IMAD.MOV.U32 R20, RZ, RZ, R2 ;  /* 0x000000ffff147224 */ /* 0x008fe400078e0002 */
[C---:B------:R-:W-:Y:S02]  /*5b90*/  @P0 IMAD R7, R21.reuse, R7, R0 ;  /* 0x0000000715070224 */ /* 0x040fe400078e0200 */
[----:B------:R-:W-:Y:S01]  /*5ba0*/  @P0 IMAD.WIDE.U32 R2, R21, R6, RZ ;  /* 0x0000000615020225 */ /* 0x000fe200078e00ff */
[----:B------:R-:W-:-:S03]  /*5bb0*/  @P0 SHF.R.S32.HI R15, RZ, 0x1f, R20 ;  /* 0x0000001fff0f0819 */ /* 0x000fc60000011414 */
[-C--:B-1----:R-:W-:Y:S02]  /*5bc0*/  @P1 IMAD R4, R5, R8.reuse, RZ ;  /* 0x0000000805041224 */ /* 0x082fe400078e02ff */
[----:B------:R-:W-:Y:S01]  /*5bd0*/  @P0 IMAD.IADD R3, R3, 0x1, R7 ;  /* 0x0000000103030824 */ /* 0x000fe200078e0207 */
[----:B------:R-:W-:Y:S01]  /*5be0*/  @P1 SHF.R.S32.HI R7, RZ, 0x1f, R20 ;  /* 0x0000001fff071819 */ /* 0x000fe20000011414 */
[C---:B------:R-:W-:Y:S02]  /*5bf0*/  @P1 IMAD R9, R21.reuse, R9, R4 ;  /* 0x0000000915091224 */ /* 0x040fe400078e0204 */
[----:B------:R-:W-:-:S04]  /*5c00*/  @P1 IMAD.WIDE.U32 R4, R21, R8, RZ ;  /* 0x0000000815041225 */ /* 0x000fc800078e00ff */
[----:B----4-:R-:W-:Y:S02]  /*5c10*/  @P0 IMAD R0, R15, R10, RZ ;  /* 0x0000000a0f000224 */ /* 0x010fe400078e02ff */
[----:B------:R-:W-:Y:S02]  /*5c20*/  @P1 IMAD R6, R7, R12, RZ ;  /* 0x0000000c07061224 */ /* 0x000fe400078e02ff */
[----:B------:R-:W-:Y:S02]  /*5c30*/  @P1 IMAD.IADD R5, R5, 0x1, R9 ;  /* 0x0000000105051824 */ /* 0x000fe400078e0209 */
[C---:B------:R-:W-:Y:S02]  /*5c40*/  @P0 IMAD R9, R20.reuse, R11, R0 ;  /* 0x0000000b14090224 */ /* 0x040fe400078e0200 */
[----:B------:R-:W-:-:S04]  /*5c50*/  @P0 IMAD.WIDE.U32 R2, R20, R10, R2 ;  /* 0x0000000a14020225 */ /* 0x000fc800078e0002 */
[C---:B------:R-:W-:Y:S02]  /*5c60*/  @P1 IMAD R11, R20.reuse, R13, R6 ;  /* 0x0000000d140b1224 */ /* 0x040fe400078e0206 */
[----:B------:R-:W-:-:S04]  /*5c70*/  @P1 IMAD.WIDE.U32 R6, R20, R12, R4 ;  /* 0x0000000c14061225 */ /* 0x000fc800078e0004 */
[----:B------:R-:W-:Y:S01]  /*5c80*/  @P0 IMAD.IADD R5, R3, 0x1, R9 ;  /* 0x0000000103050824 */ /* 0x000fe200078e0209 */
[----:B------:R-:W-:Y:S01]  /*5c90*/  @P1 LEA R8, P3, R6, UR6, 0x2 ;  /* 0x0000000606081c11 */ /* 0x000fe2000f8610ff */
[----:B------:R-:W-:Y:S01]  /*5ca0*/  @P1 IMAD.IADD R3, R7, 0x1, R11 ;  /* 0x0000000107031824 */ /* 0x000fe200078e020b */
[----:B------:R-:W-:Y:S01]  /*5cb0*/  @P0 LEA R4, P2, R2, UR4, 0x2 ;  /* 0x0000000402040c11 */ /* 0x000fe2000f8410ff */
[----:B------:R-:W-:Y:S01]  /*5cc0*/  IMAD.MOV.U32 R0, RZ, RZ, 0x3f800000 ;  /* 0x3f800000ff007424 */ /* 0x000fe200078e00ff */
[----:B------:R-:W-:Y:S02]  /*5cd0*/  ULDC UR4, c[0x0][0x3f4] ;  /* 0x0000fd0000047ab9 */ /* 0x000fe40000000800 */
[----:B------:R-:W-:Y:S01]  /*5ce0*/  @P1 LEA.HI.X R9, R6, UR7, R3, 0x2, P3 ;  /* 0x0000000706091c11 */ /* 0x000fe200098f1403 */
[----:B------:R-:W-:Y:S01]  /*5cf0*/  IMAD.MOV.U32 R3, RZ, RZ, 0x3f800000 ;  /* 0x3f800000ff037424 */ /* 0x000fe200078e00ff */
[----:B------:R-:W-:-:S03]  /*5d00*/  @P0 LEA.HI.X R5, R2, UR5, R5, 0x2, P2 ;  /* 0x0000000502050c11 */ /* 0x000fc600090f1405 */
        /* <DEDUP_REMOVED lines=17> */
.L_x_1453:
[----:B-1----:R1:W2:Y:S02]  /*5e20*/  SYNCS.PHASECHK.TRANS64.TRYWAIT P0, [R22+URZ+0x13200], R3 ;  /* 0x01320003160075a7 */ /* 0x0022a4000800017f */
[----:B--2---:R-:W-:Y:S05]  /*5e30*/  @!P0 NANOSLEEP.SYNCS 0x989680 ;  /* 0x009896800000895d */ /* 0x004fea0003900000 */
[----:B------:R-:W2:Y:S02]  /*5e40*/  @!P0 SYNCS.PHASECHK.TRANS64 P0, [R22+URZ+0x13200], R3 ;  /* 0x01320003160085a7 */ /* 0x000ea4000800007f */
[----:B--2---:R-:W-:Y:S05]  /*5e50*/  @!P0 BRA `(.L_x_1453) ;  /* 0xfffffffc00f08947 */ /* 0x004fea000383ffff */
.L_x_1452:
[----:B------:R-:W-:Y:S05]  /*5e60*/  BSYNC B0 ;  /* 0x0000000000007941 */ /* 0x000fea0003800000 */
.L_x_1451:
[----:B------:R-:W-:Y:S05]  /*5e70*/  BRA `(.L_x_1454) ;  /* 0x0000002c00387947 */ /* 0x000fea0003800000 */
.L_x_1450:
[----:B------:R-:W-:Y:S01]  /*5e80*/  LOP3.LUT P0, RZ, R26, 0x1bf, RZ, 0xc0, !PT ;  /* 0x000001bf1aff7812 */ /* 0x000fe2000780c0ff */
[----:B------:R-:W-:Y:S01]  /*5e90*/  ULDC.64 UR4, c[0x0][0x3f8] ;  /* 0x0000fe0000047ab9 */ /* 0x000fe20000000a00 */
[----:B-----5:R-:W-:Y:S01]  /*5ea0*/  SHF.R.S32.HI R0, RZ, 0x1f, R45 ;  /* 0x0000001fff007819 */ /* 0x020fe2000001142d */
[----:B------:R-:W-:Y:S01]  /*5eb0*/  ULDC.64 UR6, c[0x0][0x408] ;  /* 0x0001020000067ab9 */ /* 0x000fe20000000a00 */
[----:B------:R-:W-:Y:S01]  /*5ec0*/  IMAD.WIDE.U32 R26, R45, UR4, RZ ;  /* 0x000000042d1a7c25 */ /* 0x000fe2000f8e00ff */
[----:B------:R-:W-:Y:S03]  /*5ed0*/  BSSY B6, `(.L_x_1455) ;  /* 0x0000019000067945 */ /* 0x000fe60003800000 */
[C---:B------:R-:W-:Y:S02]  /*5ee0*/  IMAD R4, R0.reuse, UR4, RZ ;  /* 0x0000000400047c24 */ /* 0x040fe4000f8e02ff */
[----:B------:R-:W-:-:S02]  /*5ef0*/  IMAD R0, R0, UR6, RZ ;  /* 0x0000000600007c24 */ /* 0x000fc4000f8e02ff */
[C---:B------:R-:W-:Y:S02]  /*5f00*/  IMAD R29, R45.reuse, UR5, R4 ;  /* 0x000000052d1d7c24 */ /* 0x040fe4000f8e0204 */
[C---:B------:R-:W-:Y:S02]  /*5f10*/  IMAD R33, R45.reuse, UR7, R0 ;  /* 0x000000072d217c24 */ /* 0x040fe4000f8e0200 */
[----:B------:R-:W-:-:S04]  /*5f20*/  IMAD.WIDE.U32 R30, R45, UR6, RZ ;  /* 0x000000062d1e7c25 */ /* 0x000fc8000f8e00ff */
[----:B------:R-:W-:Y:S02]  /*5f30*/  IMAD.IADD R29, R29, 0x1, R27 ;  /* 0x000000011d1d7824 */ /* 0x000fe400078e021b */
        /* <DEDUP_REMOVED lines=18> */
.L_x_1456:
[----:B------:R-:W-:Y:S05]  /*6060*/  BSYNC B6 ;  /* 0x0000000000067941 */ /* 0x000fea0003800000 */
.L_x_1455:
[----:B------:R-:W2:Y:S01]  /*6070*/  LDL R20, [R1+0x2c] ;  /* 0x00002c0001147983 */ /* 0x000ea20000100800 */
[----:B------:R-:W-:Y:S01]  /*6080*/  ULDC.U8 UR4, c[0x0][0x410] ;  /* 0x0001040000047ab9 */ /* 0x000fe20000000000 */
[----:B------:R-:W0:Y:S01]  /*6090*/  S2R R21, SR_TID.X ;  /* 0x0000000000157919 */ /* 0x000e220000002100 */
[----:B------:R-:W-:Y:S01]  /*60a0*/  ISETP.NE.AND P0, PT, RZ, UR4, PT ;  /* 0x00000004ff007c0c */ /* 0x000fe2000bf05270 */
[----:B------:R-:W-:Y:S01]  /*60b0*/  BSSY B0, `(.L_x_1457) ;  /* 0x00002a2000007945 */ /* 0x000fe20003800000 */
[C---:B0-----:R-:W-:Y:S02]  /*60c0*/  VIADD R36, R21.reuse, 0xffffff80 ;  /* 0xffffff8015247836 */ /* 0x041fe40000000000 */
[----:B------:R-:W-:-:S05]  /*60d0*/  VIADD R32, R21, 0xffffff80 ;  /* 0xffffff8015207836 */ /* 0x000fca0000000000 */
[----:B------:R-:W-:-:S04]  /*60e0*/  LEA.HI R32, R32, R36, RZ, 0x1 ;  /* 0x0000002420207211 */ /* 0x000fc800078f08ff */
[----:B------:R-:W-:-:S05]  /*60f0*/  SHF.R.S32.HI R32, RZ, 0x1, R32 ;  /* 0x00000001ff207819 */ /* 0x000fca0000011420 */
[----:B--2---:R-:W-:Y:S01]  /*6100*/  IMAD.IADD R10, R32, 0x1, R20 ;  /* 0x00000001200a7824 */ /* 0x004fe200078e0214 */
[----:B------:R-:W-:Y:S06]  /*6110*/  @!P0 BRA `(.L_x_1458) ;  /* 0x0000001400588947 */ /* 0x000fec0003800000 */
[----:B------:R-:W0:Y:S01]  /*6120*/  LDC R20, c[0x0][0x448] ;  /* 0x00011200ff147b82 */ /* 0x000e220000000800 */
[----:B------:R-:W-:Y:S01]  /*6130*/  ULDC.64 UR4, c[0x0][0x3f8] ;  /* 0x0000fe0000047ab9 */ /* 0x000fe20000000a00 */
[----:B------:R-:W-:Y:S01]  /*6140*/  ULDC.64 UR6, c[0x0][0x408] ;  /* 0x0001020000067ab9 */ /* 0x000fe20000000a00 */
[----:B------:R-:W-:Y:S02]  /*6150*/  IMAD.MOV.U32 R6, RZ, RZ, R26 ;  /* 0x000000ffff067224 */ /* 0x000fe400078e001a */
[----:B------:R-:W-:Y:S02]  /*6160*/  IMAD.MOV.U32 R7, RZ, RZ, R29 ;  /* 0x000000ffff077224 */ /* 0x000fe400078e001d */
[----:B------:R-:W-:Y:S02]  /*6170*/  IMAD.MOV.U32 R8, RZ, RZ, R30 ;  /* 0x000000ffff087224 */ /* 0x000fe400078e001e */
[----:B------:R-:W-:Y:S01]  /*6180*/  IMAD.MOV.U32 R9, RZ, RZ, R33 ;  /* 0x000000ffff097224 */ /* 0x000fe200078e0021 */
[----:B0-----:R-:W-:-:S13]  /*6190*/  ISETP.NE.AND P0, PT, R20, 0x1, PT ;  /* 0x000000011400780c */ /* 0x001fda0003f05270 */
[----:B------:R-:W0:Y:S08]  /*61a0*/  @P0 LDC R3, c[0x0][0x44c] ;  /* 0x00011300ff030b82 */ /* 0x000e300000000800 */
[----:B------:R-:W1:Y:S01]  /*61b0*/  @P0 LDC R5, c[0x0][0x450] ;  /* 0x00011400ff050b82 */ /* 0x000e620000000800 */
[----:B0-----:R-:W-:-:S04]  /*61c0*/  @P0 IMAD.HI.U32 R0, R10, R3, RZ ;  /* 0x000000030a000227 */ /* 0x001fc800078e00ff */
[----:B------:R-:W-:Y:S01]  /*61d0*/  IMAD.MOV.U32 R3, RZ, RZ, R10 ;  /* 0x000000ffff037224 */ /* 0x000fe200078e000a */
[----:B-1----:R-:W-:-:S04]  /*61e0*/  @P0 SHF.R.U32.HI R3, RZ, R5, R0 ;  /* 0x00000005ff030219 */ /* 0x002fc80000011600 */
[----:B------:R-:W-:Y:S01]  /*61f0*/  SHF.R.S32.HI R0, RZ, 0x1f, R3 ;  /* 0x0000001fff007819 */ /* 0x000fe20000011403 */
[----:B------:R-:W-:-:S04]  /*6200*/  IMAD.WIDE.U32 R6, R3, UR4, R6 ;  /* 0x0000000403067c25 */ /* 0x000fc8000f8e0006 */
[C---:B------:R-:W-:Y:S02]  /*6210*/  IMAD R4, R0.reuse, UR4, RZ ;  /* 0x0000000400047c24 */ /* 0x040fe4000f8e02ff */
[----:B------:R-:W-:Y:S02]  /*6220*/  IMAD R0, R0, UR6, RZ ;  /* 0x0000000600007c24 */ /* 0x000fe4000f8e02ff */
[----:B------:R-:W-:-:S04]  /*6230*/  IMAD.WIDE.U32 R8, R3, UR6, R8 ;  /* 0x0000000603087c25 */ /* 0x000fc8000f8e0008 */
[C---:B------:R-:W-:Y:S01]  /*6240*/  IMAD R11, R3.reuse, UR7, R0 ;  /* 0x00000007030b7c24 */ /* 0x040fe2000f8e0200 */
[----:B------:R-:W-:Y:S01]  /*6250*/  LEA.HI R0, R24, R24, RZ, 0x1 ;  /* 0x0000001818007211 */ /* 0x000fe200078f08ff */
[----:B------:R-:W-:Y:S01]  /*6260*/  IMAD R13, R3, UR5, R4 ;  /* 0x00000005030d7c24 */ /* 0x000fe2000f8e0204 */
[----:B------:R-:W-:Y:S01]  /*6270*/  ULDC.64 UR4, c[0x0][0x3e8] ;  /* 0x0000fa0000047ab9 */ /* 0x000fe20000000a00 */
[----:B------:R-:W-:Y:S01]  /*6280*/  ULDC.64 UR6, c[0x0][0x400] ;  /* 0x0001000000067ab9 */ /* 0x000fe20000000a00 */
[----:B------:R-:W-:Y:S02]  /*6290*/  LOP3.LUT R15, R0, 0xfffffffe, RZ, 0xc0, !PT ;  /* 0xfffffffe000f7812 */ /* 0x000fe400078ec0ff */
[----:B------:R-:W-:Y:S01]  /*62a0*/  IADD3 R3, P0, R6, UR4, RZ ;  /* 0x0000000406037c10 */ /* 0x000fe2000ff1e0ff */
[----:B------:R-:W-:Y:S01]  /*62b0*/  UMOV UR4, 0xffffffff ;  /* 0xffffffff00047882 */ /* 0x000fe20000000000 */
[----:B------:R-:W-:Y:S01]  /*62c0*/  IADD3 R5, P1, R8, UR6, RZ ;  /* 0x0000000608057c10 */ /* 0x000fe2000ff3e0ff */
[----:B------:R-:W-:Y:S01]  /*62d0*/  IMAD.IADD R15, R24, 0x1, -R15 ;  /* 0x00000001180f7824 */ /* 0x000fe200078e0a0f */
[----:B------:R-:W-:-:S02]  /*62e0*/  IADD3.X R13, R7, UR5, R13, P0, !PT ;  /* 0x00000005070d7c10 */ /* 0x000fc400087fe40d */
[----:B------:R-:W-:Y:S01]  /*62f0*/  IADD3.X R4, R9, UR7, R11, P1, !PT ;  /* 0x0000000709047c10 */ /* 0x000fe20008ffe40b */
[----:B------:R-:W-:-:S04]  /*6300*/  IMAD.SHL.U32 R31, R15, 0x8, RZ ;  /* 0x000000080f1f7824 */ /* 0x000fc800078e00ff */
[----:B------:R-:W-:Y:S01]  /*6310*/  VIADD R33, R31, 0x10 ;  /* 0x000000101f217836 */ /* 0x000fe20000000000 */
[----:B------:R-:W-:Y:S06]  /*6320*/  BRA.DIV UR4, `(.L_x_1459) ;  /* 0x000001e604a07947 */ /* 0x000fec000b800000 */
[----:B------:R0:W1:Y:S04]  /*6330*/  SHFL.IDX PT, R0, R13, RZ, 0x1e1f ;  /* 0x001e1fff0d007589 */ /* 0x00006800000e0000 */
[----:B------:R-:W2:Y:S04]  /*6340*/  SHFL.IDX PT, R3, R3, RZ, 0x1e1f ;  /* 0x001e1fff03037589 */ /* 0x000ea800000e0000 */
[----:B------:R-:W3:Y:S04]  /*6350*/  SHFL.IDX PT, R4, R4, RZ, 0x1e1f ;  /* 0x001e1fff04047589 */ /* 0x000ee800000e0000 */
[----:B------:R0:W4:Y:S02]  /*6360*/  SHFL.IDX PT, R14, R5, RZ, 0x1e1f ;  /* 0x001e1fff050e7589 */ /* 0x00012400000e0000 */
.L_x_1741:
[----:B0-----:R-:W5:Y:S04]  /*6370*/  LDL R5, [R1+0x10] ;  /* 0x0000100001057983 */ /* 0x001f680000100800 */
[----:B------:R-:W2:Y:S01]  /*6380*/  LDL R6, [R1+0x58] ;  /* 0x0000580001067983 */ /* 0x000ea20000100800 */
[----:B------:R-:W-:Y:S01]  /*6390*/  BSSY B1, `(.L_x_1460) ;  /* 0x0000021000017945 */ /* 0x000fe20003800000 */
[----:B------:R-:W-:Y:S02]  /*63a0*/  CS2R R12, SRZ ;  /* 0x00000000000c7805 */ /* 0x000fe4000001ff00 */
[----:B------:R-:W-:Y:S01]  /*63b0*/  CS2R R8, SRZ ;  /* 0x0000000000087805 */ /* 0x000fe2000001ff00 */
[----:B-----5:R-:W-:Y:S01]  /*63c0*/  IMAD R29, R5, R20, RZ ;  /* 0x00000014051d7224 */ /* 0x020fe200078e02ff */
[----:B------:R-:W-:-:S02]  /*63d0*/  CS2R R20, SRZ ;  /* 0x0000000000147805 */ /* 0x000fc4000001ff00 */
[----:B--2---:R-:W-:Y:S02]  /*63e0*/  LEA.HI R5, R6, R6, RZ, 0x1 ;  /* 0x0000000606057211 */ /* 0x004fe400078f08ff */
[----:B------:R-:W-:Y:S02]  /*63f0*/  ISETP.GE.AND P0, PT, R10, R29, PT ;  /* 0x0000001d0a00720c */ /* 0x000fe40003f06270 */
[----:B------:R-:W-:Y:S02]  /*6400*/  CS2R R10, SRZ ;  /* 0x00000000000a7805 */ /* 0x000fe4000001ff00 */
[----:B------:R-:W-:-:S05]  /*6410*/  LOP3.LUT R5, R5, 0xfffffffe, RZ, 0xc0, !PT ;  /* 0xfffffffe05057812 */ /* 0x000fca00078ec0ff */
[----:B------:R-:W-:-:S05]  /*6420*/  IMAD.IADD R5, R6, 0x1, -R5 ;  /* 0x0000000106057824 */ /* 0x000fca00078e0a05 */
[----:B------:R-:W-:Y:S01]  /*6430*/  SHF.L.U32 R5, R5, 0x1f, RZ ;  /* 0x0000001f05057819 */ /* 0x000fe200000006ff */
[----:B------:R-:W-:Y:S06]  /*6440*/  @P0 BRA `(.L_x_1461) ;  /* 0x0000000000540947 */ /* 0x000fec0003800000 */
[----:B------:R-:W-:Y:S01]  /*6450*/  ULDC UR4, c[0x0][0x3f4] ;  /* 0x0000fd0000047ab9 */ /* 0x000fe20000000800 */
[----:B------:R-:W-:Y:S02]  /*6460*/  SHF.R.S32.HI R9, RZ, 0x1f, R33 ;  /* 0x0000001fff097819 */ /* 0x000fe40000011421 */
[----:B------:R-:W-:Y:S02]  /*6470*/  CS2R R10, SRZ ;  /* 0x00000000000a7805 */ /* 0x000fe4000001ff00 */
[----:B------:R-:W-:Y:S02]  /*6480*/  ISETP.GE.AND P4, PT, R31, UR4, PT ;  /* 0x000000041f007c0c */ /* 0x000fe4000bf86270 */
[----:B------:R-:W-:Y:S02]  /*6490*/  ISETP.GE.AND P5, PT, R33, UR4, PT ;  /* 0x0000000421007c0c */ /* 0x000fe4000bfa6270 */
[----:B------:R-:W-:Y:S02]  /*64a0*/  CS2R R20, SRZ ;  /* 0x0000000000147805 */ /* 0x000fe4000001ff00 */
[----:B------:R-:W-:-:S07]  /*64b0*/  CS2R R12, SRZ ;  /* 0x00000000000c7805 */ /* 0x000fce000001ff00 */
[-C--:B----4-:R-:W-:Y:S02]  /*64c0*/  @!P4 IADD3 R34, P1, R31, R14.reuse, RZ ;  /* 0x0000000e1f22c210 */ /* 0x090fe40007f3e0ff */
[CC--:B------:R-:W-:Y:S02]  /*64d0*/  @!P5 IADD3 R26, P2, R33.reuse, R3.reuse, RZ ;  /* 0x00000003211ad210 */ /* 0x0c0fe40007f5e0ff */
[----:B------:R-:W-:Y:S02]  /*64e0*/  @!P5 IADD3 R14, P3, R33, R14, RZ ;  /* 0x0000000e210ed210 */ /* 0x000fe40007f7e0ff */
[----:B------:R-:W-:Y:S01]  /*64f0*/  @!P4 IADD3 R6, P0, R31, R3, RZ ;  /* 0x000000031f06c210 */ /* 0x000fe20007f1e0ff */
[----:B-1----:R-:W-:Y:S01]  /*6500*/  @!P5 IMAD.X R27, R0, 0x1, R9, P2 ;  /* 0x00000001001bd824 */ /* 0x002fe200010e0609 */
[----:B------:R-:W-:Y:S01]  /*6510*/  @!P4 SHF.R.S32.HI R3, RZ, 0x1f, R31 ;  /* 0x0000001fff03c819 */ /* 0x000fe2000001141f */
[----:B---3--:R-:W-:Y:S01]  /*6520*/  @!P5 IMAD.X R15, R4, 0x1, R9, P3 ;  /* 0x00000001040fd824 */ /* 0x008fe200018e0609 */
[----:B------:R-:W-:-:S02]  /*6530*/  CS2R R8, SRZ ;  /* 0x0000000000087805 */ /* 0x000fc4000001ff00 */
[----:B------:R0:W5:Y:S01]  /*6540*/  @!P5 LD.E.64 R10, desc[UR44][R26.64] ;  /* 0x0000002c1a0ad980 */ /* 0x000162000c101b00 */
[--C-:B------:R-:W-:Y:S02]  /*6550*/  @!P4 IMAD.X R7, R0, 0x1, R3.reuse, P0 ;  /* 0x000000010007c824 */ /* 0x100fe400000e0603 */
[----:B------:R-:W-:Y:S01]  /*6560*/  @!P4 IMAD.X R35, R4, 0x1, R3, P1 ;  /* 0x000000010423c824 */ /* 0x000fe200008e0603 */
[----:B------:R0:W5:Y:S04]  /*6570*/  @!P5 LD.E.64 R8, desc[UR44][R14.64] ;  /* 0x0000002c0e08d980 */ /* 0x000168000c101b00 */
[----:B------:R0:W5:Y:S04]  /*6580*/  @!P4 LD.E.64 R20, desc[UR44][R6.64] ;  /* 0x0000002c0614c980 */ /* 0x000168000c101b00 */
[----:B------:R0:W5:Y:S02]  /*6590*/  @!P4 LD.E.64 R12, desc[UR44][R34.64] ;  /* 0x0000002c220cc980 */ /* 0x000164000c101b00 */
.L_x_1461:
[----:B------:R-:W-:Y:S05]  /*65a0*/  BSYNC B1 ;  /* 0x0000000000017941 */ /* 0x000fea0003800000 */
.L_x_1460:
[----:B-1----:R-:W2:Y:S01]  /*65b0*/  LDL.LU R0, [R1+0x4] ;  /* 0x0000040001007983 */ /* 0x002ea20000300800 */
[----:B------:R-:W1:Y:S01]  /*65c0*/  SYNCS.PHASECHK.TRANS64.TRYWAIT P0, [R22+URZ+0x13200], R5 ;  /* 0x01320005160075a7 */ /* 0x000e62000800017f */
[----:B------:R-:W-:Y:S01]  /*65d0*/  BSSY B1, `(.L_x_1462) ;  /* 0x0000005000017945 */ /* 0x000fe20003800000 */
[----:B--2---:R-:W-:-:S05]  /*65e0*/  IMAD R0, R0, -0xc0, R29 ;  /* 0xffffff4000007824 */ /* 0x004fca00078e021d */
[----:B------:R-:W-:-:S04]  /*65f0*/  VIMNMX R0, R0, 0xc0, PT ;  /* 0x000000c000007848 */ /* 0x000fc80003fe0100 */
[----:B------:R-:W-:Y:S01]  /*6600*/  ISETP.GE.AND P1, PT, R32, R0, PT ;  /* 0x000000002000720c */ /* 0x000fe20003f26270 */
[----:B-1----:R-:W-:-:S12]  /*6610*/  @!P0 BRA `(.L_x_1463) ;  /* 0x000001e400508947 */ /* 0x002fd80003800000 */
.L_x_1742:
[----:B------:R-:W-:Y:S05]  /*6620*/  BSYNC B1 ;  /* 0x0000000000017941 */ /* 0x000fea0003800000 */
.L_x_1462:
[----:B------:R-:W-:Y:S05]  /*6630*/  @P1 BRA `(.L_x_1464) ;  /* 0x0000002400241947 */ /* 0x000fea0003800000 */
[----:B------:R2:W5:Y:S01]  /*6640*/  LDL R39, [R1+0x38] ;  /* 0x0000380001277983 */ /* 0x0005620000100800 */
[----:B------:R-:W0:Y:S01]  /*6650*/  LDC R0, c[0x0][0x3f4] ;  /* 0x0000fd00ff007b82 */ /* 0x000e220000000800 */
[----:B------:R-:W-:Y:S01]  /*6660*/  BSSY B1, `(.L_x_1465) ;  /* 0x000007b000017945 */ /* 0x000fe20003800000 */
[-C--:B0-----:R-:W-:Y:S02]  /*6670*/  ISETP.GE.AND P0, PT, R31, R0.reuse, PT ;  /* 0x000000001f00720c */ /* 0x081fe40003f06270 */
[----:B------:R-:W-:-:S11]  /*6680*/  ISETP.GE.AND P1, PT, R33, R0, PT ;  /* 0x000000002100720c */ /* 0x000fd60003f26270 */
[----:B--2---:R-:W-:Y:S05]  /*6690*/  @P0 BRA `(.L_x_1466) ;  /* 0x0000000400dc0947 */ /* 0x004fea0003800000 */
[----:B-----5:R-:W-:Y:S01]  /*66a0*/  IMAD.IADD R0, R22, 0x1, R39 ;  /* 0x0000000116007824 */ /* 0x020fe200078e0227 */
[----:B----4-:R-:W-:Y:S02]  /*66b0*/  SHF.R.U32.HI R14, RZ, 0x8, R20 ;  /* 0x00000008ff0e7819 */ /* 0x010fe40000011614 */
[----:B------:R-:W-:Y:S02]  /*66c0*/  LOP3.LUT R3, R20, 0xff, RZ, 0xc0, !PT ;  /* 0x000000ff14037812 */ /* 0x000fe400078ec0ff */
[----:B-1-3--:R-:W0:Y:S01]  /*66d0*/  LDS.128 R4, [R0+0xb000] ;  /* 0x00b0000000047984 */ /* 0x00ae220000000c00 */
        /* <DEDUP_REMOVED lines=8> */
[----:B------:R-:W-:-:S02]  /*6760*/  SHF.R.U32.HI R31, RZ, 0x10, R13 ;  /* 0x00000010ff1f7819 */ /* 0x000fc4000001160d */
        /* <DEDUP_REMOVED lines=106> */
.L_x_1466:
[----:B------:R-:W-:Y:S05]  /*6e10*/  BSYNC B1 ;  /* 0x0000000000017941 */ /* 0x000fea0003800000 */
.L_x_1465:
[----:B------:R-:W-:Y:S05]  /*6e20*/  @P1 BRA `(.L_x_1464) ;  /* 0x0000001c00281947 */ /* 0x000fea0003800000 */
[----:B------:R-:W-:Y:S02]  /*6e30*/  LEA.HI R24, R25, R24, RZ, 0x2 ;  /* 0x0000001819187211 */ /* 0x000fe400078f10ff */
[----:B-----5:R-:W-:Y:S02]  /*6e40*/  SHF.R.U32.HI R13, RZ, 0x8, R11 ;  /* 0x00000008ff0d7819 */ /* 0x020fe4000001160b */
[--C-:B0-----:R-:W-:Y:S02]  /*6e50*/  SHF.R.S32.HI R0, RZ, 0x2, R24.reuse ;  /* 0x00000002ff007819 */ /* 0x101fe40000011418 */
[----:B------:R-:W-:Y:S02]  /*6e60*/  SHF.R.S32.HI R3, RZ, 0x1f, R24 ;  /* 0x0000001fff037819 */ /* 0x000fe40000011418 */
[----:B------:R-:W-:Y:S02]  /*6e70*/  SHF.R.U32.HI R24, RZ, 0x8, R9 ;  /* 0x00000008ff187819 */ /* 0x000fe40000011609 */
[----:B------:R-:W-:-:S02]  /*6e80*/  LEA.HI R3, R3, R0, RZ, 0x2 ;  /* 0x0000000003037211 */ /* 0x000fc400078f10ff */
[----:B------:R-:W-:Y:S02]  /*6e90*/  SHF.R.U32.HI R15, RZ, 0x8, R8 ;  /* 0x00000008ff0f7819 */ /* 0x000fe40000011608 */
[----:B------:R-:W-:Y:S02]  /*6ea0*/  LOP3.LUT R3, R3, 0xfffffffc, RZ, 0xc0, !PT ;  /* 0xfffffffc03037812 */ /* 0x000fe400078ec0ff */
[----:B----4-:R-:W-:Y:S02]  /*6eb0*/  LOP3.LUT R14, R11, 0xff, RZ, 0xc0, !PT ;  /* 0x000000ff0b0e7812 */ /* 0x010fe400078ec0ff */
[----:B------:R-:W-:Y:S01]  /*6ec0*/  LOP3.LUT R25, R9, 0xff, RZ, 0xc0, !PT ;  /* 0x000000ff09197812 */ /* 0x000fe200078ec0ff */
[----:B------:R-:W-:Y:S01]  /*6ed0*/  IMAD.IADD R3, R0, 0x1, -R3 ;  /* 0x0000000100037824 */ /* 0x000fe200078e0a03 */
[----:B------:R-:W-:Y:S02]  /*6ee0*/  LOP3.LUT R13, R13, 0xff, RZ, 0xc0, !PT ;  /* 0x000000ff0d0d7812 */ /* 0x000fe400078ec0ff */
[----:B------:R-:W-:-:S02]  /*6ef0*/  LOP3.LUT R24, R24, 0xff, RZ, 0xc0, !PT ;  /* 0x000000ff18187812 */ /* 0x000fc400078ec0ff */
[----:B------:R-:W-:Y:S01]  /*6f00*/  LOP3.LUT P0, RZ, R3, 0x2, RZ, 0xc0, !PT ;  /* 0x0000000203ff7812 */ /* 0x000fe2000780c0ff */
[----:B------:R-:W-:Y:S01]  /*6f10*/  IMAD.IADD R3, R22, 0x1, R39 ;  /* 0x0000000116037824 */ /* 0x000fe200078e0227 */
[----:B------:R-:W-:Y:S02]  /*6f20*/  LOP3.LUT R20, R8, 0xff, RZ, 0xc0, !PT ;  /* 0x000000ff08147812 */ /* 0x000fe400078ec0ff */
[----:B------:R-:W-:Y:S01]  /*6f30*/  LOP3.LUT R15, R15, 0xff, RZ, 0xc0, !PT ;  /* 0x000000ff0f0f7812 */ /* 0x000fe200078ec0ff */
[----:B------:R-:W-:Y:S01]  /*6f40*/  VIADD R0, R3, 0x20 ;  /* 0x0000002003007836 */ /* 0x000fe20000000000 */
[----:B------:R-:W-:Y:S02]  /*6f50*/  PRMT R14, R13, 0x7604, R14 ;  /* 0x000076040d0e7816 */ /* 0x000fe4000000000e */
[----:B------:R-:W-:Y:S02]  /*6f60*/  PRMT R25, R24, 0x7604, R25 ;  /* 0x0000760418197816 */ /* 0x000fe40000000019 */
[----:B------:R-:W-:-:S02]  /*6f70*/  SHF.R.U32.HI R13, RZ, 0x10, R11 ;  /* 0x00000010ff0d7819 */ /* 0x000fc4000001160b */
[----:B------:R-:W-:Y:S01]  /*6f80*/  SHF.R.U32.HI R24, RZ, 0x10, R9 ;  /* 0x00000010ff187819 */ /* 0x000fe20000011609 */
[----:B------:R-:W-:Y:S01]  /*6f90*/  @P0 VIADD R0, R3, 0xffffffe0 ;  /* 0xffffffe003000836 */ /* 0x000fe20000000000 */
[----:B------:R-:W-:Y:S02]  /*6fa0*/  SHF.R.U32.HI R3, RZ, 0x8, R10 ;  /* 0x00000008ff037819 */ /* 0x000fe4000001160a */
[----:B------:R-:W-:Y:S02]  /*6fb0*/  LOP3.LUT R12, R10, 0xff, RZ, 0xc0, !PT ;  /* 0x000000ff0a0c7812 */ /* 0x000fe400078ec0ff */
[----:B-1-3--:R-:W0:Y:S01]  /*6fc0*/  LDS.128 R4, [R0+0xb000] ;  /* 0x00b0000000047984 */ /* 0x00ae220000000c00 */
[----:B------:R-:W-:Y:S02]  /*6fd0*/  LOP3.LUT R3, R3, 0xff, RZ, 0xc0, !PT ;  /* 0x000000ff03037812 */ /* 0x000fe400078ec0ff */
[----:B------:R-:W-:Y:S02]  /*6fe0*/  PRMT R21, R15, 0x7604, R20 ;  /* 0x000076040f157816 */ /* 0x000fe40000000014 */
[----:B------:R-:W-:-:S02]  /*6ff0*/  SHF.R.U32.HI R15, RZ, 0x10, R8 ;  /* 0x00000010ff0f7819 */ /* 0x000fc40000011608 */
[----:B------:R-:W-:Y:S02]  /*7000*/  LOP3.LUT R13, R13, 0xff, RZ, 0xc0, !PT ;  /* 0x000000ff0d0d7812 */ /* 0x000fe400078ec0ff */
[----:B------:R-:W-:Y:S02]  /*7010*/  LOP3.LUT R24, R24, 0xff, RZ, 0xc0, !PT ;  /* 0x000000ff18187812 */ /* 0x000fe400078ec0ff */
[----:B------:R-:W-:Y:S02]  /*7020*/  PRMT R12, R3, 0x7604, R12 ;  /* 0x00007604030c7816 */ /* 0x000fe4000000000c */
[----:B------:R-:W-:Y:S02]  /*7030*/  SHF.R.U32.HI R3, RZ, 0x10, R10 ;  /* 0x00000010ff037819 */ /* 0x000fe4000001160a */
[----:B------:R-:W-:Y:S02]  /*7040*/  LOP3.LUT R20, R15, 0xff, RZ, 0xc0, !PT ;  /* 0x000000ff0f147812 */ /* 0x000fe400078ec0ff */
[----:B------:R-:W-:-:S02]  /*7050*/  PRMT R15, R13, 0x7054, R14 ;  /* 0x000070540d0f7816 */ /* 0x000fc4000000000e */
[----:B------:R-:W-:Y:S02]  /*7060*/  PRMT R25, R24, 0x7054, R25 ;  /* 0x0000705418197816 */ /* 0x000fe40000000019 */
[----:B------:R-:W-:Y:S02]  /*7070*/  LOP3.LUT R3, R3, 0xff, RZ, 0xc0, !PT ;  /* 0x000000ff03037812 */ /* 0x000fe400078ec0ff */
[----:B------:R-:W-:Y:S02]  /*7080*/  LOP3.LUT R15, R15, 0xff000000, R11, 0xf8, !PT ;  /* 0xff0000000f0f7812 */ /* 0x000fe400078ef80b */
[----:B------:R-:W-:Y:S02]  /*7090*/  LOP3.LUT R25, R25, 0xff000000, R9, 0xf8, !PT ;  /* 0xff00000019197812 */ /* 0x000fe400078ef809 */
[----:B------:R-:W-:Y:S02]  /*70a0*/  PRMT R13, R3, 0x7054, R12 ;  /* 0x00007054030d7816 */ /* 0x000fe4000000000c */
[----:B------:R-:W-:-:S02]  /*70b0*/  PRMT R21, R20, 0x7054, R21 ;  /* 0x0000705414157816 */ /* 0x000fc40000000015 */
[----:B------:R-:W-:Y:S02]  /*70c0*/  F2FP.F16.E4M3.UNPACK_B R12, R15 ;  /* 0x0000000fff0c723e */ /* 0x000fe400020006ff */
[-C--:B------:R-:W-:Y:S02]  /*70d0*/  F2FP.F16.E4M3.UNPACK_B R20, R25.reuse ;  /* 0x00000019ff14723e */ /* 0x080fe400020006ff */
[----:B------:R-:W-:Y:S01]  /*70e0*/  LOP3.LUT R21, R21, 0xff000000, R8, 0xf8, !PT ;  /* 0xff00000015157812 */ /* 0x000fe200078ef808 */
[----:B------:R-:W-:Y:S01]  /*70f0*/  HADD2.F32 R14, -RZ, R12.H1_H1 ;  /* 0x3000000cff0e7230 */ /* 0x000fe20000004100 */
[----:B------:R-:W-:Y:S01]  /*7100*/  LOP3.LUT R13, R13, 0xff000000, R10, 0xf8, !PT ;  /* 0xff0000000d0d7812 */ /* 0x000fe200078ef80a */
[--C-:B------:R-:W-:Y:S01]  /*7110*/  HADD2.F32 R24, -RZ, R20.reuse.H1_H1 ;  /* 0x30000014ff187230 */ /* 0x100fe20000004100 */
[----:B------:R-:W-:Y:S01]  /*7120*/  F2FP.F16.E4M3.UNPACK_B R25, R25.H1 ;  /* 0x00000019ff19723e */ /* 0x000fe200030006ff */
[----:B------:R-:W-:Y:S01]  /*7130*/  HADD2.F32 R20, -RZ, R20.H0_H0 ;  /* 0x20000014ff147230 */ /* 0x000fe20000004100 */
[-C--:B0-----:R-:W-:Y:S01]  /*7140*/  F2FP.F16.E4M3.UNPACK_B R3, R6.reuse.H1 ;  /* 0x00000006ff03723e */ /* 0x081fe200030006ff */
[----:B------:R-:W-:Y:S01]  /*7150*/  HADD2.F32 R12, -RZ, R12.H0_H0 ;  /* 0x2000000cff0c7230 */ /* 0x000fe20000004100 */
[----:B------:R-:W-:-:S02]  /*7160*/  F2FP.F16.E4M3.UNPACK_B R6, R6 ;  /* 0x00000006ff06723e */ /* 0x000fc400020006ff */
[-C--:B------:R-:W-:Y:S01]  /*7170*/  F2FP.F16.E4M3.UNPACK_B R10, R7.reuse ;  /* 0x00000007ff0a723e */ /* 0x080fe200020006ff */
[--C-:B------:R-:W-:Y:S01]  /*7180*/  HADD2.F32 R8, -RZ, R3.reuse.H1_H1 ;  /* 0x30000003ff087230 */ /* 0x100fe20000004100 */
[----:B------:R-:W-:Y:S01]  /*7190*/  F2FP.F16.E4M3.UNPACK_B R11, R7.H1 ;  /* 0x00000007ff0b723e */ /* 0x000fe200030006ff */
[----:B------:R-:W-:Y:S01]  /*71a0*/  HADD2.F32 R9, -RZ, R3.H0_H0 ;  /* 0x20000003ff097230 */ /* 0x000fe20000004100 */
[-C--:B------:R-:W-:Y:S02]  /*71b0*/  F2FP.F16.E4M3.UNPACK_B R7, R5.reuse ;  /* 0x00000005ff07723e */ /* 0x080fe400020006ff */
[C---:B------:R-:W-:Y:S01]  /*71c0*/  FMUL.FTZ R26, R8.reuse, R24 ;  /* 0x00000018081a7220 */ /* 0x040fe20000410000 */
[-C--:B------:R-:W-:Y:S01]  /*71d0*/  FMUL.FTZ R27, R8, R14.reuse ;  /* 0x0000000e081b7220 */ /* 0x080fe20000410000 */
[----:B------:R-:W-:Y:S01]  /*71e0*/  F2FP.F16.E4M3.UNPACK_B R8, R5.H1 ;  /* 0x00000005ff08723e */ /* 0x000fe200030006ff */
[--C-:B------:R-:W-:Y:S02]  /*71f0*/  HADD2.F32 R5, -RZ, R6.reuse.H1_H1 ;  /* 0x30000006ff057230 */ /* 0x100fe40000004100 */
[C---:B------:R-:W-:Y:S01]  /*7200*/  FFMA.FTZ R29, R9.reuse, R14, -R26 ;  /* 0x0000000e091d7223 */ /* 0x040fe2000001081a */
[----:B------:R-:W-:Y:S01]  /*7210*/  FFMA.FTZ R30, R9, R24, R27 ;  /* 0x00000018091e7223 */ /* 0x000fe2000001001b */
[----:B------:R-:W-:Y:S01]  /*7220*/  HADD2.F32 R6, -RZ, R6.H0_H0 ;  /* 0x20000006ff067230 */ /* 0x000fe20000004100 */
[----:B------:R-:W-:Y:S01]  /*7230*/  F2FP.F16.E4M3.UNPACK_B R15, R15.H1 ;  /* 0x0000000fff0f723e */ /* 0x000fe200030006ff */
[C---:B------:R-:W-:Y:S01]  /*7240*/  FMUL.FTZ R9, R5.reuse, R20 ;  /* 0x0000001405097220 */ /* 0x040fe20000410000 */
[----:B------:R-:W-:Y:S01]  /*7250*/  FMUL.FTZ R27, R5, R12 ;  /* 0x0000000c051b7220 */ /* 0x000fe20000410000 */
[----:B------:R-:W-:Y:S01]  /*7260*/  HADD2.F32 R14, -RZ, R25.H0_H0 ;  /* 0x20000019ff0e7230 */ /* 0x000fe20000004100 */
[----:B------:R-:W-:Y:S01]  /*7270*/  F2FP.F16.E4M3.UNPACK_B R3, R4 ;  /* 0x00000004ff03723e */ /* 0x000fe200020006ff */
[----:B------:R-:W-:-:S02]  /*7280*/  HADD2.F32 R5, -RZ, R10.H1_H1 ;  /* 0x3000000aff057230 */ /* 0x000fc40000004100 */
[C---:B------:R-:W-:Y:S01]  /*7290*/  FFMA.FTZ R26, R6.reuse, R12, -R9 ;  /* 0x0000000c061a7223 */ /* 0x040fe20000010809 */
[----:B------:R-:W-:Y:S02]  /*72a0*/  HADD2.F32 R9, -RZ, R15.H0_H0 ;  /* 0x2000000fff097230 */ /* 0x000fe40000004100 */
[----:B------:R-:W-:Y:S01]  /*72b0*/  FFMA.FTZ R27, R6, R20, R27 ;  /* 0x00000014061b7223 */ /* 0x000fe2000001001b */
[----:B------:R-:W-:Y:S02]  /*72c0*/  HADD2.F32 R10, -RZ, R10.H0_H0 ;  /* 0x2000000aff0a7230 */ /* 0x000fe40000004100 */
[C---:B------:R-:W-:Y:S01]  /*72d0*/  FMUL.FTZ R31, R5.reuse, R14 ;  /* 0x0000000e051f7220 */ /* 0x040fe20000410000 */
[----:B------:R-:W-:Y:S02]  /*72e0*/  HADD2.F32 R6, -RZ, R11.H1_H1 ;  /* 0x3000000bff067230 */ /* 0x000fe40000004100 */
[----:B------:R-:W-:Y:S01]  /*72f0*/  FMUL.FTZ R5, R5, R9 ;  /* 0x0000000905057220 */ /* 0x000fe20000410000 */
[----:B------:R-:W-:-:S02]  /*7300*/  HADD2.F32 R15, -RZ, R15.H1_H1 ;  /* 0x3000000fff0f7230 */ /* 0x000fc40000004100 */
[C---:B------:R-:W-:Y:S01]  /*7310*/  FFMA.FTZ R31, R10.reuse, R9, -R31 ;  /* 0x000000090a1f7223 */ /* 0x040fe2000001081f */
[----:B------:R-:W-:Y:S02]  /*7320*/  HADD2.F32 R25, -RZ, R25.H1_H1 ;  /* 0x30000019ff197230 */ /* 0x000fe40000004100 */
[----:B------:R-:W-:Y:S01]  /*7330*/  FFMA.FTZ R32, R10, R14, R5 ;  /* 0x0000000e0a207223 */ /* 0x000fe20000010005 */
[----:B------:R-:W-:Y:S01]  /*7340*/  HADD2.F32 R11, -RZ, R11.H0_H0 ;  /* 0x2000000bff0b7230 */ /* 0x000fe20000004100 */
[----:B------:R-:W-:Y:S01]  /*7350*/  F2FP.F16.E4M3.UNPACK_B R5, R13 ;  /* 0x0000000dff05723e */ /* 0x000fe200020006ff */
[C---:B------:R-:W-:Y:S01]  /*7360*/  FMUL.FTZ R10, R6.reuse, R15 ;  /* 0x0000000f060a7220 */ /* 0x040fe20000410000 */
[----:B------:R-:W-:Y:S01]  /*7370*/  F2FP.F16.E4M3.UNPACK_B R4, R4.H1 ;  /* 0x00000004ff04723e */ /* 0x000fe200030006ff */
[----:B------:R-:W-:Y:S01]  /*7380*/  FMUL.FTZ R20, R6, R25 ;  /* 0x0000001906147220 */ /* 0x000fe20000410000 */
[----:B------:R-:W-:Y:S01]  /*7390*/  F2FP.F16.E4M3.UNPACK_B R12, R21 ;  /* 0x00000015ff0c723e */ /* 0x000fe200020006ff */
[----:B------:R-:W-:Y:S01]  /*73a0*/  FFMA.FTZ R34, R11, R25, R10 ;  /* 0x000000190b227223 */ /* 0x000fe2000001000a */
[----:B------:R-:W-:-:S02]  /*73b0*/  HADD2.F32 R10, -RZ, R5.H1_H1 ;  /* 0x30000005ff0a7230 */ /* 0x000fc40000004100 */
[----:B------:R-:W-:Y:S01]  /*73c0*/  FFMA.FTZ R33, R11, R15, -R20 ;  /* 0x0000000f0b217223 */ /* 0x000fe20000010814 */
[----:B------:R-:W-:Y:S01]  /*73d0*/  HADD2.F32 R9, -RZ, R5.H0_H0 ;  /* 0x20000005ff097230 */ /* 0x000fe20000004100 */
[----:B------:R-:W-:Y:S01]  /*73e0*/  F2FP.F16.E4M3.UNPACK_B R13, R13.H1 ;  /* 0x0000000dff0d723e */ /* 0x000fe200030006ff */
[----:B------:R-:W-:Y:S01]  /*73f0*/  HADD2.F32 R14, -RZ, R12.H1_H1 ;  /* 0x3000000cff0e7230 */ /* 0x000fe20000004100 */
[----:B------:R-:W-:Y:S01]  /*7400*/  F2FP.F16.E4M3.UNPACK_B R21, R21.H1 ;  /* 0x00000015ff15723e */ /* 0x000fe200030006ff */
[--C-:B------:R-:W-:Y:S02]  /*7410*/  HADD2.F32 R6, -RZ, R4.reuse.H1_H1 ;  /* 0x30000004ff067230 */ /* 0x100fe40000004100 */
[----:B------:R-:W-:Y:S02]  /*7420*/  HADD2.F32 R5, -RZ, R4.H0_H0 ;  /* 0x20000004ff057230 */ /* 0x000fe40000004100 */
[----:B------:R-:W-:Y:S02]  /*7430*/  HADD2.F32 R12, -RZ, R12.H0_H0 ;  /* 0x2000000cff0c7230 */ /* 0x000fe40000004100 */
[----:B------:R-:W-:Y:S01]  /*7440*/  FMUL.FTZ R20, R6, R14 ;  /* 0x0000000e06147220 */ /* 0x000fe20000410000 */
[----:B------:R-:W-:-:S02]  /*7450*/  HADD2.F32 R4, -RZ, R3.H1_H1 ;  /* 0x30000003ff047230 */ /* 0x000fc40000004100 */
[-C--:B------:R-:W-:Y:S01]  /*7460*/  FMUL.FTZ R24, R6, R10.reuse ;  /* 0x0000000a06187220 */ /* 0x080fe20000410000 */
[----:B------:R-:W-:Y:S02]  /*7470*/  HADD2.F32 R3, -RZ, R3.H0_H0 ;  /* 0x20000003ff037230 */ /* 0x000fe40000004100 */
[C---:B------:R-:W-:Y:S01]  /*7480*/  FFMA.FTZ R20, R5.reuse, R10, -R20 ;  /* 0x0000000a05147223 */ /* 0x040fe20000010814 */
[----:B------:R-:W-:Y:S02]  /*7490*/  HADD2.F32 R10, -RZ, R21.H0_H0 ;  /* 0x20000015ff0a7230 */ /* 0x000fe40000004100 */
[C---:B------:R-:W-:Y:S01]  /*74a0*/  FMUL.FTZ R6, R4.reuse, R12 ;  /* 0x0000000c04067220 */ /* 0x040fe20000410000 */
[-C--:B------:R-:W-:Y:S01]  /*74b0*/  FMUL.FTZ R15, R4, R9.reuse ;  /* 0x00000009040f7220 */ /* 0x080fe20000410000 */
[----:B------:R-:W-:Y:S01]  /*74c0*/  FFMA.FTZ R25, R5, R14, R24 ;  /* 0x0000000e05197223 */ /* 0x000fe20000010018 */
[----:B------:R-:W-:Y:S02]  /*74d0*/  HADD2.F32 R5, -RZ, R13.H1_H1 ;  /* 0x3000000dff057230 */ /* 0x000fe40000004100 */
[----:B------:R-:W-:Y:S01]  /*74e0*/  FFMA.FTZ R11, R3, R9, -R6 ;  /* 0x00000009030b7223 */ /* 0x000fe20000010806 */
[----:B------:R-:W-:-:S02]  /*74f0*/  HADD2.F32 R9, -RZ, R21.H1_H1 ;  /* 0x30000015ff097230 */ /* 0x000fc40000004100 */
[----:B------:R-:W-:Y:S01]  /*7500*/  FFMA.FTZ R12, R3, R12, R15 ;  /* 0x0000000c030c7223 */ /* 0x000fe2000001000f */
[--C-:B------:R-:W-:Y:S02]  /*7510*/  HADD2.F32 R4, -RZ, R8.reuse.H1_H1 ;  /* 0x30000008ff047230 */ /* 0x100fe40000004100 */
[----:B------:R-:W-:Y:S02]  /*7520*/  HADD2.F32 R3, -RZ, R7.H1_H1 ;  /* 0x30000007ff037230 */ /* 0x000fe40000004100 */
[----:B------:R-:W-:Y:S02]  /*7530*/  HADD2.F32 R6, -RZ, R13.H0_H0 ;  /* 0x2000000dff067230 */ /* 0x000fe40000004100 */
[C---:B------:R-:W-:Y:S01]  /*7540*/  FMUL.FTZ R13, R4.reuse, R9 ;  /* 0x00000009040d7220 */ /* 0x040fe20000410000 */
[----:B------:R-:W-:Y:S02]  /*7550*/  HADD2.F32 R8, -RZ, R8.H0_H0 ;  /* 0x20000008ff087230 */ /* 0x000fe40000004100 */
[----:B------:R-:W-:Y:S01]  /*7560*/  FMUL.FTZ R14, R4, R5 ;  /* 0x00000005040e7220 */ /* 0x000fe20000410000 */
[----:B------:R-:W-:-:S02]  /*7570*/  HADD2.F32 R7, -RZ, R7.H0_H0 ;  /* 0x20000007ff077230 */ /* 0x000fc40000004100 */
[C---:B------:R-:W-:Y:S01]  /*7580*/  FMUL.FTZ R4, R3.reuse, R10 ;  /* 0x0000000a03047220 */ /* 0x040fe20000410000 */
[-C--:B------:R-:W-:Y:S01]  /*7590*/  FMUL.FTZ R3, R3, R6.reuse ;  /* 0x0000000603037220 */ /* 0x080fe20000410000 */
[C---:B------:R-:W-:Y:S01]  /*75a0*/  FFMA.FTZ R13, R8.reuse, R5, -R13 ;  /* 0x00000005080d7223 */ /* 0x040fe2000001080d */
[----:B------:R-:W-:Y:S01]  /*75b0*/  FFMA.FTZ R14, R8, R9, R14 ;  /* 0x00000009080e7223 */ /* 0x000fe2000001000e */
[C---:B------:R-:W-:Y:S01]  /*75c0*/  FFMA.FTZ R5, R7.reuse, R6, -R4 ;  /* 0x0000000607057223 */ /* 0x040fe20000010804 */
[----:B------:R-:W-:Y:S01]  /*75d0*/  FFMA.FTZ R10, R7, R10, R3 ;  /* 0x0000000a070a7223 */ /* 0x000fe20000010003 */
[----:B------:R-:W-:Y:S02]  /*75e0*/  F2FP.SATFINITE.E4M3.F32.PACK_AB_MERGE_C R6, R30, R29, RZ ;  /* 0x0000001d1e06723e */ /* 0x000fe400048070ff */
[----:B------:R-:W-:Y:S02]  /*75f0*/  F2FP.SATFINITE.E4M3.F32.PACK_AB_MERGE_C R7, R34, R33, RZ ;  /* 0x000000212207723e */ /* 0x000fe400048070ff */
[----:B------:R-:W-:-:S02]  /*7600*/  F2FP.SATFINITE.E4M3.F32.PACK_AB_MERGE_C R4, R25, R20, RZ ;  /* 0x000000141904723e */ /* 0x000fc400048070ff */
[----:B------:R-:W-:Y:S02]  /*7610*/  F2FP.SATFINITE.E4M3.F32.PACK_AB_MERGE_C R13, R14, R13, RZ ;  /* 0x0000000d0e0d723e */ /* 0x000fe400048070ff */
[----:B------:R-:W-:Y:S02]  /*7620*/  F2FP.SATFINITE.E4M3.F32.PACK_AB_MERGE_C R6, R27, R26, R6 ;  /* 0x0000001a1b06723e */ /* 0x000fe40004807006 */
[----:B------:R-:W-:Y:S02]  /*7630*/  F2FP.SATFINITE.E4M3.F32.PACK_AB_MERGE_C R7, R32, R31, R7 ;  /* 0x0000001f2007723e */ /* 0x000fe40004807007 */
[----:B------:R-:W-:Y:S02]  /*7640*/  F2FP.SATFINITE.E4M3.F32.PACK_AB_MERGE_C R4, R12, R11, R4 ;  /* 0x0000000b0c04723e */ /* 0x000fe40004807004 */
[----:B------:R-:W-:-:S05]  /*7650*/  F2FP.SATFINITE.E4M3.F32.PACK_AB_MERGE_C R5, R10, R5, R13 ;  /* 0x000000050a05723e */ /* 0x000fca000480700d */
[----:B------:R2:W-:Y:S01]  /*7660*/  STS.128 [R0+0xb000], R4 ;  /* 0x00b0000400007388 */ /* 0x0005e20000000c00 */
[----:B------:R-:W-:Y:S05]  /*7670*/  BRA `(.L_x_1464) ;  /* 0x0000001400147947 */ /* 0x000fea0003800000 */
.L_x_1458:
[----:B------:R-:W0:Y:S01]  /*7680*/  LDC R20, c[0x0][0x448] ;  /* 0x00011200ff147b82 */ /* 0x000e220000000800 */
[----:B------:R-:W-:Y:S01]  /*7690*/  IMAD.MOV.U32 R6, RZ, RZ, R26 ;  /* 0x000000ffff067224 */ /* 0x000fe200078e001a */
[----:B------:R-:W-:Y:S01]  /*76a0*/  ULDC.64 UR4, c[0x0][0x3f8] ;  /* 0x0000fe0000047ab9 */ /* 0x000fe20000000a00 */
[----:B------:R-:W-:Y:S01]  /*76b0*/  IMAD.MOV.U32 R7, RZ, RZ, R29 ;  /* 0x000000ffff077224 */ /* 0x000fe200078e001d */
[----:B------:R-:W-:Y:S01]  /*76c0*/  ULDC.64 UR6, c[0x0][0x408] ;  /* 0x0001020000067ab9 */ /* 0x000fe20000000a00 */
[----:B------:R-:W-:Y:S01]  /*76d0*/  IMAD.MOV.U32 R8, RZ, RZ, R30 ;  /* 0x000000ffff087224 */ /* 0x000fe200078e001e */
[----:B------:R-:W-:Y:S01]  /*76e0*/  ULDC.64 UR8, c[0x0][0x400] ;  /* 0x0001000000087ab9 */ /* 0x000fe20000000a00 */
        /* <DEDUP_REMOVED lines=9> */
[----:B------:R-:W-:Y:S02]  /*7780*/  IMAD R4, R0, UR4, RZ ;  /* 0x0000000400047c24 */ /* 0x000fe4000f8e02ff */
[----:B------:R-:W-:-:S04]  /*7790*/  IMAD.WIDE.U32 R8, R3, UR6, R8 ;  /* 0x0000000603087c25 */ /* 0x000fc8000f8e0008 */
[----:B------:R-:W-:Y:S02]  /*77a0*/  IMAD R0, R0, UR6, RZ ;  /* 0x0000000600007c24 */ /* 0x000fe4000f8e02ff */
[C---:B------:R-:W-:Y:S01]  /*77b0*/  IMAD R13, R3.reuse, UR5, R4 ;  /* 0x00000005030d7c24 */ /* 0x040fe2000f8e0204 */
[----:B------:R-:W-:Y:S01]  /*77c0*/  ULDC.64 UR4, c[0x0][0x3e8] ;  /* 0x0000fa0000047ab9 */ /* 0x000fe20000000a00 */
[----:B------:R-:W-:Y:S01]  /*77d0*/  IMAD R3, R3, UR7, R0 ;  /* 0x0000000703037c24 */ /* 0x000fe2000f8e0200 */
[----:B------:R-:W-:Y:S01]  /*77e0*/  IADD3 R5, P0, R6, UR4, RZ ;  /* 0x0000000406057c10 */ /* 0x000fe2000ff1e0ff */
[----:B------:R-:W-:Y:S01]  /*77f0*/  UMOV UR4, 0xffffffff ;  /* 0xffffffff00047882 */ /* 0x000fe20000000000 */
[----:B------:R-:W-:Y:S02]  /*7800*/  IADD3 R0, P1, R8, UR8, RZ ;  /* 0x0000000808007c10 */ /* 0x000fe4000ff3e0ff */
[----:B------:R-:W-:Y:S02]  /*7810*/  IADD3.X R13, R7, UR5, R13, P0, !PT ;  /* 0x00000005070d7c10 */ /* 0x000fe400087fe40d */
[----:B------:R-:W-:Y:S01]  /*7820*/  IADD3.X R7, R9, UR9, R3, P1, !PT ;  /* 0x0000000909077c10 */ /* 0x000fe20008ffe403 */
[----:B------:R-:W-:Y:S08]  /*7830*/  BRA.DIV UR4, `(.L_x_1467) ;  /* 0x000001d204dc7947 */ /* 0x000ff0000b800000 */
[----:B------:R0:W1:Y:S04]  /*7840*/  SHFL.IDX PT, R3, R13, RZ, 0x1e1f ;  /* 0x001e1fff0d037589 */ /* 0x00006800000e0000 */
[----:B------:R-:W2:Y:S04]  /*7850*/  SHFL.IDX PT, R5, R5, RZ, 0x1e1f ;  /* 0x001e1fff05057589 */ /* 0x000ea800000e0000 */
[----:B------:R-:W3:Y:S04]  /*7860*/  SHFL.IDX PT, R7, R7, RZ, 0x1e1f ;  /* 0x001e1fff07077589 */ /* 0x000ee800000e0000 */
[----:B------:R0:W4:Y:S02]  /*7870*/  SHFL.IDX PT, R14, R0, RZ, 0x1e1f ;  /* 0x001e1fff000e7589 */ /* 0x00012400000e0000 */
.L_x_1748:
[----:B0-----:R-:W5:Y:S01]  /*7880*/  LDL R0, [R1+0x10] ;  /* 0x0000100001007983 */ /* 0x001f620000100800 */
[----:B------:R-:W0:Y:S03]  /*7890*/  LDC R29, c[0x0][0x3f4] ;  /* 0x0000fd00ff1d7b82 */ /* 0x000e260000000800 */
[----:B------:R-:W2:Y:S01]  /*78a0*/  LDL R4, [R1+0x58] ;  /* 0x0000580001047983 */ /* 0x000ea20000100800 */
[----:B------:R-:W-:Y:S01]  /*78b0*/  BSSY B1, `(.L_x_1468) ;  /* 0x0000016000017945 */ /* 0x000fe20003800000 */
[----:B------:R-:W-:Y:S02]  /*78c0*/  CS2R R24, SRZ ;  /* 0x0000000000187805 */ /* 0x000fe4000001ff00 */
[----:B------:R-:W-:Y:S02]  /*78d0*/  CS2R R26, SRZ ;  /* 0x00000000001a7805 */ /* 0x000fe4000001ff00 */
[----:B------:R-:W-:Y:S01]  /*78e0*/  CS2R R8, SRZ ;  /* 0x0000000000087805 */ /* 0x000fe2000001ff00 */
[----:B-----5:R-:W-:Y:S01]  /*78f0*/  IMAD R21, R0, R20, RZ ;  /* 0x0000001400157224 */ /* 0x020fe200078e02ff */
[----:B--2---:R-:W-:-:S04]  /*7900*/  LEA.HI R0, R4, R4, RZ, 0x1 ;  /* 0x0000000404007211 */ /* 0x004fc800078f08ff */
[----:B------:R-:W-:Y:S02]  /*7910*/  ISETP.GE.AND P0, PT, R10, R21, PT ;  /* 0x000000150a00720c */ /* 0x000fe40003f06270 */
[----:B------:R-:W-:Y:S02]  /*7920*/  CS2R R10, SRZ ;  /* 0x00000000000a7805 */ /* 0x000fe4000001ff00 */
[----:B------:R-:W-:-:S05]  /*7930*/  LOP3.LUT R0, R0, 0xfffffffe, RZ, 0xc0, !PT ;  /* 0xfffffffe00007812 */ /* 0x000fca00078ec0ff */
[----:B------:R-:W-:-:S05]  /*7940*/  IMAD.IADD R0, R4, 0x1, -R0 ;  /* 0x0000000104007824 */ /* 0x000fca00078e0a00 */
[----:B------:R-:W-:Y:S01]  /*7950*/  SHF.L.U32 R13, R0, 0x1f, RZ ;  /* 0x0000001f000d7819 */ /* 0x000fe200000006ff */
[----:B0-----:R-:W-:Y:S06]  /*7960*/  @P0 BRA `(.L_x_1469) ;  /* 0x0000000000280947 */ /* 0x001fec0003800000 */
[----:B------:R-:W-:Y:S01]  /*7970*/  ULDC UR4, c[0x0][0x3f4] ;  /* 0x0000fd0000047ab9 */ /* 0x000fe20000000800 */
[C---:B------:R-:W-:Y:S02]  /*7980*/  IADD3 R4, P0, R18.reuse, R5, RZ ;  /* 0x0000000512047210 */ /* 0x040fe40007f1e0ff */
[----:B------:R-:W-:Y:S02]  /*7990*/  CS2R R24, SRZ ;  /* 0x0000000000187805 */ /* 0x000fe4000001ff00 */
[C---:B------:R-:W-:Y:S02]  /*79a0*/  ISETP.GE.AND P2, PT, R18.reuse, UR4, PT ;  /* 0x0000000412007c0c */ /* 0x040fe4000bf46270 */
[----:B----4-:R-:W-:Y:S01]  /*79b0*/  IADD3 R14, P1, R18, R14, RZ ;  /* 0x0000000e120e7210 */ /* 0x010fe20007f3e0ff */
[----:B-1----:R-:W-:-:S04]  /*79c0*/  IMAD.X R5, R3, 0x1, R19, P0 ;  /* 0x0000000103057824 */ /* 0x002fc800000e0613 */
[----:B---3--:R-:W-:-:S06]  /*79d0*/  IMAD.X R15, R7, 0x1, R19, P1 ;  /* 0x00000001070f7824 */ /* 0x008fcc00008e0613 */
[----:B------:R-:W-:Y:S05]  /*79e0*/  @P2 BRA `(.L_x_1469) ;  /* 0x0000000000082947 */ /* 0x000fea0003800000 */
[----:B------:R0:W5:Y:S04]  /*79f0*/  LD.E.128 R24, desc[UR44][R4.64] ;  /* 0x0000002c04187980 */ /* 0x000168000c101d00 */
[----:B------:R0:W5:Y:S02]  /*7a00*/  LD.E.128 R8, desc[UR44][R14.64] ;  /* 0x0000002c0e087980 */ /* 0x000164000c101d00 */
.L_x_1469:
[----:B------:R-:W-:Y:S05]  /*7a10*/  BSYNC B1 ;  /* 0x0000000000017941 */ /* 0x000fea0003800000 */
.L_x_1468:
[----:B------:R-:W2:Y:S01]  /*7a20*/  LDL.LU R0, [R1+0x4] ;  /* 0x0000040001007983 */ /* 0x000ea20000300800 */
[----:B------:R-:W3:Y:S01]  /*7a30*/  SYNCS.PHASECHK.TRANS64.TRYWAIT P1, [R22+URZ+0x13200], R13 ;  /* 0x0132000d160075a7 */ /* 0x000ee2000802017f */
[----:B-1----:R-:W0:Y:S01]  /*7a40*/  S2R R3, SR_TID.X ;  /* 0x0000000000037919 */ /* 0x002e220000002100 */
[----:B------:R-:W-:Y:S01]  /*7a50*/  ISETP.GE.AND P0, PT, R18, R29, PT ;  /* 0x0000001d1200720c */ /* 0x000fe20003f06270 */
[----:B------:R-:W-:Y:S01]  /*7a60*/  BSSY B1, `(.L_x_1470) ;  /* 0x0000009000017945 */ /* 0x000fe20003800000 */
[C---:B0-----:R-:W-:Y:S02]  /*7a70*/  VIADD R4, R3.reuse, 0xffffff80 ;  /* 0xffffff8003047836 */ /* 0x041fe40000000000 */
[----:B------:R-:W-:-:S05]  /*7a80*/  VIADD R3, R3, 0xffffff80 ;  /* 0xffffff8003037836 */ /* 0x000fca0000000000 */
[----:B------:R-:W-:-:S04]  /*7a90*/  LEA.HI R3, R3, R4, RZ, 0x1 ;  /* 0x0000000403037211 */ /* 0x000fc800078f08ff */
[----:B------:R-:W-:Y:S01]  /*7aa0*/  SHF.R.S32.HI R3, RZ, 0x1, R3 ;  /* 0x00000001ff037819 */ /* 0x000fe20000011403 */
[----:B--2---:R-:W-:-:S05]  /*7ab0*/  IMAD R0, R0, -0xc0, R21 ;  /* 0xffffff4000007824 */ /* 0x004fca00078e0215 */
[----:B------:R-:W-:-:S04]  /*7ac0*/  VIMNMX R0, R0, 0xc0, PT ;  /* 0x000000c000007848 */ /* 0x000fc80003fe0100 */
[----:B------:R-:W-:Y:S01]  /*7ad0*/  ISETP.GE.OR P0, PT, R3, R0, P0 ;  /* 0x000000000300720c */ /* 0x000fe20000706670 */
[----:B---3--:R-:W-:-:S12]  /*7ae0*/  @!P1 BRA `(.L_x_1471) ;  /* 0x000001d0009c9947 */ /* 0x008fd80003800000 */
.L_x_1749:
[----:B------:R-:W-:Y:S05]  /*7af0*/  BSYNC B1 ;  /* 0x0000000000017941 */ /* 0x000fea0003800000 */
.L_x_1470:
[----:B------:R-:W-:Y:S05]  /*7b00*/  @P0 BRA `(.L_x_1464) ;  /* 0x0000000c00f00947 */ /* 0x000fea0003800000 */
[----:B----4-:R-:W0:Y:S04]  /*7b10*/  LDL R14, [R1+0x48] ;  /* 0x00004800010e7983 */ /* 0x010e280000100800 */
[----:B------:R-:W2:Y:S04]  /*7b20*/  LDL R31, [R1+0x4c] ;  /* 0x00004c00011f7983 */ /* 0x000ea80000100800 */
[----:B------:R-:W3:Y:S01]  /*7b30*/  LDL R51, [R1+0x5c] ;  /* 0x00005c0001337983 */ /* 0x000ee20000100800 */
[----:B-----5:R-:W-:Y:S02]  /*7b40*/  SHF.R.U32.HI R0, RZ, 0x8, R24 ;  /* 0x00000008ff007819 */ /* 0x020fe40000011618 */
[----:B------:R-:W-:-:S02]  /*7b50*/  SHF.R.U32.HI R4, RZ, 0x8, R25 ;  /* 0x00000008ff047819 */ /* 0x000fc40000011619 */
[----:B------:R-:W-:Y:S02]  /*7b60*/  LOP3.LUT R3, R24, 0xff, RZ, 0xc0, !PT ;  /* 0x000000ff18037812 */ /* 0x000fe400078ec0ff */
[----:B------:R-:W-:Y:S02]  /*7b70*/  LOP3.LUT R0, R0, 0xff, RZ, 0xc0, !PT ;  /* 0x000000ff00007812 */ /* 0x000fe400078ec0ff */
[----:B------:R-:W-:Y:S02]  /*7b80*/  LOP3.LUT R5, R25, 0xff, RZ, 0xc0, !PT ;  /* 0x000000ff19057812 */ /* 0x000fe400078ec0ff */
[----:B------:R-:W-:Y:S02]  /*7b90*/  LOP3.LUT R4, R4, 0xff, RZ, 0xc0, !PT ;  /* 0x000000ff04047812 */ /* 0x000fe400078ec0ff */
[----:B------:R-:W-:Y:S01]  /*7ba0*/  PRMT R20, R0, 0x7604, R3 ;  /* 0x0000760400147816 */ /* 0x000fe20000000003 */
[----:B------:R-:W-:Y:S01]  /*7bb0*/  IMAD.IADD R0, R18, 0x1, R29 ;  /* 0x0000000112007824 */ /* 0x000fe200078e021d */
[----:B------:R-:W-:-:S02]  /*7bc0*/  SHF.R.U32.HI R3, RZ, 0x8, R26 ;  /* 0x00000008ff037819 */ /* 0x000fc4000001161a */
[----:B------:R-:W-:Y:S02]  /*7bd0*/  PRMT R30, R4, 0x7604, R5 ;  /* 0x00007604041e7816 */ /* 0x000fe40000000005 */
[----:B------:R-:W-:Y:S02]  /*7be0*/  LOP3.LUT R4, R26, 0xff, RZ, 0xc0, !PT ;  /* 0x000000ff1a047812 */ /* 0x000fe400078ec0ff */
[----:B------:R-:W-:Y:S02]  /*7bf0*/  LOP3.LUT R3, R3, 0xff, RZ, 0xc0, !PT ;  /* 0x000000ff03037812 */ /* 0x000fe400078ec0ff */
[----:B------:R-:W-:Y:S02]  /*7c00*/  SHF.R.U32.HI R7, RZ, 0x8, R8 ;  /* 0x00000008ff077819 */ /* 0x000fe40000011608 */
[----:B------:R-:W-:Y:S02]  /*7c10*/  PRMT R32, R3, 0x7604, R4 ;  /* 0x0000760403207816 */ /* 0x000fe40000000004 */
[----:B------:R-:W-:-:S02]  /*7c20*/  LOP3.LUT R12, R8, 0xff, RZ, 0xc0, !PT ;  /* 0x000000ff080c7812 */ /* 0x000fc400078ec0ff */
[----:B------:R-:W-:Y:S02]  /*7c30*/  LOP3.LUT R7, R7, 0xff, RZ, 0xc0, !PT ;  /* 0x000000ff07077812 */ /* 0x000fe400078ec0ff */
[----:B------:R-:W-:Y:S02]  /*7c40*/  SHF.R.U32.HI R5, RZ, 0x8, R27 ;  /* 0x00000008ff057819 */ /* 0x000fe4000001161b */
[----:B------:R-:W-:Y:S02]  /*7c50*/  PRMT R35, R7, 0x7604, R12 ;  /* 0x0000760407237816 */ /* 0x000fe4000000000c */
[----:B------:R-:W-:Y:S02]  /*7c60*/  SHF.R.U32.HI R12, RZ, 0x8, R10 ;  /* 0x00000008ff0c7819 */ /* 0x000fe4000001160a */
[----:B------:R-:W-:Y:S02]  /*7c70*/  LOP3.LUT R15, R10, 0xff, RZ, 0xc0, !PT ;  /* 0x000000ff0a0f7812 */ /* 0x000fe400078ec0ff */
[----:B------:R-:W-:-:S02]  /*7c80*/  LOP3.LUT R12, R12, 0xff, RZ, 0xc0, !PT ;  /* 0x000000ff0c0c7812 */ /* 0x000fc400078ec0ff */
[----:B------:R-:W-:Y:S02]  /*7c90*/  LOP3.LUT R21, R11, 0xff, RZ, 0xc0, !PT ;  /* 0x000000ff0b157812 */ /* 0x000fe400078ec0ff */
[----:B------:R-:W-:Y:S02]  /*7ca0*/  LOP3.LUT R6, R27, 0xff, RZ, 0xc0, !PT ;  /* 0x000000ff1b067812 */ /* 0x000fe400078ec0ff */
[----:B------:R-:W-:Y:S02]  /*7cb0*/  LOP3.LUT R5, R5, 0xff, RZ, 0xc0, !PT ;  /* 0x000000ff05057812 */ /* 0x000fe400078ec0ff */
[----:B------:R-:W-:Y:S02]  /*7cc0*/  PRMT R37, R12, 0x7604, R15 ;  /* 0x000076040c257816 */ /* 0x000fe4000000000f */
[----:B------:R-:W-:Y:S02]  /*7cd0*/  PRMT R34, R5, 0x7604, R6 ;  /* 0x0000760405227816 */ /* 0x000fe40000000006 */
[----:B------:R-:W-:-:S02]  /*7ce0*/  SHF.R.U32.HI R29, RZ, 0x10, R26 ;  /* 0x00000010ff1d7819 */ /* 0x000fc4000001161a */
[----:B------:R-:W-:-:S04]  /*7cf0*/  SHF.R.U32.HI R33, RZ, 0x10, R27 ;  /* 0x00000010ff217819 */ /* 0x000fc8000001161b */
[----:B------:R-:W-:-:S04]  /*7d00*/  LOP3.LUT R33, R33, 0xff, RZ, 0xc0, !PT ;  /* 0x000000ff21217812 */ /* 0x000fc800078ec0ff */
[----:B------:R-:W-:Y:S02]  /*7d10*/  PRMT R33, R33, 0x7054, R34 ;  /* 0x0000705421217816 */ /* 0x000fe40000000022 */
[----:B0-----:R-:W-:Y:S02]  /*7d20*/  SHF.R.U32.HI R13, RZ, 0x3, R14 ;  /* 0x00000003ff0d7819 */ /* 0x001fe4000001160e */
[----:B------:R-:W-:Y:S02]  /*7d30*/  LOP3.LUT R0, R14, 0x30, R0, 0xf8, !PT ;  /* 0x000000300e007812 */ /* 0x000fe400078ef800 */
[----:B------:R-:W-:Y:S02]  /*7d40*/  SHF.R.U32.HI R14, RZ, 0x8, R11 ;  /* 0x00000008ff0e7819 */ /* 0x000fe4000001160b */
[----:B------:R-:W-:Y:S02]  /*7d50*/  LOP3.LUT R3, R0, R13, RZ, 0x3c, !PT ;  /* 0x0000000d00037212 */ /* 0x000fe400078e3cff */
[----:B------:R-:W-:Y:S01]  /*7d60*/  SHF.R.U32.HI R0, RZ, 0x8, R9 ;  /* 0x00000008ff007819 */ /* 0x000fe20000011609 */
[----:B---3--:R-:W-:Y:S01]  /*7d70*/  LDS.128 R4, [R51+0xb000] ;  /* 0x00b0000033047984 */ /* 0x008fe20000000c00 */
[----:B------:R-:W-:-:S02]  /*7d80*/  LOP3.LUT R13, R9, 0xff, RZ, 0xc0, !PT ;  /* 0x000000ff090d7812 */ /* 0x000fc400078ec0ff */
[----:B------:R-:W-:Y:S02]  /*7d90*/  LOP3.LUT R0, R0, 0xff, RZ, 0xc0, !PT ;  /* 0x000000ff00007812 */ /* 0x000fe400078ec0ff */
[----:B------:R-:W-:Y:S02]  /*7da0*/  LOP3.LUT R14, R14, 0xff, RZ, 0xc0, !PT ;  /* 0x000000ff0e0e7812 */ /* 0x000fe400078ec0ff */
[----:B------:R-:W-:Y:S02]  /*7db0*/  PRMT R36, R0, 0x7604, R13 ;  /* 0x0000760400247816 */ /* 0x000fe4000000000d */
[----:B--2---:R-:W-:Y:S02]  /*7dc0*/  IADD3 R0, R22, R31, R3 ;  /* 0x0000001f16007210 */ /* 0x004fe40007ffe003 */
[----:B------:R-:W-:Y:S02]  /*7dd0*/  PRMT R43, R14, 0x7604, R21 ;  /* 0x000076040e2b7816 */ /* 0x000fe40000000015 */
[----:B------:R-:W-:Y:S01]  /*7de0*/  SHF.R.U32.HI R21, RZ, 0x10, R25 ;  /* 0x00000010ff157819 */ /* 0x000fe20000011619 */
[----:B------:R-:W0:Y:S01]  /*7df0*/  LDS.128 R12, [R0+0xb000] ;  /* 0x00b00000000c7984 */ /* 0x000e220000000c00 */
[----:B------:R-:W-:-:S02]  /*7e00*/  SHF.R.U32.HI R3, RZ, 0x10, R24 ;  /* 0x00000010ff037819 */ /* 0x000fc40000011618 */
[----:B------:R-:W-:Y:S02]  /*7e10*/  LOP3.LUT R21, R21, 0xff, RZ, 0xc0, !PT ;  /* 0x000000ff15157812 */ /* 0x000fe400078ec0ff */
[----:B------:R-:W-:Y:S02]  /*7e20*/  LOP3.LUT R31, R29, 0xff, RZ, 0xc0, !PT ;  /* 0x000000ff1d1f7812 */ /* 0x000fe400078ec0ff */
[----:B------:R-:W-:Y:S02]  /*7e30*/  PRMT R29, R21, 0x7054, R30 ;  /* 0x00007054151d7816 */ /* 0x000fe4000000001e */
[----:B------:R-:W-:Y:S02]  /*7e40*/  SHF.R.U32.HI R21, RZ, 0x10, R9 ;  /* 0x00000010ff157819 */ /* 0x000fe40000011609 */
[----:B------:R-:W-:Y:S02]  /*7e50*/  LOP3.LUT R3, R3, 0xff, RZ, 0xc0, !PT ;  /* 0x000000ff03037812 */ /* 0x000fe400078ec0ff */
[----:B------:R-:W-:-:S02]  /*7e60*/  PRMT R31, R31, 0x7054, R32 ;  /* 0x000070541f1f7816 */ /* 0x000fc40000000020 */
[----:B------:R-:W-:Y:S02]  /*7e70*/  SHF.R.U32.HI R32, RZ, 0x10, R11 ;  /* 0x00000010ff207819 */ /* 0x000fe4000001160b */
[----:B------:R-:W-:Y:S02]  /*7e80*/  LOP3.LUT R21, R21, 0xff, RZ, 0xc0, !PT ;  /* 0x000000ff15157812 */ /* 0x000fe400078ec0ff */
[----:B------:R-:W-:Y:S02]  /*7e90*/  PRMT R3, R3, 0x7054, R20 ;  /* 0x0000705403037816 */ /* 0x000fe40000000014 */
[----:B------:R-:W-:Y:S02]  /*7ea0*/  SHF.R.U32.HI R20, RZ, 0x10, R8 ;  /* 0x00000010ff147819 */ /* 0x000fe40000011608 */
[----:B------:R-:W-:Y:S02]  /*7eb0*/  SHF.R.U32.HI R30, RZ, 0x10, R10 ;  /* 0x00000010ff1e7819 */ /* 0x000fe4000001160a */
[----:B------:R-:W-:-:S02]  /*7ec0*/  LOP3.LUT R32, R32, 0xff, RZ, 0xc0, !PT ;  /* 0x000000ff20207812 */ /* 0x000fc400078ec0ff */
[----:B------:R-:W-:Y:S02]  /*7ed0*/  PRMT R39, R21, 0x7054, R36 ;  /* 0x0000705415277816 */ /* 0x000fe40000000024 */
[----:B------:R-:W-:Y:S02]  /*7ee0*/  LOP3.LUT R20, R20, 0xff, RZ, 0xc0, !PT ;  /* 0x000000ff14147812 */ /* 0x000fe400078ec0ff */
[----:B------:R-:W-:Y:S02]  /*7ef0*/  LOP3.LUT R30, R30, 0xff, RZ, 0xc0, !PT ;  /* 0x000000ff1e1e7812 */ /* 0x000fe400078ec0ff */
[----:B------:R-:W-:Y:S02]  /*7f00*/  PRMT R43, R32, 0x7054, R43 ;  /* 0x00007054202b7816 */ /* 0x000fe4000000002b */
[----:B------:R-:W-:Y:S02]  /*7f10*/  LOP3.LUT R39, R39, 0xff000000, R9, 0xf8, !PT ;  /* 0xff00000027277812 */ /* 0x000fe400078ef809 */
[----:B------:R-:W-:-:S02]  /*7f20*/  PRMT R35, R20, 0x7054, R35 ;  /* 0x0000705414237816 */ /* 0x000fc40000000023 */
[----:B------:R-:W-:Y:S02]  /*7f30*/  LOP3.LUT R21, R3, 0xff000000, R24, 0xf8, !PT ;  /* 0xff00000003157812 */ /* 0x000fe400078ef818 */
[----:B------:R-:W-:Y:S02]  /*7f40*/  PRMT R41, R30, 0x7054, R37 ;  /* 0x000070541e297816 */ /* 0x000fe40000000025 */
[----:B------:R-:W-:Y:S02]  /*7f50*/  LOP3.LUT R24, R29, 0xff000000, R25, 0xf8, !PT ;  /* 0xff0000001d187812 */ /* 0x000fe400078ef819 */
[----:B------:R-:W-:Y:S02]  /*7f60*/  LOP3.LUT R43, R43, 0xff000000, R11, 0xf8, !PT ;  /* 0xff0000002b2b7812 */ /* 0x000fe400078ef80b */
[----:B------:R-:W-:Y:S02]  /*7f70*/  F2FP.F16.E4M3.UNPACK_B R40, R39 ;  /* 0x00000027ff28723e */ /* 0x000fe400020006ff */
[----:B0-----:R-:W-:-:S02]  /*7f80*/  F2FP.F16.E4M3.UNPACK_B R11, R13 ;  /* 0x0000000dff0b723e */ /* 0x001fc400020006ff */
[----:B------:R-:W-:Y:S01]  /*7f90*/  LOP3.LUT R3, R31, 0xff000000, R26, 0xf8, !PT ;  /* 0xff0000001f037812 */ /* 0x000fe200078ef81a */
[--C-:B------:R-:W-:Y:S01]  /*7fa0*/  HADD2.F32 R42, -RZ, R40.reuse.H0_H0 ;  /* 0x20000028ff2a7230 */ /* 0x100fe20000004100 */
[----:B------:R-:W-:Y:S01]  /*7fb0*/  LOP3.LUT R29, R35, 0xff000000, R8, 0xf8, !PT ;  /* 0xff000000231d7812 */ /* 0x000fe200078ef808 */
[----:B------:R-:W-:Y:S01]  /*7fc0*/  HADD2.F32 R40, -RZ, R40.H1_H1 ;  /* 0x30000028ff287230 */ /* 0x000fe20000004100 */
[----:B------:R-:W-:Y:S02]  /*7fd0*/  LOP3.LUT R8, R41, 0xff000000, R10, 0xf8, !PT ;  /* 0xff00000029087812 */ /* 0x000fe400078ef80a */
[----:B------:R-:W-:Y:S02]  /*7fe0*/  F2FP.F16.E4M3.UNPACK_B R31, R24 ;  /* 0x00000018ff1f723e */ /* 0x000fe400020006ff */
[-C--:B------:R-:W-:Y:S02]  /*7ff0*/  F2FP.F16.E4M3.UNPACK_B R10, R5.reuse ;  /* 0x00000005ff0a723e */ /* 0x080fe400020006ff */
[----:B------:R-:W-:Y:S01]  /*8000*/  F2FP.F16.E4M3.UNPACK_B R20, R5.H1 ;  /* 0x00000005ff14723e */ /* 0x000fe200030006ff */
[----:B------:R-:W-:Y:S01]  /*8010*/  HADD2.F32 R5, -RZ, R11.H0_H0 ;  /* 0x2000000bff057230 */ /* 0x000fe20000004100 */
[----:B------:R-:W-:Y:S01]  /*8020*/  LOP3.LUT R37, R33, 0xff000000, R27, 0xf8, !PT ;  /* 0xff00000021257812 */ /* 0x000fe200078ef81b */
[----:B------:R-:W-:Y:S01]  /*8030*/  HADD2.F32 R38, -RZ, R31.H0_H0 ;  /* 0x2000001fff267230 */ /* 0x000fe20000004100 */
[-C--:B------:R-:W-:Y:S01]  /*8040*/  F2FP.F16.E4M3.UNPACK_B R27, R12.reuse ;  /* 0x0000000cff1b723e */ /* 0x080fe200020006ff */
[--C-:B------:R-:W-:Y:S01]  /*8050*/  HADD2.F32 R9, -RZ, R10.reuse.H0_H0 ;  /* 0x2000000aff097230 */ /* 0x100fe20000004100 */
[----:B------:R-:W-:Y:S01]  /*8060*/  F2FP.F16.E4M3.UNPACK_B R35, R12.H1 ;  /* 0x0000000cff23723e */ /* 0x000fe200030006ff */
[C---:B------:R-:W-:Y:S01]  /*8070*/  FMUL.FTZ R12, R5.reuse, R42 ;  /* 0x0000002a050c7220 */ /* 0x040fe20000410000 */
[----:B------:R-:W-:Y:S01]  /*8080*/  F2FP.F16.E4M3.UNPACK_B R26, R13.H1 ;  /* 0x0000000dff1a723e */ /* 0x000fe200030006ff */
[-C--:B------:R-:W-:Y:S01]  /*8090*/  FMUL.FTZ R13, R5, R38.reuse ;  /* 0x00000026050d7220 */ /* 0x080fe20000410000 */
[----:B------:R-:W-:Y:S01]  /*80a0*/  F2FP.F16.E4M3.UNPACK_B R39, R39.H1 ;  /* 0x00000027ff27723e */ /* 0x000fe200030006ff */
[----:B------:R-:W-:Y:S01]  /*80b0*/  FFMA.FTZ R5, R9, R38, -R12 ;  /* 0x0000002609057223 */ /* 0x000fe2000001080c */
[----:B------:R-:W-:Y:S01]  /*80c0*/  F2FP.F16.E4M3.UNPACK_B R24, R24.H1 ;  /* 0x00000018ff18723e */ /* 0x000fe200030006ff */
[----:B------:R-:W-:Y:S01]  /*80d0*/  HADD2.F32 R11, -RZ, R11.H1_H1 ;  /* 0x3000000bff0b7230 */ /* 0x000fe20000004100 */
[-C--:B------:R-:W-:Y:S01]  /*80e0*/  F2FP.F16.E4M3.UNPACK_B R34, R15.reuse ;  /* 0x0000000fff22723e */ /* 0x080fe200020006ff */
[----:B------:R-:W-:Y:S01]  /*80f0*/  HADD2.F32 R31, -RZ, R31.H1_H1 ;  /* 0x3000001fff1f7230 */ /* 0x000fe20000004100 */
[----:B------:R-:W-:Y:S01]  /*8100*/  F2FP.F16.E4M3.UNPACK_B R36, R15.H1 ;  /* 0x0000000fff24723e */ /* 0x000fe200030006ff */
[----:B------:R-:W-:-:S02]  /*8110*/  HADD2.F32 R12, -RZ, R10.H1_H1 ;  /* 0x3000000aff0c7230 */ /* 0x000fc40000004100 */
[----:B------:R-:W-:Y:S01]  /*8120*/  FFMA.FTZ R9, R9, R42, R13 ;  /* 0x0000002a09097223 */ /* 0x000fe2000001000d */
[--C-:B------:R-:W-:Y:S02]  /*8130*/  HADD2.F32 R38, -RZ, R39.reuse.H0_H0 ;  /* 0x20000027ff267230 */ /* 0x100fe40000004100 */
[C---:B------:R-:W-:Y:S01]  /*8140*/  FMUL.FTZ R41, R11.reuse, R40 ;  /* 0x000000280b297220 */ /* 0x040fe20000410000 */
[----:B------:R-:W-:Y:S02]  /*8150*/  HADD2.F32 R10, -RZ, R26.H0_H0 ;  /* 0x2000001aff0a7230 */ /* 0x000fe40000004100 */
[----:B------:R-:W-:Y:S01]  /*8160*/  FMUL.FTZ R11, R11, R31 ;  /* 0x0000001f0b0b7220 */ /* 0x000fe20000410000 */
[----:B------:R-:W-:Y:S01]  /*8170*/  HADD2.F32 R15, -RZ, R24.H0_H0 ;  /* 0x20000018ff0f7230 */ /* 0x000fe20000004100 */
[-C--:B------:R-:W-:Y:S01]  /*8180*/  F2FP.F16.E4M3.UNPACK_B R30, R7.reuse ;  /* 0x00000007ff1e723e */ /* 0x080fe200020006ff */
[----:B------:R-:W-:Y:S02]  /*8190*/  HADD2.F32 R13, -RZ, R20.H0_H0 ;  /* 0x20000014ff0d7230 */ /* 0x000fe40000004100 */
[C---:B------:R-:W-:Y:S01]  /*81a0*/  FMUL.FTZ R42, R10.reuse, R38 ;  /* 0x000000260a2a7220 */ /* 0x040fe20000410000 */
[----:B------:R-:W-:Y:S01]  /*81b0*/  F2FP.F16.E4M3.UNPACK_B R33, R7.H1 ;  /* 0x00000007ff21723e */ /* 0x000fe200030006ff */
[----:B------:R-:W-:Y:S01]  /*81c0*/  FMUL.FTZ R45, R10, R15 ;  /* 0x0000000f0a2d7220 */ /* 0x000fe20000410000 */
[C---:B------:R-:W-:Y:S01]  /*81d0*/  FFMA.FTZ R10, R12.reuse, R31, -R41 ;  /* 0x0000001f0c0a7223 */ /* 0x040fe20000010829 */
[----:B------:R-:W-:Y:S01]  /*81e0*/  FFMA.FTZ R12, R12, R40, R11 ;  /* 0x000000280c0c7223 */ /* 0x000fe2000001000b */
[C---:B------:R-:W-:Y:S01]  /*81f0*/  FFMA.FTZ R11, R13.reuse, R15, -R42 ;  /* 0x0000000f0d0b7223 */ /* 0x040fe2000001082a */
[----:B------:R-:W-:Y:S01]  /*8200*/  FFMA.FTZ R13, R13, R38, R45 ;  /* 0x000000260d0d7223 */ /* 0x000fe2000001002d */
[----:B------:R-:W-:Y:S01]  /*8210*/  F2FP.F16.E4M3.UNPACK_B R41, R43 ;  /* 0x0000002bff29723e */ /* 0x000fe200020006ff */
[----:B------:R-:W-:Y:S01]  /*8220*/  HADD2.F32 R31, -RZ, R24.H1_H1 ;  /* 0x30000018ff1f7230 */ /* 0x000fe20000004100 */
[----:B------:R-:W-:Y:S01]  /*8230*/  F2FP.F16.E4M3.UNPACK_B R38, R37 ;  /* 0x00000025ff26723e */ /* 0x000fe200020006ff */
[----:B------:R-:W-:Y:S01]  /*8240*/  HADD2.F32 R40, -RZ, R39.H1_H1 ;  /* 0x30000027ff287230 */ /* 0x000fe20000004100 */
[----:B------:R-:W-:Y:S01]  /*8250*/  F2FP.F16.E4M3.UNPACK_B R43, R43.H1 ;  /* 0x0000002bff2b723e */ /* 0x000fe200030006ff */
[----:B------:R-:W-:Y:S01]  /*8260*/  HADD2.F32 R15, -RZ, R26.H1_H1 ;  /* 0x3000001aff0f7230 */ /* 0x000fe20000004100 */
[-C--:B------:R-:W-:Y:S01]  /*8270*/  F2FP.F16.E4M3.UNPACK_B R32, R4.reuse.H1 ;  /* 0x00000004ff20723e */ /* 0x080fe200030006ff */
[----:B------:R-:W-:Y:S01]  /*8280*/  HADD2.F32 R24, -RZ, R20.H1_H1 ;  /* 0x30000014ff187230 */ /* 0x000fe20000004100 */
[----:B------:R-:W-:Y:S01]  /*8290*/  F2FP.F16.E4M3.UNPACK_B R25, R4 ;  /* 0x00000004ff19723e */ /* 0x000fe200020006ff */
[----:B------:R-:W-:-:S02]  /*82a0*/  HADD2.F32 R45, -RZ, R41.H0_H0 ;  /* 0x20000029ff2d7230 */ /* 0x000fc40000004100 */
[C---:B------:R-:W-:Y:S01]  /*82b0*/  FMUL.FTZ R47, R15.reuse, R40 ;  /* 0x000000280f2f7220 */ /* 0x040fe20000410000 */
[----:B------:R-:W-:Y:S02]  /*82c0*/  HADD2.F32 R20, -RZ, R34.H0_H0 ;  /* 0x20000022ff147230 */ /* 0x000fe40000004100 */
[----:B------:R-:W-:Y:S01]  /*82d0*/  FMUL.FTZ R15, R15, R31 ;  /* 0x0000001f0f0f7220 */ /* 0x000fe20000410000 */
[----:B------:R-:W-:Y:S01]  /*82e0*/  HADD2.F32 R39, -RZ, R38.H0_H0 ;  /* 0x20000026ff277230 */ /* 0x000fe20000004100 */
[----:B------:R-:W-:Y:S01]  /*82f0*/  F2FP.F16.E4M3.UNPACK_B R4, R6 ;  /* 0x00000006ff04723e */ /* 0x000fe200020006ff */
[----:B------:R-:W-:Y:S02]  /*8300*/  HADD2.F32 R26, -RZ, R30.H0_H0 ;  /* 0x2000001eff1a7230 */ /* 0x000fe40000004100 */
[C---:B------:R-:W-:Y:S01]  /*8310*/  FMUL.FTZ R49, R20.reuse, R45 ;  /* 0x0000002d14317220 */ /* 0x040fe20000410000 */
[----:B------:R-:W-:Y:S02]  /*8320*/  HADD2.F32 R41, -RZ, R41.H1_H1 ;  /* 0x30000029ff297230 */ /* 0x000fe40000004100 */
[----:B------:R-:W-:Y:S01]  /*8330*/  FMUL.FTZ R42, R20, R39 ;  /* 0x00000027142a7220 */ /* 0x000fe20000410000 */
[C---:B------:R-:W-:Y:S01]  /*8340*/  FFMA.FTZ R20, R24.reuse, R31, -R47 ;  /* 0x0000001f18147223 */ /* 0x040fe2000001082f */
[----:B------:R-:W-:Y:S01]  /*8350*/  FFMA.FTZ R24, R24, R40, R15 ;  /* 0x0000002818187223 */ /* 0x000fe2000001000f */
[C---:B------:R-:W-:Y:S01]  /*8360*/  FFMA.FTZ R15, R26.reuse, R39, -R49 ;  /* 0x000000271a0f7223 */ /* 0x040fe20000010831 */
[----:B------:R-:W-:Y:S01]  /*8370*/  HADD2.F32 R39, -RZ, R38.H1_H1 ;  /* 0x30000026ff277230 */ /* 0x000fe20000004100 */
[----:B------:R-:W-:Y:S01]  /*8380*/  F2FP.F16.E4M3.UNPACK_B R38, R37.H1 ;  /* 0x00000025ff26723e */ /* 0x000fe200030006ff */
[----:B------:R-:W-:Y:S01]  /*8390*/  FFMA.FTZ R26, R26, R45, R42 ;  /* 0x0000002d1a1a7223 */ /* 0x000fe2000001002a */
[----:B------:R-:W-:Y:S01]  /*83a0*/  HADD2.F32 R31, -RZ, R30.H1_H1 ;  /* 0x3000001eff1f7230 */ /* 0x000fe20000004100 */
[----:B------:R-:W-:Y:S01]  /*83b0*/  F2FP.F16.E4M3.UNPACK_B R7, R6.H1 ;  /* 0x00000006ff07723e */ /* 0x000fe200030006ff */
[----:B------:R-:W-:Y:S01]  /*83c0*/  HADD2.F32 R30, -RZ, R34.H1_H1 ;  /* 0x30000022ff1e7230 */ /* 0x000fe20000004100 */
[-C--:B------:R-:W-:Y:S01]  /*83d0*/  F2FP.F16.E4M3.UNPACK_B R6, R14.reuse ;  /* 0x0000000eff06723e */ /* 0x080fe200020006ff */
[----:B------:R-:W-:Y:S01]  /*83e0*/  HADD2.F32 R42, -RZ, R43.H0_H0 ;  /* 0x2000002bff2a7230 */ /* 0x000fe20000004100 */
[----:B------:R-:W-:Y:S01]  /*83f0*/  F2FP.F16.E4M3.UNPACK_B R14, R14.H1 ;  /* 0x0000000eff0e723e */ /* 0x000fe200030006ff */
[----:B------:R-:W-:-:S02]  /*8400*/  HADD2.F32 R37, -RZ, R36.H0_H0 ;  /* 0x20000024ff257230 */ /* 0x000fc40000004100 */
[C---:B------:R-:W-:Y:S01]  /*8410*/  FMUL.FTZ R44, R30.reuse, R41 ;  /* 0x000000291e2c7220 */ /* 0x040fe20000410000 */
[--C-:B------:R-:W-:Y:S02]  /*8420*/  HADD2.F32 R40, -RZ, R38.reuse.H0_H0 ;  /* 0x20000026ff287230 */ /* 0x100fe40000004100 */
[-C--:B------:R-:W-:Y:S01]  /*8430*/  FMUL.FTZ R46, R30, R39.reuse ;  /* 0x000000271e2e7220 */ /* 0x080fe20000410000 */
[----:B------:R-:W-:Y:S02]  /*8440*/  HADD2.F32 R34, -RZ, R33.H0_H0 ;  /* 0x20000021ff227230 */ /* 0x000fe40000004100 */
[----:B------:R-:W-:Y:S01]  /*8450*/  FMUL.FTZ R45, R37, R42 ;  /* 0x0000002a252d7220 */ /* 0x000fe20000410000 */
[----:B------:R-:W-:Y:S01]  /*8460*/  FFMA.FTZ R30, R31, R39, -R44 ;  /* 0x000000271f1e7223 */ /* 0x000fe2000001082c */
[-C--:B------:R-:W-:Y:S01]  /*8470*/  FMUL.FTZ R37, R37, R40.reuse ;  /* 0x0000002825257220 */ /* 0x080fe20000410000 */
[----:B------:R-:W-:Y:S01]  /*8480*/  FFMA.FTZ R31, R31, R41, R46 ;  /* 0x000000291f1f7223 */ /* 0x000fe2000001002e */
[C---:B------:R-:W-:Y:S01]  /*8490*/  FFMA.FTZ R45, R34.reuse, R40, -R45 ;  /* 0x00000028222d7223 */ /* 0x040fe2000001082d */
[----:B------:R-:W-:Y:S01]  /*84a0*/  HADD2.F32 R40, -RZ, R38.H1_H1 ;  /* 0x30000026ff287230 */ /* 0x000fe20000004100 */
[----:B------:R-:W-:Y:S01]  /*84b0*/  F2FP.F16.E4M3.UNPACK_B R41, R29.H1 ;  /* 0x0000001dff29723e */ /* 0x000fe200030006ff */
[----:B------:R-:W-:Y:S01]  /*84c0*/  FFMA.FTZ R47, R34, R42, R37 ;  /* 0x0000002a222f7223 */ /* 0x000fe20000010025 */
[----:B------:R-:W-:Y:S01]  /*84d0*/  F2FP.F16.E4M3.UNPACK_B R38, R21.H1 ;  /* 0x00000015ff26723e */ /* 0x000fe200030006ff */
[----:B------:R-:W-:Y:S01]  /*84e0*/  HADD2.F32 R43, -RZ, R43.H1_H1 ;  /* 0x3000002bff2b7230 */ /* 0x000fe20000004100 */
[----:B------:R-:W-:Y:S01]  /*84f0*/  F2FP.SATFINITE.E4M3.F32.PACK_AB_MERGE_C R11, R20, R11, RZ ;  /* 0x0000000b140b723e */ /* 0x000fe200048070ff */
[----:B------:R-:W-:Y:S01]  /*8500*/  HADD2.F32 R37, -RZ, R36.H1_H1 ;  /* 0x30000024ff257230 */ /* 0x000fe20000004100 */
[----:B------:R-:W-:Y:S01]  /*8510*/  F2FP.SATFINITE.E4M3.F32.PACK_AB_MERGE_C R13, R24, R13, RZ ;  /* 0x0000000d180d723e */ /* 0x000fe200048070ff */
[----:B------:R-:W-:Y:S01]  /*8520*/  HADD2.F32 R42, -RZ, R41.H0_H0 ;  /* 0x20000029ff2a7230 */ /* 0x000fe20000004100 */
[----:B------:R-:W-:Y:S01]  /*8530*/  F2FP.SATFINITE.E4M3.F32.PACK_AB_MERGE_C R5, R10, R5, R11 ;  /* 0x000000050a05723e */ /* 0x000fe2000480700b */
        /* <DEDUP_REMOVED lines=11> */
[----:B------:R-:W-:Y:S01]  /*85f0*/  HADD2.F32 R35, -RZ, R35.H1_H1 ;  /* 0x30000023ff237230 */ /* 0x000fe20000004100 */
[----:B------:R-:W-:Y:S01]  /*8600*/  F2FP.F16.E4M3.UNPACK_B R34, R29 ;  /* 0x0000001dff22723e */ /* 0x000fe200020006ff */
[----:B------:R-:W-:Y:S02]  /*8610*/  HADD2.F32 R38, -RZ, R38.H1_H1 ;  /* 0x30000026ff267230 */ /* 0x000fe40000004100 */
[C---:B------:R-:W-:Y:S01]  /*8620*/  FFMA.FTZ R44, R33.reuse, R39, -R44 ;  /* 0x00000027212c7223 */ /* 0x040fe2000001082c */
[----:B------:R-:W-:Y:S01]  /*8630*/  FFMA.FTZ R37, R33, R42, R37 ;  /* 0x0000002a21257223 */ /* 0x000fe20000010025 */
[----:B------:R-:W-:Y:S01]  /*8640*/  HADD2.F32 R32, -RZ, R32.H1_H1 ;  /* 0x30000020ff207230 */ /* 0x000fe20000004100 */
[----:B------:R-:W-:Y:S01]  /*8650*/  F2FP.F16.E4M3.UNPACK_B R33, R21 ;  /* 0x00000015ff21723e */ /* 0x000fe200020006ff */
[C---:B------:R-:W-:Y:S01]  /*8660*/  FMUL.FTZ R21, R35.reuse, R41 ;  /* 0x0000002923157220 */ /* 0x040fe20000410000 */
[----:B------:R-:W-:Y:S01]  /*8670*/  FMUL.FTZ R40, R35, R38 ;  /* 0x0000002623287220 */ /* 0x000fe20000410000 */
[----:B------:R-:W-:Y:S01]  /*8680*/  HADD2.F32 R36, -RZ, R34.H0_H0 ;  /* 0x20000022ff247230 */ /* 0x000fe20000004100 */
[----:B------:R-:W-:Y:S01]  /*8690*/  F2FP.SATFINITE.E4M3.F32.PACK_AB_MERGE_C R47, R50, R47, RZ ;  /* 0x0000002f322f723e */ /* 0x000fe200048070ff */
[----:B------:R-:W-:-:S02]  /*86a0*/  HADD2.F32 R29, -RZ, R27.H0_H0 ;  /* 0x2000001bff1d7230 */ /* 0x000fc40000004100 */
[C---:B------:R-:W-:Y:S01]  /*86b0*/  FFMA.FTZ R39, R32.reuse, R38, -R21 ;  /* 0x0000002620277223 */ /* 0x040fe20000010815 */
[----:B------:R-:W-:Y:S01]  /*86c0*/  FFMA.FTZ R46, R32, R41, R40 ;  /* 0x00000029202e7223 */ /* 0x000fe20000010028 */
[----:B------:R-:W-:Y:S01]  /*86d0*/  HADD2.F32 R32, -RZ, R33.H0_H0 ;  /* 0x20000021ff207230 */ /* 0x000fe20000004100 */
[----:B------:R-:W-:Y:S01]  /*86e0*/  F2FP.SATFINITE.E4M3.F32.PACK_AB_MERGE_C R9, R12, R9, R13 ;  /* 0x000000090c09723e */ /* 0x000fe2000480700d */
[----:B------:R-:W-:Y:S02]  /*86f0*/  HADD2.F32 R21, -RZ, R25.H0_H0 ;  /* 0x20000019ff157230 */ /* 0x000fe40000004100 */
[C---:B------:R-:W-:Y:S01]  /*8700*/  FMUL.FTZ R38, R29.reuse, R36 ;  /* 0x000000241d267220 */ /* 0x040fe20000410000 */
[----:B------:R-:W-:Y:S02]  /*8710*/  HADD2.F32 R34, -RZ, R34.H1_H1 ;  /* 0x30000022ff227230 */ /* 0x000fe40000004100 */
[----:B------:R-:W-:Y:S01]  /*8720*/  FMUL.FTZ R40, R29, R32 ;  /* 0x000000201d287220 */ /* 0x000fe20000410000 */
[----:B------:R-:W-:-:S02]  /*8730*/  HADD2.F32 R27, -RZ, R27.H1_H1 ;  /* 0x3000001bff1b7230 */ /* 0x000fc40000004100 */
[C---:B------:R-:W-:Y:S01]  /*8740*/  FFMA.FTZ R38, R21.reuse, R32, -R38 ;  /* 0x0000002015267223 */ /* 0x040fe20000010826 */
[----:B------:R-:W-:Y:S01]  /*8750*/  HADD2.F32 R32, -RZ, R33.H1_H1 ;  /* 0x30000021ff207230 */ /* 0x000fe20000004100 */
[----:B------:R-:W-:Y:S01]  /*8760*/  F2FP.F16.E4M3.UNPACK_B R29, R8.H1 ;  /* 0x00000008ff1d723e */ /* 0x000fe200030006ff */
[----:B------:R-:W-:Y:S02]  /*8770*/  HADD2.F32 R25, -RZ, R25.H1_H1 ;  /* 0x30000019ff197230 */ /* 0x000fe40000004100 */
[----:B------:R-:W-:Y:S01]  /*8780*/  FFMA.FTZ R40, R21, R36, R40 ;  /* 0x0000002415287223 */ /* 0x000fe20000010028 */
[C---:B------:R-:W-:Y:S01]  /*8790*/  FMUL.FTZ R42, R27.reuse, R34 ;  /* 0x000000221b2a7220 */ /* 0x040fe20000410000 */
[----:B------:R-:W-:Y:S01]  /*87a0*/  F2FP.F16.E4M3.UNPACK_B R21, R3.H1 ;  /* 0x00000003ff15723e */ /* 0x000fe200030006ff */
[-C--:B------:R-:W-:Y:S01]  /*87b0*/  FMUL.FTZ R35, R27, R32.reuse ;  /* 0x000000201b237220 */ /* 0x080fe20000410000 */
[----:B------:R-:W-:Y:S02]  /*87c0*/  HADD2.F32 R36, -RZ, R29.H0_H0 ;  /* 0x2000001dff247230 */ /* 0x000fe40000004100 */
[----:B------:R-:W-:Y:S01]  /*87d0*/  FFMA.FTZ R33, R25, R32, -R42 ;  /* 0x0000002019217223 */ /* 0x000fe2000001082a */
[----:B------:R-:W-:-:S02]  /*87e0*/  HADD2.F32 R27, -RZ, R14.H0_H0 ;  /* 0x2000000eff1b7230 */ /* 0x000fc40000004100 */
[----:B------:R-:W-:Y:S01]  /*87f0*/  FFMA.FTZ R35, R25, R34, R35 ;  /* 0x0000002219237223 */ /* 0x000fe20000010023 */
[--C-:B------:R-:W-:Y:S01]  /*8800*/  HADD2.F32 R32, -RZ, R21.reuse.H0_H0 ;  /* 0x20000015ff207230 */ /* 0x100fe20000004100 */
[----:B------:R-:W-:Y:S01]  /*8810*/  F2FP.F16.E4M3.UNPACK_B R3, R3 ;  /* 0x00000003ff03723e */ /* 0x000fe200020006ff */
[----:B------:R-:W-:Y:S02]  /*8820*/  HADD2.F32 R25, -RZ, R21.H1_H1 ;  /* 0x30000015ff197230 */ /* 0x000fe40000004100 */
[C---:B------:R-:W-:Y:S01]  /*8830*/  FMUL.FTZ R34, R27.reuse, R36 ;  /* 0x000000241b227220 */ /* 0x040fe20000410000 */
[----:B------:R-:W-:Y:S02]  /*8840*/  HADD2.F32 R21, -RZ, R7.H0_H0 ;  /* 0x20000007ff157230 */ /* 0x000fe40000004100 */
[----:B------:R-:W-:Y:S01]  /*8850*/  FMUL.FTZ R42, R27, R32 ;  /* 0x000000201b2a7220 */ /* 0x000fe20000410000 */
[----:B------:R-:W-:Y:S01]  /*8860*/  HADD2.F32 R29, -RZ, R29.H1_H1 ;  /* 0x3000001dff1d7230 */ /* 0x000fe20000004100 */
[----:B------:R-:W-:Y:S01]  /*8870*/  F2FP.SATFINITE.E4M3.F32.PACK_AB_MERGE_C R11, R31, R26, R47 ;  /* 0x0000001a1f0b723e */ /* 0x000fe2000480702f */
[----:B------:R-:W-:-:S02]  /*8880*/  HADD2.F32 R14, -RZ, R14.H1_H1 ;  /* 0x3000000eff0e7230 */ /* 0x000fc40000004100 */
[C---:B------:R-:W-:Y:S01]  /*8890*/  FFMA.FTZ R41, R21.reuse, R32, -R34 ;  /* 0x0000002015297223 */ /* 0x040fe20000010822 */
[----:B------:R-:W-:Y:S02]  /*88a0*/  HADD2.F32 R7, -RZ, R7.H1_H1 ;  /* 0x30000007ff077230 */ /* 0x000fe40000004100 */
[----:B------:R-:W-:Y:S01]  /*88b0*/  FFMA.FTZ R42, R21, R36, R42 ;  /* 0x00000024152a7223 */ /* 0x000fe2000001002a */
[--C-:B------:R-:W-:Y:S02]  /*88c0*/  HADD2.F32 R21, -RZ, R3.reuse.H1_H1 ;  /* 0x30000003ff157230 */ /* 0x100fe40000004100 */
[C---:B------:R-:W-:Y:S01]  /*88d0*/  FMUL.FTZ R32, R14.reuse, R29 ;  /* 0x0000001d0e207220 */ /* 0x040fe20000410000 */
[-C--:B------:R-:W-:Y:S01]  /*88e0*/  FMUL.FTZ R34, R14, R25.reuse ;  /* 0x000000190e227220 */ /* 0x080fe20000410000 */
[----:B------:R-:W-:Y:S01]  /*88f0*/  F2FP.F16.E4M3.UNPACK_B R14, R8 ;  /* 0x00000008ff0e723e */ /* 0x000fe200020006ff */
[----:B------:R-:W-:Y:S02]  /*8900*/  HADD2.F32 R8, -RZ, R3.H0_H0 ;  /* 0x20000003ff087230 */ /* 0x000fe40000004100 */
[C---:B------:R-:W-:Y:S01]  /*8910*/  FFMA.FTZ R36, R7.reuse, R25, -R32 ;  /* 0x0000001907247223 */ /* 0x040fe20000010820 */
[----:B------:R-:W-:Y:S01]  /*8920*/  FFMA.FTZ R29, R7, R29, R34 ;  /* 0x0000001d071d7223 */ /* 0x000fe20000010022 */
[----:B------:R-:W-:-:S02]  /*8930*/  HADD2.F32 R7, -RZ, R6.H0_H0 ;  /* 0x20000006ff077230 */ /* 0x000fc40000004100 */
[--C-:B------:R-:W-:Y:S01]  /*8940*/  HADD2.F32 R32, -RZ, R14.reuse.H0_H0 ;  /* 0x2000000eff207230 */ /* 0x100fe20000004100 */
[----:B------:R-:W-:Y:S01]  /*8950*/  F2FP.SATFINITE.E4M3.F32.PACK_AB_MERGE_C R36, R36, R41, RZ ;  /* 0x000000292424723e */ /* 0x000fe200048070ff */
[----:B------:R-:W-:Y:S01]  /*8960*/  HADD2.F32 R25, -RZ, R14.H1_H1 ;  /* 0x3000000eff197230 */ /* 0x000fe20000004100 */
[----:B------:R-:W-:Y:S01]  /*8970*/  F2FP.SATFINITE.E4M3.F32.PACK_AB_MERGE_C R29, R29, R42, RZ ;  /* 0x0000002a1d1d723e */ /* 0x000fe200048070ff */
[----:B------:R-:W-:Y:S02]  /*8980*/  HADD2.F32 R6, -RZ, R6.H1_H1 ;  /* 0x30000006ff067230 */ /* 0x000fe40000004100 */
[C---:B------:R-:W-:Y:S01]  /*8990*/  FMUL.FTZ R14, R7.reuse, R32 ;  /* 0x00000020070e7220 */ /* 0x040fe20000410000 */
[--C-:B------:R-:W-:Y:S02]  /*89a0*/  HADD2.F32 R3, -RZ, R4.reuse.H0_H0 ;  /* 0x20000004ff037230 */ /* 0x100fe40000004100 */
[----:B------:R-:W-:Y:S01]  /*89b0*/  FMUL.FTZ R7, R7, R8 ;  /* 0x0000000807077220 */ /* 0x000fe20000410000 */
[----:B------:R-:W-:-:S02]  /*89c0*/  HADD2.F32 R4, -RZ, R4.H1_H1 ;  /* 0x30000004ff047230 */ /* 0x000fc40000004100 */
        /* <DEDUP_REMOVED lines=9> */
[----:B------:R-:W-:Y:S02]  /*8a60*/  F2FP.SATFINITE.E4M3.F32.PACK_AB_MERGE_C R7, R30, R15, R7 ;  /* 0x0000000f1e07723e */ /* 0x000fe40004807007 */
[----:B------:R-:W-:Y:S02]  /*8a70*/  F2FP.SATFINITE.E4M3.F32.PACK_AB_MERGE_C R4, R33, R38, R4 ;  /* 0x000000262104723e */ /* 0x000fe40004807004 */
[----:B------:R-:W-:Y:S02]  /*8a80*/  F2FP.SATFINITE.E4M3.F32.PACK_AB_MERGE_C R6, R27, R6, R36 ;  /* 0x000000061b06723e */ /* 0x000fe40004807024 */
[----:B------:R-:W-:Y:S02]  /*8a90*/  F2FP.SATFINITE.E4M3.F32.PACK_AB_MERGE_C R8, R35, R40, R8 ;  /* 0x000000282308723e */ /* 0x000fe40004807008 */
[----:B------:R-:W-:Y:S01]  /*8aa0*/  F2FP.SATFINITE.E4M3.F32.PACK_AB_MERGE_C R10, R34, R3, R29 ;  /* 0x00000003220a723e */ /* 0x000fe2000480701d */
[----:B------:R0:W-:Y:S04]  /*8ab0*/  STS.128 [R51+0xb000], R4 ;  /* 0x00b0000433007388 */ /* 0x0001e80000000c00 */
[----:B------:R0:W-:Y:S02]  /*8ac0*/  STS.128 [R0+0xb000], R8 ;  /* 0x00b0000800007388 */ /* 0x0001e40000000c00 */
.L_x_1464:
[----:B------:R-:W-:Y:S05]  /*8ad0*/  BSYNC B0 ;  /* 0x0000000000007941 */ /* 0x000fea0003800000 */
.L_x_1457:
        /* <DEDUP_REMOVED lines=8> */
.L_x_1454:
[----:B0-2---:R-:W2:Y:S02]  /*8b60*/  LDL R0, [R1+0x18] ;  /* 0x0000180001007983 */ /* 0x005ea40000100800 */
[----:B--2---:R-:W-:-:S13]  /*8b70*/  ISETP.NE.AND P0, PT, R0, 0x3, PT ;  /* 0x000000030000780c */ /* 0x004fda0003f05270 */
[----:B------:R-:W-:Y:S05]  /*8b80*/  @!P0 BRA `(.L_x_1472) ;  /* 0x0000000000048947 */ /* 0x000fea0003800000 */
[----:B------:R-:W-:Y:S01]  /*8b90*/  BPT.TRAP 0x1 ;  /* 0x000000040000795c */ /* 0x000fe20000300000 */
.L_x_1472:
[----:B-----5:R-:W-:Y:S01]  /*8ba0*/  IMAD R12, R23, 0x8, R22 ;  /* 0x00000008170c7824 */ /* 0x020fe200078e0216 */
[----:B-1----:R-:W-:-:S04]  /*8bb0*/  SHF.L.U32 R3, R156, 0x1f, RZ ;  /* 0x0000001f9c037819 */ /* 0x002fc800000006ff */
[----:B------:R0:W1:Y:S01]  /*8bc0*/  SYNCS.PHASECHK.TRANS64.TRYWAIT P1, [R12+URZ+0x13230], R3 ;  /* 0x013230030c0075a7 */ /* 0x000062000802017f */
[----:B------:R-:W-:Y:S05]  /*8bd0*/  @!P0 BRA `(.L_x_1473) ;  /* 0x0000000000048947 */ /* 0x000fea0003800000 */
[----:B------:R-:W-:Y:S01]  /*8be0*/  BPT.TRAP 0x1 ;  /* 0x000000040000795c */ /* 0x000fe20000300000 */
.L_x_1473:
[----:B------:R-:W-:-:S05]  /*8bf0*/  VIADD R0, R22, 0xe000 ;  /* 0x0000e00016007836 */ /* 0x000fca0000000000 */
[----:B------:R-:W-:-:S04]  /*8c00*/  SHF.R.U32.HI R0, RZ, 0x4, R0 ;  /* 0x00000004ff007819 */ /* 0x000fc80000011600 */
[----:B------:R-:W-:-:S04]  /*8c10*/  LOP3.LUT R0, R0, 0x3fff, RZ, 0xc0, !PT ;  /* 0x00003fff00007812 */ /* 0x000fc800078ec0ff */
[----:B---3--:R-:W-:-:S05]  /*8c20*/  LOP3.LUT R4, R0, 0x10000, RZ, 0xfc, !PT ;  /* 0x0001000000047812 */ /* 0x008fca00078efcff */
[----:B------:R2:W-:Y:S01]  /*8c30*/  STL [R1+0x4], R4 ;  /* 0x0000040401007387 */ /* 0x0005e20000100800 */
[----:B------:R-:W-:Y:S01]  /*8c40*/  IMAD R8, R23, 0x280, R4 ;  /* 0x0000028017087824 */ /* 0x000fe200078e0204 */
[----:B-1----:R-:W-:Y:S06]  /*8c50*/  @P1 BRA `(.L_x_1474) ;  /* 0x0000000000081947 */ /* 0x002fec0003800000 */
[----:B------:R-:W1:Y:S02]  /*8c60*/  SYNCS.PHASECHK.TRANS64.TRYWAIT P1, [R12+URZ+0x13230], R3 ;  /* 0x013230030c0075a7 */ /* 0x000e64000802017f */
[----:B-1----:R-:W-:Y:S05]  /*8c70*/  @!P1 BRA `(.L_x_1475) ;  /* 0x000001c0004c9947 */ /* 0x002fea0003800000 */
.L_x_1474:
[----:B--2---:R-:W-:Y:S01]  /*8c80*/  IMAD.MOV.U32 R4, RZ, RZ, R8 ;  /* 0x000000ffff047224 */ /* 0x004fe200078e0008 */
[----:B------:R-:W-:Y:S05]  /*8c90*/  WARPSYNC.ALL ;  /* 0x0000000000007948 */ /* 0x000fea0003800000 */
[----:B------:R-:W-:Y:S01]  /*8ca0*/  IMAD.MOV.U32 R5, RZ, RZ, -0x7fffffe0 ;  /* 0x80000020ff057424 */ /* 0x000fe200078e00ff */
[----:B------:R-:W-:Y:S01]  /*8cb0*/  R2UR UR6, R4 ;  /* 0x00000000040672ca */ /* 0x000fe200000e0000 */
[----:B------:R-:W-:Y:S01]  /*8cc0*/  WARPGROUP.ARRIVE ;  /* 0x00000000000079c5 */ /* 0x000fe20000000000 */
[----:B------:R-:W-:Y:S01]  /*8cd0*/  LOP3.LUT R4, R28, 0x10000, RZ, 0xfc, !PT ;  /* 0x000100001c047812 */ /* 0x000fe200078efcff */
[----:B------:R-:W-:Y:S01]  /*8ce0*/  VIADD R6, R8, 0x80 ;  /* 0x0000008008067836 */ /* 0x000fe20000000000 */
[C---:B------:R-:W-:Y:S01]  /*8cf0*/  R2UR UR7, R5.reuse ;  /* 0x00000000050772ca */ /* 0x040fe200000e0000 */
[----:B------:R-:W-:Y:S01]  /*8d00*/  IMAD.MOV.U32 R7, RZ, RZ, -0x7fffffe0 ;  /* 0x80000020ff077424 */ /* 0x000fe200078e00ff */
[----:B------:R-:W-:Y:S01]  /*8d10*/  R2UR UR4, R4 ;  /* 0x00000000040472ca */ /* 0x000fe200000e0000 */
[----:B------:R-:W-:Y:S01]  /*8d20*/  VIADD R10, R8, 0x100 ;  /* 0x00000100080a7836 */ /* 0x000fe20000000000 */
[----:B------:R-:W-:Y:S01]  /*8d30*/  R2UR UR5, R5 ;  /* 0x00000000050572ca */ /* 0x000fe200000e0000 */
[----:B------:R-:W-:Y:S01]  /*8d40*/  IMAD.MOV.U32 R11, RZ, RZ, -0x7fffffe0 ;  /* 0x80000020ff0b7424 */ /* 0x000fe200078e00ff */
[----:B------:R-:W-:Y:S01]  /*8d50*/  R2UR UR10, R6 ;  /* 0x00000000060a72ca */ /* 0x000fe200000e0000 */
[C---:B------:R-:W-:Y:S01]  /*8d60*/  VIADD R6, R8.reuse, 0x180 ;  /* 0x0000018008067836 */ /* 0x040fe20000000000 */
[----:B------:R-:W-:Y:S01]  /*8d70*/  R2UR UR11, R7 ;  /* 0x00000000070b72ca */ /* 0x000fe200000e0000 */
[----:B----4-:R-:W-:Y:S01]  /*8d80*/  VIADD R14, R8, 0x200 ;  /* 0x00000200080e7836 */ /* 0x010fe20000000000 */
[----:B------:R-:W-:Y:S01]  /*8d90*/  R2UR UR8, R4 ;  /* 0x00000000040872ca */ /* 0x000fe200000e0000 */
[----:B------:R-:W-:Y:S01]  /*8da0*/  IMAD.MOV.U32 R15, RZ, RZ, -0x7fffffe0 ;  /* 0x80000020ff0f7424 */ /* 0x000fe200078e00ff */
[----:B------:R-:W-:Y:S01]  /*8db0*/  R2UR UR9, R5 ;  /* 0x00000000050972ca */ /* 0x000fe200000e0000 */
[----:B------:R-:W-:Y:S01]  /*8dc0*/  IMAD.MOV.U32 R9, RZ, RZ, -0x7fffffe0 ;  /* 0x80000020ff097424 */ /* 0x000fe200078e00ff */
[----:B------:R-:W-:Y:S01]  /*8dd0*/  R2UR UR14, R10 ;  /* 0x000000000a0e72ca */ /* 0x000fe200000e0000 */
[----:B------:R-:W-:Y:S01]  /*8de0*/  VIADD R10, R8, 0x82 ;  /* 0x00000082080a7836 */ /* 0x000fe20000000000 */
[----:B------:R-:W-:Y:S01]  /*8df0*/  R2UR UR15, R11 ;  /* 0x000000000b0f72ca */ /* 0x000fe200000e0000 */
[----:B------:R-:W-:Y:S01]  /*8e00*/  QGMMA.64x32x32.F32.E4M3.E4M3 R88, gdesc[UR4], RZ, !UPT, gsb0 ;  /* 0x00600000045879f3 */ /* 0x000fe2000c0008ff */
[----:B------:R-:W-:Y:S01]  /*8e10*/  R2UR UR12, R4 ;  /* 0x00000000040c72ca */ /* 0x000fe200000e0000 */
[----:B------:R-:W-:Y:S01]  /*8e20*/  IMAD.MOV.U32 R11, RZ, RZ, -0x7fffffe0 ;  /* 0x80000020ff0b7424 */ /* 0x000fe200078e00ff */
[----:B------:R-:W-:-:S02]  /*8e30*/  R2UR UR13, R5 ;  /* 0x00000000050d72ca */ /* 0x000fc400000e0000 */
[----:B------:R-:W-:Y:S01]  /*8e40*/  R2UR UR18, R6 ;  /* 0x00000000061272ca */ /* 0x000fe200000e0000 */
[----:B------:R-:W-:Y:S01]  /*8e50*/  VIADD R6, R8, 0x2 ;  /* 0x0000000208067836 */ /* 0x000fe20000000000 */
[----:B------:R-:W-:Y:S01]  /*8e60*/  R2UR UR19, R7 ;  /* 0x00000000071372ca */ /* 0x000fe200000e0000 */
[----:B------:R-:W-:Y:S01]  /*8e70*/  IMAD.MOV.U32 R7, RZ, RZ, -0x7fffffe0 ;  /* 0x80000020ff077424 */ /* 0x000fe200078e00ff */
[----:B------:R-:W-:Y:S02]  /*8e80*/  R2UR UR16, R4 ;  /* 0x00000000041072ca */ /* 0x000fe400000e0000 */
[----:B------:R-:W-:Y:S02]  /*8e90*/  R2UR UR17, R5 ;  /* 0x00000000051172ca */ /* 0x000fe400000e0000 */
[----:B------:R-:W-:Y:S02]  /*8ea0*/  R2UR UR22, R14 ;  /* 0x000000000e1672ca */ /* 0x000fe400000e0000 */
[----:B------:R-:W-:-:S02]  /*8eb0*/  R2UR UR23, R15 ;  /* 0x000000000f1772ca */ /* 0x000fc400000e0000 */
[----:B------:R-:W-:Y:S02]  /*8ec0*/  R2UR UR20, R4 ;  /* 0x00000000041472ca */ /* 0x000fe400000e0000 */
[----:B------:R-:W-:Y:S02]  /*8ed0*/  R2UR UR21, R5 ;  /* 0x00000000051572ca */ /* 0x000fe400000e0000 */
[----:B------:R-:W-:Y:S01]  /*8ee0*/  R2UR UR6, R6 ;  /* 0x00000000060672ca */ /* 0x000fe200000e0000 */
[----:B------:R-:W-:Y:S01]  /*8ef0*/  VIADD R6, R8, 0x102 ;  /* 0x0000010208067836 */ /* 0x000fe20000000000 */
[----:B------:R-:W-:Y:S01]  /*8f00*/  R2UR UR7, R7 ;  /* 0x00000000070772ca */ /* 0x000fe200000e0000 */
[----:B------:R-:W-:Y:S01]  /*8f10*/  IMAD.MOV.U32 R7, RZ, RZ, -0x7fffffe0 ;  /* 0x80000020ff077424 */ /* 0x000fe200078e00ff */
[----:B------:R-:W-:Y:S02]  /*8f20*/  WARPGROUP.DEPBAR.LE gsb0, 0x0 ;  /* 0x00008000000079c5 */ /* 0x000fe40000010000 */
[----:B------:R-:W-:-:S06]  /*8f30*/  WARPGROUP.ARRIVE ;  /* 0x00000000000079c5 */ /* 0x000fcc0000000000 */
[----:B------:R-:W-:Y:S01]  /*8f40*/  QGMMA.64x32x32.F32.E4M3.E4M3 R72, gdesc[UR8], RZ, !UPT, gsb0 ;  /* 0x00600000084879f3 */ /* 0x000fe2000c0008ff */
[----:B------:R-:W-:Y:S01]  /*8f50*/  R2UR UR10, R10 ;  /* 0x000000000a0a72ca */ /* 0x000fe200000e0000 */
[C---:B------:R-:W-:Y:S01]  /*8f60*/  VIADD R10, R8.reuse, 0x182 ;  /* 0x00000182080a7836 */ /* 0x040fe20000000000 */
[----:B------:R-:W-:Y:S01]  /*8f70*/  R2UR UR11, R11 ;  /* 0x000000000b0b72ca */ /* 0x000fe200000e0000 */
[----:B------:R-:W-:Y:S02]  /*8f80*/  IMAD.MOV.U32 R11, RZ, RZ, -0x7fffffe0 ;  /* 0x80000020ff0b7424 */ /* 0x000fe400078e00ff */
[----:B------:R-:W-:Y:S01]  /*8f90*/  VIADD R8, R8, 0x202 ;  /* 0x0000020208087836 */ /* 0x000fe20000000000 */
[----:B------:R-:W-:Y:S02]  /*8fa0*/  WARPGROUP.DEPBAR.LE gsb0, 0x0 ;  /* 0x00008000000079c5 */ /* 0x000fe40000010000 */
[----:B------:R-:W-:-:S06]  /*8fb0*/  WARPGROUP.ARRIVE ;  /* 0x00000000000079c5 */ /* 0x000fcc0000000000 */
[----:B------:R-:W-:Y:S01]  /*8fc0*/  QGMMA.64x32x32.F32.E4M3.E4M3 R56, gdesc[UR12], RZ, !UPT, gsb0 ;  /* 0x006000000c3879f3 */ /* 0x000fe2000c0008ff */
[----:B------:R-:W-:Y:S01]  /*8fd0*/  R2UR UR14, R6 ;  /* 0x00000000060e72ca */ /* 0x000fe200000e0000 */
[----:B------:R-:W-:Y:S01]  /*8fe0*/  VIADD R6, R4, 0x2 ;  /* 0x0000000204067836 */ /* 0x000fe20000000000 */
[----:B------:R-:W-:Y:S01]  /*8ff0*/  R2UR UR15, R7 ;  /* 0x00000000070f72ca */ /* 0x000fe200000e0000 */
[----:B------:R-:W-:-:S03]  /*9000*/  IMAD.MOV.U32 R7, RZ, RZ, -0x7fffffe0 ;  /* 0x80000020ff077424 */ /* 0x000fc600078e00ff */
[C---:B------:R-:W-:Y:S02]  /*9010*/  R2UR UR4, R6.reuse ;  /* 0x00000000060472ca */ /* 0x040fe400000e0000 */
[C---:B------:R-:W-:Y:S02]  /*9020*/  R2UR UR5, R7.reuse ;  /* 0x00000000070572ca */ /* 0x040fe400000e0000 */
[C---:B------:R-:W-:Y:S02]  /*9030*/  R2UR UR8, R6.reuse ;  /* 0x00000000060872ca */ /* 0x040fe400000e0000 */
[C---:B------:R-:W-:Y:S02]  /*9040*/  R2UR UR9, R7.reuse ;  /* 0x00000000070972ca */ /* 0x040fe400000e0000 */
[----:B------:R-:W-:Y:S02]  /*9050*/  R2UR UR12, R6 ;  /* 0x00000000060c72ca */ /* 0x000fe400000e0000 */
[----:B------:R-:W-:Y:S01]  /*9060*/  R2UR UR13, R7 ;  /* 0x00000000070d72ca */ /* 0x000fe200000e0000 */
[----:B------:R-:W-:-:S02]  /*9070*/  WARPGROUP.DEPBAR.LE gsb0, 0x0 ;  /* 0x00008000000079c5 */ /* 0x000fc40000010000 */
        /* <DEDUP_REMOVED lines=31> */
.L_x_1476:
[----:B------:R-:W2:Y:S01]  /*9270*/  LDL R10, [R1+0x40] ;  /* 0x00004000010a7983 */ /* 0x000ea20000100800 */
[----:B------:R-:W3:Y:S03]  /*9280*/  LDC R110, c[0x0][0x448] ;  /* 0x00011200ff6e7b82 */ /* 0x000ee60000000800 */
[----:B------:R-:W2:Y:S04]  /*9290*/  LDL R108, [R1+0x2c] ;  /* 0x00002c00016c7983 */ /* 0x000ea80000100800 */
[----:B------:R-:W4:Y:S04]  /*92a0*/  LDL R109, [R1+0x1c] ;  /* 0x00001c00016d7983 */ /* 0x000f280000100800 */
[----:B------:R-:W5:Y:S04]  /*92b0*/  LDL R107, [R1+0x3c] ;  /* 0x00003c00016b7983 */ /* 0x000f680000100800 */
[----:B------:R-:W5:Y:S04]  /*92c0*/  LDL R114, [R1+0x14] ;  /* 0x0000140001727983 */ /* 0x000f680000100800 */
[----:B------:R-:W5:Y:S01]  /*92d0*/  LDL R112, [R1+0x10] ;  /* 0x0000100001707983 */ /* 0x000f620000100800 */
[C---:B------:R-:W-:Y:S01]  /*92e0*/  FMUL.FTZ R20, R2.reuse, R95 ;  /* 0x0000005f02147220 */ /* 0x040fe20000410000 */
[C---:B------:R-:W-:Y:S01]  /*92f0*/  FMUL.FTZ R95, R2.reuse, R77 ;  /* 0x0000004d025f7220 */ /* 0x040fe20000410000 */
[C---:B------:R-:W-:Y:S01]  /*9300*/  FMUL.FTZ R77, R2.reuse, R78 ;  /* 0x0000004e024d7220 */ /* 0x040fe20000410000 */
[C---:B------:R-:W-:Y:S01]  /*9310*/  FMUL.FTZ R78, R2.reuse, R79 ;  /* 0x0000004f024e7220 */ /* 0x040fe20000410000 */
[----:B------:R-:W-:Y:S01]  /*9320*/  FMUL.FTZ R79, R2, R82 ;  /* 0x00000052024f7220 */ /* 0x000fe20000410000 */
[----:B---3--:R-:W-:Y:S01]  /*9330*/  ISETP.NE.AND P1, PT, R110, 0x1, PT ;  /* 0x000000016e00780c */ /* 0x008fe20003f25270 */
        /* <DEDUP_REMOVED lines=23> */
[----:B------:R-:W3:Y:S01]  /*94b0*/  @P1 LDC R24, c[0x0][0x44c] ;  /* 0x00011300ff181b82 */ /* 0x000ee20000000800 */
[C---:B------:R-:W-:Y:S01]  /*94c0*/  FMUL.FTZ R43, R2.reuse, R47 ;  /* 0x0000002f022b7220 */ /* 0x040fe20000410000 */
[C---:B------:R-:W-:Y:S01]  /*94d0*/  FMUL.FTZ R47, R2.reuse, R51 ;  /* 0x00000033022f7220 */ /* 0x040fe20000410000 */
[C---:B------:R-:W-:Y:S01]  /*94e0*/  FMUL.FTZ R51, R2.reuse, R55 ;  /* 0x0000003702337220 */ /* 0x040fe20000410000 */
[C---:B------:R-:W-:Y:S01]  /*94f0*/  FMUL.FTZ R55, R2.reuse, R25 ;  /* 0x0000001902377220 */ /* 0x040fe20000410000 */
[C---:B01----:R-:W-:Y:S01]  /*9500*/  FMUL.FTZ R3, R2.reuse, R90 ;  /* 0x0000005a02037220 */ /* 0x043fe20000410000 */
[C---:B------:R-:W-:Y:S01]  /*9510*/  FMUL.FTZ R0, R2.reuse, R88 ;  /* 0x0000005802007220 */ /* 0x040fe20000410000 */
[C---:B------:R-:W-:Y:S01]  /*9520*/  FMUL.FTZ R8, R2.reuse, R89 ;  /* 0x0000005902087220 */ /* 0x040fe20000410000 */
[----:B------:R-:W0:Y:S01]  /*9530*/  @P1 LDC R25, c[0x0][0x450] ;  /* 0x00011400ff191b82 */ /* 0x000e220000000800 */
[----:B------:R-:W-:Y:S01]  /*9540*/  FMUL.FTZ R90, R2, R99 ;  /* 0x00000063025a7220 */ /* 0x000fe20000410000 */
[----:B------:R-:W-:-:S02]  /*9550*/  VIADD R12, R12, 0x13240 ;  /* 0x000132400c0c7836 */ /* 0x000fc40000000000 */
        /* <DEDUP_REMOVED lines=9> */
[----:B------:R-:W-:Y:S01]  /*95f0*/  LOP3.LUT R17, R17, 0xffffffef, RZ, 0xc0, !PT ;  /* 0xffffffef11117812 */ /* 0x000fe200078ec0ff */
        /* <DEDUP_REMOVED lines=35> */
[----:B------:R-:W-:Y:S01]  /*9830*/  @P1 LOP3.LUT R17, R17, 0x10, RZ, 0xfc, !PT ;  /* 0x0000001011111812 */ /* 0x000fe200078efcff */
[----:B------:R-:W1:Y:S01]  /*9840*/  MUFU.TANH R0, R0 ;  /* 0x0000000000007308 */ /* 0x000e620000002400 */
[----:B------:R-:W-:-:S02]  /*9850*/  ULDC UR43, c[0x0][0x9dc] ;  /* 0x00027700002b7ab9 */ /* 0x000fc40000000800 */
[----:B------:R-:W-:-:S05]  /*9860*/  ULOP3.LUT UR43, URZ, UR43, URZ, 0x33, !UPT ;  /* 0x0000002b3f2b7292 */ /* 0x000fca000f8e333f */
        /* <DEDUP_REMOVED lines=20> */
[----:B------:R-:W1:Y:S01]  /*99b0*/  MUFU.TANH R95, R95 ;  /* 0x0000005f005f7308 */ /* 0x000e620000002400 */
[----:B--2---:R-:W-:-:S02]  /*99c0*/  IMAD.IADD R99, R10, 0x1, R108 ;  /* 0x000000010a637824 */ /* 0x004fc400078e026c */
[----:B------:R-:W2:Y:S02]  /*99d0*/  LDC.64 R10, c[0x0][0x9e0] ;  /* 0x00027800ff0a7b82 */ /* 0x000ea40000000a00 */
[----:B---3--:R-:W-:-:S05]  /*99e0*/  @P1 IMAD.HI.U32 R24, R99, R24, RZ ;  /* 0x0000001863181227 */ /* 0x008fca00078e00ff */
[----:B0-----:R-:W-:Y:S01]  /*99f0*/  @P1 SHF.R.U32.HI R99, RZ, R25, R24 ;  /* 0x00000019ff631219 */ /* 0x001fe20000011618 */
[----:B------:R-:W-:-:S04]  /*9a00*/  IMAD.MOV.U32 R24, RZ, RZ, -0xa0 ;  /* 0xffffff60ff187424 */ /* 0x000fc800078e00ff */
[----:B------:R-:W0:Y:S01]  /*9a10*/  SHFL.IDX PT, R106, R99, RZ, 0x1c1f ;  /* 0x001c1fff636a7589 */ /* 0x000e2200000e0000 */
[----:B------:R-:W-:Y:S01]  /*9a20*/  IMAD R101, R105, R24, 0xa1 ;  /* 0x000000a169657424 */ /* 0x000fe200078e0218 */
[----:B----4-:R-:W-:-:S03]  /*9a30*/  PRMT R12, R109, 0x654, R12 ;  /* 0x000006546d0c7816 */ /* 0x010fc6000000000c */
[----:B-----5:R-:W-:Y:S01]  /*9a40*/  IMAD R36, R107, -0x2, R101 ;  /* 0xfffffffe6b247824 */ /* 0x020fe200078e0265 */
[----:B------:R3:W-:Y:S01]  /*9a50*/  SYNCS.ARRIVE.TRANS64.RED.A1T0 RZ, [R12+URZ], RZ ;  /* 0x000000ff0cff79a7 */ /* 0x0007e2000810043f */
[----:B------:R-:W4:Y:S01]  /*9a60*/  MUFU.TANH R77, R77 ;  /* 0x0000004d004d7308 */ /* 0x000f220000002400 */
[----:B--2---:R-:W-:Y:S01]  /*9a70*/  ISETP.GE.AND P1, PT, R11, 0x1, PT ;  /* 0x000000010b00780c */ /* 0x004fe20003f26270 */
[----:B---3--:R-:W-:-:S06]  /*9a80*/  IMAD R12, R105, -0xa0, R114 ;  /* 0xffffff60690c7824 */ /* 0x008fcc00078e0272 */
[----:B------:R-:W2:Y:S01]  /*9a90*/  MUFU.TANH R78, R78 ;  /* 0x0000004e004e7308 */ /* 0x000ea20000002400 */
[----:B------:R-:W-:Y:S01]  /*9aa0*/  IADD3 R25, -R112, R36, R114 ;  /* 0x0000002470197210 */ /* 0x000fe20007ffe172 */
[----:B------:R-:W-:-:S06]  /*9ab0*/  VIADD R12, R12, 0xa0 ;  /* 0x000000a00c0c7836 */ /* 0x000fcc0000000000 */
[----:B------:R-:W3:Y:S01]  /*9ac0*/  MUFU.TANH R96, R96 ;  /* 0x0000006000607308 */ /* 0x000ee20000002400 */
[----:B------:R-:W-:-:S07]  /*9ad0*/  IMAD R107, R107, -0x2, R12 ;  /* 0xfffffffe6b6b7824 */ /* 0x000fce00078e020c */
[----:B------:R-:W0:Y:S01]  /*9ae0*/  MUFU.TANH R81, R81 ;  /* 0x0000005100517308 */ /* 0x000e220000002400 */
[----:B------:R-:W-:-:S07]  /*9af0*/  IMAD.IADD R102, R25, 0x1, R10 ;  /* 0x0000000119667824 */ /* 0x000fce00078e020a */
        /* <DEDUP_REMOVED lines=52> */
[----:B------:R-:W1:Y:S08]  /*9e40*/  MUFU.TANH R35, R35 ;  /* 0x0000002300237308 */ /* 0x000e700000002400 */
[----:B------:R-:W1:Y:S01]  /*9e50*/  MUFU.TANH R34, R34 ;  /* 0x0000002200227308 */ /* 0x000e620000002400 */
[----:B------:R-:W-:Y:S01]  /*9e60*/  LOP3.LUT R17, R17, 0xfffffff7, RZ, 0xc0, !PT ;  /* 0xfffffff711117812 */ /* 0x000fe200078ec0ff */
[----:B------:R-:W-:Y:S01]  /*9e70*/  VIADD R103, R25, UR43 ;  /* 0x0000002b19677c36 */ /* 0x000fe20008000000 */
[----:B0-----:R-:W-:Y:S01]  /*9e80*/  VIADDMNMX R12, R106, R102, R107, PT ;  /* 0x000000666a0c7246 */ /* 0x001fe2000380016b */
[----:B------:R-:W-:Y:S01]  /*9e90*/  VIADD R101, R101, 0xffffffff ;  /* 0xffffffff65657836 */ /* 0x000fe20000000000 */
[----:B------:R-:W-:Y:S01]  /*9ea0*/  @P1 LOP3.LUT R17, R17, 0x8, RZ, 0xfc, !PT ;  /* 0x0000000811111812 */ /* 0x000fe200078efcff */
[----:B------:R-:W-:-:S02]  /*9eb0*/  VIADD R36, R36, 0xffffffff ;  /* 0xffffffff24247836 */ /* 0x000fc40000000000 */
[----:B------:R-:W-:Y:S01]  /*9ec0*/  IMAD.IADD R38, R103, 0x1, R106 ;  /* 0x0000000167267824 */ /* 0x000fe200078e026a */
[----:B--234-:R-:W-:Y:S06]  /*9ed0*/  @!P1 BRA `(.L_x_1477) ;  /* 0x00000000004c9947 */ /* 0x01cfec0003800000 */
[----:B------:R-:W-:Y:S01]  /*9ee0*/  IADD3 R39, -R112, R114, R106 ;  /* 0x0000007270277210 */ /* 0x000fe20007ffe16a */
[----:B------:R-:W-:Y:S03]  /*9ef0*/  BSSY B0, `(.L_x_1478) ;  /* 0x000000e000007945 */ /* 0x000fe60003800000 */
        /* <DEDUP_REMOVED lines=9> */
.L_x_1479:
[----:B------:R-:W-:-:S13]  /*9f90*/  ISETP.NE.AND P1, PT, R11, 0x1, PT ;  /* 0x000000010b00780c */ /* 0x000fda0003f25270 */
[----:B------:R-:W0:Y:S02]  /*9fa0*/  @P1 LDC.64 R24, c[0x0][0x9e8] ;  /* 0x00027a00ff181b82 */ /* 0x000e240000000a00 */
[----:B0-----:R-:W-:-:S05]  /*9fb0*/  @P1 IMAD.HI.U32 R24, R39, R24, RZ ;  /* 0x0000001827181227 */ /* 0x001fca00078e00ff */
[----:B------:R-:W-:-:S07]  /*9fc0*/  @P1 SHF.R.U32.HI R39, RZ, R25, R24 ;  /* 0x00000019ff271219 */ /* 0x000fce0000011618 */
.L_x_1480:
[----:B------:R-:W-:Y:S05]  /*9fd0*/  BSYNC B0 ;  /* 0x0000000000007941 */ /* 0x000fea0003800000 */
.L_x_1478:
[----:B------:R-:W-:-:S05]  /*9fe0*/  IMAD R39, R39, R11, R36 ;  /* 0x0000000b27277224 */ /* 0x000fca00078e0224 */
[----:B------:R-:W-:Y:S02]  /*9ff0*/  VIMNMX R38, R38, R39, !PT ;  /* 0x0000002726267248 */ /* 0x000fe40007fe0100 */
[----:B------:R-:W-:-:S07]  /*a000*/  VIADDMNMX R12, R39, R11, R12, PT ;  /* 0x0000000b270c7246 */ /* 0x000fce000380010c */
.L_x_1477:
[C---:B------:R-:W-:Y:S02]  /*a010*/  ISETP.GE.AND P1, PT, R101.reuse, 0x2, PT ;  /* 0x000000026500780c */ /* 0x040fe40003f26270 */
[----:B------:R-:W-:Y:S02]  /*a020*/  ISETP.GE.AND P2, PT, R101, 0x9, PT ;  /* 0x000000096500780c */ /* 0x000fe40003f46270 */
[C---:B------:R-:W-:Y:S02]  /*a030*/  ISETP.GT.AND P3, PT, R38.reuse, 0x1, !P1 ;  /* 0x000000012600780c */ /* 0x040fe40004f64270 */
[----:B------:R-:W-:Y:S02]  /*a040*/  ISETP.GT.AND P4, PT, R38, 0x8, !P2 ;  /* 0x000000082600780c */ /* 0x000fe40005784270 */
[C---:B------:R-:W-:Y:S02]  /*a050*/  ISETP.LT.OR P3, PT, R12.reuse, 0x2, P3 ;  /* 0x000000020c00780c */ /* 0x040fe40001f61670 */
[----:B------:R-:W-:-:S02]  /*a060*/  ISETP.LT.OR P4, PT, R12, 0x9, P4 ;  /* 0x000000090c00780c */ /* 0x000fc40002781670 */
[----:B------:R-:W-:Y:S02]  /*a070*/  FSEL R25, R8, -INF , !P3 ;  /* 0xff80000008197808 */ /* 0x000fe40005800000 */
[C---:B------:R-:W-:Y:S02]  /*a080*/  ISETP.GE.AND P3, PT, R101.reuse, 0xa, PT ;  /* 0x0000000a6500780c */ /* 0x040fe40003f66270 */
[----:B------:R-:W-:Y:S02]  /*a090*/  ISETP.GE.AND P5, PT, R101, 0x11, PT ;  /* 0x000000116500780c */ /* 0x000fe40003fa6270 */
[----:B------:R-:W-:Y:S02]  /*a0a0*/  FSEL R39, R13, -INF , !P4 ;  /* 0xff8000000d277808 */ /* 0x000fe40006000000 */
[----:B------:R-:W-:Y:S02]  /*a0b0*/  ISETP.GT.AND P4, PT, R38, 0x9, !P3 ;  /* 0x000000092600780c */ /* 0x000fe40005f84270 */
[----:B------:R-:W-:-:S02]  /*a0c0*/  LOP3.LUT R17, R17, 0xfffffffe, RZ, 0xc0, !PT ;  /* 0xfffffffe11117812 */ /* 0x000fc400078ec0ff */
[----:B------:R-:W-:Y:S02]  /*a0d0*/  ISETP.LT.OR P4, PT, R12, 0xa, P4 ;  /* 0x0000000a0c00780c */ /* 0x000fe40002781670 */
[----:B------:R-:W-:Y:S02]  /*a0e0*/  LOP3.LUT R16, R16, 0x7fffffff, RZ, 0xc0, !PT ;  /* 0x7fffffff10107812 */ /* 0x000fe400078ec0ff */
[----:B------:R-:W-:Y:S02]  /*a0f0*/  FSEL R109, R14, -INF , !P4 ;  /* 0xff8000000e6d7808 */ /* 0x000fe40006000000 */
[----:B------:R-:W-:Y:S02]  /*a100*/  @P5 LOP3.LUT R17, R17, 0x1, RZ, 0xfc, !PT ;  /* 0x0000000111115812 */ /* 0x000fe400078efcff */
[----:B------:R-:W-:Y:S02]  /*a110*/  ISETP.GT.AND P4, PT, R38, 0x10, !P5 ;  /* 0x000000102600780c */ /* 0x000fe40006f84270 */
[----:B------:R-:W-:-:S02]  /*a120*/  ISETP.GE.AND P5, PT, R101, 0x12, PT ;  /* 0x000000126500780c */ /* 0x000fc40003fa6270 */
        /* <DEDUP_REMOVED lines=44> */
[----:B-1----:R-:W-:Y:S02]  /*a3f0*/  FSEL R95, R95, -INF , !P4 ;  /* 0xff8000005f5f7808 */ /* 0x002fe40006000000 */
        /* <DEDUP_REMOVED lines=143> */
[----:B------:R-:W-:Y:S02]  /*acf0*/  ISETP.GT.AND P4, PT, R38, 0x90, !P5 ;  /* 0x000000902600780c */ /* 0x000fe40006f84270 */
[----:B------:R-:W-:Y:S02]  /*ad00*/  LOP3.LUT R16, R16, 0xfffffffe, RZ, 0xc0, !PT ;  /* 0xfffffffe10107812 */ /* 0x000fe400078ec0ff */
        /* <DEDUP_REMOVED lines=23> */
[----:B------:R-:W-:Y:S01]  /*ae80*/  ISETP.GE.AND P6, PT, R11, 0x1, PT ;  /* 0x000000010b00780c */ /* 0x000fe20003fc6270 */
[----:B0-----:R-:W-:Y:S01]  /*ae90*/  IMAD.IADD R103, R103, 0x1, R0 ;  /* 0x0000000167677824 */ /* 0x001fe200078e0200 */
[----:B------:R-:W-:-:S11]  /*aea0*/  VIADDMNMX R102, R0, R102, R107, PT ;  /* 0x0000006600667246 */ /* 0x000fd6000380016b */
[----:B------:R-:W-:Y:S05]  /*aeb0*/  @!P6 BRA `(.L_x_1481) ;  /* 0x00000000004ce947 */ /* 0x000fea0003800000 */
        /* <DEDUP_REMOVED lines=11> */
.L_x_1483:
[----:B------:R-:W-:-:S13]  /*af70*/  ISETP.NE.AND P6, PT, R11, 0x1, PT ;  /* 0x000000010b00780c */ /* 0x000fda0003fc5270 */
[----:B------:R-:W0:Y:S02]  /*af80*/  @P6 LDC.64 R12, c[0x0][0x9e8] ;  /* 0x00027a00ff0c6b82 */ /* 0x000e240000000a00 */
[----:B0-----:R-:W-:-:S05]  /*af90*/  @P6 IMAD.HI.U32 R12, R99, R12, RZ ;  /* 0x0000000c630c6227 */ /* 0x001fca00078e00ff */
[----:B------:R-:W-:-:S07]  /*afa0*/  @P6 SHF.R.U32.HI R99, RZ, R13, R12 ;  /* 0x0000000dff636219 */ /* 0x000fce000001160c */
.L_x_1484:
[----:B------:R-:W-:Y:S05]  /*afb0*/  BSYNC B0 ;  /* 0x0000000000007941 */ /* 0x000fea0003800000 */
.L_x_1482:
[----:B------:R-:W-:-:S05]  /*afc0*/  IMAD R36, R99, R11, R36 ;  /* 0x0000000b63247224 */ /* 0x000fca00078e0224 */
[----:B------:R-:W-:Y:S02]  /*afd0*/  VIMNMX R103, R103, R36, !PT ;  /* 0x0000002467677248 */ /* 0x000fe40007fe0100 */
[----:B------:R-:W-:-:S07]  /*afe0*/  VIADDMNMX R102, R36, R11, R102, PT ;  /* 0x0000000b24667246 */ /* 0x000fce0003800166 */
.L_x_1481:
[----:B------:R-:W-:Y:S01]  /*aff0*/  ISETP.GT.AND P1, PT, R103, 0x1, !P1 ;  /* 0x000000016700780c */ /* 0x000fe20004f24270 */
[----:B------:R-:W-:Y:S01]  /*b000*/  ULDC UR4, c[0x0][0x988] ;  /* 0x0002620000047ab9 */ /* 0x000fe20000000800 */
[----:B------:R-:W-:Y:S02]  /*b010*/  LOP3.LUT P6, RZ, R17, 0x1, RZ, 0xc0, !PT ;  /* 0x0000000111ff7812 */ /* 0x000fe400078cc0ff */
        /* <DEDUP_REMOVED lines=9> */
[----:B------:R-:W-:-:S02]  /*b0b0*/  ISETP.GT.AND P2, PT, R103, 0x8, !P2 ;  /* 0x000000086700780c */ /* 0x000fc40005744270 */
[----:B------:R-:W-:Y:S02]  /*b0c0*/  ISETP.GT.AND P1, PT, R103, 0x11, !P1 ;  /* 0x000000116700780c */ /* 0x000fe40004f24270 */
[----:B------:R-:W-:Y:S02]  /*b0d0*/  LOP3.LUT P3, RZ, R16, 0x1000000, RZ, 0xc0, !PT ;  /* 0x0100000010ff7812 */ /* 0x000fe4000786c0ff */
[C---:B------:R-:W-:Y:S02]  /*b0e0*/  ISETP.LT.OR P1, PT, R102.reuse, 0x12, P1 ;  /* 0x000000126600780c */ /* 0x040fe40000f21670 */
[----:B------:R-:W-:Y:S02]  /*b0f0*/  ISETP.LT.OR P2, PT, R102, 0x9, P2 ;  /* 0x000000096600780c */ /* 0x000fe40001741670 */
[----:B------:R-:W-:Y:S02]  /*b100*/  FSEL R99, R90, -INF , !P1 ;  /* 0xff8000005a637808 */ /* 0x000fe40004800000 */
[----:B------:R-:W-:-:S02]  /*b110*/  LOP3.LUT P1, RZ, R16, 0x40000000, RZ, 0xc0, !PT ;  /* 0x4000000010ff7812 */ /* 0x000fc4000782c0ff */
[----:B------:R-:W-:Y:S02]  /*b120*/  FSEL R15, R15, -INF , !P2 ;  /* 0xff8000000f0f7808 */ /* 0x000fe40005000000 */
[----:B------:R-:W-:Y:S02]  /*b130*/  ISETP.GT.AND P1, PT, R103, 0x18, !P1 ;  /* 0x000000186700780c */ /* 0x000fe40004f24270 */
[----:B------:R-:W-:Y:S02]  /*b140*/  LOP3.LUT P2, RZ, R16, 0x800000, RZ, 0xc0, !PT ;  /* 0x0080000010ff7812 */ /* 0x000fe4000784c0ff */
[----:B------:R-:W-:Y:S02]  /*b150*/  ISETP.LT.OR P1, PT, R102, 0x19, P1 ;  /* 0x000000196600780c */ /* 0x000fe40000f21670 */
[----:B------:R-:W-:Y:S02]  /*b160*/  LOP3.LUT P6, RZ, R16, 0x400000, RZ, 0xc0, !PT ;  /* 0x0040000010ff7812 */ /* 0x000fe400078cc0ff */
        /* <DEDUP_REMOVED lines=36> */
[----:B------:R-:W-:-:S02]  /*b3b0*/  ISETP.GT.AND P1, PT, R103, 0x30, !P3 ;  /* 0x000000306700780c */ /* 0x000fc40005f24270 */
[----:B------:R-:W-:Y:S02]  /*b3c0*/  LOP3.LUT P3, RZ, R16, 0x4000, RZ, 0xc0, !PT ;  /* 0x0000400010ff7812 */ /* 0x000fe4000786c0ff */
[----:B------:R-:W-:Y:S02]  /*b3d0*/  ISETP.LT.OR P1, PT, R102, 0x31, P1 ;  /* 0x000000316600780c */ /* 0x000fe40000f21670 */
[----:B------:R-:W-:Y:S02]  /*b3e0*/  FMNMX.FTZ R0, R123, R0, !PT ;  /* 0x000000007b007209 */ /* 0x000fe40007810000 */
[----:B------:R-:W-:Y:S02]  /*b3f0*/  FSEL R79, R79, -INF , !P1 ;  /* 0xff8000004f4f7808 */ /* 0x000fe40004800000 */
[----:B------:R-:W-:Y:S02]  /*b400*/  ISETP.GT.AND P1, PT, R103, 0x31, !P2 ;  /* 0x000000316700780c */ /* 0x000fe40005724270 */
[----:B------:R-:W-:-:S02]  /*b410*/  LOP3.LUT P2, RZ, R16, 0x2000, RZ, 0xc0, !PT ;  /* 0x0000200010ff7812 */ /* 0x000fc4000784c0ff */
[----:B------:R-:W-:Y:S02]  /*b420*/  ISETP.LT.OR P1, PT, R102, 0x32, P1 ;  /* 0x000000326600780c */ /* 0x000fe40000f21670 */
[----:B------:R-:W-:Y:S02]  /*b430*/  FMNMX.FTZ R0, R87, R0, !PT ;  /* 0x0000000057007209 */ /* 0x000fe40007810000 */
[----:B------:R-:W-:Y:S02]  /*b440*/  FSEL R149, R80, -INF , !P1 ;  /* 0xff80000050957808 */ /* 0x000fe40004800000 */
[----:B------:R-:W-:Y:S02]  /*b450*/  ISETP.GT.AND P1, PT, R103, 0x38, !P6 ;  /* 0x000000386700780c */ /* 0x000fe40007724270 */
[----:B------:R-:W-:Y:S02]  /*b460*/  FMNMX.FTZ R0, R125, R0, !PT ;  /* 0x000000007d007209 */ /* 0x000fe40007810000 */
[----:B------:R-:W-:-:S02]  /*b470*/  ISETP.LT.OR P1, PT, R102, 0x39, P1 ;  /* 0x000000396600780c */ /* 0x000fc40000f21670 */
[----:B------:R-:W-:Y:S02]  /*b480*/  LOP3.LUT P6, RZ, R16, 0x1000, RZ, 0xc0, !PT ;  /* 0x0000100010ff7812 */ /* 0x000fe400078cc0ff */
        /* <DEDUP_REMOVED lines=14> */
[----:B------:R-:W-:Y:S01]  /*b570*/  FSEL R153, R56, -INF , !P1 ;  /* 0xff80000038997808 */ /* 0x000fe20004800000 */
[----:B------:R-:W-:Y:S01]  /*b580*/  IMAD.U32 R56, RZ, RZ, UR4 ;  /* 0x00000004ff387e24 */ /* 0x000fe2000f8e00ff */
        /* <DEDUP_REMOVED lines=35> */
[----:B------:R-:W-:Y:S01]  /*b7c0*/  ISETP.GT.AND P1, PT, R103, 0x58, !P3 ;  /* 0x000000586700780c */ /* 0x000fe20005f24270 */
[----:B------:R-:W0:Y:S01]  /*b7d0*/  SHFL.BFLY PT, R0, R14, 0x2, 0x1f ;  /* 0x0c401f000e007f89 */ /* 0x000e2200000e0000 */
[----:B------:R-:W-:Y:S02]  /*b7e0*/  LOP3.LUT P3, RZ, R16, 0x8, RZ, 0xc0, !PT ;  /* 0x0000000810ff7812 */ /* 0x000fe4000786c0ff */
[----:B------:R-:W-:-:S02]  /*b7f0*/  ISETP.LT.OR P1, PT, R102, 0x59, P1 ;  /* 0x000000596600780c */ /* 0x000fc40000f21670 */
[C---:B------:R-:W-:Y:S02]  /*b800*/  ISETP.GT.AND P4, PT, R103.reuse, 0x91, !P4 ;  /* 0x000000916700780c */ /* 0x040fe40006784270 */
[----:B------:R-:W-:Y:S02]  /*b810*/  FSEL R66, R66, -INF , !P1 ;  /* 0xff80000042427808 */ /* 0x000fe40004800000 */
[C---:B------:R-:W-:Y:S02]  /*b820*/  ISETP.GT.AND P1, PT, R103.reuse, 0x59, !P2 ;  /* 0x000000596700780c */ /* 0x040fe40005724270 */
[----:B------:R-:W-:Y:S02]  /*b830*/  LOP3.LUT P2, RZ, R16, 0x4, RZ, 0xc0, !PT ;  /* 0x0000000410ff7812 */ /* 0x000fe4000784c0ff */
[----:B------:R-:W-:Y:S02]  /*b840*/  ISETP.LT.OR P1, PT, R102, 0x5a, P1 ;  /* 0x0000005a6600780c */ /* 0x000fe40000f21670 */
[----:B------:R-:W-:-:S02]  /*b850*/  ISETP.GT.AND P5, PT, R103, 0x98, !P5 ;  /* 0x000000986700780c */ /* 0x000fc40006fa4270 */
[----:B------:R-:W-:Y:S02]  /*b860*/  FSEL R67, R67, -INF , !P1 ;  /* 0xff80000043437808 */ /* 0x000fe40004800000 */
[----:B------:R-:W-:Y:S02]  /*b870*/  ISETP.GT.AND P1, PT, R103, 0x60, !P6 ;  /* 0x000000606700780c */ /* 0x000fe40007724270 */
[----:B------:R-:W-:Y:S02]  /*b880*/  LOP3.LUT P6, RZ, R16, 0x2, RZ, 0xc0, !PT ;  /* 0x0000000210ff7812 */ /* 0x000fe400078cc0ff */
[----:B------:R-:W-:Y:S02]  /*b890*/  ISETP.LT.OR P1, PT, R102, 0x61, P1 ;  /* 0x000000616600780c */ /* 0x000fe40000f21670 */
[----:B0-----:R-:W-:Y:S02]  /*b8a0*/  FMNMX.FTZ R20, R14, R0, !PT ;  /* 0x000000000e147209 */ /* 0x001fe40007810000 */
[----:B------:R-:W-:-:S02]  /*b8b0*/  FSEL R40, R40, -INF , !P1 ;  /* 0xff80000028287808 */ /* 0x000fc40004800000 */
[----:B------:R-:W-:Y:S01]  /*b8c0*/  LOP3.LUT P1, RZ, R16, 0x800, RZ, 0xc0, !PT ;  /* 0x0000080010ff7812 */ /* 0x000fe2000782c0ff */
[----:B------:R-:W0:Y:S01]  /*b8d0*/  SHFL.BFLY PT, R0, R20, 0x1, 0x1f ;  /* 0x0c201f0014007f89 */ /* 0x000e2200000e0000 */
[C---:B------:R-:W-:Y:S02]  /*b8e0*/  ISETP.LT.OR P4, PT, R102.reuse, 0x92, P4 ;  /* 0x000000926600780c */ /* 0x040fe40002781670 */
[----:B------:R-:W-:Y:S02]  /*b8f0*/  ISETP.GT.AND P1, PT, R103, 0x61, !P1 ;  /* 0x000000616700780c */ /* 0x000fe40004f24270 */
[C---:B------:R-:W-:Y:S02]  /*b900*/  ISETP.LT.OR P5, PT, R102.reuse, 0x99, P5 ;  /* 0x000000996600780c */ /* 0x040fe40002fa1670 */
[----:B------:R-:W-:Y:S02]  /*b910*/  ISETP.LT.OR P1, PT, R102, 0x62, P1 ;  /* 0x000000626600780c */ /* 0x000fe40000f21670 */
[----:B------:R-:W-:-:S02]  /*b920*/  FSEL R31, R31, -INF , !P4 ;  /* 0xff8000001f1f7808 */ /* 0x000fc40006000000 */
[----:B------:R-:W-:Y:S02]  /*b930*/  FSEL R41, R41, -INF , !P1 ;  /* 0xff80000029297808 */ /* 0x000fe40004800000 */
[----:B------:R-:W-:Y:S02]  /*b940*/  LOP3.LUT P1, RZ, R16, 0x400, RZ, 0xc0, !PT ;  /* 0x0000040010ff7812 */ /* 0x000fe4000782c0ff */
[----:B------:R-:W-:Y:S02]  /*b950*/  FSEL R35, R35, -INF , !P5 ;  /* 0xff80000023237808 */ /* 0x000fe40006800000 */
[----:B------:R-:W-:-:S04]  /*b960*/  ISETP.GT.AND P1, PT, R103, 0x68, !P1 ;  /* 0x000000686700780c */ /* 0x000fc80004f24270 */
[----:B------:R-:W-:Y:S02]  /*b970*/  ISETP.LT.OR P1, PT, R102, 0x69, P1 ;  /* 0x000000696600780c */ /* 0x000fe40000f21670 */
[----:B0-----:R-:W-:Y:S02]  /*b980*/  FMNMX.FTZ R0, R20, R0, !PT ;  /* 0x0000000014007209 */ /* 0x001fe40007810000 */
[----:B------:R-:W-:Y:S02]  /*b990*/  FSEL R42, R42, -INF , !P1 ;  /* 0xff8000002a2a7808 */ /* 0x000fe40004800000 */
[----:B------:R-:W-:Y:S01]  /*b9a0*/  LOP3.LUT P1, RZ, R16, 0x200, RZ, 0xc0, !PT ;  /* 0x0000020010ff7812 */ /* 0x000fe2000782c0ff */
[----:B------:R-:W-:-:S03]  /*b9b0*/  FFMA.FTZ R12, R0, R56, -8 ;  /* 0xc1000000000c7423 */ /* 0x000fc60000010038 */
        /* <DEDUP_REMOVED lines=36> */
[----:B------:R-:W-:Y:S02]  /*bc00*/  ISETP.GT.AND P1, PT, R103, RZ, !P6 ;  /* 0x000000ff6700720c */ /* 0x000fe40007724270 */
[----:B------:R-:W-:Y:S01]  /*bc10*/  LOP3.LUT P6, RZ, R17, 0x4, RZ, 0xc0, !PT ;  /* 0x0000000411ff7812 */ /* 0x000fe200078cc0ff */
[----:B------:R-:W-:-:S01]  /*bc20*/  FFMA.FTZ R14, R8, R56, -R12 ;  /* 0x00000038080e7223 */ /* 0x000fc2000001080c */
[----:B------:R-:W-:Y:S01]  /*bc30*/  ISETP.LT.OR P1, PT, R102, 0x1, P1 ;  /* 0x000000016600780c */ /* 0x000fe20000f21670 */
[----:B------:R-:W-:-:S01]  /*bc40*/  FFMA.FTZ R20, R39, R56, -R12 ;  /* 0x0000003827147223 */ /* 0x000fc2000001080c */
[-CC-:B------:R-:W-:Y:S01]  /*bc50*/  FFMA.FTZ R39, R109, R56.reuse, -R12.reuse ;  /* 0x000000386d277223 */ /* 0x180fe2000001080c */
[----:B------:R-:W-:-:S01]  /*bc60*/  FFMA.FTZ R24, R111, R56, -R12 ;  /* 0x000000386f187223 */ /* 0x000fc2000001080c */
[----:B------:R-:W-:Y:S01]  /*bc70*/  FSEL R3, R3, -INF , !P1 ;  /* 0xff80000003037808 */ /* 0x000fe20004800000 */
[----:B------:R-:W-:-:S01]  /*bc80*/  FFMA.FTZ R32, R91, R56, -R12 ;  /* 0x000000385b207223 */ /* 0x000fc2000001080c */
[----:B------:R-:W-:Y:S01]  /*bc90*/  ISETP.GT.AND P1, PT, R103, 0x90, !P2 ;  /* 0x000000906700780c */ /* 0x000fe20005724270 */
[----:B------:R-:W-:-:S01]  /*bca0*/  FFMA.FTZ R91, R113, R56, -R12 ;  /* 0x00000038715b7223 */ /* 0x000fc2000001080c */
[----:B------:R-:W-:Y:S01]  /*bcb0*/  FMNMX.FTZ R8, R3, R9, !PT ;  /* 0x0000000903087209 */ /* 0x000fe20007810000 */
[----:B------:R-:W-:-:S01]  /*bcc0*/  FFMA.FTZ R25, R25, R56, -R12 ;  /* 0x0000003819197223 */ /* 0x000fc2000001080c */
[----:B------:R-:W-:Y:S01]  /*bcd0*/  ISETP.LT.OR P1, PT, R102, 0x91, P1 ;  /* 0x000000916600780c */ /* 0x000fe20000f21670 */
[----:B------:R-:W-:Y:S01]  /*bce0*/  MUFU.EX2 R14, R14 ;  /* 0x0000000e000e7308 */ /* 0x000fe20000000800 */
[----:B------:R-:W-:Y:S01]  /*bcf0*/  FMNMX.FTZ R8, R15, R8, !PT ;  /* 0x000000080f087209 */ /* 0x000fe20007810000 */
[-CC-:B------:R-:W-:Y:S01]  /*bd00*/  FFMA.FTZ R72, R97, R56.reuse, -R12.reuse ;  /* 0x0000003861487223 */ /* 0x180fe2000001080c */
[----:B------:R-:W-:Y:S01]  /*bd10*/  ISETP.GT.AND P2, PT, R103, 0x99, !P6 ;  /* 0x000000996700780c */ /* 0x000fe20007744270 */
[--C-:B------:R-:W-:Y:S01]  /*bd20*/  FFMA.FTZ R21, R21, R56, -R12.reuse ;  /* 0x0000003815157223 */ /* 0x100fe2000001080c */
[----:B------:R-:W-:Y:S01]  /*bd30*/  FMNMX.FTZ R8, R13, R8, !PT ;  /* 0x000000080d087209 */ /* 0x000fe20007810000 */
[--C-:B------:R-:W-:Y:S01]  /*bd40*/  FFMA.FTZ R36, R115, R56, -R12.reuse ;  /* 0x0000003873247223 */ /* 0x100fe2000001080c */
[----:B------:R-:W-:Y:S01]  /*bd50*/  FSEL R103, R30, -INF , !P1 ;  /* 0xff8000001e677808 */ /* 0x000fe20004800000 */
[----:B------:R-:W-:Y:S01]  /*bd60*/  MUFU.EX2 R25, R25 ;  /* 0x0000001900197308 */ /* 0x000fe20000000800 */
[----:B------:R-:W-:Y:S01]  /*bd70*/  FMNMX.FTZ R8, R89, R8, !PT ;  /* 0x0000000859087209 */ /* 0x000fe20007810000 */
[-CC-:B------:R-:W-:Y:S01]  /*bd80*/  FFMA.FTZ R73, R73, R56.reuse, -R12.reuse ;  /* 0x0000003849497223 */ /* 0x180fe2000001080c */
[----:B------:R-:W-:Y:S01]  /*bd90*/  ISETP.LT.OR P2, PT, R102, 0x9a, P2 ;  /* 0x0000009a6600780c */ /* 0x000fe20001741670 */
[--C-:B------:R-:W-:Y:S01]  /*bda0*/  FFMA.FTZ R38, R117, R56, -R12.reuse ;  /* 0x0000003875267223 */ /* 0x100fe2000001080c */
[----:B------:R-:W-:Y:S01]  /*bdb0*/  FMNMX.FTZ R8, R99, R8, !PT ;  /* 0x0000000863087209 */ /* 0x000fe20007810000 */
[-CC-:B------:R-:W-:Y:S01]  /*bdc0*/  FFMA.FTZ R95, R95, R56.reuse, -R12.reuse ;  /* 0x000000385f5f7223 */ /* 0x180fe2000001080c */
[----:B------:R-:W-:-:S01]  /*bdd0*/  FFMA.FTZ R44, R119, R56, -R12 ;  /* 0x00000038772c7223 */ /* 0x000fc2000001080c */
[----:B------:R-:W-:Y:S01]  /*bde0*/  MUFU.EX2 R20, R20 ;  /* 0x0000001400147308 */ /* 0x000fe20000000800 */
[----:B------:R-:W-:Y:S01]  /*bdf0*/  FMNMX.FTZ R8, R93, R8, !PT ;  /* 0x000000085d087209 */ /* 0x000fe20007810000 */
[-CC-:B------:R-:W-:Y:S01]  /*be00*/  FFMA.FTZ R81, R81, R56.reuse, -R12.reuse ;  /* 0x0000003851517223 */ /* 0x180fe2000001080c */
[----:B------:R-:W-:-:S01]  /*be10*/  FFMA.FTZ R48, R121, R56, -R12 ;  /* 0x0000003879307223 */ /* 0x000fc2000001080c */
[--C-:B------:R-:W-:Y:S01]  /*be20*/  FFMA.FTZ R85, R85, R56, -R12.reuse ;  /* 0x0000003855557223 */ /* 0x100fe2000001080c */
        /* <DEDUP_REMOVED lines=27> */
[----:B------:R-:W0:Y:S01]  /*bfe0*/  MUFU.EX2 R39, R39 ;  /* 0x0000002700277308 */ /* 0x000e220000000800 */
[----:B------:R-:W-:-:S02]  /*bff0*/  FMNMX.FTZ R8, R151, R8, !PT ;  /* 0x0000000897087209 */ /* 0x000fc40007810000 */
[----:B------:R-:W-:Y:S02]  /*c000*/  ISETP.NE.AND P6, PT, R110, 0x1, PT ;  /* 0x000000016e00780c */ /* 0x000fe40003fc5270 */
        /* <DEDUP_REMOVED lines=34> */
[----:B------:R-:W-:Y:S01]  /*c230*/  FSEL R109, R34, -INF , !P2 ;  /* 0xff800000226d7808 */ /* 0x000fe20005000000 */
[----:B------:R-:W-:-:S01]  /*c240*/  FFMA.FTZ R34, R133, R56, -R12 ;  /* 0x0000003885227223 */ /* 0x000fc2000001080c */
[----:B------:R-:W-:Y:S02]  /*c250*/  FMNMX.FTZ R8, R29, R8, !PT ;  /* 0x000000081d087209 */ /* 0x000fe40007810000 */
[----:B0-----:R-:W-:Y:S01]  /*c260*/  F2FP.SATFINITE.E4M3.F32.PACK_AB_MERGE_C R148, R95, R38, RZ ;  /* 0x000000265f94723e */ /* 0x001fe200048070ff */
[----:B------:R-:W-:Y:S01]  /*c270*/  MUFU.EX2 R48, R48 ;  /* 0x0000003000307308 */ /* 0x000fe20000000800 */
[----:B------:R-:W-:Y:S02]  /*c280*/  FMNMX.FTZ R8, R103, R8, !PT ;  /* 0x0000000867087209 */ /* 0x000fe40007810000 */
[----:B------:R-:W-:-:S02]  /*c290*/  F2FP.SATFINITE.E4M3.F32.PACK_AB_MERGE_C R148, R73, R36, R148 ;  /* 0x000000244994723e */ /* 0x000fc40004807094 */
[----:B------:R-:W-:-:S03]  /*c2a0*/  FMNMX.FTZ R8, R31, R8, !PT ;  /* 0x000000081f087209 */ /* 0x000fc60007810000 */
[----:B------:R-:W0:Y:S01]  /*c2b0*/  MUFU.EX2 R85, R85 ;  /* 0x0000005500557308 */ /* 0x000e220000000800 */
[----:B------:R-:W-:-:S04]  /*c2c0*/  FMNMX.FTZ R8, R35, R8, !PT ;  /* 0x0000000823087209 */ /* 0x000fc80007810000 */
[----:B------:R-:W-:-:S03]  /*c2d0*/  FMNMX.FTZ R8, R109, R8, !PT ;  /* 0x000000086d087209 */ /* 0x000fc60007810000 */
[----:B------:R-:W-:Y:S02]  /*c2e0*/  MUFU.EX2 R52, R52 ;  /* 0x0000003400347308 */ /* 0x000fe40000000800 */
[----:B------:R-:W1:Y:S06]  /*c2f0*/  SHFL.BFLY PT, R111, R8, 0x2, 0x1f ;  /* 0x0c401f00086f7f89 */ /* 0x000e6c00000e0000 */
[----:B------:R-:W-:Y:S01]  /*c300*/  MUFU.EX2 R87, R87 ;  /* 0x0000005700577308 */ /* 0x000fe20000000800 */
[----:B0-----:R-:W-:-:S04]  /*c310*/  F2FP.SATFINITE.E4M3.F32.PACK_AB_MERGE_C R150, R85, R48, RZ ;  /* 0x000000305596723e */ /* 0x001fc800048070ff */
[----:B------:R-:W-:-:S03]  /*c320*/  F2FP.SATFINITE.E4M3.F32.PACK_AB_MERGE_C R150, R81, R44, R150 ;  /* 0x0000002c5196723e */ /* 0x000fc60004807096 */
[----:B------:R-:W-:Y:S08]  /*c330*/  MUFU.EX2 R54, R54 ;  /* 0x0000003600367308 */ /* 0x000ff00000000800 */
[----:B------:R-:W0:Y:S01]  /*c340*/  MUFU.EX2 R61, R61 ;  /* 0x0000003d003d7308 */ /* 0x000e220000000800 */
[----:B-1----:R-:W-:Y:S01]  /*c350*/  FMNMX.FTZ R76, R8, R111, !PT ;  /* 0x0000006f084c7209 */ /* 0x002fe20007810000 */
[----:B------:R-:W-:-:S04]  /*c360*/  FFMA.FTZ R111, R145, R56, -R12 ;  /* 0x00000038916f7223 */ /* 0x000fc8000001080c */
[----:B------:R-:W1:Y:S02]  /*c370*/  SHFL.BFLY PT, R113, R76, 0x1, 0x1f ;  /* 0x0c201f004c717f89 */ /* 0x000e6400000e0000 */
[----:B------:R-:W-:Y:S08]  /*c380*/  MUFU.EX2 R60, R60 ;  /* 0x0000003c003c7308 */ /* 0x000ff00000000800 */
[----:B------:R-:W2:Y:S01]  /*c390*/  MUFU.EX2 R69, R69 ;  /* 0x0000004500457308 */ /* 0x000ea20000000800 */
[----:B0-----:R-:W-:-:S04]  /*c3a0*/  F2FP.SATFINITE.E4M3.F32.PACK_AB_MERGE_C R144, R61, R54, RZ ;  /* 0x000000363d90723e */ /* 0x001fc800048070ff */
[----:B------:R-:W-:-:S03]  /*c3b0*/  F2FP.SATFINITE.E4M3.F32.PACK_AB_MERGE_C R144, R87, R52, R144 ;  /* 0x000000345790723e */ /* 0x000fc60004807090 */
[----:B------:R-:W-:Y:S01]  /*c3c0*/  MUFU.EX2 R58, R58 ;  /* 0x0000003a003a7308 */ /* 0x000fe20000000800 */
[----:B-1----:R-:W-:Y:S01]  /*c3d0*/  FMNMX.FTZ R8, R76, R113, !PT ;  /* 0x000000714c087209 */ /* 0x002fe20007810000 */
[----:B------:R-:W-:-:S06]  /*c3e0*/  FFMA.FTZ R76, R37, R56, -R12 ;  /* 0x00000038254c7223 */ /* 0x000fcc000001080c */
[----:B------:R-:W-:Y:S01]  /*c3f0*/  MUFU.EX2 R65, R65 ;  /* 0x0000004100417308 */ /* 0x000fe20000000800 */
[----:B--2---:R-:W-:Y:S01]  /*c400*/  F2FP.SATFINITE.E4M3.F32.PACK_AB_MERGE_C R146, R69, R60, RZ ;  /* 0x0000003c4592723e */ /* 0x004fe200048070ff */
[C---:B------:R-:W-:Y:S01]  /*c410*/  FFMA.FTZ R78, R8.reuse, R56, -8 ;  /* 0xc1000000084e7423 */ /* 0x040fe20000010038 */
[----:B------:R-:W-:-:S04]  /*c420*/  FSETP.NEU.FTZ.AND P1, PT, R8, -INF , PT ;  /* 0xff8000000800780b */ /* 0x000fc80003f3d000 */
[----:B------:R-:W-:Y:S01]  /*c430*/  FSEL R12, R78, RZ, P1 ;  /* 0x000000ff4e0c7208 */ /* 0x000fe20000800000 */
[----:B------:R-:W-:Y:S04]  /*c440*/  MUFU.EX2 R34, R34 ;  /* 0x0000002200227308 */ /* 0x000fe80000000800 */
[----:B------:R-:W-:-:S01]  /*c450*/  FFMA.FTZ R3, R3, R56, -R12 ;  /* 0x0000003803037223 */ /* 0x000fc2000001080c */
[-CC-:B------:R-:W-:Y:S01]  /*c460*/  FFMA.FTZ R78, R9, R56.reuse, -R12.reuse ;  /* 0x00000038094e7223 */ /* 0x180fe2000001080c */
[----:B------:R-:W-:-:S01]  /*c470*/  FFMA.FTZ R96, R59, R56, -R12 ;  /* 0x000000383b607223 */ /* 0x000fc2000001080c */
[-CC-:B------:R-:W-:Y:S01]  /*c480*/  FFMA.FTZ R9, R15, R56.reuse, -R12.reuse ;  /* 0x000000380f097223 */ /* 0x180fe2000001080c */
[----:B------:R-:W-:-:S01]  /*c490*/  FFMA.FTZ R59, R62, R56, -R12 ;  /* 0x000000383e3b7223 */ /* 0x000fc2000001080c */
[----:B------:R-:W-:Y:S01]  /*c4a0*/  FFMA.FTZ R62, R63, R56, -R12 ;  /* 0x000000383f3e7223 */ /* 0x000fe2000001080c */
[----:B------:R-:W-:Y:S01]  /*c4b0*/  MUFU.EX2 R3, R3 ;  /* 0x0000000300037308 */ /* 0x000fe20000000800 */
[----:B------:R-:W-:-:S01]  /*c4c0*/  FADD.FTZ R63, R14, R25 ;  /* 0x000000190e3f7221 */ /* 0x000fc20000010000 */
[-CC-:B------:R-:W-:Y:S01]  /*c4d0*/  FFMA.FTZ R80, R13, R56.reuse, -R12.reuse ;  /* 0x000000380d507223 */ /* 0x180fe2000001080c */
[----:B------:R-:W-:-:S01]  /*c4e0*/  FFMA.FTZ R13, R89, R56, -R12 ;  /* 0x00000038590d7223 */ /* 0x000fc2000001080c */
[----:B------:R-:W-:Y:S01]  /*c4f0*/  FFMA.FTZ R82, R99, R56, -R12 ;  /* 0x0000003863527223 */ /* 0x000fe2000001080c */
[----:B------:R-:W-:-:S01]  /*c500*/  FADD.FTZ R98, R20, R63 ;  /* 0x0000003f14627221 */ /* 0x000fc20000010000 */
[-CC-:B------:R-:W-:Y:S01]  /*c510*/  FFMA.FTZ R15, R93, R56.reuse, -R12.reuse ;  /* 0x000000385d0f7223 */ /* 0x180fe2000001080c */
[----:B------:R-:W-:-:S01]  /*c520*/  FFMA.FTZ R84, R101, R56, -R12 ;  /* 0x0000003865547223 */ /* 0x000fc2000001080c */
[----:B------:R-:W0:Y:S01]  /*c530*/  MUFU.EX2 R78, R78 ;  /* 0x0000004e004e7308 */ /* 0x000e220000000800 */
[----:B------:R-:W-:-:S01]  /*c540*/  FADD.FTZ R98, R39, R98 ;  /* 0x0000006227627221 */ /* 0x000fc20000010000 */
[-CC-:B------:R-:W-:Y:S01]  /*c550*/  FFMA.FTZ R63, R66, R56.reuse, -R12.reuse ;  /* 0x00000038423f7223 */ /* 0x180fe2000001080c */
[----:B------:R-:W-:-:S01]  /*c560*/  FFMA.FTZ R66, R67, R56, -R12 ;  /* 0x0000003843427223 */ /* 0x000fc2000001080c */
[----:B------:R-:W-:Y:S01]  /*c570*/  FFMA.FTZ R37, R107, R56, -R12 ;  /* 0x000000386b257223 */ /* 0x000fe2000001080c */
[----:B------:R-:W-:-:S01]  /*c580*/  FADD.FTZ R89, R21, R98 ;  /* 0x0000006215597221 */ /* 0x000fc20000010000 */
[-CC-:B------:R-:W-:Y:S01]  /*c590*/  FFMA.FTZ R86, R75, R56.reuse, -R12.reuse ;  /* 0x000000384b567223 */ /* 0x180fe2000001080c */
[----:B------:R-:W-:-:S01]  /*c5a0*/  FFMA.FTZ R75, R77, R56, -R12 ;  /* 0x000000384d4b7223 */ /* 0x000fc2000001080c */
[----:B------:R-:W1:Y:S01]  /*c5b0*/  MUFU.EX2 R9, R9 ;  /* 0x0000000900097308 */ /* 0x000e620000000800 */
[----:B------:R-:W-:-:S01]  /*c5c0*/  FADD.FTZ R89, R24, R89 ;  /* 0x0000005918597221 */ /* 0x000fc20000010000 */
[-CC-:B------:R-:W-:Y:S01]  /*c5d0*/  FFMA.FTZ R88, R147, R56.reuse, -R12.reuse ;  /* 0x0000003893587223 */ /* 0x180fe2000001080c */
[----:B------:R-:W-:-:S01]  /*c5e0*/  FFMA.FTZ R77, R79, R56, -R12 ;  /* 0x000000384f4d7223 */ /* 0x000fc2000001080c */
[----:B------:R-:W-:Y:S01]  /*c5f0*/  FFMA.FTZ R90, R149, R56, -R12 ;  /* 0x00000038955a7223 */ /* 0x000fe2000001080c */
[----:B------:R-:W-:-:S01]  /*c600*/  FADD.FTZ R100, R32, R89 ;  /* 0x0000005920647221 */ /* 0x000fc20000010000 */
[-CC-:B------:R-:W-:Y:S01]  /*c610*/  FFMA.FTZ R41, R41, R56.reuse, -R12.reuse ;  /* 0x0000003829297223 */ /* 0x180fe2000001080c */
[----:B------:R-:W-:-:S01]  /*c620*/  FFMA.FTZ R79, R151, R56, -R12 ;  /* 0x00000038974f7223 */ /* 0x000fc2000001080c */
[----:B------:R-:W2:Y:S01]  /*c630*/  MUFU.EX2 R80, R80 ;  /* 0x0000005000507308 */ /* 0x000ea20000000800 */
[----:B0-----:R-:W-:-:S01]  /*c640*/  FADD.FTZ R98, R3, R78 ;  /* 0x0000004e03627221 */ /* 0x001fc20000010000 */
[----:B------:R-:W-:Y:S01]  /*c650*/  FADD.FTZ R89, R91, R100 ;  /* 0x000000645b597221 */ /* 0x000fe20000010000 */
[----:B------:R-:W-:-:S01]  /*c660*/  FFMA.FTZ R92, R83, R56, -R12 ;  /* 0x00000038535c7223 */ /* 0x000fc2000001080c */
[-CC-:B------:R-:W-:Y:S01]  /*c670*/  FFMA.FTZ R83, R153, R56.reuse, -R12.reuse ;  /* 0x0000003899537223 */ /* 0x180fe2000001080c */
[----:B------:R-:W-:-:S01]  /*c680*/  FFMA.FTZ R94, R57, R56, -R12 ;  /* 0x00000038395e7223 */ /* 0x000fc2000001080c */
[----:B------:R-:W-:Y:S01]  /*c690*/  FADD.FTZ R100, R36, R89 ;  /* 0x0000005924647221 */ /* 0x000fe20000010000 */
[----:B------:R-:W-:-:S01]  /*c6a0*/  FFMA.FTZ R57, R155, R56, -R12 ;  /* 0x000000389b397223 */ /* 0x000fc2000001080c */
[----:B------:R-:W0:Y:S01]  /*c6b0*/  MUFU.EX2 R13, R13 ;  /* 0x0000000d000d7308 */ /* 0x000e220000000800 */
[----:B-1----:R-:W-:-:S01]  /*c6c0*/  FADD.FTZ R67, R9, R98 ;  /* 0x0000006209437221 */ /* 0x002fc20000010000 */
[----:B------:R-:W-:Y:S01]  /*c6d0*/  FADD.FTZ R89, R73, R100 ;  /* 0x0000006449597221 */ /* 0x000fe20000010000 */
[----:B------:R-:W-:-:S01]  /*c6e0*/  FFMA.FTZ R43, R43, R56, -R12 ;  /* 0x000000382b2b7223 */ /* 0x000fc2000001080c */
[----:B------:R-:W-:Y:S01]  /*c6f0*/  FFMA.FTZ R40, R40, R56, -R12 ;  /* 0x0000003828287223 */ /* 0x000fe2000001080c */
[----:B------:R-:W-:Y:S01]  /*c700*/  F2FP.SATFINITE.E4M3.F32.PACK_AB_MERGE_C R146, R65, R58, R146 ;  /* 0x0000003a4192723e */ /* 0x000fe20004807092 */
[-CC-:B------:R-:W-:Y:S01]  /*c710*/  FFMA.FTZ R26, R26, R56.reuse, -R12.reuse ;  /* 0x000000381a1a7223 */ /* 0x180fe2000001080c */
[----:B------:R-:W-:-:S01]  /*c720*/  FFMA.FTZ R27, R27, R56, -R12 ;  /* 0x000000381b1b7223 */ /* 0x000fc2000001080c */
[----:B------:R-:W1:Y:S01]  /*c730*/  MUFU.EX2 R82, R82 ;  /* 0x0000005200527308 */ /* 0x000e620000000800 */
[----:B--2---:R-:W-:-:S01]  /*c740*/  FADD.FTZ R98, R80, R67 ;  /* 0x0000004350627221 */ /* 0x004fc20000010000 */
[----:B------:R-:W-:Y:S01]  /*c750*/  F2FP.SATFINITE.E4M3.F32.PACK_AB_MERGE_C R80, R80, R9, RZ ;  /* 0x000000095050723e */ /* 0x000fe200048070ff */
[----:B------:R-:W-:-:S01]  /*c760*/  FFMA.FTZ R28, R28, R56, -R12 ;  /* 0x000000381c1c7223 */ /* 0x000fc2000001080c */
[-CC-:B------:R-:W-:Y:S01]  /*c770*/  FFMA.FTZ R29, R29, R56.reuse, -R12.reuse ;  /* 0x000000381d1d7223 */ /* 0x180fe2000001080c */
[----:B------:R-:W-:-:S01]  /*c780*/  FFMA.FTZ R103, R103, R56, -R12 ;  /* 0x0000003867677223 */ /* 0x000fc2000001080c */
[----:B------:R-:W-:Y:S01]  /*c790*/  F2FP.SATFINITE.E4M3.F32.PACK_AB_MERGE_C R153, R78, R3, R80 ;  /* 0x000000034e99723e */ /* 0x000fe20004807050 */
[----:B------:R-:W-:-:S01]  /*c7a0*/  FFMA.FTZ R31, R31, R56, -R12 ;  /* 0x000000381f1f7223 */ /* 0x000fc2000001080c */
[----:B------:R-:W2:Y:S01]  /*c7b0*/  MUFU.EX2 R15, R15 ;  /* 0x0000000f000f7308 */ /* 0x000ea20000000800 */
[----:B0-----:R-:W-:-:S01]  /*c7c0*/  FADD.FTZ R67, R13, R98 ;  /* 0x000000620d437221 */ /* 0x001fc20000010000 */
[----:B------:R-:W-:Y:S01]  /*c7d0*/  FADD.FTZ R98, R38, R89 ;  /* 0x0000005926627221 */ /* 0x000fe20000010000 */
[----:B------:R-:W-:-:S03]  /*c7e0*/  FFMA.FTZ R35, R35, R56, -R12 ;  /* 0x0000003823237223 */ /* 0x000fc6000001080c */
[----:B------:R-:W-:Y:S02]  /*c7f0*/  FADD.FTZ R89, R95, R98 ;  /* 0x000000625f597221 */ /* 0x000fe40000010000 */
[----:B------:R-:W0:Y:S01]  /*c800*/  MUFU.EX2 R84, R84 ;  /* 0x0000005400547308 */ /* 0x000e220000000800 */
[----:B-1----:R-:W-:-:S01]  /*c810*/  FADD.FTZ R20, R82, R67 ;  /* 0x0000004352147221 */ /* 0x002fc20000010000 */
[----:B------:R-:W-:-:S06]  /*c820*/  FADD.FTZ R38, R44, R89 ;  /* 0x000000592c267221 */ /* 0x000fcc0000010000 */
[----:B------:R-:W1:Y:S01]  /*c830*/  MUFU.EX2 R37, R37 ;  /* 0x0000002500257308 */ /* 0x000e620000000800 */
[----:B--2---:R-:W-:-:S01]  /*c840*/  FADD.FTZ R67, R15, R20 ;  /* 0x000000140f437221 */ /* 0x004fc20000010000 */
[----:B------:R-:W-:-:S06]  /*c850*/  FFMA.FTZ R20, R42, R56, -R12 ;  /* 0x000000382a147223 */ /* 0x000fcc000001080c */
[----:B------:R-:W2:Y:S01]  /*c860*/  MUFU.EX2 R86, R86 ;  /* 0x0000005600567308 */ /* 0x000ea20000000800 */
[----:B0-----:R-:W-:-:S01]  /*c870*/  FADD.FTZ R32, R84, R67 ;  /* 0x0000004354207221 */ /* 0x001fc20000010000 */
[----:B------:R-:W-:-:S04]  /*c880*/  F2FP.SATFINITE.E4M3.F32.PACK_AB_MERGE_C R84, R84, R15, RZ ;  /* 0x0000000f5454723e */ /* 0x000fc800048070ff */
[----:B------:R-:W-:Y:S02]  /*c890*/  F2FP.SATFINITE.E4M3.F32.PACK_AB_MERGE_C R155, R82, R13, R84 ;  /* 0x0000000d529b723e */ /* 0x000fe40004807054 */
[----:B------:R-:W0:Y:S01]  /*c8a0*/  MUFU.EX2 R75, R75 ;  /* 0x0000004b004b7308 */ /* 0x000e220000000800 */
[----:B-1----:R-:W-:-:S07]  /*c8b0*/  FADD.FTZ R25, R37, R32 ;  /* 0x0000002025197221 */ /* 0x002fce0000010000 */
[----:B------:R-:W1:Y:S01]  /*c8c0*/  MUFU.EX2 R88, R88 ;  /* 0x0000005800587308 */ /* 0x000e620000000800 */
[----:B--2---:R-:W-:-:S07]  /*c8d0*/  FADD.FTZ R14, R86, R25 ;  /* 0x00000019560e7221 */ /* 0x004fce0000010000 */
[----:B------:R-:W2:Y:S01]  /*c8e0*/  MUFU.EX2 R77, R77 ;  /* 0x0000004d004d7308 */ /* 0x000ea20000000800 */
[----:B0-----:R-:W-:-:S01]  /*c8f0*/  FADD.FTZ R25, R75, R14 ;  /* 0x0000000e4b197221 */ /* 0x001fc20000010000 */
[----:B------:R-:W-:-:S06]  /*c900*/  FFMA.FTZ R14, R46, R56, -R12 ;  /* 0x000000382e0e7223 */ /* 0x000fcc000001080c */
[----:B------:R0:W-:Y:S01]  /*c910*/  MUFU.EX2 R39, R41 ;  /* 0x0000002900277308 */ /* 0x0001e20000000800 */
[----:B-1----:R-:W-:-:S04]  /*c920*/  F2FP.SATFINITE.E4M3.F32.PACK_AB_MERGE_C R75, R88, R75, RZ ;  /* 0x0000004b584b723e */ /* 0x002fc800048070ff */
[----:B------:R-:W-:-:S03]  /*c930*/  F2FP.SATFINITE.E4M3.F32.PACK_AB_MERGE_C R149, R86, R37, R75 ;  /* 0x000000255695723e */ /* 0x000fc6000480704b */
[----:B------:R-:W1:Y:S01]  /*c940*/  MUFU.EX2 R90, R90 ;  /* 0x0000005a005a7308 */ /* 0x000e620000000800 */
[----:B0-----:R-:W-:-:S04]  /*c950*/  FADD.FTZ R41, R81, R38 ;  /* 0x0000002651297221 */ /* 0x001fc80000010000 */
[----:B------:R-:W-:-:S03]  /*c960*/  FADD.FTZ R24, R48, R41 ;  /* 0x0000002930187221 */ /* 0x000fc60000010000 */
[----:B------:R-:W0:Y:S01]  /*c970*/  MUFU.EX2 R79, R79 ;  /* 0x0000004f004f7308 */ /* 0x000e220000000800 */
[----:B------:R-:W-:-:S01]  /*c980*/  FADD.FTZ R85, R85, R24 ;  /* 0x0000001855557221 */ /* 0x000fc20000010000 */
[----:B------:R-:W-:Y:S01]  /*c990*/  FADD.FTZ R24, R88, R25 ;  /* 0x0000001958187221 */ /* 0x000fe20000010000 */
[----:B------:R-:W-:-:S02]  /*c9a0*/  FFMA.FTZ R25, R47, R56, -R12 ;  /* 0x000000382f197223 */ /* 0x000fc4000001080c */
[----:B------:R-:W-:Y:S01]  /*c9b0*/  FADD.FTZ R32, R52, R85 ;  /* 0x0000005534207221 */ /* 0x000fe20000010000 */
[----:B--2---:R-:W-:-:S02]  /*c9c0*/  FADD.FTZ R41, R77, R24 ;  /* 0x000000184d297221 */ /* 0x004fc40000010000 */
[----:B------:R-:W2:Y:S02]  /*c9d0*/  MUFU.EX2 R92, R92 ;  /* 0x0000005c005c7308 */ /* 0x000ea40000000800 */
[----:B-1----:R-:W-:-:S06]  /*c9e0*/  FADD.FTZ R24, R90, R41 ;  /* 0x000000295a187221 */ /* 0x002fcc0000010000 */
[----:B------:R-:W1:Y:S01]  /*c9f0*/  MUFU.EX2 R83, R83 ;  /* 0x0000005300537308 */ /* 0x000e620000000800 */
[----:B0-----:R-:W-:-:S01]  /*ca00*/  FADD.FTZ R41, R79, R24 ;  /* 0x000000184f297221 */ /* 0x001fc20000010000 */
[----:B------:R-:W-:-:S06]  /*ca10*/  FFMA.FTZ R24, R50, R56, -R12 ;  /* 0x0000003832187223 */ /* 0x000fcc000001080c */
[----:B------:R-:W0:Y:S01]  /*ca20*/  MUFU.EX2 R94, R94 ;  /* 0x0000005e005e7308 */ /* 0x000e220000000800 */
[----:B--2---:R-:W-:-:S04]  /*ca30*/  F2FP.SATFINITE.E4M3.F32.PACK_AB_MERGE_C R79, R92, R79, RZ ;  /* 0x0000004f5c4f723e */ /* 0x004fc800048070ff */
[----:B------:R-:W-:-:S03]  /*ca40*/  F2FP.SATFINITE.E4M3.F32.PACK_AB_MERGE_C R151, R90, R77, R79 ;  /* 0x0000004d5a97723e */ /* 0x000fc6000480704f */
[----:B------:R-:W2:Y:S08]  /*ca50*/  MUFU.EX2 R57, R57 ;  /* 0x0000003900397308 */ /* 0x000eb00000000800 */
[----:B------:R3:W-:Y:S08]  /*ca60*/  MUFU.EX2 R21, R43 ;  /* 0x0000002b00157308 */ /* 0x0007f00000000800 */
[----:B------:R-:W4:Y:S01]  /*ca70*/  MUFU.EX2 R96, R96 ;  /* 0x0000006000607308 */ /* 0x000f220000000800 */
[----:B---3--:R-:W-:-:S01]  /*ca80*/  FADD.FTZ R43, R87, R32 ;  /* 0x00000020572b7221 */ /* 0x008fc20000010000 */
[----:B------:R-:W-:Y:S01]  /*ca90*/  FADD.FTZ R32, R92, R41 ;  /* 0x000000295c207221 */ /* 0x000fe20000010000 */
[----:B------:R-:W-:-:S01]  /*caa0*/  FFMA.FTZ R41, R51, R56, -R12 ;  /* 0x0000003833297223 */ /* 0x000fc2000001080c */
[----:B------:R-:W-:Y:S01]  /*cab0*/  FFMA.FTZ R12, R109, R56, -R12 ;  /* 0x000000386d0c7223 */ /* 0x000fe2000001080c */
[----:B------:R-:W-:-:S01]  /*cac0*/  FADD.FTZ R54, R54, R43 ;  /* 0x0000002b36367221 */ /* 0x000fc20000010000 */
[----:B-1----:R-:W-:-:S02]  /*cad0*/  FADD.FTZ R43, R83, R32 ;  /* 0x00000020532b7221 */ /* 0x002fc40000010000 */
[----:B------:R-:W1:Y:S01]  /*cae0*/  MUFU.EX2 R59, R59 ;  /* 0x0000003b003b7308 */ /* 0x000e620000000800 */
[----:B------:R-:W-:-:S01]  /*caf0*/  FADD.FTZ R61, R61, R54 ;  /* 0x000000363d3d7221 */ /* 0x000fc20000010000 */
[----:B0-----:R-:W-:-:S03]  /*cb00*/  FADD.FTZ R32, R94, R43 ;  /* 0x0000002b5e207221 */ /* 0x001fc60000010000 */
[----:B------:R-:W-:Y:S01]  /*cb10*/  FADD.FTZ R36, R58, R61 ;  /* 0x0000003d3a247221 */ /* 0x000fe20000010000 */
[----:B--2---:R-:W-:-:S02]  /*cb20*/  FADD.FTZ R43, R57, R32 ;  /* 0x00000020392b7221 */ /* 0x004fc40000010000 */
[----:B------:R-:W0:Y:S01]  /*cb30*/  MUFU.EX2 R62, R62 ;  /* 0x0000003e003e7308 */ /* 0x000e220000000800 */
[----:B------:R-:W-:-:S01]  /*cb40*/  FADD.FTZ R65, R65, R36 ;  /* 0x0000002441417221 */ /* 0x000fc20000010000 */
[C---:B----4-:R-:W-:Y:S01]  /*cb50*/  FADD.FTZ R32, R96.reuse, R43 ;  /* 0x0000002b60207221 */ /* 0x050fe20000010000 */
[----:B------:R-:W-:Y:S02]  /*cb60*/  F2FP.SATFINITE.E4M3.F32.PACK_AB_MERGE_C R57, R96, R57, RZ ;  /* 0x000000396039723e */ /* 0x000fe400048070ff */
[----:B------:R-:W-:Y:S02]  /*cb70*/  FADD.FTZ R60, R60, R65 ;  /* 0x000000413c3c7221 */ /* 0x000fe40000010000 */
[----:B------:R-:W-:Y:S01]  /*cb80*/  F2FP.SATFINITE.E4M3.F32.PACK_AB_MERGE_C R145, R94, R83, R57 ;  /* 0x000000535e91723e */ /* 0x000fe20004807039 */
[----:B------:R-:W2:Y:S01]  /*cb90*/  MUFU.EX2 R45, R45 ;  /* 0x0000002d002d7308 */ /* 0x000ea20000000800 */
[----:B-1----:R-:W-:-:S01]  /*cba0*/  FADD.FTZ R43, R59, R32 ;  /* 0x000000203b2b7221 */ /* 0x002fc20000010000 */
[----:B------:R-:W-:-:S06]  /*cbb0*/  FADD.FTZ R69, R69, R60 ;  /* 0x0000003c45457221 */ /* 0x000fcc0000010000 */
[----:B------:R-:W1:Y:S01]  /*cbc0*/  MUFU.EX2 R63, R63 ;  /* 0x0000003f003f7308 */ /* 0x000e620000000800 */
[----:B0-----:R-:W-:-:S07]  /*cbd0*/  FADD.FTZ R32, R62, R43 ;  /* 0x0000002b3e207221 */ /* 0x001fce0000010000 */
[----:B------:R-:W-:Y:S01]  /*cbe0*/  MUFU.EX2 R30, R131 ;  /* 0x00000083001e7308 */ /* 0x000fe20000000800 */
[----:B--2---:R-:W-:-:S07]  /*cbf0*/  F2FP.SATFINITE.E4M3.F32.PACK_AB_MERGE_C R140, R45, R34, RZ ;  /* 0x000000222d8c723e */ /* 0x004fce00048070ff */
        /* <DEDUP_REMOVED lines=9> */
[----:B------:R-:W-:Y:S01]  /*cc90*/  FADD.FTZ R34, R34, R71 ;  /* 0x0000004722227221 */ /* 0x000fe20000010000 */
[----:B------:R-:W-:-:S03]  /*cca0*/  F2FP.SATFINITE.E4M3.F32.PACK_AB_MERGE_C R63, R66, R63, RZ ;  /* 0x0000003f423f723e */ /* 0x000fc600048070ff */
[----:B------:R-:W-:Y:S01]  /*ccb0*/  FADD.FTZ R45, R45, R34 ;  /* 0x000000222d2d7221 */ /* 0x000fe20000010000 */
[----:B------:R-:W-:Y:S01]  /*ccc0*/  F2FP.SATFINITE.E4M3.F32.PACK_AB_MERGE_C R147, R62, R59, R63 ;  /* 0x0000003b3e93723e */ /* 0x000fe2000480703f */
[----:B------:R-:W-:Y:S01]  /*ccd0*/  MUFU.EX2 R68, R68 ;  /* 0x0000004400447308 */ /* 0x000fe20000000800 */
[----:B--2---:R-:W-:-:S04]  /*cce0*/  FADD.FTZ R30, R40, R15 ;  /* 0x0000000f281e7221 */ /* 0x004fc80000010000 */
[----:B------:R-:W-:-:S03]  /*ccf0*/  FADD.FTZ R15, R39, R30 ;  /* 0x0000001e270f7221 */ /* 0x000fc60000010000 */
[----:B------:R-:W1:Y:S01]  /*cd00*/  MUFU.EX2 R53, R53 ;  /* 0x0000003500357308 */ /* 0x000e620000000800 */
[----:B0-----:R-:W-:-:S01]  /*cd10*/  FADD.FTZ R30, R20, R15 ;  /* 0x0000000f141e7221 */ /* 0x001fc20000010000 */
[----:B------:R-:W-:-:S03]  /*cd20*/  F2FP.SATFINITE.E4M3.F32.PACK_AB_MERGE_C R15, R21, R20, RZ ;  /* 0x00000014150f723e */ /* 0x000fc600048070ff */
[----:B------:R-:W-:Y:S01]  /*cd30*/  FADD.FTZ R21, R21, R30 ;  /* 0x0000001e15157221 */ /* 0x000fe20000010000 */
[----:B------:R-:W-:Y:S02]  /*cd40*/  F2FP.SATFINITE.E4M3.F32.PACK_AB_MERGE_C R141, R39, R40, R15 ;  /* 0x00000028278d723e */ /* 0x000fe4000480700f */
[----:B------:R-:W-:Y:S08]  /*cd50*/  MUFU.EX2 R64, R64 ;  /* 0x0000004000407308 */ /* 0x000ff00000000800 */
[----:B------:R-:W0:Y:S01]  /*cd60*/  MUFU.EX2 R49, R49 ;  /* 0x0000003100317308 */ /* 0x000e220000000800 */
[----:B-1----:R-:W-:-:S07]  /*cd70*/  F2FP.SATFINITE.E4M3.F32.PACK_AB_MERGE_C R142, R53, R68, RZ ;  /* 0x00000044358e723e */ /* 0x002fce00048070ff */
        /* <DEDUP_REMOVED lines=8> */
[----:B------:R-:W1:Y:S03]  /*ce00*/  @P6 LDC R21, c[0x0][0x44c] ;  /* 0x00011300ff156b82 */ /* 0x000e660000000800 */
[----:B------:R-:W-:-:S02]  /*ce10*/  FADD.FTZ R53, R53, R68 ;  /* 0x0000004435357221 */ /* 0x000fc40000010000 */
[----:B------:R-:W-:Y:S01]  /*ce20*/  MUFU.EX2 R72, R72 ;  /* 0x0000004800487308 */ /* 0x000fe20000000800 */
[----:B--2---:R-:W-:-:S07]  /*ce30*/  FADD.FTZ R3, R25, R20 ;  /* 0x0000001419037221 */ /* 0x004fce0000010000 */
[----:B------:R-:W2:Y:S01]  /*ce40*/  MUFU.EX2 R97, R97 ;  /* 0x0000006100617308 */ /* 0x000ea20000000800 */
[----:B0-----:R-:W-:-:S07]  /*ce50*/  FADD.FTZ R30, R24, R3 ;  /* 0x00000003181e7221 */ /* 0x001fce0000010000 */
[----:B------:R-:W0:Y:S01]  /*ce60*/  MUFU.EX2 R41, R41 ;  /* 0x0000002900297308 */ /* 0x000e220000000800 */
[----:B-1----:R-:W-:-:S07]  /*ce70*/  @P6 IMAD.HI.U32 R21, R108, R21, RZ ;  /* 0x000000156c156227 */ /* 0x002fce00078e00ff */
[----:B------:R-:W-:Y:S01]  /*ce80*/  MUFU.EX2 R70, R70 ;  /* 0x0000004600467308 */ /* 0x000fe20000000800 */
[----:B--2---:R-:W-:-:S07]  /*ce90*/  F2FP.SATFINITE.E4M3.F32.PACK_AB_MERGE_C R3, R97, R72, RZ ;  /* 0x000000486103723e */ /* 0x004fce00048070ff */
[----:B------:R-:W1:Y:S01]  /*cea0*/  MUFU.EX2 R55, R55 ;  /* 0x0000003700377308 */ /* 0x000e620000000800 */
[C---:B0-----:R-:W-:Y:S01]  /*ceb0*/  F2FP.SATFINITE.E4M3.F32.PACK_AB_MERGE_C R13, R41.reuse, R24, RZ ;  /* 0x00000018290d723e */ /* 0x041fe200048070ff */
[----:B------:R-:W-:Y:S02]  /*cec0*/  FADD.FTZ R41, R41, R30 ;  /* 0x0000001e29297221 */ /* 0x000fe40000010000 */
[----:B------:R-:W0:Y:S01]  /*ced0*/  @P6 LDC R30, c[0x0][0x450] ;  /* 0x00011400ff1e6b82 */ /* 0x000e220000000800 */
[----:B------:R-:W-:-:S03]  /*cee0*/  F2FP.SATFINITE.E4M3.F32.PACK_AB_MERGE_C R143, R25, R14, R13 ;  /* 0x0000000e198f723e */ /* 0x000fc6000480700d */
[----:B------:R-:W2:Y:S08]  /*cef0*/  MUFU.EX2 R26, R26 ;  /* 0x0000001a001a7308 */ /* 0x000eb00000000800 */
[----:B------:R-:W3:Y:S01]  /*cf00*/  MUFU.EX2 R9, R27 ;  /* 0x0000001b00097308 */ /* 0x000ee20000000800 */
[----:B-1----:R-:W-:Y:S01]  /*cf10*/  F2FP.SATFINITE.E4M3.F32.PACK_AB_MERGE_C R136, R55, R70, R3 ;  /* 0x000000463788723e */ /* 0x002fe20004807003 */
[----:B------:R-:W-:-:S04]  /*cf20*/  FADD.FTZ R70, R70, R53 ;  /* 0x0000003546467221 */ /* 0x000fc80000010000 */
[----:B------:R-:W-:Y:S02]  /*cf30*/  FADD.FTZ R55, R55, R70 ;  /* 0x0000004637377221 */ /* 0x000fe40000010000 */
[----:B------:R-:W1:Y:S01]  /*cf40*/  MUFU.EX2 R28, R28 ;  /* 0x0000001c001c7308 */ /* 0x000e620000000800 */
[----:B--2---:R-:W-:-:S01]  /*cf50*/  FADD.FTZ R24, R26, R41 ;  /* 0x000000291a187221 */ /* 0x004fc20000010000 */
[----:B------:R-:W-:-:S04]  /*cf60*/  FADD.FTZ R72, R72, R55 ;  /* 0x0000003748487221 */ /* 0x000fc80000010000 */
[----:B------:R-:W-:Y:S02]  /*cf70*/  FADD.FTZ R97, R97, R72 ;  /* 0x0000004861617221 */ /* 0x000fe40000010000 */
[----:B------:R-:W-:Y:S01]  /*cf80*/  MUFU.EX2 R33, R33 ;  /* 0x0000002100217308 */ /* 0x000fe20000000800 */
[----:B---3--:R-:W-:-:S07]  /*cf90*/  FADD.FTZ R3, R9, R24 ;  /* 0x0000001809037221 */ /* 0x008fce0000010000 */
[----:B------:R-:W2:Y:S01]  /*cfa0*/  MUFU.EX2 R76, R76 ;  /* 0x0000004c004c7308 */ /* 0x000ea20000000800 */
[----:B-1----:R-:W-:-:S07]  /*cfb0*/  FADD.FTZ R14, R28, R3 ;  /* 0x000000031c0e7221 */ /* 0x002fce0000010000 */
[----:B------:R-:W-:Y:S08]  /*cfc0*/  MUFU.EX2 R74, R74 ;  /* 0x0000004a004a7308 */ /* 0x000ff00000000800 */
[----:B------:R-:W1:Y:S01]  /*cfd0*/  MUFU.EX2 R111, R111 ;  /* 0x0000006f006f7308 */ /* 0x000e620000000800 */
[----:B--2---:R-:W-:-:S07]  /*cfe0*/  F2FP.SATFINITE.E4M3.F32.PACK_AB_MERGE_C R3, R76, R33, RZ ;  /* 0x000000214c03723e */ /* 0x004fce00048070ff */
[----:B------:R-:W2:Y:S08]  /*cff0*/  MUFU.EX2 R29, R29 ;  /* 0x0000001d001d7308 */ /* 0x000eb00000000800 */
[----:B------:R-:W3:Y:S01]  /*d000*/  MUFU.EX2 R103, R103 ;  /* 0x0000006700677308 */ /* 0x000ee20000000800 */
[----:B-1----:R-:W-:Y:S01]  /*d010*/  F2FP.SATFINITE.E4M3.F32.PACK_AB_MERGE_C R138, R111, R74, R3 ;  /* 0x0000004a6f8a723e */ /* 0x002fe20004807003 */
[----:B------:R-:W-:-:S04]  /*d020*/  FADD.FTZ R74, R74, R97 ;  /* 0x000000614a4a7221 */ /* 0x000fc80000010000 */
[----:B------:R-:W-:Y:S02]  /*d030*/  FADD.FTZ R74, R111, R74 ;  /* 0x0000004a6f4a7221 */ /* 0x000fe40000010000 */
[----:B------:R-:W1:Y:S01]  /*d040*/  MUFU.EX2 R20, R31 ;  /* 0x0000001f00147308 */ /* 0x000e620000000800 */
[----:B--2---:R-:W-:Y:S01]  /*d050*/  F2FP.SATFINITE.E4M3.F32.PACK_AB_MERGE_C R28, R29, R28, RZ ;  /* 0x0000001c1d1c723e */ /* 0x004fe200048070ff */
[----:B------:R-:W-:Y:S01]  /*d060*/  FADD.FTZ R33, R33, R74 ;  /* 0x0000004a21217221 */ /* 0x000fe20000010000 */
[----:B------:R-:W-:-:S02]  /*d070*/  FADD.FTZ R14, R29, R14 ;  /* 0x0000000e1d0e7221 */ /* 0x000fc40000010000 */
[----:B------:R-:W-:Y:S01]  /*d080*/  F2FP.SATFINITE.E4M3.F32.PACK_AB_MERGE_C R137, R9, R26, R28 ;  /* 0x0000001a0989723e */ /* 0x000fe2000480701c */
[----:B------:R-:W-:Y:S01]  /*d090*/  IMAD.MOV.U32 R9, RZ, RZ, R108 ;  /* 0x000000ffff097224 */ /* 0x000fe200078e006c */
[----:B0-----:R-:W-:Y:S01]  /*d0a0*/  @P6 SHF.R.U32.HI R9, RZ, R30, R21 ;  /* 0x0000001eff096219 */ /* 0x001fe20000011615 */
[----:B------:R-:W0:Y:S01]  /*d0b0*/  MUFU.EX2 R35, R35 ;  /* 0x0000002300237308 */ /* 0x000e220000000800 */
[----:B------:R-:W-:Y:S01]  /*d0c0*/  ISETP.GE.AND P6, PT, R11, 0x1, PT ;  /* 0x000000010b00780c */ /* 0x000fe20003fc6270 */
[----:B---3--:R-:W-:-:S02]  /*d0d0*/  FADD.FTZ R3, R103, R14 ;  /* 0x0000000e67037221 */ /* 0x008fc40000010000 */
[----:B------:R-:W-:Y:S02]  /*d0e0*/  IMAD.IADD R13, R104, 0x1, R9 ;  /* 0x00000001680d7824 */ /* 0x000fe400078e0209 */
[----:B------:R-:W-:Y:S02]  /*d0f0*/  FADD.FTZ R9, R76, R33 ;  /* 0x000000214c097221 */ /* 0x000fe40000010000 */
[----:B------:R-:W2:Y:S01]  /*d100*/  MUFU.EX2 R12, R12 ;  /* 0x0000000c000c7308 */ /* 0x000ea20000000800 */
[----:B-1----:R-:W-:-:S02]  /*d110*/  FADD.FTZ R14, R20, R3 ;  /* 0x00000003140e7221 */ /* 0x002fc40000010000 */
[----:B------:R1:W-:Y:S01]  /*d120*/  STL [R1], R9 ;  /* 0x0000000901007387 */ /* 0x0003e20000100800 */
[----:B------:R-:W-:Y:S02]  /*d130*/  IMAD.IADD R10, R13, 0x1, R10 ;  /* 0x000000010d0a7824 */ /* 0x000fe400078e020a */
[----:B0-----:R-:W-:Y:S01]  /*d140*/  FADD.FTZ R21, R35, R14 ;  /* 0x0000000e23157221 */ /* 0x001fe20000010000 */
[----:B--2---:R-:W-:-:S03]  /*d150*/  F2FP.SATFINITE.E4M3.F32.PACK_AB_MERGE_C R3, R12, R35, RZ ;  /* 0x000000230c03723e */ /* 0x004fc600048070ff */
[----:B------:R-:W-:Y:S01]  /*d160*/  FADD.FTZ R21, R12, R21 ;  /* 0x000000150c157221 */ /* 0x000fe20000010000 */
[----:B------:R-:W-:Y:S01]  /*d170*/  F2FP.SATFINITE.E4M3.F32.PACK_AB_MERGE_C R139, R20, R103, R3 ;  /* 0x00000067148b723e */ /* 0x000fe20004807003 */
[----:B------:R-:W-:Y:S01]  /*d180*/  VIADD R3, R105, 0xfffffffe ;  /* 0xfffffffe69037836 */ /* 0x000fe20000000000 */
[----:B-1----:R-:W-:Y:S06]  /*d190*/  @!P6 BRA `(.L_x_1485) ;  /* 0x000000000048e947 */ /* 0x002fec0003800000 */
        /* <DEDUP_REMOVED lines=11> */
.L_x_1487:
[----:B------:R-:W-:-:S13]  /*d250*/  ISETP.NE.AND P1, PT, R11, 0x1, PT ;  /* 0x000000010b00780c */ /* 0x000fda0003f25270 */
[----:B------:R-:W0:Y:S02]  /*d260*/  @P1 LDC.64 R12, c[0x0][0x9e8] ;  /* 0x00027a00ff0c1b82 */ /* 0x000e240000000a00 */
[----:B0-----:R-:W-:-:S05]  /*d270*/  @P1 IMAD.HI.U32 R12, R9, R12, RZ ;  /* 0x0000000c090c1227 */ /* 0x001fca00078e00ff */
[----:B------:R-:W-:-:S07]  /*d280*/  @P1 SHF.R.U32.HI R9, RZ, R13, R12 ;  /* 0x0000000dff091219 */ /* 0x000fce000001160c */
.L_x_1488:
[----:B------:R-:W-:Y:S05]  /*d290*/  BSYNC B0 ;  /* 0x0000000000007941 */ /* 0x000fea0003800000 */
.L_x_1486:
[----:B------:R-:W-:-:S05]  /*d2a0*/  IMAD R9, R9, R11, R11 ;  /* 0x0000000b09097224 */ /* 0x000fca00078e020b */
[----:B------:R-:W-:-:S07]  /*d2b0*/  VIMNMX R10, R10, R9, PT ;  /* 0x000000090a0a7248 */ /* 0x000fce0003fe0100 */
.L_x_1485:
[----:B------:R-:W2:Y:S01]  /*d2c0*/  LDL R11, [R1+0x44] ;  /* 0x00004400010b7983 */ /* 0x000ea20000100800 */
[----:B------:R-:W-:Y:S01]  /*d2d0*/  IMAD.HI R10, R10, 0x66666667, RZ ;  /* 0x666666670a0a7827 */ /* 0x000fe200078e02ff */
[----:B------:R-:W-:Y:S01]  /*d2e0*/  ULDC UR40, c[0x0][0x9e4] ;  /* 0x0002790000287ab9 */ /* 0x000fe20000000800 */
[----:B------:R-:W-:Y:S01]  /*d2f0*/  ULDC UR37, c[0x0][0x9e4] ;  /* 0x0002790000257ab9 */ /* 0x000fe20000000800 */
[----:B------:R-:W-:Y:S01]  /*d300*/  ULDC UR36, c[0x0][0x988] ;  /* 0x0002620000247ab9 */ /* 0x000fe20000000800 */
[----:B------:R-:W-:Y:S01]  /*d310*/  ULDC UR39, c[0x0][0x988] ;  /* 0x0002620000277ab9 */ /* 0x000fe20000000800 */
[----:B------:R-:W-:Y:S01]  /*d320*/  SHF.R.U32.HI R9, RZ, 0x1f, R10 ;  /* 0x0000001fff097819 */ /* 0x000fe2000001160a */
[----:B------:R-:W-:Y:S01]  /*d330*/  ULDC UR38, c[0x0][0x988] ;  /* 0x0002620000267ab9 */ /* 0x000fe20000000800 */
[----:B------:R-:W-:Y:S01]  /*d340*/  ULDC UR42, c[0x0][0x9e0] ;  /* 0x00027800002a7ab9 */ /* 0x000fe20000000800 */
[----:B------:R-:W-:Y:S01]  /*d350*/  ULDC UR41, c[0x0][0x9e0] ;  /* 0x0002780000297ab9 */ /* 0x000fe20000000800 */
[----:B------:R-:W-:Y:S01]  /*d360*/  LEA.HI.SX32 R9, R10, R9, 0x1a ;  /* 0x000000090a097211 */ /* 0x000fe200078fd2ff */
[----:B------:R-:W-:Y:S01]  /*d370*/  BSSY B1, `(.L_x_1489) ;  /* 0x00004e7000017945 */ /* 0x000fe20003800000 */
        /* <DEDUP_REMOVED lines=16> */
[----:B--2---:R-:W-:-:S04]  /*d480*/  VIMNMX R11, R11, R9, !PT ;  /* 0x000000090b0b7248 */ /* 0x004fc80007fe0100 */
[----:B------:R-:W-:Y:S01]  /*d490*/  ISETP.GE.AND P1, PT, R3, R11, PT ;  /* 0x0000000b0300720c */ /* 0x000fe20003f26270 */
[----:B------:R0:W-:-:S12]  /*d4a0*/  STL [R1+0x30], R11 ;  /* 0x0000300b01007387 */ /* 0x0001d80000100800 */
[----:B0-----:R-:W-:Y:S05]  /*d4b0*/  @!P1 BRA `(.L_x_1490) ;  /* 0x0000004c00489947 */ /* 0x001fea0003800000 */
[----:B------:R-:W-:Y:S01]  /*d4c0*/  BSSY B0, `(.L_x_1491) ;  /* 0x00004cd000007945 */ /* 0x000fe20003800000 */
[----:B------:R-:W-:-:S07]  /*d4d0*/  IMAD.MOV.U32 R55, RZ, RZ, RZ ;  /* 0x000000ffff377224 */ /* 0x000fce00078e00ff */
.L_x_1512:
[----:B------:R-:W-:-:S05]  /*d4e0*/  VIADD R9, R23, 0x1 ;  /* 0x0000000117097836 */ /* 0x000fca0000000000 */
[----:B------:R-:W-:-:S04]  /*d4f0*/  ISETP.NE.AND P1, PT, R9, 0x2, PT ;  /* 0x000000020900780c */ /* 0x000fc80003f25270 */
[----:B------:R-:W-:Y:S02]  /*d500*/  SEL R11, RZ, 0x1, P1 ;  /* 0x00000001ff0b7807 */ /* 0x000fe40000800000 */
[----:B------:R-:W-:Y:S02]  /*d510*/  SEL R9, R9, RZ, P1 ;  /* 0x000000ff09097207 */ /* 0x000fe40000800000 */
[----:B------:R-:W-:Y:S01]  /*d520*/  LOP3.LUT R20, R156, R11, RZ, 0x3c, !PT ;  /* 0x0000000b9c147212 */ /* 0x000fe200078e3cff */
[----:B------:R-:W-:Y:S06]  /*d530*/  @!P0 BRA `(.L_x_1492) ;  /* 0x0000000000048947 */ /* 0x000fec0003800000 */
[----:B------:R-:W-:Y:S01]  /*d540*/  BPT.TRAP 0x1 ;  /* 0x000000040000795c */ /* 0x000fe20000300000 */
.L_x_1492:
[----:B------:R-:W-:Y:S01]  /*d550*/  IMAD R14, R9, 0x8, R22 ;  /* 0x00000008090e7824 */ /* 0x000fe200078e0216 */
[----:B------:R-:W-:-:S04]  /*d560*/  SHF.L.U32 R11, R20, 0x1f, RZ ;  /* 0x0000001f140b7819 */ /* 0x000fc800000006ff */
[----:B------:R0:W1:Y:S01]  /*d570*/  SYNCS.PHASECHK.TRANS64.TRYWAIT P1, [R14+URZ+0x13230], R11 ;  /* 0x0132300b0e0075a7 */ /* 0x000062000802017f */
[----:B------:R-:W-:Y:S05]  /*d580*/  @!P0 BRA `(.L_x_1493) ;  /* 0x0000000000048947 */ /* 0x000fea0003800000 */
[----:B------:R-:W-:Y:S01]  /*d590*/  BPT.TRAP 0x1 ;  /* 0x000000040000795c */ /* 0x000fe20000300000 */
.L_x_1493:
[----:B------:R-:W2:Y:S01]  /*d5a0*/  LDL R10, [R1+0x4] ;  /* 0x00000400010a7983 */ /* 0x000ea20000100800 */
[----:B------:R-:W-:Y:S01]  /*d5b0*/  BSSY B2, `(.L_x_1494) ;  /* 0x0000007000027945 */ /* 0x000fe20003800000 */
[----:B--2---:R-:W-:-:S04]  /*d5c0*/  IMAD R15, R9, 0x280, R10 ;  /* 0x00000280090f7824 */ /* 0x004fc800078e020a */
[C---:B------:R-:W-:Y:S02]  /*d5d0*/  VIADD R12, R15.reuse, 0x80 ;  /* 0x000000800f0c7836 */ /* 0x040fe40000000000 */
[----:B------:R-:W-:Y:S01]  /*d5e0*/  VIADD R56, R15, 0x100 ;  /* 0x000001000f387836 */ /* 0x000fe20000000000 */
[----:B-1----:R-:W-:Y:S06]  /*d5f0*/  @P1 BRA `(.L_x_1495) ;  /* 0x0000000000081947 */ /* 0x002fec0003800000 */
[----:B------:R-:W1:Y:S02]  /*d600*/  SYNCS.PHASECHK.TRANS64.TRYWAIT P1, [R14+URZ+0x13230], R11 ;  /* 0x0132300b0e0075a7 */ /* 0x000e64000802017f */
[----:B-1----:R-:W-:Y:S05]  /*d610*/  @!P1 BRA `(.L_x_1496) ;  /* 0x0000017400f89947 */ /* 0x002fea0003800000 */
.L_x_1495:
[----:B------:R-:W-:Y:S05]  /*d620*/  BSYNC B2 ;  /* 0x0000000000027941 */ /* 0x000fea0003800000 */
.L_x_1494:
[----:B------:R-:W-:Y:S01]  /*d630*/  IMAD.MOV.U32 R10, RZ, RZ, R15 ;  /* 0x000000ffff0a7224 */ /* 0x000fe200078e000f */
[----:B------:R-:W-:Y:S01]  /*d640*/  R2UR UR12, R4 ;  /* 0x00000000040c72ca */ /* 0x000fe200000e0000 */
[----:B01----:R-:W-:Y:S01]  /*d650*/  IMAD.MOV.U32 R11, RZ, RZ, -0x7fffffe0 ;  /* 0x80000020ff0b7424 */ /* 0x003fe200078e00ff */
[----:B------:R-:W-:Y:S01]  /*d660*/  R2UR UR13, R5 ;  /* 0x00000000050d72ca */ /* 0x000fe200000e0000 */
[----:B------:R-:W-:Y:S01]  /*d670*/  WARPGROUP.ARRIVE ;  /* 0x00000000000079c5 */ /* 0x000fe20000000000 */
[----:B------:R-:W-:Y:S01]  /*d680*/  R2UR UR14, R10 ;  /* 0x000000000a0e72ca */ /* 0x000fe200000e0000 */
[----:B------:R-:W-:Y:S01]  /*d690*/  IMAD.MOV.U32 R13, RZ, RZ, -0x7fffffe0 ;  /* 0x80000020ff0d7424 */ /* 0x000fe200078e00ff */
[----:B------:R-:W-:Y:S01]  /*d6a0*/  R2UR UR15, R11 ;  /* 0x000000000b0f72ca */ /* 0x000fe200000e0000 */
[----:B------:R-:W-:Y:S01]  /*d6b0*/  IMAD.MOV.U32 R10, RZ, RZ, R56 ;  /* 0x000000ffff0a7224 */ /* 0x000fe200078e0038 */
[----:B------:R-:W-:Y:S01]  /*d6c0*/  R2UR UR22, R12 ;  /* 0x000000000c1672ca */ /* 0x000fe200000e0000 */
[----:B------:R-:W-:Y:S01]  /*d6d0*/  VIADD R12, R15, 0x180 ;  /* 0x000001800f0c7836 */ /* 0x000fe20000000000 */
[----:B------:R-:W-:Y:S01]  /*d6e0*/  R2UR UR23, R13 ;  /* 0x000000000d1772ca */ /* 0x000fe200000e0000 */
[----:B------:R-:W-:Y:S01]  /*d6f0*/  VIADD R56, R15, 0x182 ;  /* 0x000001820f387836 */ /* 0x000fe20000000000 */
[----:B------:R-:W-:Y:S01]  /*d700*/  R2UR UR20, R4 ;  /* 0x00000000041472ca */ /* 0x000fe200000e0000 */
[----:B------:R-:W-:Y:S01]  /*d710*/  IMAD.MOV.U32 R57, RZ, RZ, -0x7fffffe0 ;  /* 0x80000020ff397424 */ /* 0x000fe200078e00ff */
[----:B------:R-:W-:-:S02]  /*d720*/  R2UR UR21, R5 ;  /* 0x00000000051572ca */ /* 0x000fc400000e0000 */
[----:B------:R-:W-:Y:S01]  /*d730*/  R2UR UR26, R10 ;  /* 0x000000000a1a72ca */ /* 0x000fe200000e0000 */
[----:B------:R-:W-:Y:S01]  /*d740*/  VIADD R10, R15, 0x200 ;  /* 0x000002000f0a7836 */ /* 0x000fe20000000000 */
[----:B------:R-:W-:Y:S01]  /*d750*/  R2UR UR27, R11 ;  /* 0x000000000b1b72ca */ /* 0x000fe200000e0000 */
[----:B------:R-:W-:Y:S01]  /*d760*/  QGMMA.64x32x32.F32.E4M3.E4M3 R120, gdesc[UR12], RZ, !UPT, gsb0 ;  /* 0x006000000c7879f3 */ /* 0x000fe2000c0008ff */
[----:B------:R-:W-:Y:S02]  /*d770*/  R2UR UR24, R4 ;  /* 0x00000000041872ca */ /* 0x000fe400000e0000 */
[----:B------:R-:W-:Y:S02]  /*d780*/  R2UR UR25, R5 ;  /* 0x00000000051972ca */ /* 0x000fe400000e0000 */
[----:B------:R-:W-:Y:S01]  /*d790*/  R2UR UR10, R12 ;  /* 0x000000000c0a72ca */ /* 0x000fe200000e0000 */
[----:B------:R-:W-:Y:S01]  /*d7a0*/  VIADD R12, R15, 0x2 ;  /* 0x000000020f0c7836 */ /* 0x000fe20000000000 */
[----:B------:R-:W-:-:S02]  /*d7b0*/  R2UR UR11, R13 ;  /* 0x000000000d0b72ca */ /* 0x000fc400000e0000 */
[----:B------:R-:W-:Y:S02]  /*d7c0*/  R2UR UR8, R4 ;  /* 0x00000000040872ca */ /* 0x000fe400000e0000 */
[----:B------:R-:W-:Y:S02]  /*d7d0*/  R2UR UR9, R5 ;  /* 0x00000000050972ca */ /* 0x000fe400000e0000 */
[----:B------:R-:W-:Y:S01]  /*d7e0*/  R2UR UR6, R10 ;  /* 0x000000000a0672ca */ /* 0x000fe200000e0000 */
[----:B------:R-:W-:Y:S01]  /*d7f0*/  VIADD R10, R15, 0x82 ;  /* 0x000000820f0a7836 */ /* 0x000fe20000000000 */
[----:B------:R-:W-:Y:S01]  /*d800*/  R2UR UR7, R11 ;  /* 0x000000000b0772ca */ /* 0x000fe200000e0000 */
[----:B------:R-:W-:Y:S01]  /*d810*/  IMAD.MOV.U32 R11, RZ, RZ, -0x7fffffe0 ;  /* 0x80000020ff0b7424 */ /* 0x000fe200078e00ff */
[----:B------:R-:W-:Y:S02]  /*d820*/  R2UR UR4, R4 ;  /* 0x00000000040472ca */ /* 0x000fe400000e0000 */
[----:B------:R-:W-:-:S02]  /*d830*/  R2UR UR5, R5 ;  /* 0x00000000050572ca */ /* 0x000fc400000e0000 */
[----:B------:R-:W-:Y:S01]  /*d840*/  R2UR UR18, R12 ;  /* 0x000000000c1272ca */ /* 0x000fe200000e0000 */
[----:B------:R-:W-:Y:S01]  /*d850*/  VIADD R12, R15, 0x102 ;  /* 0x000001020f0c7836 */ /* 0x000fe20000000000 */
[----:B------:R-:W-:Y:S01]  /*d860*/  R2UR UR19, R13 ;  /* 0x000000000d1372ca */ /* 0x000fe200000e0000 */
[----:B------:R-:W-:Y:S01]  /*d870*/  IMAD.MOV.U32 R13, RZ, RZ, -0x7fffffe0 ;  /* 0x80000020ff0d7424 */ /* 0x000fe200078e00ff */
[----:B------:R-:W-:Y:S02]  /*d880*/  R2UR UR16, R6 ;  /* 0x00000000061072ca */ /* 0x000fe400000e0000 */
[----:B------:R-:W-:Y:S02]  /*d890*/  R2UR UR17, R7 ;  /* 0x00000000071172ca */ /* 0x000fe400000e0000 */
[----:B------:R-:W-:Y:S01]  /*d8a0*/  R2UR UR14, R10 ;  /* 0x000000000a0e72ca */ /* 0x000fe200000e0000 */
[----:B------:R-:W-:Y:S01]  /*d8b0*/  VIADD R10, R15, 0x202 ;  /* 0x000002020f0a7836 */ /* 0x000fe20000000000 */
[----:B------:R-:W-:Y:S01]  /*d8c0*/  R2UR UR15, R11 ;  /* 0x000000000b0f72ca */ /* 0x000fe200000e0000 */
[----:B------:R-:W-:Y:S01]  /*d8d0*/  IMAD.MOV.U32 R11, RZ, RZ, -0x7fffffe0 ;  /* 0x80000020ff0b7424 */ /* 0x000fe200078e00ff */
[----:B------:R-:W-:-:S02]  /*d8e0*/  R2UR UR12, R6 ;  /* 0x00000000060c72ca */ /* 0x000fc400000e0000 */
        /* <DEDUP_REMOVED lines=43> */
.L_x_1497:
[----:B------:R-:W-:Y:S01]  /*dba0*/  SHF.L.U32 R10, R156, 0x1f, RZ ;  /* 0x0000001f9c0a7819 */ /* 0x000fe200000006ff */
[----:B------:R-:W-:-:S04]  /*dbb0*/  IMAD R15, R23, 0x8, R22 ;  /* 0x00000008170f7824 */ /* 0x000fc800078e0216 */
[----:B------:R0:W1:Y:S01]  /*dbc0*/  SYNCS.PHASECHK.TRANS64.TRYWAIT P1, [R15+URZ+0x13250], R10 ;  /* 0x0132500a0f0075a7 */ /* 0x000062000802017f */
[----:B------:R-:W-:Y:S05]  /*dbd0*/  @!P0 BRA `(.L_x_1498) ;  /* 0x0000000000048947 */ /* 0x000fea0003800000 */
[----:B------:R-:W-:Y:S01]  /*dbe0*/  BPT.TRAP 0x1 ;  /* 0x000000040000795c */ /* 0x000fe20000300000 */
.L_x_1498:
[----:B------:R-:W-:Y:S04]  /*dbf0*/  BSSY B2, `(.L_x_1499) ;  /* 0x0000004000027945 */ /* 0x000fe80003800000 */
[----:B-1----:R-:W-:Y:S05]  /*dc00*/  @P1 BRA `(.L_x_1500) ;  /* 0x0000000000081947 */ /* 0x002fea0003800000 */
[----:B------:R-:W1:Y:S02]  /*dc10*/  SYNCS.PHASECHK.TRANS64.TRYWAIT P1, [R15+URZ+0x13250], R10 ;  /* 0x0132500a0f0075a7 */ /* 0x000e64000802017f */
[----:B-1----:R-:W-:Y:S05]  /*dc20*/  @!P1 BRA `(.L_x_1501) ;  /* 0x0000017000889947 */ /* 0x002fea0003800000 */
.L_x_1500:
[----:B------:R-:W-:Y:S05]  /*dc30*/  BSYNC B2 ;  /* 0x0000000000027941 */ /* 0x000fea0003800000 */
.L_x_1499:
[----:B01----:R-:W-:Y:S01]  /*dc40*/  VIADD R10, R22, 0x1000 ;  /* 0x00001000160a7836 */ /* 0x003fe20000000000 */
[----:B------:R-:W-:Y:S01]  /*dc50*/  WARPGROUP.ARRIVE ;  /* 0x00000000000079c5 */ /* 0x000fe20000000000 */
[----:B------:R-:W-:Y:S02]  /*dc60*/  IMAD.MOV.U32 R11, RZ, RZ, -0x3ffffff0 ;  /* 0xc0000010ff0b7424 */ /* 0x000fe400078e00ff */
[----:B------:R-:W-:Y:S01]  /*dc70*/  IMAD.MOV.U32 R13, RZ, RZ, -0x3ffffff0 ;  /* 0xc0000010ff0d7424 */ /* 0x000fe200078e00ff */
[----:B------:R-:W-:Y:S02]  /*dc80*/  SHF.R.U32.HI R10, RZ, 0x4, R10 ;  /* 0x00000004ff0a7819 */ /* 0x000fe4000001160a */
[----:B------:R-:W-:Y:S01]  /*dc90*/  R2UR UR7, R11 ;  /* 0x000000000b0772ca */ /* 0x000fe200000e0000 */
[----:B------:R-:W-:Y:S01]  /*dca0*/  IMAD.MOV.U32 R11, RZ, RZ, -0x3ffffff0 ;  /* 0xc0000010ff0b7424 */ /* 0x000fe200078e00ff */
[----:B------:R-:W-:-:S04]  /*dcb0*/  LOP3.LUT R10, R10, 0x3fff, RZ, 0xc0, !PT ;  /* 0x00003fff0a0a7812 */ /* 0x000fc800078ec0ff */
[----:B------:R-:W-:-:S05]  /*dcc0*/  LOP3.LUT R10, R10, 0x10000, RZ, 0xfc, !PT ;  /* 0x000100000a0a7812 */ /* 0x000fca00078efcff */
[----:B------:R-:W-:-:S04]  /*dcd0*/  IMAD R10, R23, 0x280, R10 ;  /* 0x00000280170a7824 */ /* 0x000fc800078e020a */
[C---:B------:R-:W-:Y:S01]  /*dce0*/  VIADD R12, R10.reuse, 0x80 ;  /* 0x000000800a0c7836 */ /* 0x040fe20000000000 */
[----:B------:R-:W-:-:S13]  /*dcf0*/  R2UR UR6, R10 ;  /* 0x000000000a0672ca */ /* 0x000fda00000e0000 */
        /* <DEDUP_REMOVED lines=8> */
[----:B------:R-:W-:Y:S01]  /*dd80*/  R2UR UR6, R12 ;  /* 0x000000000c0672ca */ /* 0x000fe200000e0000 */
[C---:B------:R-:W-:Y:S01]  /*dd90*/  VIADD R12, R10.reuse, 0x180 ;  /* 0x000001800a0c7836 */ /* 0x040fe20000000000 */
[----:B------:R-:W-:Y:S01]  /*dda0*/  R2UR UR7, R13 ;  /* 0x000000000d0772ca */ /* 0x000fe200000e0000 */
[----:B------:R-:W-:Y:S02]  /*ddb0*/  IMAD.MOV.U32 R13, RZ, RZ, -0x3ffffff0 ;  /* 0xc0000010ff0d7424 */ /* 0x000fe400078e00ff */
        /* <DEDUP_REMOVED lines=17> */
.L_x_1502:
[----:B------:R-:W2:Y:S01]  /*ded0*/  LDL R13, [R1+0x2c] ;  /* 0x00002c00010d7983 */ /* 0x000ea20000100800 */
[----:B------:R-:W0:Y:S03]  /*dee0*/  LDC R11, c[0x0][0x448] ;  /* 0x00011200ff0b7b82 */ /* 0x000e260000000800 */
[----:B------:R-:W2:Y:S04]  /*def0*/  LDL R10, [R1+0x40] ;  /* 0x00004000010a7983 */ /* 0x000ea80000100800 */
[----:B------:R-:W3:Y:S04]  /*df00*/  LDL R141, [R1+0x1c] ;  /* 0x00001c00018d7983 */ /* 0x000ee80000100800 */
[----:B------:R-:W4:Y:S04]  /*df10*/  LDL R136, [R1+0x3c] ;  /* 0x00003c0001887983 */ /* 0x000f280000100800 */
[----:B------:R-:W5:Y:S04]  /*df20*/  LDL R143, [R1+0x14] ;  /* 0x00001400018f7983 */ /* 0x000f680000100800 */
[----:B------:R-:W5:Y:S01]  /*df30*/  LDL R142, [R1+0x10] ;  /* 0x00001000018e7983 */ /* 0x000f620000100800 */
[----:B0-----:R-:W-:-:S13]  /*df40*/  ISETP.NE.AND P1, PT, R11, 0x1, PT ;  /* 0x000000010b00780c */ /* 0x001fda0003f25270 */
[----:B------:R-:W0:Y:S08]  /*df50*/  @P1 LDC R12, c[0x0][0x44c] ;  /* 0x00011300ff0c1b82 */ /* 0x000e300000000800 */
[----:B------:R-:W1:Y:S01]  /*df60*/  @P1 LDC R11, c[0x0][0x450] ;  /* 0x00011400ff0b1b82 */ /* 0x000e620000000800 */
[----:B------:R-:W-:Y:S02]  /*df70*/  VIADD R14, R14, 0x13240 ;  /* 0x000132400e0e7836 */ /* 0x000fe40000000000 */
        /* <DEDUP_REMOVED lines=83> */
[----:B------:R-:W4:Y:S01]  /*e4b0*/  MUFU.TANH R89, R89 ;  /* 0x0000005900597308 */ /* 0x000f220000002400 */
[----:B--2---:R-:W-:-:S04]  /*e4c0*/  IMAD.IADD R10, R10, 0x1, R13 ;  /* 0x000000010a0a7824 */ /* 0x004fc800078e020d */
[----:B0-----:R-:W-:Y:S01]  /*e4d0*/  @P1 IMAD.HI.U32 R12, R10, R12, RZ ;  /* 0x0000000c0a0c1227 */ /* 0x001fe200078e00ff */
[----:B---3--:R-:W-:-:S03]  /*e4e0*/  PRMT R14, R141, 0x654, R14 ;  /* 0x000006548d0e7816 */ /* 0x008fc6000000000e */
[C---:B------:R-:W-:Y:S01]  /*e4f0*/  FMUL.FTZ R13, R2.reuse, R122 ;  /* 0x0000007a020d7220 */ /* 0x040fe20000410000 */
[----:B-1----:R-:W-:Y:S01]  /*e500*/  @P1 SHF.R.U32.HI R10, RZ, R11, R12 ;  /* 0x0000000bff0a1219 */ /* 0x002fe2000001160c */
[C---:B------:R-:W-:Y:S01]  /*e510*/  FMUL.FTZ R122, R2.reuse, R126 ;  /* 0x0000007e027a7220 */ /* 0x040fe20000410000 */
[----:B------:R0:W-:Y:S01]  /*e520*/  SYNCS.ARRIVE.TRANS64.RED.A1T0 RZ, [R14+URZ], RZ ;  /* 0x000000ff0eff79a7 */ /* 0x0001e2000810043f */
[C---:B------:R-:W-:Y:S01]  /*e530*/  FMUL.FTZ R126, R2.reuse, R130 ;  /* 0x00000082027e7220 */ /* 0x040fe20000410000 */
[C---:B------:R-:W-:Y:S01]  /*e540*/  FMUL.FTZ R130, R2.reuse, R134 ;  /* 0x0000008602827220 */ /* 0x040fe20000410000 */
[----:B------:R-:W1:Y:S01]  /*e550*/  SHFL.IDX PT, R139, R10, RZ, 0x1c1f ;  /* 0x001c1fff0a8b7589 */ /* 0x000e6200000e0000 */
[C---:B------:R-:W-:Y:S01]  /*e560*/  FMUL.FTZ R11, R2.reuse, R120 ;  /* 0x00000078020b7220 */ /* 0x040fe20000410000 */
[C---:B------:R-:W-:Y:S01]  /*e570*/  FMUL.FTZ R12, R2.reuse, R121 ;  /* 0x00000079020c7220 */ /* 0x040fe20000410000 */
[C---:B------:R-:W-:Y:S01]  /*e580*/  FMUL.FTZ R134, R2.reuse, R60 ;  /* 0x0000003c02867220 */ /* 0x040fe20000410000 */
[----:B0-----:R-:W-:Y:S01]  /*e590*/  FMUL.FTZ R14, R2, R70 ;  /* 0x00000046020e7220 */ /* 0x001fe20000410000 */
        /* <DEDUP_REMOVED lines=9> */
[----:B------:R-:W-:Y:S02]  /*e630*/  VIADD R66, R70, 0x1 ;  /* 0x0000000146427836 */ /* 0x000fe40000000000 */
[C---:B------:R-:W-:Y:S01]  /*e640*/  FMUL.FTZ R132, R2.reuse, R56 ;  /* 0x0000003802847220 */ /* 0x040fe20000410000 */
[----:B------:R-:W-:Y:S01]  /*e650*/  FMUL.FTZ R133, R2, R57 ;  /* 0x0000003902857220 */ /* 0x000fe20000410000 */
[----:B------:R-:W-:Y:S01]  /*e660*/  LOP3.LUT P1, RZ, R17, 0x8, RZ, 0xc0, !PT ;  /* 0x0000000811ff7812 */ /* 0x000fe2000782c0ff */
[----:B----4-:R-:W-:Y:S01]  /*e670*/  IMAD R66, R136, -0x2, R66 ;  /* 0xfffffffe88427824 */ /* 0x010fe200078e0242 */
[----:B------:R-:W0:Y:S04]  /*e680*/  MUFU.TANH R11, R11 ;  /* 0x0000000b000b7308 */ /* 0x000e280000002400 */
[----:B-----5:R-:W-:-:S04]  /*e690*/  IADD3 R136, -R142, R66, R143 ;  /* 0x000000428e887210 */ /* 0x020fc80007ffe18f */
[----:B------:R-:W2:Y:S01]  /*e6a0*/  MUFU.TANH R12, R12 ;  /* 0x0000000c000c7308 */ /* 0x000ea20000002400 */
[----:B------:R-:W-:-:S07]  /*e6b0*/  VIADD R71, R136, UR42 ;  /* 0x0000002a88477c36 */ /* 0x000fce0008000000 */
        /* <DEDUP_REMOVED lines=56> */
[----:B------:R-:W-:-:S02]  /*ea40*/  VIADD R136, R136, UR43 ;  /* 0x0000002b88887c36 */ /* 0x000fc40008000000 */
[----:B------:R-:W-:Y:S02]  /*ea50*/  VIADD R66, R66, 0xffffffff ;  /* 0xffffffff42427836 */ /* 0x000fe40000000000 */
[--C-:B-1----:R-:W-:Y:S02]  /*ea60*/  IMAD.IADD R137, R71, 0x1, R139.reuse ;  /* 0x0000000147897824 */ /* 0x102fe400078e028b */
[----:B------:R-:W-:Y:S01]  /*ea70*/  IMAD.IADD R138, R136, 0x1, R139 ;  /* 0x00000001888a7824 */ /* 0x000fe200078e028b */
[----:B--234-:R-:W-:Y:S06]  /*ea80*/  @!P1 BRA `(.L_x_1503) ;  /* 0x0000000000549947 */ /* 0x01cfec0003800000 */
        /* <DEDUP_REMOVED lines=12> */
.L_x_1505:
[----:B------:R-:W-:-:S05]  /*eb50*/  IMAD.U32 R140, RZ, RZ, UR40 ;  /* 0x00000028ff8c7e24 */ /* 0x000fca000f8e00ff */
[----:B------:R-:W-:-:S13]  /*eb60*/  ISETP.NE.AND P1, PT, R140, 0x1, PT ;  /* 0x000000018c00780c */ /* 0x000fda0003f25270 */
[----:B------:R-:W1:Y:S02]  /*eb70*/  @P1 LDC.64 R56, c[0x0][0x9e8] ;  /* 0x00027a00ff381b82 */ /* 0x000e640000000a00 */
[----:B-1----:R-:W-:-:S05]  /*eb80*/  @P1 IMAD.HI.U32 R56, R139, R56, RZ ;  /* 0x000000388b381227 */ /* 0x002fca00078e00ff */
[----:B------:R-:W-:-:S07]  /*eb90*/  @P1 SHF.R.U32.HI R139, RZ, R57, R56 ;  /* 0x00000039ff8b1219 */ /* 0x000fce0000011638 */
.L_x_1506:
[----:B------:R-:W-:Y:S05]  /*eba0*/  BSYNC B2 ;  /* 0x0000000000027941 */ /* 0x000fea0003800000 */
.L_x_1504:
[----:B------:R-:W-:-:S05]  /*ebb0*/  IMAD R139, R139, R140, R66 ;  /* 0x0000008c8b8b7224 */ /* 0x000fca00078e0242 */
[----:B------:R-:W-:Y:S02]  /*ebc0*/  VIMNMX R138, R138, R139, !PT ;  /* 0x0000008b8a8a7248 */ /* 0x000fe40007fe0100 */
[----:B------:R-:W-:-:S07]  /*ebd0*/  VIADDMNMX R137, R139, R140, R137, PT ;  /* 0x0000008c8b897246 */ /* 0x000fce0003800189 */
.L_x_1503:
[C---:B------:R-:W-:Y:S01]  /*ebe0*/  ISETP.GE.AND P1, PT, R70.reuse, 0x2, PT ;  /* 0x000000024600780c */ /* 0x040fe20003f26270 */
[----:B------:R-:W1:Y:S01]  /*ebf0*/  SHFL.IDX PT, R10, R10, 0x1, 0x1c1f ;  /* 0x003c1f000a0a7f89 */ /* 0x000e6200000e0000 */
[----:B------:R-:W-:Y:S02]  /*ec00*/  ISETP.GE.AND P2, PT, R70, 0x9, PT ;  /* 0x000000094600780c */ /* 0x000fe40003f46270 */
[C---:B------:R-:W-:Y:S02]  /*ec10*/  ISETP.GT.AND P3, PT, R138.reuse, 0x1, !P1 ;  /* 0x000000018a00780c */ /* 0x040fe40004f64270 */
[----:B------:R-:W-:Y:S02]  /*ec20*/  ISETP.GT.AND P4, PT, R138, 0x8, !P2 ;  /* 0x000000088a00780c */ /* 0x000fe40005784270 */
[C---:B------:R-:W-:Y:S02]  /*ec30*/  ISETP.LT.OR P3, PT, R137.reuse, 0x2, P3 ;  /* 0x000000028900780c */ /* 0x040fe40001f61670 */
[----:B------:R-:W-:-:S02]  /*ec40*/  ISETP.LT.OR P4, PT, R137, 0x9, P4 ;  /* 0x000000098900780c */ /* 0x000fc40002781670 */
[----:B------:R-:W-:Y:S02]  /*ec50*/  FSEL R12, R12, -INF , !P3 ;  /* 0xff8000000c0c7808 */ /* 0x000fe40005800000 */
[----:B------:R-:W-:Y:S02]  /*ec60*/  ISETP.GE.AND P3, PT, R70, 0xa, PT ;  /* 0x0000000a4600780c */ /* 0x000fe40003f66270 */
[----:B------:R-:W-:Y:S02]  /*ec70*/  FSEL R120, R120, -INF , !P4 ;  /* 0xff80000078787808 */ /* 0x000fe40006000000 */
[----:B------:R-:W-:Y:S02]  /*ec80*/  ISETP.GT.AND P4, PT, R138, 0x9, !P3 ;  /* 0x000000098a00780c */ /* 0x000fe40005f84270 */
[----:B------:R-:W-:Y:S02]  /*ec90*/  LOP3.LUT R17, R17, 0xfffffffd, RZ, 0xc0, !PT ;  /* 0xfffffffd11117812 */ /* 0x000fe400078ec0ff */
[----:B------:R-:W-:-:S02]  /*eca0*/  ISETP.LT.OR P4, PT, R137, 0xa, P4 ;  /* 0x0000000a8900780c */ /* 0x000fc40002781670 */
[----:B------:R-:W-:Y:S01]  /*ecb0*/  LOP3.LUT R16, R16, 0x7fffffff, RZ, 0xc0, !PT ;  /* 0x7fffffff10107812 */ /* 0x000fe200078ec0ff */
[--C-:B-1----:R-:W-:Y:S01]  /*ecc0*/  IMAD.IADD R71, R71, 0x1, R10.reuse ;  /* 0x0000000147477824 */ /* 0x102fe200078e020a */
[----:B0-----:R-:W-:Y:S01]  /*ecd0*/  FSEL R121, R121, -INF , !P4 ;  /* 0xff80000079797808 */ /* 0x001fe20006000000 */
[----:B------:R-:W-:Y:S01]  /*ece0*/  IMAD.IADD R136, R136, 0x1, R10 ;  /* 0x0000000188887824 */ /* 0x000fe200078e020a */
        /* <DEDUP_REMOVED lines=10> */
[----:B------:R-:W-:Y:S02]  /*ed90*/  ISETP.GT.AND P6, PT, R138, 0x18, !P6 ;  /* 0x000000188a00780c */ /* 0x000fe400077c4270 */
[----:B------:R-:W-:Y:S02]  /*eda0*/  LOP3.LUT R17, R17, 0xfffffffe, RZ, 0xc0, !PT ;  /* 0xfffffffe11117812 */ /* 0x000fe400078ec0ff */
        /* <DEDUP_REMOVED lines=218> */
.L_x_1509:
[----:B------:R-:W-:-:S05]  /*fb50*/  IMAD.U32 R70, RZ, RZ, UR40 ;  /* 0x00000028ff467e24 */ /* 0x000fca000f8e00ff */
[----:B------:R-:W-:-:S13]  /*fb60*/  ISETP.NE.AND P6, PT, R70, 0x1, PT ;  /* 0x000000014600780c */ /* 0x000fda0003fc5270 */
[----:B------:R-:W0:Y:S02]  /*fb70*/  @P6 LDC.64 R10, c[0x0][0x9e8] ;  /* 0x00027a00ff0a6b82 */ /* 0x000e240000000a00 */
[----:B0-----:R-:W-:-:S05]  /*fb80*/  @P6 IMAD.HI.U32 R10, R56, R10, RZ ;  /* 0x0000000a380a6227 */ /* 0x001fca00078e00ff */
[----:B------:R-:W-:-:S07]  /*fb90*/  @P6 SHF.R.U32.HI R56, RZ, R11, R10 ;  /* 0x0000000bff386219 */ /* 0x000fce000001160a */
.L_x_1510:
[----:B------:R-:W-:Y:S05]  /*fba0*/  BSYNC B2 ;  /* 0x0000000000027941 */ /* 0x000fea0003800000 */
.L_x_1508:
[----:B------:R-:W-:-:S05]  /*fbb0*/  IMAD R56, R56, R70, R66 ;  /* 0x0000004638387224 */ /* 0x000fca00078e0242 */
[----:B------:R-:W-:Y:S02]  /*fbc0*/  VIMNMX R136, R136, R56, !PT ;  /* 0x0000003888887248 */ /* 0x000fe40007fe0100 */
[----:B------:R-:W-:-:S07]  /*fbd0*/  VIADDMNMX R71, R56, R70, R71, PT ;  /* 0x0000004638477246 */ /* 0x000fce0003800147 */
.L_x_1507:
[C---:B------:R-:W-:Y:S01]  /*fbe0*/  ISETP.GT.AND P1, PT, R136.reuse, 0x1, !P1 ;  /* 0x000000018800780c */ /* 0x040fe20004f24270 */
[----:B------:R-:W2:Y:S01]  /*fbf0*/  LDL.LU R137, [R1] ;  /* 0x0000000001897983 */ /* 0x000ea20000300800 */
[----:B------:R-:W-:Y:S01]  /*fc00*/  LOP3.LUT P6, RZ, R17, 0x2, RZ, 0xc0, !PT ;  /* 0x0000000211ff7812 */ /* 0x000fe200078cc0ff */
[----:B------:R-:W-:Y:S01]  /*fc10*/  IMAD.U32 R56, RZ, RZ, UR39 ;  /* 0x00000027ff387e24 */ /* 0x000fe2000f8e00ff */
[----:B------:R-:W-:Y:S02]  /*fc20*/  ISETP.LT.OR P1, PT, R71, 0x2, P1 ;  /* 0x000000024700780c */ /* 0x000fe40000f21670 */
[----:B------:R-:W-:Y:S02]  /*fc30*/  LOP3.LUT R17, R17, 0xffffffdf, RZ, 0xc0, !PT ;  /* 0xffffffdf11117812 */ /* 0x000fe400078ec0ff */
[----:B------:R-:W-:Y:S02]  /*fc40*/  FSEL R23, R23, -INF , !P1 ;  /* 0xff80000017177808 */ /* 0x000fe40004800000 */
[----:B------:R-:W-:-:S02]  /*fc50*/  ISETP.GT.AND P1, PT, R136, 0x18, !P6 ;  /* 0x000000188800780c */ /* 0x000fc40007724270 */
[----:B------:R-:W-:Y:S02]  /*fc60*/  @P0 LOP3.LUT R17, R17, 0x20, RZ, 0xfc, !PT ;  /* 0x0000002011110812 */ /* 0x000fe400078efcff */
[----:B------:R-:W-:Y:S02]  /*fc70*/  ISETP.LT.OR P1, PT, R71, 0x19, P1 ;  /* 0x000000194700780c */ /* 0x000fe40000f21670 */
[----:B------:R-:W-:Y:S02]  /*fc80*/  ISETP.GT.AND P5, PT, R136, 0x11, !P5 ;  /* 0x000000118800780c */ /* 0x000fe40006fa4270 */
[----:B------:R-:W-:Y:S02]  /*fc90*/  FSEL R130, R130, -INF , !P1 ;  /* 0xff80000082827808 */ /* 0x000fe40004800000 */
[----:B------:R-:W-:Y:S02]  /*fca0*/  LOP3.LUT P1, RZ, R17, 0x1, RZ, 0xc0, !PT ;  /* 0x0000000111ff7812 */ /* 0x000fe4000782c0ff */
[----:B------:R-:W-:-:S02]  /*fcb0*/  ISETP.LT.OR P5, PT, R71, 0x12, P5 ;  /* 0x000000124700780c */ /* 0x000fc40002fa1670 */
[C---:B------:R-:W-:Y:S02]  /*fcc0*/  ISETP.GT.AND P1, PT, R136.reuse, 0x19, !P1 ;  /* 0x000000198800780c */ /* 0x040fe40004f24270 */
[----:B------:R-:W-:Y:S02]  /*fcd0*/  FSEL R127, R127, -INF , !P5 ;  /* 0xff8000007f7f7808 */ /* 0x000fe40006800000 */
[----:B------:R-:W-:Y:S02]  /*fce0*/  ISETP.LT.OR P1, PT, R71, 0x1a, P1 ;  /* 0x0000001a4700780c */ /* 0x000fe40000f21670 */
[----:B------:R-:W-:Y:S02]  /*fcf0*/  ISETP.GT.AND P4, PT, R136, 0x10, !P4 ;  /* 0x000000108800780c */ /* 0x000fe40006784270 */
[----:B------:R-:W-:Y:S02]  /*fd00*/  FSEL R131, R131, -INF , !P1 ;  /* 0xff80000083837808 */ /* 0x000fe40004800000 */
[----:B------:R-:W-:-:S02]  /*fd10*/  LOP3.LUT P1, RZ, R16, 0x80000000, RZ, 0xc0, !PT ;  /* 0x8000000010ff7812 */ /* 0x000fc4000782c0ff */
[----:B------:R-:W-:Y:S02]  /*fd20*/  LOP3.LUT P5, RZ, R16, 0x20000000, RZ, 0xc0, !PT ;  /* 0x2000000010ff7812 */ /* 0x000fe400078ac0ff */
[----:B------:R-:W-:Y:S02]  /*fd30*/  ISETP.GT.AND P1, PT, R136, 0x20, !P1 ;  /* 0x000000208800780c */ /* 0x000fe40004f24270 */
[C---:B------:R-:W-:Y:S02]  /*fd40*/  ISETP.LT.OR P4, PT, R71.reuse, 0x11, P4 ;  /* 0x000000114700780c */ /* 0x040fe40002781670 */
[----:B------:R-:W-:Y:S02]  /*fd50*/  ISETP.LT.OR P1, PT, R71, 0x21, P1 ;  /* 0x000000214700780c */ /* 0x000fe40000f21670 */
[----:B------:R-:W-:Y:S02]  /*fd60*/  FSEL R126, R126, -INF , !P4 ;  /* 0xff8000007e7e7808 */ /* 0x000fe40006000000 */
[----:B------:R-:W-:-:S02]  /*fd70*/  FSEL R106, R106, -INF , !P1 ;  /* 0xff8000006a6a7808 */ /* 0x000fc40004800000 */
[----:B------:R-:W-:Y:S02]  /*fd80*/  LOP3.LUT P1, RZ, R16, 0x40000000, RZ, 0xc0, !PT ;  /* 0x4000000010ff7812 */ /* 0x000fe4000782c0ff */
[C---:B------:R-:W-:Y:S02]  /*fd90*/  ISETP.GT.AND P3, PT, R136.reuse, 0x9, !P3 ;  /* 0x000000098800780c */ /* 0x040fe40005f64270 */
[----:B------:R-:W-:Y:S02]  /*fda0*/  ISETP.GT.AND P1, PT, R136, 0x21, !P1 ;  /* 0x000000218800780c */ /* 0x000fe40004f24270 */
[----:B------:R-:W-:Y:S02]  /*fdb0*/  LOP3.LUT P4, RZ, R16, 0x10000000, RZ, 0xc0, !PT ;  /* 0x1000000010ff7812 */ /* 0x000fe4000788c0ff */
[C---:B------:R-:W-:Y:S02]  /*fdc0*/  ISETP.LT.OR P1, PT, R71.reuse, 0x22, P1 ;  /* 0x000000224700780c */ /* 0x040fe40000f21670 */
[----:B------:R-:W-:-:S02]  /*fdd0*/  ISETP.LT.OR P3, PT, R71, 0xa, P3 ;  /* 0x0000000a4700780c */ /* 0x000fc40001f61670 */
[----:B------:R-:W-:Y:S02]  /*fde0*/  FSEL R107, R107, -INF , !P1 ;  /* 0xff8000006b6b7808 */ /* 0x000fe40004800000 */
[C---:B------:R-:W-:Y:S02]  /*fdf0*/  ISETP.GT.AND P1, PT, R136.reuse, 0x28, !P5 ;  /* 0x000000288800780c */ /* 0x040fe40006f24270 */
[----:B------:R-:W-:Y:S02]  /*fe00*/  FSEL R123, R123, -INF , !P3 ;  /* 0xff8000007b7b7808 */ /* 0x000fe40005800000 */
[----:B------:R-:W-:Y:S02]  /*fe10*/  ISETP.LT.OR P1, PT, R71, 0x29, P1 ;  /* 0x000000294700780c */ /* 0x000fe40000f21670 */
[----:B------:R-:W-:Y:S02]  /*fe20*/  ISETP.GT.AND P2, PT, R136, 0x8, !P2 ;  /* 0x000000088800780c */ /* 0x000fe40005744270 */
[----:B------:R-:W-:-:S02]  /*fe30*/  FSEL R110, R110, -INF , !P1 ;  /* 0xff8000006e6e7808 */ /* 0x000fc40004800000 */
[----:B------:R-:W-:Y:S02]  /*fe40*/  ISETP.GT.AND P1, PT, R136, 0x29, !P4 ;  /* 0x000000298800780c */ /* 0x000fe40006724270 */
[----:B------:R-:W-:Y:S02]  /*fe50*/  LOP3.LUT P3, RZ, R16, 0x8000000, RZ, 0xc0, !PT ;  /* 0x0800000010ff7812 */ /* 0x000fe4000786c0ff */
[C---:B------:R-:W-:Y:S02]  /*fe60*/  ISETP.LT.OR P1, PT, R71.reuse, 0x2a, P1 ;  /* 0x0000002a4700780c */ /* 0x040fe40000f21670 */
[----:B------:R-:W-:Y:S02]  /*fe70*/  ISETP.LT.OR P2, PT, R71, 0x9, P2 ;  /* 0x000000094700780c */ /* 0x000fe40001741670 */
[----:B------:R-:W-:Y:S02]  /*fe80*/  FSEL R111, R111, -INF , !P1 ;  /* 0xff8000006f6f7808 */ /* 0x000fe40004800000 */
[----:B------:R-:W-:-:S02]  /*fe90*/  ISETP.GT.AND P1, PT, R136, 0x30, !P3 ;  /* 0x000000308800780c */ /* 0x000fc40005f24270 */
[----:B------:R-:W-:Y:S02]  /*fea0*/  FSEL R122, R122, -INF , !P2 ;  /* 0xff8000007a7a7808 */ /* 0x000fe40005000000 */
[----:B------:R-:W-:Y:S02]  /*feb0*/  ISETP.LT.OR P1, PT, R71, 0x31, P1 ;  /* 0x000000314700780c */ /* 0x000fe40000f21670 */
[----:B------:R-:W-:Y:S02]  /*fec0*/  LOP3.LUT P2, RZ, R16, 0x4000000, RZ, 0xc0, !PT ;  /* 0x0400000010ff7812 */ /* 0x000fe4000784c0ff */
[----:B------:R-:W-:Y:S02]  /*fed0*/  FSEL R114, R114, -INF , !P1 ;  /* 0xff80000072727808 */ /* 0x000fe40004800000 */
[----:B------:R-:W-:Y:S02]  /*fee0*/  ISETP.GT.AND P1, PT, R136, 0x31, !P2 ;  /* 0x000000318800780c */ /* 0x000fe40005724270 */
[----:B------:R-:W-:-:S02]  /*fef0*/  LOP3.LUT P0, RZ, R16, 0x2000000, RZ, 0xc0, !PT ;  /* 0x0200000010ff7812 */ /* 0x000fc4000780c0ff */
[----:B------:R-:W-:Y:S02]  /*ff00*/  ISETP.LT.OR P1, PT, R71, 0x32, P1 ;  /* 0x000000324700780c */ /* 0x000fe40000f21670 */
[----:B------:R-:W-:Y:S02]  /*ff10*/  LOP3.LUT P6, RZ, R16, 0x1000000, RZ, 0xc0, !PT ;  /* 0x0100000010ff7812 */ /* 0x000fe400078cc0ff */
[----:B------:R-:W-:Y:S02]  /*ff20*/  FSEL R115, R115, -INF , !P1 ;  /* 0xff80000073737808 */ /* 0x000fe40004800000 */
[----:B------:R-:W-:Y:S02]  /*ff30*/  ISETP.GT.AND P1, PT, R136, 0x38, !P0 ;  /* 0x000000388800780c */ /* 0x000fe40004724270 */
[----:B------:R-:W-:Y:S02]  /*ff40*/  FMNMX.FTZ R11, R57, R0, !PT ;  /* 0x00000000390b7209 */ /* 0x000fe40007810000 */
[----:B------:R-:W-:-:S02]  /*ff50*/  ISETP.LT.OR P1, PT, R71, 0x39, P1 ;  /* 0x000000394700780c */ /* 0x000fc40000f21670 */
[----:B------:R-:W-:Y:S02]  /*ff60*/  FMNMX.FTZ R11, R12, R11, !PT ;  /* 0x0000000b0c0b7209 */ /* 0x000fe40007810000 */
[----:B------:R-:W-:Y:S02]  /*ff70*/  FSEL R118, R118, -INF , !P1 ;  /* 0xff80000076767808 */ /* 0x000fe40004800000 */
        /* <DEDUP_REMOVED lines=17> */
[C---:B------:R-:W-:Y:S02]  /*10090*/  LOP3.LUT P5, RZ, R16.reuse, 0x80000, RZ, 0xc0, !PT ;  /* 0x0008000010ff7812 */ /* 0x040fe400078ac0ff */
[----:B------:R-:W-:Y:S02]  /*100a0*/  FSEL R91, R91, -INF , !P1 ;  /* 0xff8000005b5b7808 */ /* 0x000fe40004800000 */
[----:B------:R-:W-:Y:S02]  /*100b0*/  LOP3.LUT P1, RZ, R16, 0x200000, RZ, 0xc0, !PT ;  /* 0x0020000010ff7812 */ /* 0x000fe4000782c0ff */
[----:B------:R-:W-:Y:S02]  /*100c0*/  FMNMX.FTZ R11, R105, R10, !PT ;  /* 0x0000000a690b7209 */ /* 0x000fe40007810000 */
[----:B------:R-:W-:-:S02]  /*100d0*/  ISETP.GT.AND P1, PT, R136, 0x48, !P1 ;  /* 0x000000488800780c */ /* 0x000fc40004f24270 */
[----:B------:R-:W-:Y:S02]  /*100e0*/  FMNMX.FTZ R10, R108, R11, !PT ;  /* 0x0000000b6c0a7209 */ /* 0x000fe40007810000 */
[----:B------:R-:W-:Y:S02]  /*100f0*/  ISETP.LT.OR P1, PT, R71, 0x49, P1 ;  /* 0x000000494700780c */ /* 0x000fe40000f21670 */
[----:B------:R-:W-:Y:S02]  /*10100*/  LOP3.LUT P4, RZ, R16, 0x40000, RZ, 0xc0, !PT ;  /* 0x0004000010ff7812 */ /* 0x000fe4000788c0ff */
[----:B------:R-:W-:Y:S02]  /*10110*/  FSEL R94, R94, -INF , !P1 ;  /* 0xff8000005e5e7808 */ /* 0x000fe40004800000 */
[----:B------:R-:W-:Y:S02]  /*10120*/  LOP3.LUT P1, RZ, R16, 0x100000, RZ, 0xc0, !PT ;  /* 0x0010000010ff7812 */ /* 0x000fe4000782c0ff */
[----:B------:R-:W-:-:S02]  /*10130*/  FMNMX.FTZ R11, R109, R10, !PT ;  /* 0x0000000a6d0b7209 */ /* 0x000fc40007810000 */
[----:B------:R-:W-:Y:S02]  /*10140*/  ISETP.GT.AND P1, PT, R136, 0x49, !P1 ;  /* 0x000000498800780c */ /* 0x000fe40004f24270 */
[----:B------:R-:W-:Y:S02]  /*10150*/  FMNMX.FTZ R10, R112, R11, !PT ;  /* 0x0000000b700a7209 */ /* 0x000fe40007810000 */
[----:B------:R-:W-:Y:S02]  /*10160*/  ISETP.LT.OR P1, PT, R71, 0x4a, P1 ;  /* 0x0000004a4700780c */ /* 0x000fe40000f21670 */
[----:B------:R-:W-:Y:S02]  /*10170*/  LOP3.LUT P3, RZ, R16, 0x20000, RZ, 0xc0, !PT ;  /* 0x0002000010ff7812 */ /* 0x000fe4000786c0ff */
[----:B------:R-:W-:Y:S02]  /*10180*/  FSEL R95, R95, -INF , !P1 ;  /* 0xff8000005f5f7808 */ /* 0x000fe40004800000 */
[----:B------:R-:W-:-:S02]  /*10190*/  ISETP.GT.AND P1, PT, R136, 0x50, !P5 ;  /* 0x000000508800780c */ /* 0x000fc40006f24270 */
[----:B------:R-:W-:Y:S02]  /*101a0*/  FMNMX.FTZ R11, R113, R10, !PT ;  /* 0x0000000a710b7209 */ /* 0x000fe40007810000 */
[----:B------:R-:W-:Y:S02]  /*101b0*/  ISETP.LT.OR P1, PT, R71, 0x51, P1 ;  /* 0x000000514700780c */ /* 0x000fe40000f21670 */
[----:B------:R-:W-:Y:S02]  /*101c0*/  FMNMX.FTZ R10, R116, R11, !PT ;  /* 0x0000000b740a7209 */ /* 0x000fe40007810000 */
[----:B------:R-:W-:Y:S02]  /*101d0*/  FSEL R98, R98, -INF , !P1 ;  /* 0xff80000062627808 */ /* 0x000fe40004800000 */
[----:B------:R-:W-:Y:S02]  /*101e0*/  ISETP.GT.AND P1, PT, R136, 0x51, !P4 ;  /* 0x000000518800780c */ /* 0x000fe40006724270 */
[----:B------:R-:W-:-:S02]  /*101f0*/  FMNMX.FTZ R11, R117, R10, !PT ;  /* 0x0000000a750b7209 */ /* 0x000fc40007810000 */
        /* <DEDUP_REMOVED lines=9> */
[----:B------:R-:W-:Y:S02]  /*10290*/  LOP3.LUT P0, RZ, R16, 0x8000, RZ, 0xc0, !PT ;  /* 0x0000800010ff7812 */ /* 0x000fe4000780c0ff */
[----:B------:R-:W-:Y:S02]  /*102a0*/  ISETP.LT.OR P1, PT, R71, 0x5a, P1 ;  /* 0x0000005a4700780c */ /* 0x000fe40000f21670 */
[----:B------:R-:W-:-:S02]  /*102b0*/  FMNMX.FTZ R10, R92, R11, !PT ;  /* 0x0000000b5c0a7209 */ /* 0x000fc40007810000 */
[----:B------:R-:W-:Y:S02]  /*102c0*/  FSEL R103, R103, -INF , !P1 ;  /* 0xff80000067677808 */ /* 0x000fe40004800000 */
[----:B------:R-:W-:Y:S02]  /*102d0*/  ISETP.GT.AND P1, PT, R136, 0x60, !P0 ;  /* 0x000000608800780c */ /* 0x000fe40004724270 */
[----:B------:R-:W-:Y:S02]  /*102e0*/  FMNMX.FTZ R11, R93, R10, !PT ;  /* 0x0000000a5d0b7209 */ /* 0x000fe40007810000 */
[----:B------:R-:W-:Y:S02]  /*102f0*/  ISETP.LT.OR P1, PT, R71, 0x61, P1 ;  /* 0x000000614700780c */ /* 0x000fe40000f21670 */
[----:B------:R-:W-:Y:S02]  /*10300*/  LOP3.LUT P6, RZ, R16, 0x4000, RZ, 0xc0, !PT ;  /* 0x0000400010ff7812 */ /* 0x000fe400078cc0ff */
[----:B------:R-:W-:-:S02]  /*10310*/  FMNMX.FTZ R10, R96, R11, !PT ;  /* 0x0000000b600a7209 */ /* 0x000fc40007810000 */
[----:B------:R-:W-:Y:S02]  /*10320*/  FSEL R74, R74, -INF , !P1 ;  /* 0xff8000004a4a7808 */ /* 0x000fe40004800000 */
[----:B------:R-:W-:Y:S02]  /*10330*/  ISETP.GT.AND P1, PT, R136, 0x61, !P6 ;  /* 0x000000618800780c */ /* 0x000fe40007724270 */
[----:B------:R-:W-:Y:S02]  /*10340*/  FMNMX.FTZ R11, R97, R10, !PT ;  /* 0x0000000a610b7209 */ /* 0x000fe40007810000 */
[----:B------:R-:W-:Y:S02]  /*10350*/  ISETP.LT.OR P1, PT, R71, 0x62, P1 ;  /* 0x000000624700780c */ /* 0x000fe40000f21670 */
[----:B------:R-:W-:Y:S02]  /*10360*/  FMNMX.FTZ R10, R100, R11, !PT ;  /* 0x0000000b640a7209 */ /* 0x000fe40007810000 */
[----:B------:R-:W-:-:S02]  /*10370*/  LOP3.LUT P0, RZ, R16, 0x1, RZ, 0xc0, !PT ;  /* 0x0000000110ff7812 */ /* 0x000fc4000780c0ff */
[----:B------:R-:W-:Y:S02]  /*10380*/  FSEL R75, R75, -INF , !P1 ;  /* 0xff8000004b4b7808 */ /* 0x000fe40004800000 */
[----:B------:R-:W-:Y:S02]  /*10390*/  LOP3.LUT P1, RZ, R16, 0x2000, RZ, 0xc0, !PT ;  /* 0x0000200010ff7812 */ /* 0x000fe4000782c0ff */
[----:B------:R-:W-:Y:S02]  /*103a0*/  FMNMX.FTZ R11, R101, R10, !PT ;  /* 0x0000000a650b7209 */ /* 0x000fe40007810000 */
[C---:B------:R-:W-:Y:S02]  /*103b0*/  ISETP.GT.AND P0, PT, R136.reuse, RZ, !P0 ;  /* 0x000000ff8800720c */ /* 0x040fe40004704270 */
[----:B------:R-:W-:Y:S02]  /*103c0*/  ISETP.GT.AND P1, PT, R136, 0x68, !P1 ;  /* 0x000000688800780c */ /* 0x000fe40004f24270 */
[----:B------:R-:W-:-:S02]  /*103d0*/  FMNMX.FTZ R10, R72, R11, !PT ;  /* 0x0000000b480a7209 */ /* 0x000fc40007810000 */
[C---:B------:R-:W-:Y:S02]  /*103e0*/  ISETP.LT.OR P0, PT, R71.reuse, 0x1, P0 ;  /* 0x000000014700780c */ /* 0x040fe40000701670 */
[----:B------:R-:W-:Y:S02]  /*103f0*/  ISETP.LT.OR P1, PT, R71, 0x69, P1 ;  /* 0x000000694700780c */ /* 0x000fe40000f21670 */
[----:B------:R-:W-:Y:S02]  /*10400*/  FMNMX.FTZ R11, R73, R10, !PT ;  /* 0x0000000a490b7209 */ /* 0x000fe40007810000 */
[----:B------:R-:W-:Y:S02]  /*10410*/  FSEL R13, R13, -INF , !P0 ;  /* 0xff8000000d0d7808 */ /* 0x000fe40004000000 */
[----:B------:R-:W-:Y:S02]  /*10420*/  FSEL R78, R78, -INF , !P1 ;  /* 0xff8000004e4e7808 */ /* 0x000fe40004800000 */
[----:B------:R-:W-:-:S02]  /*10430*/  FMNMX.FTZ R10, R76, R11, !PT ;  /* 0x0000000b4c0a7209 */ /* 0x000fc40007810000 */
[----:B------:R-:W-:Y:S02]  /*10440*/  LOP3.LUT P1, RZ, R16, 0x1000, RZ, 0xc0, !PT ;  /* 0x0000100010ff7812 */ /* 0x000fe4000782c0ff */
[----:B------:R-:W-:Y:S02]  /*10450*/  FMNMX.FTZ R66, R13, R8, !PT ;  /* 0x000000080d427209 */ /* 0x000fe40007810000 */
[----:B------:R-:W-:Y:S02]  /*10460*/  FMNMX.FTZ R11, R77, R10, !PT ;  /* 0x0000000a4d0b7209 */ /* 0x000fe40007810000 */
[----:B------:R-:W-:Y:S02]  /*10470*/  ISETP.GT.AND P1, PT, R136, 0x69, !P1 ;  /* 0x000000698800780c */ /* 0x000fe40004f24270 */
[----:B------:R-:W-:Y:S02]  /*10480*/  FMNMX.FTZ R66, R23, R66, !PT ;  /* 0x0000004217427209 */ /* 0x000fe40007810000 */
[----:B------:R-:W-:-:S02]  /*10490*/  FMNMX.FTZ R10, R80, R11, !PT ;  /* 0x0000000b500a7209 */ /* 0x000fc40007810000 */
[----:B------:R-:W-:Y:S02]  /*104a0*/  ISETP.LT.OR P1, PT, R71, 0x6a, P1 ;  /* 0x0000006a4700780c */ /* 0x000fe40000f21670 */
[----:B------:R-:W-:Y:S02]  /*104b0*/  FMNMX.FTZ R66, R122, R66, !PT ;  /* 0x000000427a427209 */ /* 0x000fe40007810000 */
[----:B------:R-:W-:Y:S02]  /*104c0*/  FMNMX.FTZ R11, R81, R10, !PT ;  /* 0x0000000a510b7209 */ /* 0x000fe40007810000 */
[----:B------:R-:W-:Y:S02]  /*104d0*/  FSEL R79, R79, -INF , !P1 ;  /* 0xff8000004f4f7808 */ /* 0x000fe40004800000 */
[----:B------:R-:W-:Y:S02]  /*104e0*/  LOP3.LUT P1, RZ, R16, 0x800, RZ, 0xc0, !PT ;  /* 0x0000080010ff7812 */ /* 0x000fe4000782c0ff */
[----:B------:R-:W-:-:S02]  /*104f0*/  FMNMX.FTZ R66, R123, R66, !PT ;  /* 0x000000427b427209 */ /* 0x000fc40007810000 */
[----:B------:R-:W-:Y:S02]  /*10500*/  FMNMX.FTZ R10, R84, R11, !PT ;  /* 0x0000000b540a7209 */ /* 0x000fe40007810000 */
[----:B------:R-:W-:Y:S02]  /*10510*/  ISETP.GT.AND P1, PT, R136, 0x70, !P1 ;  /* 0x000000708800780c */ /* 0x000fe40004f24270 */
[----:B------:R-:W-:Y:S02]  /*10520*/  FMNMX.FTZ R66, R126, R66, !PT ;  /* 0x000000427e427209 */ /* 0x000fe40007810000 */
[----:B------:R-:W-:Y:S02]  /*10530*/  FMNMX.FTZ R11, R85, R10, !PT ;  /* 0x0000000a550b7209 */ /* 0x000fe40007810000 */
[----:B------:R-:W-:Y:S02]  /*10540*/  ISETP.LT.OR P1, PT, R71, 0x71, P1 ;  /* 0x000000714700780c */ /* 0x000fe40000f21670 */
[----:B------:R-:W-:-:S02]  /*10550*/  FMNMX.FTZ R66, R127, R66, !PT ;  /* 0x000000427f427209 */ /* 0x000fc40007810000 */
[----:B------:R-:W-:Y:S02]  /*10560*/  FMNMX.FTZ R10, R132, R11, !PT ;  /* 0x0000000b840a7209 */ /* 0x000fe40007810000 */
[----:B------:R-:W-:Y:S02]  /*10570*/  FSEL R82, R82, -INF , !P1 ;  /* 0xff80000052527808 */ /* 0x000fe40004800000 */
[----:B------:R-:W-:Y:S02]  /*10580*/  FMNMX.FTZ R66, R130, R66, !PT ;  /* 0x0000004282427209 */ /* 0x000fe40007810000 */
[----:B------:R-:W-:Y:S02]  /*10590*/  LOP3.LUT P1, RZ, R16, 0x400, RZ, 0xc0, !PT ;  /* 0x0000040010ff7812 */ /* 0x000fe4000782c0ff */
[----:B------:R-:W-:Y:S02]  /*105a0*/  FMNMX.FTZ R11, R133, R10, !PT ;  /* 0x0000000a850b7209 */ /* 0x000fe40007810000 */
[----:B------:R-:W-:-:S02]  /*105b0*/  FMNMX.FTZ R66, R131, R66, !PT ;  /* 0x0000004283427209 */ /* 0x000fc40007810000 */
[----:B------:R-:W-:Y:S02]  /*105c0*/  ISETP.GT.AND P1, PT, R136, 0x71, !P1 ;  /* 0x000000718800780c */ /* 0x000fe40004f24270 */
[----:B------:R-:W-:Y:S02]  /*105d0*/  FMNMX.FTZ R10, R134, R11, !PT ;  /* 0x0000000b860a7209 */ /* 0x000fe40007810000 */
[----:B------:R-:W-:Y:S02]  /*105e0*/  FMNMX.FTZ R66, R106, R66, !PT ;  /* 0x000000426a427209 */ /* 0x000fe40007810000 */
[----:B------:R-:W-:Y:S02]  /*105f0*/  ISETP.LT.OR P1, PT, R71, 0x72, P1 ;  /* 0x000000724700780c */ /* 0x000fe40000f21670 */
[----:B------:R-:W-:Y:S02]  /*10600*/  FMNMX.FTZ R11, R135, R10, !PT ;  /* 0x0000000a870b7209 */ /* 0x000fe40007810000 */
[----:B------:R-:W-:-:S02]  /*10610*/  FMNMX.FTZ R66, R107, R66, !PT ;  /* 0x000000426b427209 */ /* 0x000fc40007810000 */
[----:B------:R-:W-:Y:S02]  /*10620*/  FSEL R83, R83, -INF , !P1 ;  /* 0xff80000053537808 */ /* 0x000fe40004800000 */
[----:B------:R-:W-:Y:S02]  /*10630*/  LOP3.LUT P1, RZ, R16, 0x200, RZ, 0xc0, !PT ;  /* 0x0000020010ff7812 */ /* 0x000fe4000782c0ff */
[----:B------:R-:W-:Y:S02]  /*10640*/  FMNMX.FTZ R10, R64, R11, !PT ;  /* 0x0000000b400a7209 */ /* 0x000fe40007810000 */
[----:B------:R-:W-:Y:S02]  /*10650*/  FMNMX.FTZ R66, R110, R66, !PT ;  /* 0x000000426e427209 */ /* 0x000fe40007810000 */
[----:B------:R-:W-:Y:S02]  /*10660*/  ISETP.GT.AND P1, PT, R136, 0x78, !P1 ;  /* 0x000000788800780c */ /* 0x000fe40004f24270 */
[----:B------:R-:W-:-:S02]  /*10670*/  FMNMX.FTZ R11, R65, R10, !PT ;  /* 0x0000000a410b7209 */ /* 0x000fc40007810000 */
[----:B------:R-:W-:Y:S02]  /*10680*/  LOP3.LUT P5, RZ, R16, 0x40, RZ, 0xc0, !PT ;  /* 0x0000004010ff7812 */ /* 0x000fe400078ac0ff */
[----:B------:R-:W-:Y:S02]  /*10690*/  FMNMX.FTZ R66, R111, R66, !PT ;  /* 0x000000426f427209 */ /* 0x000fe40007810000 */
[----:B------:R-:W-:Y:S02]  /*106a0*/  ISETP.LT.OR P1, PT, R71, 0x79, P1 ;  /* 0x000000794700780c */ /* 0x000fe40000f21670 */
[----:B------:R-:W-:Y:S02]  /*106b0*/  FMNMX.FTZ R10, R68, R11, !PT ;  /* 0x0000000b440a7209 */ /* 0x000fe40007810000 */
[----:B------:R-:W-:Y:S02]  /*106c0*/  ISETP.GT.AND P5, PT, R136, 0x81, !P5 ;  /* 0x000000818800780c */ /* 0x000fe40006fa4270 */
[----:B------:R-:W-:-:S02]  /*106d0*/  FMNMX.FTZ R66, R114, R66, !PT ;  /* 0x0000004272427209 */ /* 0x000fc40007810000 */
[----:B------:R-:W-:Y:S02]  /*106e0*/  FSEL R86, R86, -INF , !P1 ;  /* 0xff80000056567808 */ /* 0x000fe40004800000 */
[----:B------:R-:W-:Y:S02]  /*106f0*/  FMNMX.FTZ R10, R69, R10, !PT ;  /* 0x0000000a450a7209 */ /* 0x000fe40007810000 */
[----:B------:R-:W-:Y:S02]  /*10700*/  LOP3.LUT P1, RZ, R16, 0x100, RZ, 0xc0, !PT ;  /* 0x0000010010ff7812 */ /* 0x000fe4000782c0ff */
[----:B------:R-:W-:Y:S01]  /*10710*/  FMNMX.FTZ R66, R115, R66, !PT ;  /* 0x0000004273427209 */ /* 0x000fe20007810000 */
[----:B------:R-:W0:Y:S01]  /*10720*/  SHFL.BFLY PT, R11, R10, 0x2, 0x1f ;  /* 0x0c401f000a0b7f89 */ /* 0x000e2200000e0000 */
[----:B------:R-:W-:Y:S02]  /*10730*/  ISETP.GT.AND P1, PT, R136, 0x79, !P1 ;  /* 0x000000798800780c */ /* 0x000fe40004f24270 */
[----:B------:R-:W-:-:S02]  /*10740*/  FMNMX.FTZ R66, R118, R66, !PT ;  /* 0x0000004276427209 */ /* 0x000fc40007810000 */
[----:B------:R-:W-:Y:S02]  /*10750*/  LOP3.LUT R17, R17, 0xffffff7f, RZ, 0xc0, !PT ;  /* 0xffffff7f11117812 */ /* 0x000fe400078ec0ff */
[----:B------:R-:W-:Y:S02]  /*10760*/  ISETP.LT.OR P1, PT, R71, 0x7a, P1 ;  /* 0x0000007a4700780c */ /* 0x000fe40000f21670 */
[----:B------:R-:W-:Y:S02]  /*10770*/  FMNMX.FTZ R66, R119, R66, !PT ;  /* 0x0000004277427209 */ /* 0x000fe40007810000 */
[----:B------:R-:W-:Y:S02]  /*10780*/  @P5 LOP3.LUT R17, R17, 0x80, RZ, 0xfc, !PT ;  /* 0x0000008011115812 */ /* 0x000fe400078efcff */
[----:B------:R-:W-:Y:S02]  /*10790*/  FSEL R87, R87, -INF , !P1 ;  /* 0xff80000057577808 */ /* 0x000fe40004800000 */
[----:B------:R-:W-:-:S02]  /*107a0*/  LOP3.LUT P1, RZ, R16, 0x80, RZ, 0xc0, !PT ;  /* 0x0000008010ff7812 */ /* 0x000fc4000782c0ff */
[----:B------:R-:W-:Y:S02]  /*107b0*/  FMNMX.FTZ R66, R90, R66, !PT ;  /* 0x000000425a427209 */ /* 0x000fe40007810000 */
[----:B------:R-:W-:Y:S02]  /*107c0*/  LOP3.LUT P5, RZ, R17, 0x4, RZ, 0xc0, !PT ;  /* 0x0000000411ff7812 */ /* 0x000fe400078ac0ff */
[C---:B------:R-:W-:Y:S02]  /*107d0*/  ISETP.GT.AND P1, PT, R136.reuse, 0x80, !P1 ;  /* 0x000000808800780c */ /* 0x040fe40004f24270 */
[----:B------:R-:W-:Y:S02]  /*107e0*/  FMNMX.FTZ R66, R91, R66, !PT ;  /* 0x000000425b427209 */ /* 0x000fe40007810000 */
[----:B------:R-:W-:Y:S02]  /*107f0*/  ISETP.GT.AND P5, PT, R136, 0x99, !P5 ;  /* 0x000000998800780c */ /* 0x000fe40006fa4270 */
[----:B------:R-:W-:-:S02]  /*10800*/  ISETP.LT.OR P1, PT, R71, 0x81, P1 ;  /* 0x000000814700780c */ /* 0x000fc40000f21670 */
[----:B------:R-:W-:Y:S02]  /*10810*/  FMNMX.FTZ R66, R94, R66, !PT ;  /* 0x000000425e427209 */ /* 0x000fe40007810000 */
[----:B------:R-:W-:Y:S02]  /*10820*/  FSEL R58, R58, -INF , !P1 ;  /* 0xff8000003a3a7808 */ /* 0x000fe40004800000 */
[----:B------:R-:W-:Y:S02]  /*10830*/  FMNMX.FTZ R66, R95, R66, !PT ;  /* 0x000000425f427209 */ /* 0x000fe40007810000 */
[C---:B------:R-:W-:Y:S02]  /*10840*/  LOP3.LUT P4, RZ, R16.reuse, 0x20, RZ, 0xc0, !PT ;  /* 0x0000002010ff7812 */ /* 0x040fe4000788c0ff */
[C---:B------:R-:W-:Y:S02]  /*10850*/  LOP3.LUT P6, RZ, R16.reuse, 0x10, RZ, 0xc0, !PT ;  /* 0x0000001010ff7812 */ /* 0x040fe400078cc0ff */
[----:B------:R-:W-:-:S02]  /*10860*/  LOP3.LUT P3, RZ, R16, 0x8, RZ, 0xc0, !PT ;  /* 0x0000000810ff7812 */ /* 0x000fc4000786c0ff */
[C---:B------:R-:W-:Y:S02]  /*10870*/  LOP3.LUT P2, RZ, R16.reuse, 0x4, RZ, 0xc0, !PT ;  /* 0x0000000410ff7812 */ /* 0x040fe4000784c0ff */
[C---:B------:R-:W-:Y:S02]  /*10880*/  LOP3.LUT P1, RZ, R16.reuse, 0x2, RZ, 0xc0, !PT ;  /* 0x0000000210ff7812 */ /* 0x040fe4000782c0ff */
[----:B------:R-:W-:Y:S02]  /*10890*/  LOP3.LUT R16, R16, 0xfffffffd, RZ, 0xc0, !PT ;  /* 0xfffffffd10107812 */ /* 0x000fe400078ec0ff */
[----:B0-----:R-:W-:Y:S02]  /*108a0*/  FMNMX.FTZ R10, R10, R11, !PT ;  /* 0x0000000b0a0a7209 */ /* 0x001fe40007810000 */
[----:B------:R-:W-:Y:S02]  /*108b0*/  FMNMX.FTZ R66, R98, R66, !PT ;  /* 0x0000004262427209 */ /* 0x000fe40007810000 */
[----:B------:R-:W-:Y:S01]  /*108c0*/  @P5 LOP3.LUT R16, R16, 0x2, RZ, 0xfc, !PT ;  /* 0x0000000210105812 */ /* 0x000fe200078efcff */
[----:B------:R-:W0:Y:S01]  /*108d0*/  SHFL.BFLY PT, R11, R10, 0x1, 0x1f ;  /* 0x0c201f000a0b7f89 */ /* 0x000e2200000e0000 */
[----:B------:R-:W-:-:S02]  /*108e0*/  LOP3.LUT P5, RZ, R17, 0x80, RZ, 0xc0, !PT ;  /* 0x0000008011ff7812 */ /* 0x000fc400078ac0ff */
[----:B------:R-:W-:Y:S02]  /*108f0*/  FMNMX.FTZ R66, R99, R66, !PT ;  /* 0x0000004263427209 */ /* 0x000fe40007810000 */
[----:B------:R-:W-:Y:S02]  /*10900*/  ISETP.LT.OR P5, PT, R71, 0x82, P5 ;  /* 0x000000824700780c */ /* 0x000fe40002fa1670 */
[----:B------:R-:W-:Y:S02]  /*10910*/  FMNMX.FTZ R66, R102, R66, !PT ;  /* 0x0000004266427209 */ /* 0x000fe40007810000 */
[----:B------:R-:W-:Y:S02]  /*10920*/  ISETP.GT.AND P4, PT, R136, 0x88, !P4 ;  /* 0x000000888800780c */ /* 0x000fe40006784270 */
[----:B------:R-:W-:Y:S02]  /*10930*/  FMNMX.FTZ R66, R103, R66, !PT ;  /* 0x0000004267427209 */ /* 0x000fe40007810000 */
[----:B------:R-:W-:-:S02]  /*10940*/  LOP3.LUT R16, R16, 0xfffffff7, RZ, 0xc0, !PT ;  /* 0xfffffff710107812 */ /* 0x000fc400078ec0ff */
[----:B------:R-:W-:Y:S02]  /*10950*/  ISETP.LT.OR P4, PT, R71, 0x89, P4 ;  /* 0x000000894700780c */ /* 0x000fe40002781670 */
[----:B------:R-:W-:Y:S02]  /*10960*/  FMNMX.FTZ R66, R74, R66, !PT ;  /* 0x000000424a427209 */ /* 0x000fe40007810000 */
[----:B------:R-:W-:Y:S02]  /*10970*/  @P5 LOP3.LUT R16, R16, 0x8, RZ, 0xfc, !PT ;  /* 0x0000000810105812 */ /* 0x000fe400078efcff */
[----:B------:R-:W-:Y:S02]  /*10980*/  FMNMX.FTZ R66, R75, R66, !PT ;  /* 0x000000424b427209 */ /* 0x000fe40007810000 */
[----:B------:R-:W-:Y:S02]  /*10990*/  LOP3.LUT P5, RZ, R16, 0x2, RZ, 0xc0, !PT ;  /* 0x0000000210ff7812 */ /* 0x000fe400078ac0ff */
[----:B------:R-:W-:-:S02]  /*109a0*/  FMNMX.FTZ R66, R78, R66, !PT ;  /* 0x000000424e427209 */ /* 0x000fc40007810000 */
[----:B------:R-:W-:Y:S02]  /*109b0*/  LOP3.LUT R16, R16, 0xfffffffb, RZ, 0xc0, !PT ;  /* 0xfffffffb10107812 */ /* 0x000fe400078ec0ff */
[----:B------:R-:W-:Y:S02]  /*109c0*/  ISETP.GT.AND P6, PT, R136, 0x89, !P6 ;  /* 0x000000898800780c */ /* 0x000fe400077c4270 */
[----:B0-----:R-:W-:Y:S02]  /*109d0*/  FMNMX.FTZ R10, R10, R11, !PT ;  /* 0x0000000b0a0a7209 */ /* 0x001fe40007810000 */
[----:B------:R-:W-:Y:S02]  /*109e0*/  FMNMX.FTZ R66, R79, R66, !PT ;  /* 0x000000424f427209 */ /* 0x000fe40007810000 */
[----:B------:R-:W-:Y:S02]  /*109f0*/  @P4 LOP3.LUT R16, R16, 0x4, RZ, 0xfc, !PT ;  /* 0x0000000410104812 */ /* 0x000fe400078efcff */
[----:B------:R-:W-:-:S02]  /*10a00*/  ISETP.LT.OR P4, PT, R71, 0x8a, P6 ;  /* 0x0000008a4700780c */ /* 0x000fc40003781670 */
[----:B------:R-:W-:Y:S02]  /*10a10*/  FSETP.NEU.FTZ.AND P6, PT, R10, -INF , PT ;  /* 0xff8000000a00780b */ /* 0x000fe40003fdd000 */
[----:B------:R-:W-:Y:S02]  /*10a20*/  FMNMX.FTZ R66, R82, R66, !PT ;  /* 0x0000004252427209 */ /* 0x000fe40007810000 */
[----:B------:R-:W-:Y:S02]  /*10a30*/  FSEL R11, R10, RZ, P6 ;  /* 0x000000ff0a0b7208 */ /* 0x000fe40003000000 */
[----:B------:R-:W-:Y:S02]  /*10a40*/  FMNMX.FTZ R66, R83, R66, !PT ;  /* 0x0000004253427209 */ /* 0x000fe40007810000 */
[----:B------:R-:W-:Y:S01]  /*10a50*/  LOP3.LUT R17, R17, 0xffffffbf, RZ, 0xc0, !PT ;  /* 0xffffffbf11117812 */ /* 0x000fe200078ec0ff */
[----:B------:R-:W-:-:S01]  /*10a60*/  FADD.FTZ R0, -R11, R0 ;  /* 0x000000000b007221 */ /* 0x000fc20000010100 */
[----:B------:R-:W-:Y:S01]  /*10a70*/  FMNMX.FTZ R66, R86, R66, !PT ;  /* 0x0000004256427209 */ /* 0x000fe20007810000 */
[----:B------:R-:W-:-:S01]  /*10a80*/  FFMA.FTZ R11, R10, R56, -8 ;  /* 0xc10000000a0b7423 */ /* 0x000fc20000010038 */
[----:B------:R-:W-:Y:S01]  /*10a90*/  @P4 LOP3.LUT R17, R17, 0x40, RZ, 0xfc, !PT ;  /* 0x0000004011114812 */ /* 0x000fe200078efcff */
[----:B------:R-:W-:Y:S01]  /*10aa0*/  FMUL.FTZ R0, R0, R56 ;  /* 0x0000003800007220 */ /* 0x000fe20000410000 */
[----:B------:R-:W-:-:S02]  /*10ab0*/  LOP3.LUT P4, RZ, R16, 0x8, RZ, 0xc0, !PT ;  /* 0x0000000810ff7812 */ /* 0x000fc4000788c0ff */
[----:B------:R-:W-:Y:S02]  /*10ac0*/  FMNMX.FTZ R66, R87, R66, !PT ;  /* 0x0000004257427209 */ /* 0x000fe40007810000 */
[----:B------:R-:W-:Y:S01]  /*10ad0*/  FSEL R11, R11, RZ, P6 ;  /* 0x000000ff0b0b7208 */ /* 0x000fe20003000000 */
[----:B------:R-:W-:Y:S01]  /*10ae0*/  MUFU.EX2 R0, R0 ;  /* 0x0000000000007308 */ /* 0x000fe20000000800 */
[----:B------:R-:W-:Y:S02]  /*10af0*/  LOP3.LUT P6, RZ, R16, 0x4, RZ, 0xc0, !PT ;  /* 0x0000000410ff7812 */ /* 0x000fe400078cc0ff */
[----:B------:R-:W-:Y:S01]  /*10b00*/  FSEL R59, R59, -INF , !P4 ;  /* 0xff8000003b3b7808 */ /* 0x000fe20006000000 */
[----:B------:R-:W-:-:S01]  /*10b10*/  FFMA.FTZ R57, R57, R56, -R11 ;  /* 0x0000003839397223 */ /* 0x000fc2000001080b */
[----:B------:R-:W-:Y:S01]  /*10b20*/  FMNMX.FTZ R66, R58, R66, !PT ;  /* 0x000000423a427209 */ /* 0x000fe20007810000 */
[----:B------:R-:W-:-:S01]  /*10b30*/  FFMA.FTZ R12, R12, R56, -R11 ;  /* 0x000000380c0c7223 */ /* 0x000fc2000001080b */
[----:B------:R-:W-:Y:S01]  /*10b40*/  ISETP.GT.AND P3, PT, R136, 0x90, !P3 ;  /* 0x000000908800780c */ /* 0x000fe20005f64270 */
[----:B------:R-:W-:-:S01]  /*10b50*/  FFMA.FTZ R120, R120, R56, -R11 ;  /* 0x0000003878787223 */ /* 0x000fc2000001080b */
[----:B------:R-:W-:Y:S01]  /*10b60*/  LOP3.LUT P4, RZ, R17, 0x40, RZ, 0xc0, !PT ;  /* 0x0000004011ff7812 */ /* 0x000fe2000788c0ff */
[----:B------:R-:W-:-:S01]  /*10b70*/  FFMA.FTZ R121, R121, R56, -R11 ;  /* 0x0000003879797223 */ /* 0x000fc2000001080b */
[----:B------:R-:W-:Y:S01]  /*10b80*/  FSEL R60, R60, -INF , !P6 ;  /* 0xff8000003c3c7808 */ /* 0x000fe20007000000 */
[----:B------:R-:W-:-:S01]  /*10b90*/  FFMA.FTZ R124, R124, R56, -R11 ;  /* 0x000000387c7c7223 */ /* 0x000fc2000001080b */
[----:B------:R-:W-:Y:S01]  /*10ba0*/  FMNMX.FTZ R66, R59, R66, !PT ;  /* 0x000000423b427209 */ /* 0x000fe20007810000 */
[----:B------:R-:W-:-:S01]  /*10bb0*/  FFMA.FTZ R125, R125, R56, -R11 ;  /* 0x000000387d7d7223 */ /* 0x000fc2000001080b */
[----:B------:R-:W-:Y:S01]  /*10bc0*/  ISETP.GT.AND P2, PT, R136, 0x91, !P2 ;  /* 0x000000918800780c */ /* 0x000fe20005744270 */
[----:B------:R-:W-:-:S01]  /*10bd0*/  FFMA.FTZ R128, R128, R56, -R11 ;  /* 0x0000003880807223 */ /* 0x000fc2000001080b */
[----:B------:R-:W-:Y:S01]  /*10be0*/  ISETP.LT.OR P3, PT, R71, 0x91, P3 ;  /* 0x000000914700780c */ /* 0x000fe20001f61670 */
        /* <DEDUP_REMOVED lines=25> */
[----:B------:R-:W-:Y:S01]  /*10d80*/  FSEL R67, R67, -INF , !P5 ;  /* 0xff80000043437808 */ /* 0x000fe20006800000 */
[----:B------:R-:W-:-:S01]  /*10d90*/  FFMA.FTZ R96, R96, R56, -R11 ;  /* 0x0000003860607223 */ /* 0x000fc2000001080b */
[----:B------:R-:W-:Y:S01]  /*10da0*/  FMNMX.FTZ R66, R14, R66, !PT ;  /* 0x000000420e427209 */ /* 0x000fe20007810000 */
[----:B------:R-:W-:-:S01]  /*10db0*/  FFMA.FTZ R97, R97, R56, -R11 ;  /* 0x0000003861617223 */ /* 0x000fc2000001080b */
[-CC-:B------:R-:W-:Y:S01]  /*10dc0*/  FFMA.FTZ R100, R100, R56.reuse, -R11.reuse ;  /* 0x0000003864647223 */ /* 0x180fe2000001080b */
[----:B------:R-:W-:-:S01]  /*10dd0*/  FFMA.FTZ R101, R101, R56, -R11 ;  /* 0x0000003865657223 */ /* 0x000fc2000001080b */
[----:B------:R-:W-:Y:S01]  /*10de0*/  FMNMX.FTZ R66, R67, R66, !PT ;  /* 0x0000004243427209 */ /* 0x000fe20007810000 */
        /* <DEDUP_REMOVED lines=16> */
[----:B------:R0:W-:Y:S01]  /*10ef0*/  MUFU.EX2 R70, R64 ;  /* 0x0000004000467308 */ /* 0x0001e20000000800 */
[----:B------:R-:W1:Y:S01]  /*10f00*/  SHFL.BFLY PT, R69, R66, 0x2, 0x1f ;  /* 0x0c401f0042457f89 */ /* 0x000e6200000e0000 */
[----:B------:R-:W-:-:S06]  /*10f10*/  LOP3.LUT P0, RZ, R17, 0x20, RZ, 0xc0, !PT ;  /* 0x0000002011ff7812 */ /* 0x000fcc000780c0ff */
[----:B------:R-:W2:Y:S08]  /*10f20*/  MUFU.EX2 R57, R57 ;  /* 0x0000003900397308 */ /* 0x000eb00000000800 */
[----:B------:R-:W3:Y:S08]  /*10f30*/  MUFU.EX2 R12, R12 ;  /* 0x0000000c000c7308 */ /* 0x000ef00000000800 */
[----:B------:R-:W-:Y:S01]  /*10f40*/  MUFU.EX2 R120, R120 ;  /* 0x0000007800787308 */ /* 0x000fe20000000800 */
[----:B-1----:R-:W-:-:S05]  /*10f50*/  FMNMX.FTZ R69, R66, R69, !PT ;  /* 0x0000004542457209 */ /* 0x002fca0007810000 */
[----:B------:R-:W0:Y:S02]  /*10f60*/  SHFL.BFLY PT, R66, R69, 0x1, 0x1f ;  /* 0x0c201f0045427f89 */ /* 0x000e2400000e0000 */
[----:B------:R-:W-:Y:S08]  /*10f70*/  MUFU.EX2 R121, R121 ;  /* 0x0000007900797308 */ /* 0x000ff00000000800 */
[----:B------:R-:W-:Y:S08]  /*10f80*/  MUFU.EX2 R124, R124 ;  /* 0x0000007c007c7308 */ /* 0x000ff00000000800 */
[----:B------:R-:W-:Y:S01]  /*10f90*/  MUFU.EX2 R125, R125 ;  /* 0x0000007d007d7308 */ /* 0x000fe20000000800 */
[----:B0-----:R-:W-:-:S07]  /*10fa0*/  FMNMX.FTZ R64, R69, R66, !PT ;  /* 0x0000004245407209 */ /* 0x001fce0007810000 */
[----:B------:R-:W-:Y:S01]  /*10fb0*/  MUFU.EX2 R128, R128 ;  /* 0x0000008000807308 */ /* 0x000fe20000000800 */
[----:B------:R-:W-:-:S04]  /*10fc0*/  FSETP.NEU.FTZ.AND P1, PT, R64, -INF , PT ;  /* 0xff8000004000780b */ /* 0x000fc80003f3d000 */
[----:B------:R-:W-:-:S03]  /*10fd0*/  FSEL R66, R64, RZ, P1 ;  /* 0x000000ff40427208 */ /* 0x000fc60000800000 */
[----:B------:R-:W-:Y:S02]  /*10fe0*/  MUFU.EX2 R129, R129 ;  /* 0x0000008100817308 */ /* 0x000fe40000000800 */
[----:B------:R-:W-:-:S01]  /*10ff0*/  FADD.FTZ R8, -R66, R8 ;  /* 0x0000000842087221 */ /* 0x000fc20000010100 */
[----:B------:R-:W-:-:S03]  /*11000*/  FFMA.FTZ R66, R64, R56, -8 ;  /* 0xc100000040427423 */ /* 0x000fc60000010038 */
[----:B------:R-:W-:Y:S02]  /*11010*/  FMUL.FTZ R8, R8, R56 ;  /* 0x0000003808087220 */ /* 0x000fe40000410000 */
[----:B------:R-:W-:Y:S01]  /*11020*/  MUFU.EX2 R104, R104 ;  /* 0x0000006800687308 */ /* 0x000fe20000000800 */
[----:B------:R-:W-:Y:S01]  /*11030*/  FSEL R69, R66, RZ, P1 ;  /* 0x000000ff42457208 */ /* 0x000fe20000800000 */
[----:B--2---:R-:W-:-:S04]  /*11040*/  FFMA.FTZ R66, R0, R137, R57 ;  /* 0x0000008900427223 */ /* 0x004fc80000010039 */
[-CC-:B------:R-:W-:Y:S01]  /*11050*/  FFMA.FTZ R13, R13, R56.reuse, -R69.reuse ;  /* 0x000000380d0d7223 */ /* 0x180fe20000010845 */
[----:B------:R-:W-:-:S01]  /*11060*/  FFMA.FTZ R23, R23, R56, -R69 ;  /* 0x0000003817177223 */ /* 0x000fc20000010845 */
[----:B------:R-:W-:Y:S01]  /*11070*/  MUFU.EX2 R8, R8 ;  /* 0x0000000800087308 */ /* 0x000fe20000000800 */
[----:B---3--:R-:W-:-:S01]  /*11080*/  FADD.FTZ R66, R12, R66 ;  /* 0x000000420c427221 */ /* 0x008fc20000010000 */
        /* <DEDUP_REMOVED lines=23> */
[----:B0-----:R-:W-:-:S01]  /*11200*/  FFMA.FTZ R21, R8, R21, R13 ;  /* 0x0000001508157223 */ /* 0x001fc2000001000d */
        /* <DEDUP_REMOVED lines=17> */
[----:B-1----:R-:W-:-:S01]  /*11320*/  FADD.FTZ R69, R23, R21 ;  /* 0x0000001517457221 */ /* 0x002fc20000010000 */
[----:B------:R-:W-:Y:S01]  /*11330*/  FADD.FTZ R21, R120, R66 ;  /* 0x0000004278157221 */ /* 0x000fe20000010000 */
[----:B------:R-:W0:Y:S03]  /*11340*/  MUFU.EX2 R122, R122 ;  /* 0x0000007a007a7308 */ /* 0x000e260000000800 */
[----:B------:R-:W-:-:S04]  /*11350*/  FADD.FTZ R21, R121, R21 ;  /* 0x0000001579157221 */ /* 0x000fc80000010000 */
[----:B------:R-:W-:Y:S01]  /*11360*/  FADD.FTZ R21, R124, R21 ;  /* 0x000000157c157221 */ /* 0x000fe20000010000 */
[----:B------:R-:W1:Y:S03]  /*11370*/  MUFU.EX2 R105, R105 ;  /* 0x0000006900697308 */ /* 0x000e660000000800 */
[----:B------:R-:W-:-:S04]  /*11380*/  FADD.FTZ R21, R125, R21 ;  /* 0x000000157d157221 */ /* 0x000fc80000010000 */
[----:B------:R-:W-:Y:S01]  /*11390*/  FADD.FTZ R21, R128, R21 ;  /* 0x0000001580157221 */ /* 0x000fe20000010000 */
[----:B------:R-:W2:Y:S01]  /*113a0*/  MUFU.EX2 R123, R123 ;  /* 0x0000007b007b7308 */ /* 0x000ea20000000800 */
[----:B0-----:R-:W-:-:S02]  /*113b0*/  FADD.FTZ R66, R122, R69 ;  /* 0x000000457a427221 */ /* 0x001fc40000010000 */
[----:B------:R-:W-:-:S04]  /*113c0*/  FADD.FTZ R21, R129, R21 ;  /* 0x0000001581157221 */ /* 0x000fc80000010000 */
[----:B------:R-:W-:Y:S01]  /*113d0*/  FADD.FTZ R21, R104, R21 ;  /* 0x0000001568157221 */ /* 0x000fe20000010000 */
[----:B------:R-:W0:Y:S03]  /*113e0*/  MUFU.EX2 R108, R108 ;  /* 0x0000006c006c7308 */ /* 0x000e260000000800 */
[----:B-1----:R-:W-:-:S05]  /*113f0*/  FADD.FTZ R21, R105, R21 ;  /* 0x0000001569157221 */ /* 0x002fca0000010000 */
        /* <DEDUP_REMOVED lines=103> */
[----:B--2---:R-:W-:-:S04]  /*11a70*/  FADD.FTZ R21, R135, R21 ;  /* 0x0000001587157221 */ /* 0x004fc80000010000 */
[----:B------:R-:W-:-:S03]  /*11a80*/  FADD.FTZ R21, R70, R21 ;  /* 0x0000001546157221 */ /* 0x000fc60000010000 */
        /* <DEDUP_REMOVED lines=13> */
[----:B0-----:R-:W-:-:S05]  /*11b60*/  FADD.FTZ R69, R11, R21 ;  /* 0x000000150b457221 */ /* 0x001fca0000010000 */
[----:B------:R0:W-:Y:S02]  /*11b70*/  STL [R1], R69 ;  /* 0x0000004501007387 */ /* 0x0001e40000100800 */
[----:B------:R-:W3:Y:S01]  /*11b80*/  MUFU.EX2 R61, R61 ;  /* 0x0000003d003d7308 */ /* 0x000ee20000000800 */
[----:B-1----:R-:W-:-:S07]  /*11b90*/  FADD.FTZ R66, R59, R66 ;  /* 0x000000423b427221 */ /* 0x002fce0000010000 */
[----:B------:R-:W1:Y:S01]  /*11ba0*/  MUFU.EX2 R62, R62 ;  /* 0x0000003e003e7308 */ /* 0x000e620000000800 */
[----:B--2---:R-:W-:-:S07]  /*11bb0*/  FADD.FTZ R66, R60, R66 ;  /* 0x000000423c427221 */ /* 0x004fce0000010000 */
[----:B------:R-:W2:Y:S01]  /*11bc0*/  MUFU.EX2 R63, R63 ;  /* 0x0000003f003f7308 */ /* 0x000ea20000000800 */
[----:B---3--:R-:W-:-:S07]  /*11bd0*/  FADD.FTZ R66, R61, R66 ;  /* 0x000000423d427221 */ /* 0x008fce0000010000 */
[----:B------:R-:W3:Y:S01]  /*11be0*/  MUFU.EX2 R14, R14 ;  /* 0x0000000e000e7308 */ /* 0x000ee20000000800 */
[----:B-1----:R-:W-:-:S07]  /*11bf0*/  FADD.FTZ R66, R62, R66 ;  /* 0x000000423e427221 */ /* 0x002fce0000010000 */
[----:B------:R-:W1:Y:S01]  /*11c00*/  MUFU.EX2 R67, R67 ;  /* 0x0000004300437308 */ /* 0x000e620000000800 */
[----:B--2---:R-:W-:-:S04]  /*11c10*/  FADD.FTZ R66, R63, R66 ;  /* 0x000000423f427221 */ /* 0x004fc80000010000 */
[----:B---3--:R-:W-:-:S04]  /*11c20*/  FADD.FTZ R66, R14, R66 ;  /* 0x000000420e427221 */ /* 0x008fc80000010000 */
[----:B-1----:R-:W-:Y:S01]  /*11c30*/  FADD.FTZ R21, R67, R66 ;  /* 0x0000004243157221 */ /* 0x002fe20000010000 */
[----:B0-----:R-:W-:Y:S06]  /*11c40*/  @!P0 BRA `(.L_x_1511) ;  /* 0x0000000000048947 */ /* 0x001fec0003800000 */
[----:B------:R-:W-:Y:S01]  /*11c50*/  BPT.TRAP 0x1 ;  /* 0x000000040000795c */ /* 0x000fe20000300000 */
.L_x_1511:
[----:B------:R-:W2:Y:S01]  /*11c60*/  LDL R66, [R1+0x30] ;  /* 0x0000300001427983 */ /* 0x000ea20000100800 */
[----:B------:R-:W-:Y:S01]  /*11c70*/  VIADD R15, R15, 0x13260 ;  /* 0x000132600f0f7836 */ /* 0x000fe20000000000 */
[----:B------:R-:W-:-:S04]  /*11c80*/  F2FP.SATFINITE.E4M3.F32.PACK_AB_MERGE_C R122, R123, R122, RZ ;  /* 0x0000007a7b7a723e */ /* 0x000fc800048070ff */
[----:B------:R-:W-:Y:S02]  /*11c90*/  PRMT R15, R141, 0x654, R15 ;  /* 0x000006548d0f7816 */ /* 0x000fe4000000000f */
[----:B------:R-:W-:Y:S02]  /*11ca0*/  F2FP.SATFINITE.E4M3.F32.PACK_AB_MERGE_C R120, R121, R120, RZ ;  /* 0x000000787978723e */ /* 0x000fe400048070ff */
[----:B------:R-:W-:Y:S01]  /*11cb0*/  F2FP.SATFINITE.E4M3.F32.PACK_AB_MERGE_C R128, R129, R128, RZ ;  /* 0x000000808180723e */ /* 0x000fe200048070ff */
[----:B------:R0:W-:Y:S01]  /*11cc0*/  SYNCS.ARRIVE.TRANS64.RED.A1T0 RZ, [R15+URZ], RZ ;  /* 0x000000ff0fff79a7 */ /* 0x0001e2000810043f */
[----:B------:R-:W-:Y:S02]  /*11cd0*/  F2FP.SATFINITE.E4M3.F32.PACK_AB_MERGE_C R130, R131, R130, RZ ;  /* 0x000000828382723e */ /* 0x000fe400048070ff */
[----:B------:R-:W-:Y:S02]  /*11ce0*/  F2FP.SATFINITE.E4M3.F32.PACK_AB_MERGE_C R108, R109, R108, RZ ;  /* 0x0000006c6d6c723e */ /* 0x000fe400048070ff */
[----:B------:R-:W-:-:S02]  /*11cf0*/  F2FP.SATFINITE.E4M3.F32.PACK_AB_MERGE_C R110, R111, R110, RZ ;  /* 0x0000006e6f6e723e */ /* 0x000fc400048070ff */
[----:B------:R-:W-:Y:S02]  /*11d00*/  F2FP.SATFINITE.E4M3.F32.PACK_AB_MERGE_C R116, R117, R116, RZ ;  /* 0x000000747574723e */ /* 0x000fe400048070ff */
[----:B------:R-:W-:Y:S02]  /*11d10*/  F2FP.SATFINITE.E4M3.F32.PACK_AB_MERGE_C R118, R119, R118, RZ ;  /* 0x000000767776723e */ /* 0x000fe400048070ff */
[----:B------:R-:W-:Y:S02]  /*11d20*/  F2FP.SATFINITE.E4M3.F32.PACK_AB_MERGE_C R92, R93, R92, RZ ;  /* 0x0000005c5d5c723e */ /* 0x000fe400048070ff */
        /* <DEDUP_REMOVED lines=10> */
[----:B------:R-:W-:Y:S01]  /*11dd0*/  F2FP.SATFINITE.E4M3.F32.PACK_AB_MERGE_C R14, R67, R14, RZ ;  /* 0x0000000e430e723e */ /* 0x000fe200048070ff */
[-C--:B------:R-:W-:Y:S01]  /*11de0*/  FMUL.FTZ R24, R24, R0.reuse ;  /* 0x0000000018187220 */ /* 0x080fe20000410000 */
[----:B------:R-:W-:Y:S01]  /*11df0*/  F2FP.SATFINITE.E4M3.F32.PACK_AB_MERGE_C R153, R23, R13, R122 ;  /* 0x0000000d1799723e */ /* 0x000fe2000480707a */
        /* <DEDUP_REMOVED lines=54> */
[C---:B--2---:R-:W-:Y:S01]  /*12160*/  ISETP.GT.AND P1, PT, R3.reuse, R66, PT ;  /* 0x000000420300720c */ /* 0x044fe20003f24270 */
[----:B------:R-:W-:-:S12]  /*12170*/  VIADD R3, R3, 0xffffffff ;  /* 0xffffffff03037836 */ /* 0x000fd80000000000 */
[----:B0-----:R-:W-:Y:S05]  /*12180*/  @P1 BRA `(.L_x_1512) ;  /* 0xffffffb000d41947 */ /* 0x001fea000383ffff */
[----:B------:R-:W-:Y:S05]  /*12190*/  BSYNC B0 ;  /* 0x0000000000007941 */ /* 0x000fea0003800000 */
.L_x_1491:
[----:B------:R-:W-:Y:S02]  /*121a0*/  IMAD.MOV.U32 R8, RZ, RZ, R64 ;  /* 0x000000ffff087224 */ /* 0x000fe400078e0040 */
[----:B------:R-:W-:Y:S02]  /*121b0*/  IMAD.MOV.U32 R0, RZ, RZ, R10 ;  /* 0x000000ffff007224 */ /* 0x000fe400078e000a */
[----:B------:R-:W-:Y:S02]  /*121c0*/  IMAD.MOV.U32 R23, RZ, RZ, R9 ;  /* 0x000000ffff177224 */ /* 0x000fe400078e0009 */
[----:B------:R-:W-:-:S07]  /*121d0*/  IMAD.MOV.U32 R156, RZ, RZ, R20 ;  /* 0x000000ffff9c7224 */ /* 0x000fce00078e0014 */
.L_x_1490:
[----:B------:R-:W-:Y:S05]  /*121e0*/  BSYNC B1 ;  /* 0x0000000000017941 */ /* 0x000fea0003800000 */
.L_x_1489:
[----:B------:R-:W2:Y:S01]  /*121f0*/  LDL R9, [R1+0x2c] ;  /* 0x00002c0001097983 */ /* 0x000ea20000100800 */
[----:B------:R-:W0:Y:S03]  /*12200*/  LDC R10, c[0x0][0x448] ;  /* 0x00011200ff0a7b82 */ /* 0x000e260000000800 */
[----:B------:R-:W3:Y:S04]  /*12210*/  LDL R13, [R1+0x10] ;  /* 0x00001000010d7983 */ /* 0x000ee80000100800 */
[----:B------:R-:W3:Y:S01]  /*12220*/  LDL R12, [R1+0x14] ;  /* 0x00001400010c7983 */ /* 0x000ee20000100800 */
[----:B------:R-:W1:Y:S01]  /*12230*/  LDC R14, c[0x0][0x9e4] ;  /* 0x00027900ff0e7b82 */ /* 0x000e620000000800 */
[----:B------:R-:W-:Y:S01]  /*12240*/  LOP3.LUT R17, R17, 0xfffffff7, RZ, 0xc0, !PT ;  /* 0xfffffff711117812 */ /* 0x000fe200078ec0ff */
[----:B------:R-:W-:Y:S01]  /*12250*/  ULDC UR4, c[0x0][0x9dc] ;  /* 0x0002770000047ab9 */ /* 0x000fe20000000800 */
[----:B0-----:R-:W-:-:S13]  /*12260*/  ISETP.NE.AND P1, PT, R10, 0x1, PT ;  /* 0x000000010a00780c */ /* 0x001fda0003f25270 */
[----:B------:R-:W0:Y:S01]  /*12270*/  @P1 LDC R10, c[0x0][0x44c] ;  /* 0x00011300ff0a1b82 */ /* 0x000e220000000800 */
[----:B------:R-:W-:-:S04]  /*12280*/  @P1 LOP3.LUT R17, R17, 0x8, RZ, 0xfc, !PT ;  /* 0x0000000811111812 */ /* 0x000fc800078efcff */
[----:B------:R-:W-:-:S03]  /*12290*/  LOP3.LUT R17, R17, 0xffffffef, RZ, 0xc0, !PT ;  /* 0xffffffef11117812 */ /* 0x000fc600078ec0ff */
[----:B------:R-:W4:Y:S01]  /*122a0*/  @P1 LDC R11, c[0x0][0x450] ;  /* 0x00011400ff0b1b82 */ /* 0x000f220000000800 */
[----:B--2---:R-:W-:-:S04]  /*122b0*/  VIADD R9, R9, 0xbf ;  /* 0x000000bf09097836 */ /* 0x004fc80000000000 */
[----:B0-----:R-:W-:Y:S01]  /*122c0*/  @P1 IMAD.HI.U32 R10, R9, R10, RZ ;  /* 0x0000000a090a1227 */ /* 0x001fe200078e00ff */
[----:B---3--:R-:W-:-:S04]  /*122d0*/  IADD3 R12, R12, 0x1, -R13 ;  /* 0x000000010c0c7810 */ /* 0x008fc80007ffe80d */
[----:B----4-:R-:W-:Y:S02]  /*122e0*/  @P1 SHF.R.U32.HI R9, RZ, R11, R10 ;  /* 0x0000000bff091219 */ /* 0x010fe4000001160a */
[----:B-1----:R-:W-:-:S03]  /*122f0*/  ISETP.GE.AND P1, PT, R14, 0x1, PT ;  /* 0x000000010e00780c */ /* 0x002fc60003f26270 */
[----:B------:R-:W-:-:S04]  /*12300*/  IMAD.IADD R9, R12, 0x1, R9 ;  /* 0x000000010c097824 */ /* 0x000fc800078e0209 */
[----:B------:R-:W-:-:S06]  /*12310*/  VIADD R10, R9, -UR4 ;  /* 0x80000004090a7c36 */ /* 0x000fcc0008000000 */
[----:B------:R-:W-:Y:S01]  /*12320*/  @P1 LOP3.LUT R17, R17, 0x10, RZ, 0xfc, !PT ;  /* 0x0000001011111812 */ /* 0x000fe200078efcff */
        /* <DEDUP_REMOVED lines=11> */
.L_x_1515:
[----:B------:R-:W-:-:S13]  /*123e0*/  ISETP.NE.AND P1, PT, R14, 0x1, PT ;  /* 0x000000010e00780c */ /* 0x000fda0003f25270 */
[----:B------:R-:W0:Y:S02]  /*123f0*/  @P1 LDC.64 R12, c[0x0][0x9e8] ;  /* 0x00027a00ff0c1b82 */ /* 0x000e240000000a00 */
[----:B0-----:R-:W-:-:S05]  /*12400*/  @P1 IMAD.HI.U32 R12, R9, R12, RZ ;  /* 0x0000000c090c1227 */ /* 0x001fca00078e00ff */
[----:B------:R-:W-:-:S07]  /*12410*/  @P1 SHF.R.U32.HI R9, RZ, R13, R12 ;  /* 0x0000000dff091219 */ /* 0x000fce000001160c */
.L_x_1516:
[----:B------:R-:W-:Y:S05]  /*12420*/  BSYNC B0 ;  /* 0x0000000000007941 */ /* 0x000fea0003800000 */
.L_x_1514:
[----:B------:R-:W-:-:S05]  /*12430*/  IMAD R9, R9, R14, RZ ;  /* 0x0000000e09097224 */ /* 0x000fca00078e02ff */
[----:B------:R-:W-:-:S07]  /*12440*/  VIMNMX R10, R10, R9, !PT ;  /* 0x000000090a0a7248 */ /* 0x000fce0007fe0100 */
.L_x_1513:
[----:B------:R-:W2:Y:S01]  /*12450*/  LDL R11, [R1+0x44] ;  /* 0x00004400010b7983 */ /* 0x000ea20000100800 */
[----:B------:R-:W-:Y:S01]  /*12460*/  VIADD R10, R10, 0x9f ;  /* 0x0000009f0a0a7836 */ /* 0x000fe20000000000 */
[----:B------:R-:W-:Y:S03]  /*12470*/  BSSY B0, `(.L_x_1517) ;  /* 0x00002fb000007945 */ /* 0x000fe60003800000 */
[----:B------:R-:W-:-:S05]  /*12480*/  IMAD.HI R10, R10, 0x66666667, RZ ;  /* 0x666666670a0a7827 */ /* 0x000fca00078e02ff */
[----:B------:R-:W-:-:S04]  /*12490*/  SHF.R.U32.HI R9, RZ, 0x1f, R10 ;  /* 0x0000001fff097819 */ /* 0x000fc8000001160a */
[----:B------:R-:W-:-:S04]  /*124a0*/  LEA.HI.SX32 R9, R10, R9, 0x1a ;  /* 0x000000090a097211 */ /* 0x000fc800078fd2ff */
[----:B--2---:R-:W-:-:S04]  /*124b0*/  VIMNMX R15, R11, R9, !PT ;  /* 0x000000090b0f7248 */ /* 0x004fc80007fe0100 */
[----:B------:R-:W-:-:S13]  /*124c0*/  ISETP.GE.AND P1, PT, R3, R15, PT ;  /* 0x0000000f0300720c */ /* 0x000fda0003f26270 */
[----:B------:R-:W-:Y:S05]  /*124d0*/  @!P1 BRA `(.L_x_1518) ;  /* 0x0000002c00d09947 */ /* 0x000fea0003800000 */
[----:B------:R-:W-:Y:S01]  /*124e0*/  BSSY B1, `(.L_x_1519) ;  /* 0x00002f2000017945 */ /* 0x000fe20003800000 */
[----:B------:R-:W-:Y:S02]  /*124f0*/  IMAD.MOV.U32 R14, RZ, RZ, R3 ;  /* 0x000000ffff0e7224 */ /* 0x000fe400078e0003 */
[----:B------:R-:W-:Y:S02]  /*12500*/  IMAD.MOV.U32 R10, RZ, RZ, R8 ;  /* 0x000000ffff0a7224 */ /* 0x000fe400078e0008 */
[----:B------:R-:W-:Y:S02]  /*12510*/  IMAD.MOV.U32 R11, RZ, RZ, R0 ;  /* 0x000000ffff0b7224 */ /* 0x000fe400078e0000 */
[----:B------:R-:W-:Y:S02]  /*12520*/  IMAD.MOV.U32 R3, RZ, RZ, R156 ;  /* 0x000000ffff037224 */ /* 0x000fe400078e009c */
[----:B------:R-:W-:-:S07]  /*12530*/  IMAD.MOV.U32 R9, RZ, RZ, R23 ;  /* 0x000000ffff097224 */ /* 0x000fce00078e0017 */
.L_x_1532:
[----:B------:R-:W-:-:S05]  /*12540*/  VIADD R0, R9, 0x1 ;  /* 0x0000000109007836 */ /* 0x000fca0000000000 */
[----:B------:R-:W-:-:S04]  /*12550*/  ISETP.NE.AND P1, PT, R0, 0x2, PT ;  /* 0x000000020000780c */ /* 0x000fc80003f25270 */
[----:B------:R-:W-:Y:S02]  /*12560*/  SEL R0, R0, RZ, P1 ;  /* 0x000000ff00007207 */ /* 0x000fe40000800000 */
[----:B------:R-:W-:-:S03]  /*12570*/  SEL R156, RZ, 0x1, P1 ;  /* 0x00000001ff9c7807 */ /* 0x000fc60000800000 */
[----:B------:R-:W-:Y:S01]  /*12580*/  IMAD.MOV.U32 R23, RZ, RZ, R0 ;  /* 0x000000ffff177224 */ /* 0x000fe200078e0000 */
[----:B------:R-:W-:Y:S01]  /*12590*/  LOP3.LUT R156, R3, R156, RZ, 0x3c, !PT ;  /* 0x0000009c039c7212 */ /* 0x000fe200078e3cff */
[----:B------:R-:W-:Y:S06]  /*125a0*/  @!P0 BRA `(.L_x_1520) ;  /* 0x0000000000048947 */ /* 0x000fec0003800000 */
[----:B------:R-:W-:Y:S01]  /*125b0*/  BPT.TRAP 0x1 ;  /* 0x000000040000795c */ /* 0x000fe20000300000 */
.L_x_1520:
[----:B------:R-:W-:Y:S01]  /*125c0*/  IMAD R8, R23, 0x8, R22 ;  /* 0x0000000817087824 */ /* 0x000fe200078e0216 */
[----:B------:R-:W-:-:S04]  /*125d0*/  SHF.L.U32 R13, R156, 0x1f, RZ ;  /* 0x0000001f9c0d7819 */ /* 0x000fc800000006ff */
[----:B------:R0:W1:Y:S01]  /*125e0*/  SYNCS.PHASECHK.TRANS64.TRYWAIT P1, [R8+URZ+0x13230], R13 ;  /* 0x0132300d080075a7 */ /* 0x000062000802017f */
[----:B------:R-:W-:Y:S05]  /*125f0*/  @!P0 BRA `(.L_x_1521) ;  /* 0x0000000000048947 */ /* 0x000fea0003800000 */
[----:B------:R-:W-:Y:S01]  /*12600*/  BPT.TRAP 0x1 ;  /* 0x000000040000795c */ /* 0x000fe20000300000 */
.L_x_1521:
        /* <DEDUP_REMOVED lines=8> */
.L_x_1523:
[----:B------:R-:W-:Y:S05]  /*12690*/  BSYNC B2 ;  /* 0x0000000000027941 */ /* 0x000fea0003800000 */
.L_x_1522:
        /* <DEDUP_REMOVED lines=10> */
[C---:B------:R-:W-:Y:S01]  /*12740*/  VIADD R56, R20.reuse, 0x180 ;  /* 0x0000018014387836 */ /* 0x040fe20000000000 */
        /* <DEDUP_REMOVED lines=20> */
[----:B------:R-:W-:Y:S01]  /*12890*/  R2UR UR18, R56 ;  /* 0x00000000381272ca */ /* 0x000fe200000e0000 */
[----:B------:R-:W-:Y:S01]  /*128a0*/  VIADD R56, R20, 0x102 ;  /* 0x0000010214387836 */ /* 0x000fe20000000000 */
[----:B------:R-:W-:Y:S01]  /*128b0*/  R2UR UR19, R57 ;  /* 0x00000000391372ca */ /* 0x000fe200000e0000 */
[----:B------:R-:W-:Y:S01]  /*128c0*/  IMAD.MOV.U32 R57, RZ, RZ, -0x7fffffe0 ;  /* 0x80000020ff397424 */ /* 0x000fe200078e00ff */
[----:B------:R-:W-:-:S02]  /*128d0*/  R2UR UR4, R4 ;  /* 0x00000000040472ca */ /* 0x000fc400000e0000 */
[----:B------:R-:W-:Y:S02]  /*128e0*/  R2UR UR5, R5 ;  /* 0x00000000050572ca */ /* 0x000fe400000e0000 */
        /* <DEDUP_REMOVED lines=50> */
.L_x_1525:
[----:B------:R-:W-:Y:S01]  /*12c10*/  SHF.L.U32 R8, R3, 0x1f, RZ ;  /* 0x0000001f03087819 */ /* 0x000fe200000006ff */
[----:B------:R-:W-:-:S04]  /*12c20*/  IMAD R3, R9, 0x8, R22 ;  /* 0x0000000809037824 */ /* 0x000fc800078e0216 */
[----:B------:R0:W1:Y:S01]  /*12c30*/  SYNCS.PHASECHK.TRANS64.TRYWAIT P1, [R3+URZ+0x13250], R8 ;  /* 0x01325008030075a7 */ /* 0x000062000802017f */
[----:B------:R-:W-:Y:S05]  /*12c40*/  @!P0 BRA `(.L_x_1526) ;  /* 0x0000000000048947 */ /* 0x000fea0003800000 */
[----:B------:R-:W-:Y:S01]  /*12c50*/  BPT.TRAP 0x1 ;  /* 0x000000040000795c */ /* 0x000fe20000300000 */
.L_x_1526:
[----:B------:R-:W-:Y:S04]  /*12c60*/  BSSY B2, `(.L_x_1527) ;  /* 0x0000004000027945 */ /* 0x000fe80003800000 */
[----:B-1----:R-:W-:Y:S05]  /*12c70*/  @P1 BRA `(.L_x_1528) ;  /* 0x0000000000081947 */ /* 0x002fea0003800000 */
[----:B------:R-:W1:Y:S02]  /*12c80*/  SYNCS.PHASECHK.TRANS64.TRYWAIT P1, [R3+URZ+0x13250], R8 ;  /* 0x01325008030075a7 */ /* 0x000e64000802017f */
[----:B-1----:R-:W-:Y:S05]  /*12c90*/  @!P1 BRA `(.L_x_1529) ;  /* 0x0000012000949947 */ /* 0x002fea0003800000 */
.L_x_1528:
[----:B------:R-:W-:Y:S05]  /*12ca0*/  BSYNC B2 ;  /* 0x0000000000027941 */ /* 0x000fea0003800000 */
.L_x_1527:
[----:B01----:R-:W-:Y:S01]  /*12cb0*/  VIADD R8, R22, 0x1000 ;  /* 0x0000100016087836 */ /* 0x003fe20000000000 */
[----:B------:R-:W-:Y:S01]  /*12cc0*/  WARPGROUP.ARRIVE ;  /* 0x00000000000079c5 */ /* 0x000fe20000000000 */
[----:B------:R-:W-:-:S03]  /*12cd0*/  IMAD.MOV.U32 R13, RZ, RZ, -0x3ffffff0 ;  /* 0xc0000010ff0d7424 */ /* 0x000fc600078e00ff */
[----:B------:R-:W-:-:S04]  /*12ce0*/  SHF.R.U32.HI R8, RZ, 0x4, R8 ;  /* 0x00000004ff087819 */ /* 0x000fc80000011608 */
[----:B------:R-:W-:-:S04]  /*12cf0*/  LOP3.LUT R8, R8, 0x3fff, RZ, 0xc0, !PT ;  /* 0x00003fff08087812 */ /* 0x000fc800078ec0ff */
[----:B------:R-:W-:-:S05]  /*12d00*/  LOP3.LUT R8, R8, 0x10000, RZ, 0xfc, !PT ;  /* 0x0001000008087812 */ /* 0x000fca00078efcff */
[----:B------:R-:W-:Y:S02]  /*12d10*/  IMAD R8, R9, 0x280, R8 ;  /* 0x0000028009087824 */ /* 0x000fe400078e0208 */
[----:B------:R-:W-:Y:S02]  /*12d20*/  IMAD.MOV.U32 R9, RZ, RZ, -0x3ffffff0 ;  /* 0xc0000010ff097424 */ /* 0x000fe400078e00ff */
        /* <DEDUP_REMOVED lines=33> */
.L_x_1530:
[----:B------:R-:W2:Y:S04]  /*12f40*/  LDL.LU R137, [R1] ;  /* 0x0000000001897983 */ /* 0x000ea80000300800 */
[----:B------:R-:W3:Y:S01]  /*12f50*/  LDL R136, [R1+0x1c] ;  /* 0x00001c0001887983 */ /* 0x000ee20000100800 */
[C---:B------:R-:W-:Y:S01]  /*12f60*/  FMUL.FTZ R9, R2.reuse, R120 ;  /* 0x0000007802097220 */ /* 0x040fe20000410000 */
[C---:B------:R-:W-:Y:S01]  /*12f70*/  FMUL.FTZ R12, R2.reuse, R121 ;  /* 0x00000079020c7220 */ /* 0x040fe20000410000 */
[----:B------:R-:W-:Y:S01]  /*12f80*/  FMUL.FTZ R120, R2, R124 ;  /* 0x0000007c02787220 */ /* 0x000fe20000410000 */
[----:B------:R-:W-:Y:S02]  /*12f90*/  IMAD R0, R0, 0x8, R22 ;  /* 0x0000000800007824 */ /* 0x000fe400078e0216 */
[C---:B------:R-:W-:Y:S01]  /*12fa0*/  FMUL.FTZ R121, R2.reuse, R125 ;  /* 0x0000007d02797220 */ /* 0x040fe20000410000 */
[----:B------:R-:W-:Y:S01]  /*12fb0*/  FMUL.FTZ R124, R2, R128 ;  /* 0x00000080027c7220 */ /* 0x000fe20000410000 */
[----:B------:R-:W0:Y:S01]  /*12fc0*/  MUFU.TANH R9, R9 ;  /* 0x0000000900097308 */ /* 0x000e220000002400 */
[----:B------:R-:W-:-:S02]  /*12fd0*/  VIADD R0, R0, 0x13240 ;  /* 0x0001324000007836 */ /* 0x000fc40000000000 */
        /* <DEDUP_REMOVED lines=84> */
[----:B------:R-:W-:-:S02]  /*13520*/  FMUL.FTZ R71, R2, R71 ;  /* 0x0000004702477220 */ /* 0x000fc40000410000 */
        /* <DEDUP_REMOVED lines=13> */
[----:B------:R-:W2:Y:S08]  /*13600*/  MUFU.TANH R72, R72 ;  /* 0x0000004800487308 */ /* 0x000eb00000002400 */
        /* <DEDUP_REMOVED lines=11> */
[----:B------:R-:W2:Y:S01]  /*136c0*/  MUFU.TANH R64, R64 ;  /* 0x0000004000407308 */ /* 0x000ea20000002400 */
[----:B---3--:R-:W-:-:S07]  /*136d0*/  PRMT R0, R136, 0x654, R0 ;  /* 0x0000065488007816 */ /* 0x008fce0000000000 */
[----:B------:R-:W3:Y:S01]  /*136e0*/  MUFU.TANH R65, R65 ;  /* 0x0000004100417308 */ /* 0x000ee20000002400 */
[----:B------:R0:W-:Y:S07]  /*136f0*/  SYNCS.ARRIVE.TRANS64.RED.A1T0 RZ, [R0+URZ], RZ ;  /* 0x000000ff00ff79a7 */ /* 0x0001ee000810043f */
[----:B------:R-:W3:Y:S01]  /*13700*/  MUFU.TANH R68, R68 ;  /* 0x0000004400447308 */ /* 0x000ee20000002400 */
[----:B0-----:R-:W-:-:S04]  /*13710*/  FMNMX.FTZ R0, R9, R11, !PT ;  /* 0x0000000b09007209 */ /* 0x001fc80007810000 */
[----:B-1----:R-:W-:-:S03]  /*13720*/  FMNMX.FTZ R0, R12, R0, !PT ;  /* 0x000000000c007209 */ /* 0x002fc60007810000 */
[----:B------:R-:W0:Y:S01]  /*13730*/  MUFU.TANH R69, R69 ;  /* 0x0000004500457308 */ /* 0x000e220000002400 */
[----:B----4-:R-:W-:-:S04]  /*13740*/  FMNMX.FTZ R0, R120, R0, !PT ;  /* 0x0000000078007209 */ /* 0x010fc80007810000 */
[----:B-----5:R-:W-:-:S03]  /*13750*/  FMNMX.FTZ R0, R121, R0, !PT ;  /* 0x0000000079007209 */ /* 0x020fc60007810000 */
[----:B------:R-:W1:Y:S01]  /*13760*/  MUFU.TANH R13, R13 ;  /* 0x0000000d000d7308 */ /* 0x000e620000002400 */
        /* <DEDUP_REMOVED lines=49> */
[----:B---3--:R-:W-:-:S03]  /*13a80*/  FMNMX.FTZ R0, R65, R0, !PT ;  /* 0x0000000041007209 */ /* 0x008fc60007810000 */
[----:B------:R-:W3:Y:S01]  /*13a90*/  MUFU.TANH R91, R91 ;  /* 0x0000005b005b7308 */ /* 0x000ee20000002400 */
[----:B------:R-:W-:-:S04]  /*13aa0*/  FMNMX.FTZ R0, R68, R0, !PT ;  /* 0x0000000044007209 */ /* 0x000fc80007810000 */
[----:B0-----:R-:W-:-:S03]  /*13ab0*/  FMNMX.FTZ R0, R69, R0, !PT ;  /* 0x0000000045007209 */ /* 0x001fc60007810000 */
[----:B------:R-:W0:Y:S02]  /*13ac0*/  MUFU.TANH R94, R94 ;  /* 0x0000005e005e7308 */ /* 0x000e240000002400 */
[----:B------:R-:W1:Y:S06]  /*13ad0*/  SHFL.BFLY PT, R8, R0, 0x2, 0x1f ;  /* 0x0c401f0000087f89 */ /* 0x000e6c00000e0000 */
[----:B------:R-:W0:Y:S08]  /*13ae0*/  MUFU.TANH R95, R95 ;  /* 0x0000005f005f7308 */ /* 0x000e300000002400 */
[----:B------:R-:W0:Y:S08]  /*13af0*/  MUFU.TANH R98, R98 ;  /* 0x0000006200627308 */ /* 0x000e300000002400 */
[----:B------:R-:W0:Y:S01]  /*13b00*/  MUFU.TANH R99, R99 ;  /* 0x0000006300637308 */ /* 0x000e220000002400 */
[----:B-1----:R-:W-:-:S05]  /*13b10*/  FMNMX.FTZ R0, R0, R8, !PT ;  /* 0x0000000800007209 */ /* 0x002fca0007810000 */
[----:B------:R-:W1:Y:S02]  /*13b20*/  SHFL.BFLY PT, R8, R0, 0x1, 0x1f ;  /* 0x0c201f0000087f89 */ /* 0x000e6400000e0000 */
[----:B------:R-:W0:Y:S08]  /*13b30*/  MUFU.TANH R102, R102 ;  /* 0x0000006600667308 */ /* 0x000e300000002400 */
[----:B------:R-:W0:Y:S08]  /*13b40*/  MUFU.TANH R103, R103 ;  /* 0x0000006700677308 */ /* 0x000e300000002400 */
[----:B------:R-:W0:Y:S01]  /*13b50*/  MUFU.TANH R74, R74 ;  /* 0x0000004a004a7308 */ /* 0x000e220000002400 */
[----:B-1----:R-:W-:-:S07]  /*13b60*/  FMNMX.FTZ R0, R0, R8, !PT ;  /* 0x0000000800007209 */ /* 0x002fce0007810000 */
[----:B------:R-:W1:Y:S01]  /*13b70*/  MUFU.TANH R75, R75 ;  /* 0x0000004b004b7308 */ /* 0x000e620000002400 */
[----:B------:R-:W-:Y:S01]  /*13b80*/  FMNMX.FTZ R8, R13, R10, !PT ;  /* 0x0000000a0d087209 */ /* 0x000fe20007810000 */
[----:B------:R-:W-:-:S03]  /*13b90*/  FADD.FTZ R11, -R0, R11 ;  /* 0x0000000b000b7221 */ /* 0x000fc60000010100 */
        /* <DEDUP_REMOVED lines=26> */
[----:B0-----:R-:W-:-:S04]  /*13d40*/  FMNMX.FTZ R8, R94, R8, !PT ;  /* 0x000000085e087209 */ /* 0x001fc80007810000 */
        /* <DEDUP_REMOVED lines=9> */
[----:B-1----:R-:W-:-:S03]  /*13de0*/  FMNMX.FTZ R8, R75, R8, !PT ;  /* 0x000000084b087209 */ /* 0x002fc60007810000 */
[----:B------:R-:W1:Y:S01]  /*13df0*/  MUFU.TANH R70, R70 ;  /* 0x0000004600467308 */ /* 0x000e620000002400 */
[----:B----4-:R-:W-:-:S04]  /*13e00*/  FMNMX.FTZ R8, R78, R8, !PT ;  /* 0x000000084e087209 */ /* 0x010fc80007810000 */
[----:B-----5:R-:W-:-:S03]  /*13e10*/  FMNMX.FTZ R8, R79, R8, !PT ;  /* 0x000000084f087209 */ /* 0x020fc60007810000 */
[----:B------:R-:W4:Y:S01]  /*13e20*/  MUFU.TANH R71, R71 ;  /* 0x0000004700477308 */ /* 0x000f220000002400 */
[----:B------:R-:W-:-:S04]  /*13e30*/  FMNMX.FTZ R8, R82, R8, !PT ;  /* 0x0000000852087209 */ /* 0x000fc80007810000 */
[----:B------:R-:W-:-:S04]  /*13e40*/  FMNMX.FTZ R8, R83, R8, !PT ;  /* 0x0000000853087209 */ /* 0x000fc80007810000 */
[----:B------:R-:W-:-:S04]  /*13e50*/  FMNMX.FTZ R8, R86, R8, !PT ;  /* 0x0000000856087209 */ /* 0x000fc80007810000 */
[----:B--2---:R-:W-:-:S04]  /*13e60*/  FMNMX.FTZ R8, R87, R8, !PT ;  /* 0x0000000857087209 */ /* 0x004fc80007810000 */
[----:B------:R-:W-:-:S04]  /*13e70*/  FMNMX.FTZ R8, R58, R8, !PT ;  /* 0x000000083a087209 */ /* 0x000fc80007810000 */
[----:B------:R-:W-:-:S04]  /*13e80*/  FMNMX.FTZ R8, R59, R8, !PT ;  /* 0x000000083b087209 */ /* 0x000fc80007810000 */
[----:B---3--:R-:W-:-:S04]  /*13e90*/  FMNMX.FTZ R8, R62, R8, !PT ;  /* 0x000000083e087209 */ /* 0x008fc80007810000 */
[----:B0-----:R-:W-:-:S04]  /*13ea0*/  FMNMX.FTZ R8, R63, R8, !PT ;  /* 0x000000083f087209 */ /* 0x001fc80007810000 */
[----:B------:R-:W-:-:S04]  /*13eb0*/  FMNMX.FTZ R8, R66, R8, !PT ;  /* 0x0000000842087209 */ /* 0x000fc80007810000 */
[----:B------:R-:W-:-:S04]  /*13ec0*/  FMNMX.FTZ R8, R67, R8, !PT ;  /* 0x0000000843087209 */ /* 0x000fc80007810000 */
[----:B-1----:R-:W-:-:S04]  /*13ed0*/  FMNMX.FTZ R8, R70, R8, !PT ;  /* 0x0000000846087209 */ /* 0x002fc80007810000 */
[----:B----4-:R-:W-:-:S05]  /*13ee0*/  FMNMX.FTZ R8, R71, R8, !PT ;  /* 0x0000000847087209 */ /* 0x010fca0007810000 */
[----:B------:R-:W0:Y:S02]  /*13ef0*/  SHFL.BFLY PT, R56, R8, 0x2, 0x1f ;  /* 0x0c401f0008387f89 */ /* 0x000e2400000e0000 */
[----:B0-----:R-:W-:-:S05]  /*13f00*/  FMNMX.FTZ R8, R8, R56, !PT ;  /* 0x0000003808087209 */ /* 0x001fca0007810000 */
[----:B------:R-:W0:Y:S02]  /*13f10*/  SHFL.BFLY PT, R56, R8, 0x1, 0x1f ;  /* 0x0c201f0008387f89 */ /* 0x000e2400000e0000 */
[----:B0-----:R-:W-:Y:S01]  /*13f20*/  FMNMX.FTZ R8, R8, R56, !PT ;  /* 0x0000003808087209 */ /* 0x001fe20007810000 */
[----:B------:R-:W-:-:S04]  /*13f30*/  IMAD.U32 R56, RZ, RZ, UR38 ;  /* 0x00000026ff387e24 */ /* 0x000fc8000f8e00ff */
[----:B------:R-:W-:Y:S01]  /*13f40*/  FFMA.FTZ R133, R0, R56, -8 ;  /* 0xc100000000857423 */ /* 0x000fe20000010038 */
[----:B------:R-:W-:-:S01]  /*13f50*/  FADD.FTZ R10, -R8, R10 ;  /* 0x0000000a080a7221 */ /* 0x000fc20000010100 */
[-C--:B------:R-:W-:Y:S02]  /*13f60*/  FMUL.FTZ R11, R11, R56.reuse ;  /* 0x000000380b0b7220 */ /* 0x080fe40000410000 */
        /* <DEDUP_REMOVED lines=39> */
[-C--:B------:R-:W-:Y:S01]  /*141e0*/  FFMA.FTZ R69, R69, R56.reuse, -R133 ;  /* 0x0000003845457223 */ /* 0x080fe20000010885 */
[----:B------:R-:W-:-:S01]  /*141f0*/  FFMA.FTZ R133, R8, R56, -8 ;  /* 0xc100000008857423 */ /* 0x000fc20000010038 */
[-C--:B------:R-:W-:Y:S01]  /*14200*/  FMUL.FTZ R10, R10, R56.reuse ;  /* 0x000000380a0a7220 */ /* 0x080fe20000410000 */
[----:B------:R-:W-:Y:S02]  /*14210*/  MUFU.EX2 R11, R11 ;  /* 0x0000000b000b7308 */ /* 0x000fe40000000800 */
[----:B------:R-:W-:-:S01]  /*14220*/  FFMA.FTZ R13, R13, R56, -R133 ;  /* 0x000000380d0d7223 */ /* 0x000fc20000010885 */
[-CC-:B------:R-:W-:Y:S01]  /*14230*/  FFMA.FTZ R20, R20, R56.reuse, -R133.reuse ;  /* 0x0000003814147223 */ /* 0x180fe20000010885 */
[----:B------:R-:W-:-:S01]  /*14240*/  FFMA.FTZ R122, R122, R56, -R133 ;  /* 0x000000387a7a7223 */ /* 0x000fc20000010885 */
[-CC-:B------:R-:W-:Y:S01]  /*14250*/  FFMA.FTZ R123, R123, R56.reuse, -R133.reuse ;  /* 0x000000387b7b7223 */ /* 0x180fe20000010885 */
[----:B------:R-:W-:-:S01]  /*14260*/  FFMA.FTZ R126, R126, R56, -R133 ;  /* 0x000000387e7e7223 */ /* 0x000fc20000010885 */
[-CC-:B------:R-:W-:Y:S01]  /*14270*/  FFMA.FTZ R127, R127, R56.reuse, -R133.reuse ;  /* 0x000000387f7f7223 */ /* 0x180fe20000010885 */
        /* <DEDUP_REMOVED lines=25> */
[----:B------:R-:W-:-:S01]  /*14410*/  FFMA.FTZ R79, R79, R56, -R133 ;  /* 0x000000384f4f7223 */ /* 0x000fc20000010885 */
[-CC-:B------:R-:W-:Y:S01]  /*14420*/  FFMA.FTZ R82, R82, R56.reuse, -R133.reuse ;  /* 0x0000003852527223 */ /* 0x180fe20000010885 */
[----:B------:R-:W-:-:S01]  /*14430*/  FFMA.FTZ R83, R83, R56, -R133 ;  /* 0x0000003853537223 */ /* 0x000fc20000010885 */
[-CC-:B------:R-:W-:Y:S01]  /*14440*/  FFMA.FTZ R86, R86, R56.reuse, -R133.reuse ;  /* 0x0000003856567223 */ /* 0x180fe20000010885 */
[----:B------:R-:W-:-:S01]  /*14450*/  FFMA.FTZ R87, R87, R56, -R133 ;  /* 0x0000003857577223 */ /* 0x000fc20000010885 */
[-CC-:B------:R-:W-:Y:S01]  /*14460*/  FFMA.FTZ R58, R58, R56.reuse, -R133.reuse ;  /* 0x000000383a3a7223 */ /* 0x180fe20000010885 */
[----:B------:R-:W-:-:S01]  /*14470*/  FFMA.FTZ R59, R59, R56, -R133 ;  /* 0x000000383b3b7223 */ /* 0x000fc20000010885 */
[----:B------:R-:W3:Y:S01]  /*14480*/  MUFU.EX2 R20, R20 ;  /* 0x0000001400147308 */ /* 0x000ee20000000800 */
[----:B------:R-:W-:-:S01]  /*14490*/  FFMA.FTZ R62, R62, R56, -R133 ;  /* 0x000000383e3e7223 */ /* 0x000fc20000010885 */
[-CC-:B------:R-:W-:Y:S01]  /*144a0*/  FFMA.FTZ R63, R63, R56.reuse, -R133.reuse ;  /* 0x000000383f3f7223 */ /* 0x180fe20000010885 */
[----:B------:R-:W-:-:S01]  /*144b0*/  FFMA.FTZ R66, R66, R56, -R133 ;  /* 0x0000003842427223 */ /* 0x000fc20000010885 */
[-CC-:B------:R-:W-:Y:S01]  /*144c0*/  FFMA.FTZ R67, R67, R56.reuse, -R133.reuse ;  /* 0x0000003843437223 */ /* 0x180fe20000010885 */
[----:B------:R-:W-:-:S01]  /*144d0*/  FFMA.FTZ R70, R70, R56, -R133 ;  /* 0x0000003846467223 */ /* 0x000fc20000010885 */
[----:B------:R-:W-:Y:S01]  /*144e0*/  FFMA.FTZ R71, R71, R56, -R133 ;  /* 0x0000003847477223 */ /* 0x000fe20000010885 */
[----:B0-----:R-:W-:-:S01]  /*144f0*/  FFMA.FTZ R133, R11, R137, R9 ;  /* 0x000000890b857223 */ /* 0x001fc20000010009 */
[----:B------:R-:W0:Y:S01]  /*14500*/  MUFU.EX2 R120, R120 ;  /* 0x0000007800787308 */ /* 0x000e220000000800 */
[----:B-1----:R-:W-:-:S02]  /*14510*/  FFMA.FTZ R21, R10, R21, R13 ;  /* 0x000000150a157223 */ /* 0x002fc4000001000d */
[----:B--2---:R-:W-:-:S05]  /*14520*/  FADD.FTZ R133, R12, R133 ;  /* 0x000000850c857221 */ /* 0x004fca0000010000 */
[----:B------:R-:W1:Y:S01]  /*14530*/  MUFU.EX2 R121, R121 ;  /* 0x0000007900797308 */ /* 0x000e620000000800 */
[----:B---3--:R-:W-:-:S07]  /*14540*/  FADD.FTZ R134, R20, R21 ;  /* 0x0000001514867221 */ /* 0x008fce0000010000 */
        /* <DEDUP_REMOVED lines=137> */
[----:B--2---:R-:W-:-:S05]  /*14de0*/  FADD.FTZ R134, R69, R21 ;  /* 0x0000001545867221 */ /* 0x004fca0000010000 */
[----:B------:R2:W-:Y:S02]  /*14df0*/  STL [R1], R134 ;  /* 0x0000008601007387 */ /* 0x0005e40000100800 */
[----:B------:R-:W3:Y:S01]  /*14e00*/  MUFU.EX2 R63, R63 ;  /* 0x0000003f003f7308 */ /* 0x000ee20000000800 */
[----:B0-----:R-:W-:-:S07]  /*14e10*/  FADD.FTZ R133, R59, R133 ;  /* 0x000000853b857221 */ /* 0x001fce0000010000 */
[----:B------:R-:W0:Y:S01]  /*14e20*/  MUFU.EX2 R66, R66 ;  /* 0x0000004200427308 */ /* 0x000e220000000800 */
[----:B-1----:R-:W-:-:S07]  /*14e30*/  FADD.FTZ R133, R62, R133 ;  /* 0x000000853e857221 */ /* 0x002fce0000010000 */
[----:B------:R-:W1:Y:S01]  /*14e40*/  MUFU.EX2 R67, R67 ;  /* 0x0000004300437308 */ /* 0x000e620000000800 */
[----:B---3--:R-:W-:-:S07]  /*14e50*/  FADD.FTZ R133, R63, R133 ;  /* 0x000000853f857221 */ /* 0x008fce0000010000 */
[----:B------:R-:W3:Y:S01]  /*14e60*/  MUFU.EX2 R70, R70 ;  /* 0x0000004600467308 */ /* 0x000ee20000000800 */
[----:B0-----:R-:W-:-:S07]  /*14e70*/  FADD.FTZ R133, R66, R133 ;  /* 0x0000008542857221 */ /* 0x001fce0000010000 */
[----:B------:R-:W0:Y:S01]  /*14e80*/  MUFU.EX2 R71, R71 ;  /* 0x0000004700477308 */ /* 0x000e220000000800 */
[----:B-1----:R-:W-:-:S04]  /*14e90*/  FADD.FTZ R133, R67, R133 ;  /* 0x0000008543857221 */ /* 0x002fc80000010000 */
[----:B---3--:R-:W-:-:S04]  /*14ea0*/  FADD.FTZ R133, R70, R133 ;  /* 0x0000008546857221 */ /* 0x008fc80000010000 */
[----:B0-----:R-:W-:Y:S01]  /*14eb0*/  FADD.FTZ R21, R71, R133 ;  /* 0x0000008547157221 */ /* 0x001fe20000010000 */
[----:B--2---:R-:W-:Y:S06]  /*14ec0*/  @!P0 BRA `(.L_x_1531) ;  /* 0x0000000000048947 */ /* 0x004fec0003800000 */
[----:B------:R-:W-:Y:S01]  /*14ed0*/  BPT.TRAP 0x1 ;  /* 0x000000040000795c */ /* 0x000fe20000300000 */
.L_x_1531:
[----:B------:R-:W-:Y:S01]  /*14ee0*/  ISETP.GT.AND P1, PT, R14, R15, PT ;  /* 0x0000000f0e00720c */ /* 0x000fe20003f24270 */
[----:B------:R-:W-:Y:S01]  /*14ef0*/  VIADD R3, R3, 0x13260 ;  /* 0x0001326003037836 */ /* 0x000fe20000000000 */
[----:B------:R-:W-:Y:S01]  /*14f00*/  F2FP.SATFINITE.E4M3.F32.PACK_AB_MERGE_C R120, R121, R120, RZ ;  /* 0x000000787978723e */ /* 0x000fe200048070ff */
[-C--:B------:R-:W-:Y:S01]  /*14f10*/  FMUL.FTZ R24, R24, R11.reuse ;  /* 0x0000000b18187220 */ /* 0x080fe20000410000 */
[----:B------:R-:W-:Y:S01]  /*14f20*/  F2FP.SATFINITE.E4M3.F32.PACK_AB_MERGE_C R122, R123, R122, RZ ;  /* 0x0000007a7b7a723e */ /* 0x000fe200048070ff */
[-C--:B------:R-:W-:Y:S01]  /*14f30*/  FMUL.FTZ R25, R25, R11.reuse ;  /* 0x0000000b19197220 */ /* 0x080fe20000410000 */
[----:B------:R-:W-:Y:S01]  /*14f40*/  PRMT R3, R136, 0x654, R3 ;  /* 0x0000065488037816 */ /* 0x000fe20000000003 */
[-C--:B------:R-:W-:Y:S01]  /*14f50*/  FMUL.FTZ R28, R28, R11.reuse ;  /* 0x0000000b1c1c7220 */ /* 0x080fe20000410000 */
[----:B------:R-:W-:Y:S01]  /*14f60*/  F2FP.SATFINITE.E4M3.F32.PACK_AB_MERGE_C R128, R129, R128, RZ ;  /* 0x000000808180723e */ /* 0x000fe200048070ff */
[-C--:B------:R-:W-:Y:S01]  /*14f70*/  FMUL.FTZ R29, R29, R11.reuse ;  /* 0x0000000b1d1d7220 */ /* 0x080fe20000410000 */
[----:B------:R-:W-:Y:S01]  /*14f80*/  F2FP.SATFINITE.E4M3.F32.PACK_AB_MERGE_C R130, R131, R130, RZ ;  /* 0x000000828382723e */ /* 0x000fe200048070ff */
[----:B------:R0:W-:Y:S01]  /*14f90*/  SYNCS.ARRIVE.TRANS64.RED.A1T0 RZ, [R3+URZ], RZ ;  /* 0x000000ff03ff79a7 */ /* 0x0001e2000810043f */
        /* <DEDUP_REMOVED lines=51> */
[----:B------:R-:W-:Y:S01]  /*152d0*/  F2FP.SATFINITE.E4M3.F32.PACK_AB_MERGE_C R148, R105, R104, R108 ;  /* 0x000000686994723e */ /* 0x000fe2000480706c */
[----:B0-----:R-:W-:Y:S01]  /*152e0*/  IMAD.MOV.U32 R3, RZ, RZ, R156 ;  /* 0x000000ffff037224 */ /* 0x001fe200078e009c */
        /* <DEDUP_REMOVED lines=15> */
[----:B------:R-:W-:Y:S01]  /*153e0*/  F2FP.SATFINITE.E4M3.F32.PACK_AB_MERGE_C R139, R67, R66, R70 ;  /* 0x00000042438b723e */ /* 0x000fe20004807046 */
[----:B------:R-:W-:Y:S06]  /*153f0*/  @P1 BRA `(.L_x_1532) ;  /* 0xffffffd000501947 */ /* 0x000fec000383ffff */
[----:B------:R-:W-:Y:S05]  /*15400*/  BSYNC B1 ;  /* 0x0000000000017941 */ /* 0x000fea0003800000 */
.L_x_1519:
[----:B------:R-:W-:-:S07]  /*15410*/  IMAD.MOV.U32 R3, RZ, RZ, R14 ;  /* 0x000000ffff037224 */ /* 0x000fce00078e000e */
.L_x_1518:
[----:B------:R-:W-:Y:S05]  /*15420*/  BSYNC B0 ;  /* 0x0000000000007941 */ /* 0x000fea0003800000 */
.L_x_1517:
[----:B------:R-:W2:Y:S01]  /*15430*/  LDL R9, [R1+0x44] ;  /* 0x0000440001097983 */ /* 0x000ea20000100800 */
[----:B------:R-:W-:Y:S01]  /*15440*/  BSSY B0, `(.L_x_1533) ;  /* 0x00004d6000007945 */ /* 0x000fe20003800000 */
[----:B--2---:R-:W-:-:S13]  /*15450*/  ISETP.GE.AND P1, PT, R3, R9, PT ;  /* 0x000000090300720c */ /* 0x004fda0003f26270 */
[----:B------:R-:W-:Y:S05]  /*15460*/  @!P1 BRA `(.L_x_1534) ;  /* 0x0000004c004c9947 */ /* 0x000fea0003800000 */
[----:B------:R-:W-:Y:S02]  /*15470*/  IMAD.MOV.U32 R14, RZ, RZ, R8 ;  /* 0x000000ffff0e7224 */ /* 0x000fe400078e0008 */
[----:B------:R-:W-:Y:S02]  /*15480*/  IMAD.MOV.U32 R13, RZ, RZ, R0 ;  /* 0x000000ffff0d7224 */ /* 0x000fe400078e0000 */
[----:B------:R-:W-:Y:S02]  /*15490*/  IMAD.MOV.U32 R10, RZ, RZ, R156 ;  /* 0x000000ffff0a7224 */ /* 0x000fe400078e009c */
[----:B------:R-:W-:-:S07]  /*154a0*/  IMAD.MOV.U32 R9, RZ, RZ, R23 ;  /* 0x000000ffff097224 */ /* 0x000fce00078e0017 */
.L_x_1555:
        /* <DEDUP_REMOVED lines=8> */
.L_x_1535:
[----:B------:R-:W-:Y:S01]  /*15530*/  IMAD R8, R23, 0x8, R22 ;  /* 0x0000000817087824 */ /* 0x000fe200078e0216 */
[----:B------:R-:W-:-:S04]  /*15540*/  SHF.L.U32 R11, R156, 0x1f, RZ ;  /* 0x0000001f9c0b7819 */ /* 0x000fc800000006ff */
[----:B------:R0:W1:Y:S01]  /*15550*/  SYNCS.PHASECHK.TRANS64.TRYWAIT P1, [R8+URZ+0x13230], R11 ;  /* 0x0132300b080075a7 */ /* 0x000062000802017f */
[----:B------:R-:W-:Y:S05]  /*15560*/  @!P0 BRA `(.L_x_1536) ;  /* 0x0000000000048947 */ /* 0x000fea0003800000 */
[----:B------:R-:W-:Y:S01]  /*15570*/  BPT.TRAP 0x1 ;  /* 0x000000040000795c */ /* 0x000fe20000300000 */
.L_x_1536:
        /* <DEDUP_REMOVED lines=8> */
.L_x_1538:
[----:B------:R-:W-:Y:S05]  /*15600*/  BSYNC B1 ;  /* 0x0000000000017941 */ /* 0x000fea0003800000 */
.L_x_1537:
[----:B------:R-:W-:Y:S01]  /*15610*/  IMAD.MOV.U32 R56, RZ, RZ, R12 ;  /* 0x000000ffff387224 */ /* 0x000fe200078e000c */
[----:B------:R-:W-:Y:S01]  /*15620*/  R2UR UR12, R4 ;  /* 0x00000000040c72ca */ /* 0x000fe200000e0000 */
[----:B------:R-:W-:Y:S01]  /*15630*/  IMAD.MOV.U32 R57, RZ, RZ, -0x7fffffe0 ;  /* 0x80000020ff397424 */ /* 0x000fe200078e00ff */
        /* <DEDUP_REMOVED lines=34> */
[----:B------:R-:W-:Y:S01]  /*15860*/  R2UR UR14, R56 ;  /* 0x00000000380e72ca */ /* 0x000fe200000e0000 */
[----:B------:R-:W-:Y:S01]  /*15870*/  VIADD R56, R12, 0x202 ;  /* 0x000002020c387836 */ /* 0x000fe20000000000 */
[----:B------:R-:W-:Y:S01]  /*15880*/  R2UR UR15, R57 ;  /* 0x00000000390f72ca */ /* 0x000fe200000e0000 */
[----:B------:R-:W-:Y:S01]  /*15890*/  IMAD.MOV.U32 R57, RZ, RZ, -0x7fffffe0 ;  /* 0x80000020ff397424 */ /* 0x000fe200078e00ff */
[C---:B------:R-:W-:Y:S02]  /*158a0*/  R2UR UR16, R6.reuse ;  /* 0x00000000061072ca */ /* 0x040fe400000e0000 */
[----:B------:R-:W-:Y:S02]  /*158b0*/  R2UR UR17, R7 ;  /* 0x00000000071172ca */ /* 0x000fe400000e0000 */
        /* <DEDUP_REMOVED lines=44> */
.L_x_1540:
[----:B01----:R-:W-:Y:S01]  /*15b80*/  SHF.L.U32 R8, R10, 0x1f, RZ ;  /* 0x0000001f0a087819 */ /* 0x003fe200000006ff */
[----:B------:R-:W-:-:S04]  /*15b90*/  IMAD R12, R9, 0x8, R22 ;  /* 0x00000008090c7824 */ /* 0x000fc800078e0216 */
[----:B------:R0:W1:Y:S01]  /*15ba0*/  SYNCS.PHASECHK.TRANS64.TRYWAIT P1, [R12+URZ+0x13250], R8 ;  /* 0x013250080c0075a7 */ /* 0x000062000802017f */
[----:B------:R-:W-:Y:S05]  /*15bb0*/  @!P0 BRA `(.L_x_1541) ;  /* 0x0000000000048947 */ /* 0x000fea0003800000 */
[----:B------:R-:W-:Y:S01]  /*15bc0*/  BPT.TRAP 0x1 ;  /* 0x000000040000795c */ /* 0x000fe20000300000 */
.L_x_1541:
[----:B------:R-:W-:Y:S04]  /*15bd0*/  BSSY B1, `(.L_x_1542) ;  /* 0x0000004000017945 */ /* 0x000fe80003800000 */
[----:B-1----:R-:W-:Y:S05]  /*15be0*/  @P1 BRA `(.L_x_1543) ;  /* 0x0000000000081947 */ /* 0x002fea0003800000 */
[----:B------:R-:W1:Y:S02]  /*15bf0*/  SYNCS.PHASECHK.TRANS64.TRYWAIT P1, [R12+URZ+0x13250], R8 ;  /* 0x013250080c0075a7 */ /* 0x000e64000802017f */
[----:B-1----:R-:W-:Y:S05]  /*15c00*/  @!P1 BRA `(.L_x_1544) ;  /* 0x000000f000e09947 */ /* 0x002fea0003800000 */
.L_x_1543:
[----:B------:R-:W-:Y:S05]  /*15c10*/  BSYNC B1 ;  /* 0x0000000000017941 */ /* 0x000fea0003800000 */
.L_x_1542:
        /* <DEDUP_REMOVED lines=41> */
.L_x_1545:
[----:B------:R-:W2:Y:S01]  /*15eb0*/  LDL R11, [R1+0x2c] ;  /* 0x00002c00010b7983 */ /* 0x000ea20000100800 */
[----:B------:R-:W0:Y:S03]  /*15ec0*/  LDC R9, c[0x0][0x448] ;  /* 0x00011200ff097b82 */ /* 0x000e260000000800 */
[----:B------:R-:W2:Y:S04]  /*15ed0*/  LDL R8, [R1+0x40] ;  /* 0x0000400001087983 */ /* 0x000ea80000100800 */
[----:B------:R-:W3:Y:S01]  /*15ee0*/  LDL R140, [R1+0x1c] ;  /* 0x00001c00018c7983 */ /* 0x000ee20000100800 */
[----:B------:R-:W1:Y:S03]  /*15ef0*/  LDC R143, c[0x0][0x9e4] ;  /* 0x00027900ff8f7b82 */ /* 0x000e660000000800 */
[----:B------:R-:W4:Y:S04]  /*15f00*/  LDL R136, [R1+0x3c] ;  /* 0x00003c0001887983 */ /* 0x000f280000100800 */
[----:B------:R-:W5:Y:S04]  /*15f10*/  LDL R142, [R1+0x14] ;  /* 0x00001400018e7983 */ /* 0x000f680000100800 */
[----:B------:R-:W5:Y:S01]  /*15f20*/  LDL R141, [R1+0x10] ;  /* 0x00001000018d7983 */ /* 0x000f620000100800 */
[----:B0-----:R-:W-:-:S13]  /*15f30*/  ISETP.NE.AND P1, PT, R9, 0x1, PT ;  /* 0x000000010900780c */ /* 0x001fda0003f25270 */
[----:B------:R-:W0:Y:S08]  /*15f40*/  @P1 LDC R10, c[0x0][0x44c] ;  /* 0x00011300ff0a1b82 */ /* 0x000e300000000800 */
[----:B------:R-:W1:Y:S01]  /*15f50*/  @P1 LDC R9, c[0x0][0x450] ;  /* 0x00011400ff091b82 */ /* 0x000e620000000800 */
[----:B------:R-:W-:-:S04]  /*15f60*/  IMAD R0, R0, 0x8, R22 ;  /* 0x0000000800007824 */ /* 0x000fc800078e0216 */
        /* <DEDUP_REMOVED lines=83> */
[----:B------:R-:W-:Y:S02]  /*164a0*/  FMUL.FTZ R11, R2, R121 ;  /* 0x00000079020b7220 */ /* 0x000fe40000410000 */
[----:B0-----:R-:W-:-:S04]  /*164b0*/  @P1 IMAD.HI.U32 R10, R8, R10, RZ ;  /* 0x0000000a080a1227 */ /* 0x001fc800078e00ff */
[C---:B------:R-:W-:Y:S01]  /*164c0*/  FMUL.FTZ R121, R2.reuse, R126 ;  /* 0x0000007e02797220 */ /* 0x040fe20000410000 */
[C---:B------:R-:W-:Y:S01]  /*164d0*/  FMUL.FTZ R126, R2.reuse, R131 ;  /* 0x00000083027e7220 */ /* 0x040fe20000410000 */
[C---:B------:R-:W-:Y:S01]  /*164e0*/  FMUL.FTZ R131, R2.reuse, R58 ;  /* 0x0000003a02837220 */ /* 0x040fe20000410000 */
[C---:B------:R-:W-:Y:S01]  /*164f0*/  FMUL.FTZ R58, R2.reuse, R59 ;  /* 0x0000003b023a7220 */ /* 0x040fe20000410000 */
[----:B-1----:R-:W-:Y:S01]  /*16500*/  @P1 SHF.R.U32.HI R8, RZ, R9, R10 ;  /* 0x00000009ff081219 */ /* 0x002fe2000001160a */
[C---:B------:R-:W-:Y:S01]  /*16510*/  FMUL.FTZ R59, R2.reuse, R62 ;  /* 0x0000003e023b7220 */ /* 0x040fe20000410000 */
[C---:B------:R-:W-:Y:S01]  /*16520*/  FMUL.FTZ R62, R2.reuse, R67 ;  /* 0x00000043023e7220 */ /* 0x040fe20000410000 */
[C---:B------:R-:W-:Y:S01]  /*16530*/  FMUL.FTZ R67, R2.reuse, R68 ;  /* 0x0000004402437220 */ /* 0x040fe20000410000 */
[----:B------:R-:W-:Y:S01]  /*16540*/  FMUL.FTZ R9, R2, R120 ;  /* 0x0000007802097220 */ /* 0x000fe20000410000 */
[----:B---3--:R-:W-:Y:S01]  /*16550*/  PRMT R0, R140, 0x654, R0 ;  /* 0x000006548c007816 */ /* 0x008fe20000000000 */
[C---:B------:R-:W-:Y:S01]  /*16560*/  FMUL.FTZ R68, R2.reuse, R69 ;  /* 0x0000004502447220 */ /* 0x040fe20000410000 */
[----:B------:R-:W0:Y:S01]  /*16570*/  SHFL.IDX PT, R138, R8, RZ, 0x1c1f ;  /* 0x001c1fff088a7589 */ /* 0x000e2200000e0000 */
[----:B------:R-:W-:Y:S01]  /*16580*/  FMUL.FTZ R120, R2, R125 ;  /* 0x0000007d02787220 */ /* 0x000fe20000410000 */
[----:B------:R-:W-:-:S02]  /*16590*/  IMAD R69, R3, -0xa0, RZ ;  /* 0xffffff6003457824 */ /* 0x000fc400078e02ff */
[C---:B------:R-:W-:Y:S01]  /*165a0*/  FMUL.FTZ R125, R2.reuse, R130 ;  /* 0x00000082027d7220 */ /* 0x040fe20000410000 */
[C---:B------:R-:W-:Y:S01]  /*165b0*/  FMUL.FTZ R10, R2.reuse, R122 ;  /* 0x0000007a020a7220 */ /* 0x040fe20000410000 */
[C---:B------:R-:W-:Y:S01]  /*165c0*/  FMUL.FTZ R130, R2.reuse, R135 ;  /* 0x0000008702827220 */ /* 0x040fe20000410000 */
[C---:B------:R-:W-:Y:S01]  /*165d0*/  FMUL.FTZ R122, R2.reuse, R127 ;  /* 0x0000007f027a7220 */ /* 0x040fe20000410000 */
[C---:B------:R-:W-:Y:S01]  /*165e0*/  FMUL.FTZ R135, R2.reuse, R61 ;  /* 0x0000003d02877220 */ /* 0x040fe20000410000 */
[----:B------:R1:W-:Y:S01]  /*165f0*/  SYNCS.ARRIVE.TRANS64.RED.A1T0 RZ, [R0+URZ], RZ ;  /* 0x000000ff00ff79a7 */ /* 0x0003e2000810043f */
[C---:B------:R-:W-:Y:S01]  /*16600*/  FMUL.FTZ R127, R2.reuse, R132 ;  /* 0x00000084027f7220 */ /* 0x040fe20000410000 */
[C---:B------:R-:W-:Y:S01]  /*16610*/  FMUL.FTZ R61, R2.reuse, R66 ;  /* 0x00000042023d7220 */ /* 0x040fe20000410000 */
[C---:B------:R-:W-:Y:S01]  /*16620*/  FMUL.FTZ R132, R2.reuse, R56 ;  /* 0x0000003802847220 */ /* 0x040fe20000410000 */
[----:B------:R-:W-:Y:S01]  /*16630*/  FMUL.FTZ R66, R2, R71 ;  /* 0x0000004702427220 */ /* 0x000fe20000410000 */
[----:B-1----:R-:W-:Y:S01]  /*16640*/  VIADD R0, R69, 0x1 ;  /* 0x0000000145007836 */ /* 0x002fe20000000000 */
[----:B------:R-:W-:-:S03]  /*16650*/  ISETP.GE.AND P1, PT, R143, 0x1, PT ;  /* 0x000000018f00780c */ /* 0x000fc60003f26270 */
[----:B----4-:R-:W-:Y:S01]  /*16660*/  IMAD R0, R136, -0x2, R0 ;  /* 0xfffffffe88007824 */ /* 0x010fe200078e0200 */
[----:B------:R-:W1:Y:S04]  /*16670*/  MUFU.TANH R9, R9 ;  /* 0x0000000900097308 */ /* 0x000e680000002400 */
        /* <DEDUP_REMOVED lines=60> */
[----:B------:R-:W-:-:S02]  /*16a40*/  VIADD R136, R136, UR43 ;  /* 0x0000002b88887c36 */ /* 0x000fc40008000000 */
[----:B------:R-:W-:Y:S02]  /*16a50*/  VIADD R0, R0, 0xffffffff ;  /* 0xffffffff00007836 */ /* 0x000fe40000000000 */
[--C-:B0-----:R-:W-:Y:S02]  /*16a60*/  IMAD.IADD R71, R137, 0x1, R138.reuse ;  /* 0x0000000189477824 */ /* 0x101fe400078e028a */
        /* <DEDUP_REMOVED lines=14> */
.L_x_1548:
[----:B------:R-:W-:-:S05]  /*16b50*/  IMAD.U32 R139, RZ, RZ, UR37 ;  /* 0x00000025ff8b7e24 */ /* 0x000fca000f8e00ff */
[----:B------:R-:W-:-:S13]  /*16b60*/  ISETP.NE.AND P1, PT, R139, 0x1, PT ;  /* 0x000000018b00780c */ /* 0x000fda0003f25270 */
[----:B------:R-:W0:Y:S02]  /*16b70*/  @P1 LDC.64 R56, c[0x0][0x9e8] ;  /* 0x00027a00ff381b82 */ /* 0x000e240000000a00 */
[----:B0-----:R-:W-:-:S05]  /*16b80*/  @P1 IMAD.HI.U32 R56, R138, R56, RZ ;  /* 0x000000388a381227 */ /* 0x001fca00078e00ff */
[----:B------:R-:W-:-:S07]  /*16b90*/  @P1 SHF.R.U32.HI R138, RZ, R57, R56 ;  /* 0x00000039ff8a1219 */ /* 0x000fce0000011638 */
.L_x_1549:
[----:B------:R-:W-:Y:S05]  /*16ba0*/  BSYNC B1 ;  /* 0x0000000000017941 */ /* 0x000fea0003800000 */
.L_x_1547:
[----:B------:R-:W-:-:S05]  /*16bb0*/  IMAD R138, R138, R139, R0 ;  /* 0x0000008b8a8a7224 */ /* 0x000fca00078e0200 */
[----:B------:R-:W-:Y:S02]  /*16bc0*/  VIMNMX R70, R70, R138, !PT ;  /* 0x0000008a46467248 */ /* 0x000fe40007fe0100 */
[----:B------:R-:W-:-:S07]  /*16bd0*/  VIADDMNMX R71, R138, R139, R71, PT ;  /* 0x0000008b8a477246 */ /* 0x000fce0003800147 */
.L_x_1546:
[C---:B------:R-:W-:Y:S01]  /*16be0*/  ISETP.GE.AND P1, PT, R69.reuse, 0x2, PT ;  /* 0x000000024500780c */ /* 0x040fe20003f26270 */
[----:B------:R-:W0:Y:S01]  /*16bf0*/  SHFL.IDX PT, R8, R8, 0x1, 0x1c1f ;  /* 0x003c1f0008087f89 */ /* 0x000e2200000e0000 */
        /* <DEDUP_REMOVED lines=12> */
[--C-:B0-----:R-:W-:Y:S01]  /*16cc0*/  IMAD.IADD R137, R137, 0x1, R8.reuse ;  /* 0x0000000189897824 */ /* 0x101fe200078e0208 */
[----:B------:R-:W-:Y:S01]  /*16cd0*/  FSEL R120, R120, -INF , !P4 ;  /* 0xff80000078787808 */ /* 0x000fe20006000000 */
        /* <DEDUP_REMOVED lines=211> */
[----:B-1----:R-:W-:Y:S02]  /*17a10*/  FSEL R57, R9, -INF , !P6 ;  /* 0xff80000009397808 */ /* 0x002fe40007000000 */
[----:B------:R-:W-:-:S13]  /*17a20*/  ISETP.GE.AND P6, PT, R69, 0x9a, PT ;  /* 0x0000009a4500780c */ /* 0x000fda0003fc6270 */
[----:B------:R-:W-:Y:S02]  /*17a30*/  @P6 LOP3.LUT R17, R17, 0x4, RZ, 0xfc, !PT ;  /* 0x0000000411116812 */ /* 0x000fe400078efcff */
[----:B------:R-:W-:-:S04]  /*17a40*/  ISETP.GT.AND P6, PT, R70, 0x99, !P6 ;  /* 0x000000994600780c */ /* 0x000fc800077c4270 */
[----:B------:R-:W-:-:S04]  /*17a50*/  ISETP.LT.OR P6, PT, R71, 0x9a, P6 ;  /* 0x0000009a4700780c */ /* 0x000fc800037c1670 */
[----:B------:R-:W-:Y:S02]  /*17a60*/  FSEL R68, R68, -INF , !P6 ;  /* 0xff80000044447808 */ /* 0x000fe40007000000 */
[----:B------:R-:W-:-:S13]  /*17a70*/  ISETP.GE.AND P6, PT, R143, 0x1, PT ;  /* 0x000000018f00780c */ /* 0x000fda0003fc6270 */
        /* <DEDUP_REMOVED lines=13> */
.L_x_1552:
[----:B------:R-:W-:-:S05]  /*17b50*/  IMAD.U32 R69, RZ, RZ, UR37 ;  /* 0x00000025ff457e24 */ /* 0x000fca000f8e00ff */
[----:B------:R-:W-:-:S13]  /*17b60*/  ISETP.NE.AND P6, PT, R69, 0x1, PT ;  /* 0x000000014500780c */ /* 0x000fda0003fc5270 */
[----:B------:R-:W0:Y:S02]  /*17b70*/  @P6 LDC.64 R8, c[0x0][0x9e8] ;  /* 0x00027a00ff086b82 */ /* 0x000e240000000a00 */
[----:B0-----:R-:W-:-:S05]  /*17b80*/  @P6 IMAD.HI.U32 R8, R56, R8, RZ ;  /* 0x0000000838086227 */ /* 0x001fca00078e00ff */
[----:B------:R-:W-:-:S07]  /*17b90*/  @P6 SHF.R.U32.HI R56, RZ, R9, R8 ;  /* 0x00000009ff386219 */ /* 0x000fce0000011608 */
.L_x_1553:
[----:B------:R-:W-:Y:S05]  /*17ba0*/  BSYNC B1 ;  /* 0x0000000000017941 */ /* 0x000fea0003800000 */
.L_x_1551:
[----:B------:R-:W-:-:S05]  /*17bb0*/  IMAD R0, R56, R69, R0 ;  /* 0x0000004538007224 */ /* 0x000fca00078e0200 */
[----:B------:R-:W-:Y:S02]  /*17bc0*/  VIMNMX R136, R136, R0, !PT ;  /* 0x0000000088887248 */ /* 0x000fe40007fe0100 */
[----:B------:R-:W-:-:S07]  /*17bd0*/  VIADDMNMX R137, R0, R69, R137, PT ;  /* 0x0000004500897246 */ /* 0x000fce0003800189 */
.L_x_1550:
        /* <DEDUP_REMOVED lines=26> */
[----:B------:R-:W-:Y:S02]  /*17d80*/  ISETP.GT.AND P5, PT, R136, 0x11, !P5 ;  /* 0x000000118800780c */ /* 0x000fe40006fa4270 */
[----:B------:R-:W-:Y:S02]  /*17d90*/  LOP3.LUT P1, RZ, R16, 0x40000000, RZ, 0xc0, !PT ;  /* 0x4000000010ff7812 */ /* 0x000fe4000782c0ff */
[----:B------:R-:W-:Y:S02]  /*17da0*/  FMNMX.FTZ R0, R128, R0, !PT ;  /* 0x0000000080007209 */ /* 0x000fe40007810000 */
[----:B------:R-:W-:Y:S02]  /*17db0*/  ISETP.LT.OR P5, PT, R137, 0x12, P5 ;  /* 0x000000128900780c */ /* 0x000fe40002fa1670 */
[----:B------:R-:W-:Y:S02]  /*17dc0*/  ISETP.GT.AND P1, PT, R136, 0x21, !P1 ;  /* 0x000000218800780c */ /* 0x000fe40004f24270 */
[----:B------:R-:W-:-:S02]  /*17dd0*/  FMNMX.FTZ R0, R104, R0, !PT ;  /* 0x0000000068007209 */ /* 0x000fc40007810000 */
[----:B------:R-:W-:Y:S02]  /*17de0*/  FSEL R126, R126, -INF , !P5 ;  /* 0xff8000007e7e7808 */ /* 0x000fe40006800000 */
[----:B------:R-:W-:Y:S02]  /*17df0*/  ISETP.LT.OR P1, PT, R137, 0x22, P1 ;  /* 0x000000228900780c */ /* 0x000fe40000f21670 */
[----:B------:R-:W-:Y:S02]  /*17e00*/  FMNMX.FTZ R0, R105, R0, !PT ;  /* 0x0000000069007209 */ /* 0x000fe40007810000 */
[----:B------:R-:W-:Y:S02]  /*17e10*/  ISETP.GT.AND P4, PT, R136, 0x10, !P4 ;  /* 0x000000108800780c */ /* 0x000fe40006784270 */
[----:B------:R-:W-:Y:S02]  /*17e20*/  LOP3.LUT P5, RZ, R16, 0x20000000, RZ, 0xc0, !PT ;  /* 0x2000000010ff7812 */ /* 0x000fe400078ac0ff */
[----:B------:R-:W-:-:S02]  /*17e30*/  FSEL R107, R107, -INF , !P1 ;  /* 0xff8000006b6b7808 */ /* 0x000fc40004800000 */
[----:B------:R-:W-:Y:S02]  /*17e40*/  FMNMX.FTZ R0, R108, R0, !PT ;  /* 0x000000006c007209 */ /* 0x000fe40007810000 */
[----:B------:R-:W-:Y:S02]  /*17e50*/  ISETP.LT.OR P4, PT, R137, 0x11, P4 ;  /* 0x000000118900780c */ /* 0x000fe40002781670 */
[----:B------:R-:W-:Y:S02]  /*17e60*/  ISETP.GT.AND P1, PT, R136, 0x28, !P5 ;  /* 0x000000288800780c */ /* 0x000fe40006f24270 */
[----:B------:R-:W-:Y:S02]  /*17e70*/  FMNMX.FTZ R0, R109, R0, !PT ;  /* 0x000000006d007209 */ /* 0x000fe40007810000 */
[----:B------:R-:W-:Y:S02]  /*17e80*/  FSEL R125, R125, -INF , !P4 ;  /* 0xff8000007d7d7808 */ /* 0x000fe40006000000 */
[----:B------:R-:W-:-:S02]  /*17e90*/  ISETP.LT.OR P1, PT, R137, 0x29, P1 ;  /* 0x000000298900780c */ /* 0x000fc40000f21670 */
[----:B------:R-:W-:Y:S02]  /*17ea0*/  ISETP.GT.AND P3, PT, R136, 0x9, !P3 ;  /* 0x000000098800780c */ /* 0x000fe40005f64270 */
[----:B------:R-:W-:Y:S02]  /*17eb0*/  LOP3.LUT P4, RZ, R16, 0x10000000, RZ, 0xc0, !PT ;  /* 0x1000000010ff7812 */ /* 0x000fe4000788c0ff */
[----:B------:R-:W-:Y:S02]  /*17ec0*/  FMNMX.FTZ R0, R112, R0, !PT ;  /* 0x0000000070007209 */ /* 0x000fe40007810000 */
[----:B------:R-:W-:Y:S02]  /*17ed0*/  FSEL R110, R110, -INF , !P1 ;  /* 0xff8000006e6e7808 */ /* 0x000fe40004800000 */
[----:B------:R-:W-:Y:S02]  /*17ee0*/  ISETP.LT.OR P3, PT, R137, 0xa, P3 ;  /* 0x0000000a8900780c */ /* 0x000fe40001f61670 */
[----:B------:R-:W-:-:S02]  /*17ef0*/  ISETP.GT.AND P1, PT, R136, 0x29, !P4 ;  /* 0x000000298800780c */ /* 0x000fc40006724270 */
[----:B------:R-:W-:Y:S02]  /*17f00*/  FMNMX.FTZ R0, R113, R0, !PT ;  /* 0x0000000071007209 */ /* 0x000fe40007810000 */
[----:B------:R-:W-:Y:S02]  /*17f10*/  FSEL R122, R122, -INF , !P3 ;  /* 0xff8000007a7a7808 */ /* 0x000fe40005800000 */
[----:B------:R-:W-:Y:S02]  /*17f20*/  ISETP.LT.OR P1, PT, R137, 0x2a, P1 ;  /* 0x0000002a8900780c */ /* 0x000fe40000f21670 */
[----:B------:R-:W-:Y:S02]  /*17f30*/  ISETP.GT.AND P2, PT, R136, 0x8, !P2 ;  /* 0x000000088800780c */ /* 0x000fe40005744270 */
[----:B------:R-:W-:Y:S02]  /*17f40*/  LOP3.LUT P3, RZ, R16, 0x8000000, RZ, 0xc0, !PT ;  /* 0x0800000010ff7812 */ /* 0x000fe4000786c0ff */
[----:B------:R-:W-:-:S02]  /*17f50*/  FMNMX.FTZ R0, R116, R0, !PT ;  /* 0x0000000074007209 */ /* 0x000fc40007810000 */
[----:B------:R-:W-:Y:S02]  /*17f60*/  FSEL R111, R111, -INF , !P1 ;  /* 0xff8000006f6f7808 */ /* 0x000fe40004800000 */
[----:B------:R-:W-:Y:S02]  /*17f70*/  ISETP.LT.OR P2, PT, R137, 0x9, P2 ;  /* 0x000000098900780c */ /* 0x000fe40001741670 */
[----:B------:R-:W-:Y:S02]  /*17f80*/  ISETP.GT.AND P1, PT, R136, 0x30, !P3 ;  /* 0x000000308800780c */ /* 0x000fe40005f24270 */
[----:B------:R-:W-:Y:S02]  /*17f90*/  FMNMX.FTZ R0, R117, R0, !PT ;  /* 0x0000000075007209 */ /* 0x000fe40007810000 */
[----:B------:R-:W-:Y:S02]  /*17fa0*/  FSEL R121, R121, -INF , !P2 ;  /* 0xff80000079797808 */ /* 0x000fe40005000000 */
[----:B------:R-:W-:-:S02]  /*17fb0*/  ISETP.LT.OR P1, PT, R137, 0x31, P1 ;  /* 0x000000318900780c */ /* 0x000fc40000f21670 */
[----:B------:R-:W-:Y:S02]  /*17fc0*/  LOP3.LUT P2, RZ, R16, 0x4000000, RZ, 0xc0, !PT ;  /* 0x0400000010ff7812 */ /* 0x000fe4000784c0ff */
[----:B------:R-:W-:Y:S02]  /*17fd0*/  FMNMX.FTZ R0, R88, R0, !PT ;  /* 0x0000000058007209 */ /* 0x000fe40007810000 */
[----:B------:R-:W-:Y:S02]  /*17fe0*/  FSEL R114, R114, -INF , !P1 ;  /* 0xff80000072727808 */ /* 0x000fe40004800000 */
[----:B------:R-:W-:Y:S02]  /*17ff0*/  ISETP.GT.AND P1, PT, R136, 0x31, !P2 ;  /* 0x000000318800780c */ /* 0x000fe40005724270 */
[----:B------:R-:W-:Y:S02]  /*18000*/  FMNMX.FTZ R0, R89, R0, !PT ;  /* 0x0000000059007209 */ /* 0x000fe40007810000 */
[----:B------:R-:W-:-:S02]  /*18010*/  ISETP.LT.OR P1, PT, R137, 0x32, P1 ;  /* 0x000000328900780c */ /* 0x000fc40000f21670 */
[----:B------:R-:W-:Y:S02]  /*18020*/  FMNMX.FTZ R0, R92, R0, !PT ;  /* 0x000000005c007209 */ /* 0x000fe40007810000 */
[----:B------:R-:W-:Y:S02]  /*18030*/  LOP3.LUT P0, RZ, R16, 0x2000000, RZ, 0xc0, !PT ;  /* 0x0200000010ff7812 */ /* 0x000fe4000780c0ff */
[----:B------:R-:W-:Y:S02]  /*18040*/  FSEL R115, R115, -INF , !P1 ;  /* 0xff80000073737808 */ /* 0x000fe40004800000 */
[----:B------:R-:W-:Y:S02]  /*18050*/  FMNMX.FTZ R0, R93, R0, !PT ;  /* 0x000000005d007209 */ /* 0x000fe40007810000 */
[----:B------:R-:W-:Y:S02]  /*18060*/  ISETP.GT.AND P1, PT, R136, 0x38, !P0 ;  /* 0x000000388800780c */ /* 0x000fe40004724270 */
[----:B------:R-:W-:-:S02]  /*18070*/  FMNMX.FTZ R0, R96, R0, !PT ;  /* 0x0000000060007209 */ /* 0x000fc40007810000 */
[----:B------:R-:W-:Y:S02]  /*18080*/  ISETP.LT.OR P1, PT, R137, 0x39, P1 ;  /* 0x000000398900780c */ /* 0x000fe40000f21670 */
[----:B------:R-:W-:Y:S02]  /*18090*/  LOP3.LUT P6, RZ, R16, 0x1000000, RZ, 0xc0, !PT ;  /* 0x0100000010ff7812 */ /* 0x000fe400078cc0ff */
[----:B------:R-:W-:Y:S02]  /*180a0*/  FMNMX.FTZ R0, R97, R0, !PT ;  /* 0x0000000061007209 */ /* 0x000fe40007810000 */
[----:B------:R-:W-:Y:S02]  /*180b0*/  FSEL R118, R118, -INF , !P1 ;  /* 0xff80000076767808 */ /* 0x000fe40004800000 */
        /* <DEDUP_REMOVED lines=19> */
[----:B------:R-:W-:-:S02]  /*181f0*/  FMNMX.FTZ R0, R84, R0, !PT ;  /* 0x0000000054007209 */ /* 0x000fc40007810000 */
        /* <DEDUP_REMOVED lines=12> */
[----:B------:R-:W-:Y:S02]  /*182c0*/  LOP3.LUT P5, RZ, R16, 0x80000, RZ, 0xc0, !PT ;  /* 0x0008000010ff7812 */ /* 0x000fe400078ac0ff */
[----:B------:R-:W-:Y:S02]  /*182d0*/  FMNMX.FTZ R0, R63, R0, !PT ;  /* 0x000000003f007209 */ /* 0x000fe40007810000 */
[----:B------:R-:W-:Y:S02]  /*182e0*/  FSEL R95, R95, -INF , !P1 ;  /* 0xff8000005f5f7808 */ /* 0x000fe40004800000 */
        /* <DEDUP_REMOVED lines=9> */
[----:B------:R-:W-:Y:S01]  /*18380*/  LOP3.LUT P3, RZ, R16, 0x20000, RZ, 0xc0, !PT ;  /* 0x0002000010ff7812 */ /* 0x000fe2000786c0ff */
[----:B------:R-:W0:Y:S01]  /*18390*/  SHFL.BFLY PT, R8, R0, 0x2, 0x1f ;  /* 0x0c401f0000087f89 */ /* 0x000e2200000e0000 */
[----:B------:R-:W-:Y:S02]  /*183a0*/  FSEL R99, R99, -INF , !P1 ;  /* 0xff80000063637808 */ /* 0x000fe40004800000 */
[----:B------:R-:W-:Y:S02]  /*183b0*/  ISETP.GT.AND P1, PT, R136, 0x58, !P3 ;  /* 0x000000588800780c */ /* 0x000fe40005f24270 */
[C---:B------:R-:W-:Y:S02]  /*183c0*/  LOP3.LUT P2, RZ, R16.reuse, 0x10000, RZ, 0xc0, !PT ;  /* 0x0001000010ff7812 */ /* 0x040fe4000784c0ff */
[----:B------:R-:W-:Y:S02]  /*183d0*/  ISETP.LT.OR P1, PT, R137, 0x59, P1 ;  /* 0x000000598900780c */ /* 0x000fe40000f21670 */
[----:B------:R-:W-:-:S02]  /*183e0*/  LOP3.LUT P0, RZ, R16, 0x8000, RZ, 0xc0, !PT ;  /* 0x0000800010ff7812 */ /* 0x000fc4000780c0ff */
[----:B------:R-:W-:Y:S02]  /*183f0*/  FSEL R102, R102, -INF , !P1 ;  /* 0xff80000066667808 */ /* 0x000fe40004800000 */
[----:B------:R-:W-:Y:S02]  /*18400*/  ISETP.GT.AND P1, PT, R136, 0x59, !P2 ;  /* 0x000000598800780c */ /* 0x000fe40005724270 */
[C---:B------:R-:W-:Y:S02]  /*18410*/  LOP3.LUT P6, RZ, R16.reuse, 0x4000, RZ, 0xc0, !PT ;  /* 0x0000400010ff7812 */ /* 0x040fe400078cc0ff */
[----:B------:R-:W-:Y:S02]  /*18420*/  ISETP.LT.OR P1, PT, R137, 0x5a, P1 ;  /* 0x0000005a8900780c */ /* 0x000fe40000f21670 */
[----:B------:R-:W-:Y:S02]  /*18430*/  LOP3.LUT P5, RZ, R16, 0x40, RZ, 0xc0, !PT ;  /* 0x0000004010ff7812 */ /* 0x000fe400078ac0ff */
[----:B------:R-:W-:-:S02]  /*18440*/  FSEL R103, R103, -INF , !P1 ;  /* 0xff80000067677808 */ /* 0x000fc40004800000 */
[----:B------:R-:W-:Y:S02]  /*18450*/  ISETP.GT.AND P1, PT, R136, 0x60, !P0 ;  /* 0x000000608800780c */ /* 0x000fe40004724270 */
[----:B0-----:R-:W-:Y:S02]  /*18460*/  FMNMX.FTZ R0, R0, R8, !PT ;  /* 0x0000000800007209 */ /* 0x001fe40007810000 */
[----:B------:R-:W-:Y:S02]  /*18470*/  ISETP.LT.OR P1, PT, R137, 0x61, P1 ;  /* 0x000000618900780c */ /* 0x000fe40000f21670 */
[----:B------:R-:W-:Y:S01]  /*18480*/  LOP3.LUT P0, RZ, R16, 0x1, RZ, 0xc0, !PT ;  /* 0x0000000110ff7812 */ /* 0x000fe2000780c0ff */
[----:B------:R-:W0:Y:S01]  /*18490*/  SHFL.BFLY PT, R8, R0, 0x1, 0x1f ;  /* 0x0c201f0000087f89 */ /* 0x000e2200000e0000 */
[----:B------:R-:W-:Y:S02]  /*184a0*/  FSEL R74, R74, -INF , !P1 ;  /* 0xff8000004a4a7808 */ /* 0x000fe40004800000 */
[----:B------:R-:W-:-:S02]  /*184b0*/  ISETP.GT.AND P1, PT, R136, 0x61, !P6 ;  /* 0x000000618800780c */ /* 0x000fc40007724270 */
[----:B------:R-:W-:Y:S02]  /*184c0*/  ISETP.GT.AND P0, PT, R136, RZ, !P0 ;  /* 0x000000ff8800720c */ /* 0x000fe40004704270 */
[C---:B------:R-:W-:Y:S02]  /*184d0*/  ISETP.LT.OR P1, PT, R137.reuse, 0x62, P1 ;  /* 0x000000628900780c */ /* 0x040fe40000f21670 */
[----:B------:R-:W-:Y:S02]  /*184e0*/  ISETP.LT.OR P0, PT, R137, 0x1, P0 ;  /* 0x000000018900780c */ /* 0x000fe40000701670 */
[----:B------:R-:W-:Y:S02]  /*184f0*/  FSEL R75, R75, -INF , !P1 ;  /* 0xff8000004b4b7808 */ /* 0x000fe40004800000 */
[----:B------:R-:W-:Y:S02]  /*18500*/  LOP3.LUT P1, RZ, R16, 0x2000, RZ, 0xc0, !PT ;  /* 0x0000200010ff7812 */ /* 0x000fe4000782c0ff */
[----:B------:R-:W-:-:S02]  /*18510*/  FSEL R10, R10, -INF , !P0 ;  /* 0xff8000000a0a7808 */ /* 0x000fc40004000000 */
[C---:B------:R-:W-:Y:S02]  /*18520*/  ISETP.GT.AND P1, PT, R136.reuse, 0x68, !P1 ;  /* 0x000000688800780c */ /* 0x040fe40004f24270 */
[----:B------:R-:W-:Y:S02]  /*18530*/  ISETP.GT.AND P5, PT, R136, 0x81, !P5 ;  /* 0x000000818800780c */ /* 0x000fe40006fa4270 */
[----:B------:R-:W-:Y:S02]  /*18540*/  ISETP.LT.OR P1, PT, R137, 0x69, P1 ;  /* 0x000000698900780c */ /* 0x000fe40000f21670 */
[----:B------:R-:W-:Y:S02]  /*18550*/  LOP3.LUT R17, R17, 0xffffff7f, RZ, 0xc0, !PT ;  /* 0xffffff7f11117812 */ /* 0x000fe400078ec0ff */
[----:B------:R-:W-:Y:S02]  /*18560*/  FSEL R78, R78, -INF , !P1 ;  /* 0xff8000004e4e7808 */ /* 0x000fe40004800000 */
[----:B------:R-:W-:-:S02]  /*18570*/  LOP3.LUT P1, RZ, R16, 0x1000, RZ, 0xc0, !PT ;  /* 0x0000100010ff7812 */ /* 0x000fc4000782c0ff */
[----:B0-----:R-:W-:Y:S02]  /*18580*/  FMNMX.FTZ R0, R0, R8, !PT ;  /* 0x0000000800007209 */ /* 0x001fe40007810000 */
        /* <DEDUP_REMOVED lines=13> */
[----:B------:R-:W-:Y:S02]  /*18660*/  FMNMX.FTZ R8, R129, R8, !PT ;  /* 0x0000000881087209 */ /* 0x000fe40007810000 */
        /* <DEDUP_REMOVED lines=20> */
[----:B------:R-:W-:-:S02]  /*187b0*/  @P5 LOP3.LUT R17, R17, 0x80, RZ, 0xfc, !PT ;  /* 0x0000008011115812 */ /* 0x000fc400078efcff */
[----:B------:R-:W-:Y:S02]  /*187c0*/  FSEL R87, R87, -INF , !P1 ;  /* 0xff80000057577808 */ /* 0x000fe40004800000 */
[----:B------:R-:W-:Y:S02]  /*187d0*/  LOP3.LUT P1, RZ, R16, 0x80, RZ, 0xc0, !PT ;  /* 0x0000008010ff7812 */ /* 0x000fe4000782c0ff */
[----:B------:R-:W-:Y:S02]  /*187e0*/  FMNMX.FTZ R8, R90, R8, !PT ;  /* 0x000000085a087209 */ /* 0x000fe40007810000 */
[----:B------:R-:W-:Y:S02]  /*187f0*/  LOP3.LUT P5, RZ, R17, 0x4, RZ, 0xc0, !PT ;  /* 0x0000000411ff7812 */ /* 0x000fe400078ac0ff */
[----:B------:R-:W-:Y:S02]  /*18800*/  ISETP.GT.AND P1, PT, R136, 0x80, !P1 ;  /* 0x000000808800780c */ /* 0x000fe40004f24270 */
[----:B------:R-:W-:-:S02]  /*18810*/  FMNMX.FTZ R8, R91, R8, !PT ;  /* 0x000000085b087209 */ /* 0x000fc40007810000 */
[----:B------:R-:W-:Y:S02]  /*18820*/  ISETP.GT.AND P5, PT, R136, 0x99, !P5 ;  /* 0x000000998800780c */ /* 0x000fe40006fa4270 */
[----:B------:R-:W-:Y:S02]  /*18830*/  ISETP.LT.OR P1, PT, R137, 0x81, P1 ;  /* 0x000000818900780c */ /* 0x000fe40000f21670 */
[----:B------:R-:W-:Y:S02]  /*18840*/  FMNMX.FTZ R8, R94, R8, !PT ;  /* 0x000000085e087209 */ /* 0x000fe40007810000 */
[----:B------:R-:W-:Y:S02]  /*18850*/  FSEL R131, R131, -INF , !P1 ;  /* 0xff80000083837808 */ /* 0x000fe40004800000 */
[----:B------:R-:W-:Y:S02]  /*18860*/  FMNMX.FTZ R8, R95, R8, !PT ;  /* 0x000000085f087209 */ /* 0x000fe40007810000 */
[----:B------:R-:W-:-:S02]  /*18870*/  LOP3.LUT P4, RZ, R16, 0x20, RZ, 0xc0, !PT ;  /* 0x0000002010ff7812 */ /* 0x000fc4000788c0ff */
[C---:B------:R-:W-:Y:S02]  /*18880*/  LOP3.LUT P6, RZ, R16.reuse, 0x10, RZ, 0xc0, !PT ;  /* 0x0000001010ff7812 */ /* 0x040fe400078cc0ff */
[C---:B------:R-:W-:Y:S02]  /*18890*/  LOP3.LUT P3, RZ, R16.reuse, 0x8, RZ, 0xc0, !PT ;  /* 0x0000000810ff7812 */ /* 0x040fe4000786c0ff */
[C---:B------:R-:W-:Y:S02]  /*188a0*/  LOP3.LUT P2, RZ, R16.reuse, 0x4, RZ, 0xc0, !PT ;  /* 0x0000000410ff7812 */ /* 0x040fe4000784c0ff */
[C---:B------:R-:W-:Y:S02]  /*188b0*/  LOP3.LUT P1, RZ, R16.reuse, 0x2, RZ, 0xc0, !PT ;  /* 0x0000000210ff7812 */ /* 0x040fe4000782c0ff */
[----:B------:R-:W-:Y:S02]  /*188c0*/  LOP3.LUT R16, R16, 0xfffffffd, RZ, 0xc0, !PT ;  /* 0xfffffffd10107812 */ /* 0x000fe400078ec0ff */
[----:B------:R-:W-:-:S02]  /*188d0*/  FMNMX.FTZ R8, R98, R8, !PT ;  /* 0x0000000862087209 */ /* 0x000fc40007810000 */
[----:B------:R-:W-:Y:S02]  /*188e0*/  @P5 LOP3.LUT R16, R16, 0x2, RZ, 0xfc, !PT ;  /* 0x0000000210105812 */ /* 0x000fe400078efcff */
[----:B------:R-:W-:Y:S02]  /*188f0*/  LOP3.LUT P5, RZ, R17, 0x80, RZ, 0xc0, !PT ;  /* 0x0000008011ff7812 */ /* 0x000fe400078ac0ff */
[----:B------:R-:W-:Y:S02]  /*18900*/  FMNMX.FTZ R8, R99, R8, !PT ;  /* 0x0000000863087209 */ /* 0x000fe40007810000 */
[----:B------:R-:W-:Y:S02]  /*18910*/  ISETP.LT.OR P5, PT, R137, 0x82, P5 ;  /* 0x000000828900780c */ /* 0x000fe40002fa1670 */
[----:B------:R-:W-:Y:S02]  /*18920*/  FMNMX.FTZ R8, R102, R8, !PT ;  /* 0x0000000866087209 */ /* 0x000fe40007810000 */
[----:B------:R-:W-:-:S02]  /*18930*/  ISETP.GT.AND P4, PT, R136, 0x88, !P4 ;  /* 0x000000888800780c */ /* 0x000fc40006784270 */
[----:B------:R-:W-:Y:S02]  /*18940*/  FMNMX.FTZ R8, R103, R8, !PT ;  /* 0x0000000867087209 */ /* 0x000fe40007810000 */
[----:B------:R-:W-:Y:S02]  /*18950*/  LOP3.LUT R16, R16, 0xfffffff7, RZ, 0xc0, !PT ;  /* 0xfffffff710107812 */ /* 0x000fe400078ec0ff */
[----:B------:R-:W-:Y:S02]  /*18960*/  ISETP.LT.OR P4, PT, R137, 0x89, P4 ;  /* 0x000000898900780c */ /* 0x000fe40002781670 */
[----:B------:R-:W-:Y:S02]  /*18970*/  FMNMX.FTZ R8, R74, R8, !PT ;  /* 0x000000084a087209 */ /* 0x000fe40007810000 */
[----:B------:R-:W-:Y:S02]  /*18980*/  @P5 LOP3.LUT R16, R16, 0x8, RZ, 0xfc, !PT ;  /* 0x0000000810105812 */ /* 0x000fe400078efcff */
[----:B------:R-:W-:-:S02]  /*18990*/  FMNMX.FTZ R8, R75, R8, !PT ;  /* 0x000000084b087209 */ /* 0x000fc40007810000 */
[----:B------:R-:W-:Y:S02]  /*189a0*/  LOP3.LUT P5, RZ, R16, 0x2, RZ, 0xc0, !PT ;  /* 0x0000000210ff7812 */ /* 0x000fe400078ac0ff */
[----:B------:R-:W-:Y:S02]  /*189b0*/  FMNMX.FTZ R8, R78, R8, !PT ;  /* 0x000000084e087209 */ /* 0x000fe40007810000 */
[----:B------:R-:W-:Y:S02]  /*189c0*/  LOP3.LUT R16, R16, 0xfffffffb, RZ, 0xc0, !PT ;  /* 0xfffffffb10107812 */ /* 0x000fe400078ec0ff */
[----:B------:R-:W-:Y:S02]  /*189d0*/  ISETP.GT.AND P6, PT, R136, 0x89, !P6 ;  /* 0x000000898800780c */ /* 0x000fe400077c4270 */
[----:B------:R-:W-:Y:S02]  /*189e0*/  FMNMX.FTZ R8, R79, R8, !PT ;  /* 0x000000084f087209 */ /* 0x000fe40007810000 */
[----:B------:R-:W-:-:S02]  /*189f0*/  @P4 LOP3.LUT R16, R16, 0x4, RZ, 0xfc, !PT ;  /* 0x0000000410104812 */ /* 0x000fc400078efcff */
[----:B------:R-:W-:Y:S02]  /*18a00*/  ISETP.LT.OR P4, PT, R137, 0x8a, P6 ;  /* 0x0000008a8900780c */ /* 0x000fe40003781670 */
        /* <DEDUP_REMOVED lines=78> */
[----:B------:R-:W2:Y:S01]  /*18ef0*/  MUFU.EX2 R57, R57 ;  /* 0x0000003900397308 */ /* 0x000ea20000000800 */
[----:B------:R-:W0:Y:S01]  /*18f00*/  SHFL.BFLY PT, R68, R8, 0x2, 0x1f ;  /* 0x0c401f0008447f89 */ /* 0x000e2200000e0000 */
[----:B------:R-:W-:-:S06]  /*18f10*/  LOP3.LUT P0, RZ, R17, 0x20, RZ, 0xc0, !PT ;  /* 0x0000002011ff7812 */ /* 0x000fcc000780c0ff */
[----:B------:R-:W1:Y:S08]  /*18f20*/  MUFU.EX2 R11, R11 ;  /* 0x0000000b000b7308 */ /* 0x000e700000000800 */
[----:B------:R-:W-:Y:S08]  /*18f30*/  MUFU.EX2 R20, R20 ;  /* 0x0000001400147308 */ /* 0x000ff00000000800 */
[----:B------:R-:W-:Y:S01]  /*18f40*/  MUFU.EX2 R120, R120 ;  /* 0x0000007800787308 */ /* 0x000fe20000000800 */
[----:B0-----:R-:W-:-:S05]  /*18f50*/  FMNMX.FTZ R8, R8, R68, !PT ;  /* 0x0000004408087209 */ /* 0x001fca0007810000 */
        /* <DEDUP_REMOVED lines=18> */
[----:B-1----:R-:W-:-:S01]  /*19080*/  FADD.FTZ R68, R11, R68 ;  /* 0x000000440b447221 */ /* 0x002fc20000010000 */
        /* <DEDUP_REMOVED lines=53> */
[----:B------:R-:W0:Y:S01]  /*193e0*/  MUFU.EX2 R125, R125 ;  /* 0x0000007d007d7308 */ /* 0x000e220000000800 */
[----:B-1----:R-:W-:-:S02]  /*193f0*/  FADD.FTZ R68, R122, R68 ;  /* 0x000000447a447221 */ /* 0x002fc40000010000 */
[----:B------:R-:W-:-:S05]  /*19400*/  FADD.FTZ R21, R105, R21 ;  /* 0x0000001569157221 */ /* 0x000fca0000010000 */
        /* <DEDUP_REMOVED lines=133> */
.L_x_1554:
[----:B------:R-:W-:Y:S01]  /*19c60*/  F2FP.SATFINITE.E4M3.F32.PACK_AB_MERGE_C R121, R122, R121, RZ ;  /* 0x000000797a79723e */ /* 0x000fe200048070ff */
[----:B------:R-:W-:Y:S01]  /*19c70*/  IMAD.MOV.U32 R68, RZ, RZ, R140 ;  /* 0x000000ffff447224 */ /* 0x000fe200078e008c */
[----:B------:R-:W-:Y:S01]  /*19c80*/  F2FP.SATFINITE.E4M3.F32.PACK_AB_MERGE_C R13, R13, R67, RZ ;  /* 0x000000430d0d723e */ /* 0x000fe200048070ff */
[----:B------:R-:W-:Y:S01]  /*19c90*/  VIADD R12, R12, 0x13260 ;  /* 0x000132600c0c7836 */ /* 0x000fe20000000000 */
[----:B------:R-:W-:Y:S02]  /*19ca0*/  F2FP.SATFINITE.E4M3.F32.PACK_AB_MERGE_C R153, R15, R10, R121 ;  /* 0x0000000a0f99723e */ /* 0x000fe40004807079 */
[----:B------:R-:W2:Y:S01]  /*19cb0*/  LDL R10, [R1+0x44] ;  /* 0x00004400010a7983 */ /* 0x000ea20000100800 */
[----:B------:R-:W-:Y:S02]  /*19cc0*/  F2FP.SATFINITE.E4M3.F32.PACK_AB_MERGE_C R20, R120, R20, RZ ;  /* 0x000000147814723e */ /* 0x000fe400048070ff */
[----:B------:R-:W-:Y:S02]  /*19cd0*/  PRMT R12, R68, 0x654, R12 ;  /* 0x00000654440c7816 */ /* 0x000fe4000000000c */
[----:B------:R-:W-:-:S02]  /*19ce0*/  F2FP.SATFINITE.E4M3.F32.PACK_AB_MERGE_C R127, R128, R127, RZ ;  /* 0x0000007f807f723e */ /* 0x000fc400048070ff */
[----:B------:R-:W-:Y:S01]  /*19cf0*/  F2FP.SATFINITE.E4M3.F32.PACK_AB_MERGE_C R129, R130, R129, RZ ;  /* 0x000000818281723e */ /* 0x000fe200048070ff */
[----:B------:R0:W-:Y:S01]  /*19d00*/  SYNCS.ARRIVE.TRANS64.RED.A1T0 RZ, [R12+URZ], RZ ;  /* 0x000000ff0cff79a7 */ /* 0x0001e2000810043f */
        /* <DEDUP_REMOVED lines=14> */
[----:B------:R-:W-:Y:S01]  /*19df0*/  F2FP.SATFINITE.E4M3.F32.PACK_AB_MERGE_C R65, R66, R65, RZ ;  /* 0x000000414241723e */ /* 0x000fe200048070ff */
[----:B------:R-:W-:Y:S01]  /*19e00*/  FMUL.FTZ R24, R24, R9 ;  /* 0x0000000918187220 */ /* 0x000fe20000410000 */
        /* <DEDUP_REMOVED lines=54> */
[----:B------:R-:W-:Y:S02]  /*1a170*/  VIADD R3, R3, 0xffffffff ;  /* 0xffffffff03037836 */ /* 0x000fe40000000000 */
[----:B------:R-:W-:-:S10]  /*1a180*/  IMAD.MOV.U32 R10, RZ, RZ, R156 ;  /* 0x000000ffff0a7224 */ /* 0x000fd400078e009c */
[----:B0-----:R-:W-:Y:S05]  /*1a190*/  @P1 BRA `(.L_x_1555) ;  /* 0xffffffb000c41947 */ /* 0x001fea000383ffff */
.L_x_1534:
[----:B------:R-:W-:Y:S05]  /*1a1a0*/  BSYNC B0 ;  /* 0x0000000000007941 */ /* 0x000fea0003800000 */
.L_x_1533:
[----:B------:R-:W-:Y:S06]  /*1a1b0*/  BAR.ARV 0x8, 0x200 ;  /* 0x0208000000007b1d */ /* 0x000fec0000002000 */
[----:B------:R-:W-:Y:S05]  /*1a1c0*/  @!P0 BRA `(.L_x_1556) ;  /* 0x0000000000048947 */ /* 0x000fea0003800000 */
[----:B------:R-:W-:Y:S01]  /*1a1d0*/  BPT.TRAP 0x1 ;  /* 0x000000040000795c */ /* 0x000fe20000300000 */
.L_x_1556:
[----:B------:R-:W-:Y:S01]  /*1a1e0*/  IMAD R13, R23, 0x8, R22 ;  /* 0x00000008170d7824 */ /* 0x000fe200078e0216 */
[----:B------:R-:W-:-:S04]  /*1a1f0*/  SHF.L.U32 R2, R156, 0x1f, RZ ;  /* 0x0000001f9c027819 */ /* 0x000fc800000006ff */
[----:B------:R0:W1:Y:S01]  /*1a200*/  SYNCS.PHASECHK.TRANS64.TRYWAIT P1, [R13+URZ+0x13250], R2 ;  /* 0x013250020d0075a7 */ /* 0x000062000802017f */
[----:B------:R-:W-:Y:S05]  /*1a210*/  @!P0 BRA `(.L_x_1557) ;  /* 0x0000000000048947 */ /* 0x000fea0003800000 */
[----:B------:R-:W-:Y:S01]  /*1a220*/  BPT.TRAP 0x1 ;  /* 0x000000040000795c */ /* 0x000fe20000300000 */
.L_x_1557:
[----:B------:R-:W-:Y:S04]  /*1a230*/  BSSY B0, `(.L_x_1558) ;  /* 0x0000004000007945 */ /* 0x000fe80003800000 */
[----:B-1----:R-:W-:Y:S05]  /*1a240*/  @P1 BRA `(.L_x_1559) ;  /* 0x0000000000081947 */ /* 0x002fea0003800000 */
[----:B------:R-:W1:Y:S02]  /*1a250*/  SYNCS.PHASECHK.TRANS64.TRYWAIT P1, [R13+URZ+0x13250], R2 ;  /* 0x013250020d0075a7 */ /* 0x000e64000802017f */
[----:B-1----:R-:W-:Y:S05]  /*1a260*/  @!P1 BRA `(.L_x_1560) ;  /* 0x000000ac005c9947 */ /* 0x002fea0003800000 */
.L_x_1559:
[----:B------:R-:W-:Y:S05]  /*1a270*/  BSYNC B0 ;  /* 0x0000000000007941 */ /* 0x000fea0003800000 */
.L_x_1558:
[----:B------:R-:W2:Y:S01]  /*1a280*/  LDL.LU R14, [R1+0xc] ;  /* 0x00000c00010e7983 */ /* 0x000ea20000300800 */
[----:B------:R-:W-:-:S03]  /*1a290*/  ULDC.64 UR4, c[0x0][0x9a0] ;  /* 0x0002680000047ab9 */ /* 0x000fc60000000a00 */
[----:B------:R-:W3:Y:S04]  /*1a2a0*/  LDL.LU R9, [R1+0x8] ;  /* 0x0000080001097983 */ /* 0x000ee80000300800 */
[----:B------:R-:W4:Y:S01]  /*1a2b0*/  LDL.LU R12, [R1] ;  /* 0x00000000010c7983 */ /* 0x000f220000300800 */
[----:B------:R-:W-:Y:S01]  /*1a2c0*/  VIADD R22, R22, 0x1000 ;  /* 0x0000100016167836 */ /* 0x000fe20000000000 */
[----:B------:R-:W-:Y:S01]  /*1a2d0*/  ISETP.NE.U32.AND P1, PT, RZ, UR4, PT ;  /* 0x00000004ff007c0c */ /* 0x000fe2000bf25070 */
[----:B------:R-:W-:Y:S01]  /*1a2e0*/  IMAD.MOV.U32 R3, RZ, RZ, -0x3ffffff0 ;  /* 0xc0000010ff037424 */ /* 0x000fe200078e00ff */
[----:B------:R-:W-:Y:S02]  /*1a2f0*/  WARPGROUP.ARRIVE ;  /* 0x00000000000079c5 */ /* 0x000fe40000000000 */
[----:B------:R-:W-:-:S02]  /*1a300*/  SHF.R.U32.HI R22, RZ, 0x4, R22 ;  /* 0x00000004ff167819 */ /* 0x000fc40000011616 */
[----:B------:R-:W-:Y:S02]  /*1a310*/  R2UR UR7, R3 ;  /* 0x00000000030772ca */ /* 0x000fe400000e0000 */
[----:B------:R-:W-:Y:S02]  /*1a320*/  LOP3.LUT R22, R22, 0x3fff, RZ, 0xc0, !PT ;  /* 0x00003fff16167812 */ /* 0x000fe400078ec0ff */
[----:B------:R-:W-:Y:S02]  /*1a330*/  ISETP.NE.AND.EX P1, PT, RZ, UR5, PT, P1 ;  /* 0x00000005ff007c0c */ /* 0x000fe4000bf25310 */
[----:B------:R-:W-:-:S05]  /*1a340*/  LOP3.LUT R22, R22, 0x10000, RZ, 0xfc, !PT ;  /* 0x0001000016167812 */ /* 0x000fca00078efcff */
[----:B01----:R-:W-:-:S05]  /*1a350*/  IMAD R2, R23, 0x280, R22 ;  /* 0x0000028017027824 */ /* 0x003fca00078e0216 */
[----:B------:R-:W-:Y:S01]  /*1a360*/  R2UR UR6, R2 ;  /* 0x00000000020672ca */ /* 0x000fe200000e0000 */
[----:B------:R-:W0:Y:S08]  /*1a370*/  @P1 LDC.64 R6, c[0x0][0x9c8] ;  /* 0x00027200ff061b82 */ /* 0x000e300000000a00 */
[----:B------:R-:W1:Y:S04]  /*1a380*/  @P1 LDC.64 R10, c[0x0][0x9d0] ;  /* 0x00027400ff0a1b82 */ /* 0x000e680000000a00 */
[----:B------:R-:W-:Y:S03]  /*1a390*/  QGMMA.64x64x32.F32.E4M3.E4M3 R24, R152, gdesc[UR4], R24, gsb0 ;  /* 0x00e0000498187df3 */ /* 0x000fe60008000818 */
[----:B------:R-:W-:-:S02]  /*1a3a0*/  WARPGROUP.DEPBAR.LE gsb0, 0x0 ;  /* 0x00008000000079c5 */ /* 0x000fc40000010000 */
[----:B------:R-:W-:Y:S01]  /*1a3b0*/  WARPGROUP.ARRIVE ;  /* 0x00000000000079c5 */ /* 0x000fe20000000000 */
[----:B--2---:R-:W-:-:S05]  /*1a3c0*/  @P1 SHF.R.S32.HI R5, RZ, 0x1f, R14 ;  /* 0x0000001fff051819 */ /* 0x004fca000001140e */
[----:B0-----:R-:W-:-:S04]  /*1a3d0*/  @P1 IMAD R4, R5, R6, RZ ;  /* 0x0000000605041224 */ /* 0x001fc800078e02ff */
[C---:B------:R-:W-:Y:S01]  /*1a3e0*/  @P1 IMAD R3, R14.reuse, R7, R4 ;  /* 0x000000070e031224 */ /* 0x040fe200078e0204 */
[----:B---3--:R-:W-:Y:S01]  /*1a3f0*/  @P1 SHF.R.S32.HI R7, RZ, 0x1f, R9 ;  /* 0x0000001fff071819 */ /* 0x008fe20000011409 */
[----:B------:R-:W-:-:S04]  /*1a400*/  @P1 IMAD.WIDE.U32 R4, R14, R6, RZ ;  /* 0x000000060e041225 */ /* 0x000fc800078e00ff */
[-C--:B-1----:R-:W-:Y:S02]  /*1a410*/  @P1 IMAD R6, R7, R10.reuse, RZ ;  /* 0x0000000a07061224 */ /* 0x082fe400078e02ff */
[----:B------:R-:W-:Y:S02]  /*1a420*/  @P1 IMAD.IADD R5, R5, 0x1, R3 ;  /* 0x0000000105051824 */ /* 0x000fe400078e0203 */
[C---:B------:R-:W-:Y:S02]  /*1a430*/  @P1 IMAD R3, R9.reuse, R11, R6 ;  /* 0x0000000b09031224 */ /* 0x040fe400078e0206 */
[----:B------:R-:W-:-:S04]  /*1a440*/  @P1 IMAD.WIDE.U32 R4, R9, R10, R4 ;  /* 0x0000000a09041225 */ /* 0x000fc800078e0004 */
[----:B------:R-:W-:Y:S01]  /*1a450*/  @P1 IMAD.IADD R3, R5, 0x1, R3 ;  /* 0x0000000105031824 */ /* 0x000fe200078e0203 */
[C---:B------:R-:W-:Y:S01]  /*1a460*/  @P1 LEA R6, P2, R4.reuse, UR4, 0x2 ;  /* 0x0000000404061c11 */ /* 0x040fe2000f8410ff */
[----:B------:R-:W-:Y:S02]  /*1a470*/  IMAD.MOV.U32 R9, RZ, RZ, 0x3f800000 ;  /* 0x3f800000ff097424 */ /* 0x000fe400078e00ff */
[----:B------:R-:W-:Y:S01]  /*1a480*/  IMAD.MOV.U32 R5, RZ, RZ, -0x3ffffff0 ;  /* 0xc0000010ff057424 */ /* 0x000fe200078e00ff */
[----:B------:R-:W-:Y:S01]  /*1a490*/  @P1 LEA.HI.X R7, R4, UR5, R3, 0x2, P2 ;  /* 0x0000000504071c11 */ /* 0x000fe200090f1403 */
[----:B------:R-:W-:-:S03]  /*1a4a0*/  VIADD R4, R2, 0x80 ;  /* 0x0000008002047836 */ /* 0x000fc60000000000 */
[----:B------:R-:W-:Y:S01]  /*1a4b0*/  R2UR UR7, R5 ;  /* 0x00000000050772ca */ /* 0x000fe200000e0000 */
[----:B------:R0:W2:Y:S01]  /*1a4c0*/  @P1 LDG.E R9, desc[UR44][R6.64] ;  /* 0x0000002c06091981 */ /* 0x0000a2000c1e1900 */
[----:B------:R-:W-:Y:S01]  /*1a4d0*/  R2UR UR6, R4 ;  /* 0x00000000040672ca */ /* 0x000fe200000e0000 */
[----:B------:R-:W-:Y:S02]  /*1a4e0*/  VIADD R4, R2, 0x100 ;  /* 0x0000010002047836 */ /* 0x000fe40000000000 */
[----:B------:R-:W-:Y:S01]  /*1a4f0*/  IMAD.MOV.U32 R5, RZ, RZ, -0x3ffffff0 ;  /* 0xc0000010ff057424 */ /* 0x000fe200078e00ff */
[----:B----4-:R-:W-:Y:S01]  /*1a500*/  SHFL.BFLY PT, R3, R12, 0x2, 0x1f ;  /* 0x0c401f000c037f89 */ /* 0x010fe200000e0000 */
[----:B------:R-:W-:Y:S02]  /*1a510*/  IMAD.MOV.U32 R57, RZ, RZ, -0x800000 ;  /* 0xff800000ff397424 */ /* 0x000fe400078e00ff */
[----:B------:R-:W-:Y:S01]  /*1a520*/  IMAD.MOV.U32 R20, RZ, RZ, -0x800000 ;  /* 0xff800000ff147424 */ /* 0x000fe200078e00ff */
[----:B0-----:R-:W0:Y:S05]  /*1a530*/  SHFL.BFLY PT, R6, R21, 0x2, 0x1f ;  /* 0x0c401f0015067f89 */ /* 0x001e2a00000e0000 */
[----:B------:R-:W-:Y:S01]  /*1a540*/  QGMMA.64x64x32.F32.E4M3.E4M3 R24, R148, gdesc[UR4], R24, gsb0 ;  /* 0x00e0000494187df3 */ /* 0x000fe20008000818 */
[----:B------:R-:W-:Y:S01]  /*1a550*/  R2UR UR6, R4 ;  /* 0x00000000040672ca */ /* 0x000fe200000e0000 */
[----:B------:R-:W-:Y:S01]  /*1a560*/  VIADD R4, R2, 0x180 ;  /* 0x0000018002047836 */ /* 0x000fe20000000000 */
[----:B------:R-:W-:Y:S01]  /*1a570*/  R2UR UR7, R5 ;  /* 0x00000000050772ca */ /* 0x000fe200000e0000 */
[----:B------:R-:W-:-:S02]  /*1a580*/  IMAD.MOV.U32 R5, RZ, RZ, -0x3ffffff0 ;  /* 0xc0000010ff057424 */ /* 0x000fc400078e00ff */
[----:B------:R-:W-:Y:S02]  /*1a590*/  VIADD R2, R2, 0x200 ;  /* 0x0000020002027836 */ /* 0x000fe40000000000 */
[----:B0-----:R-:W-:-:S01]  /*1a5a0*/  FADD.FTZ R6, R6, R21 ;  /* 0x0000001506067221 */ /* 0x001fc20000010000 */
[----:B------:R-:W-:Y:S02]  /*1a5b0*/  WARPGROUP.DEPBAR.LE gsb0, 0x0 ;  /* 0x00008000000079c5 */ /* 0x000fe40000010000 */
[----:B------:R-:W-:-:S06]  /*1a5c0*/  WARPGROUP.ARRIVE ;  /* 0x00000000000079c5 */ /* 0x000fcc0000000000 */
[----:B------:R-:W-:Y:S01]  /*1a5d0*/  QGMMA.64x64x32.F32.E4M3.E4M3 R24, R144, gdesc[UR4], R24, gsb0 ;  /* 0x00e0000490187df3 */ /* 0x000fe20008000818 */
[----:B------:R-:W-:Y:S01]  /*1a5e0*/  R2UR UR6, R4 ;  /* 0x00000000040672ca */ /* 0x000fe200000e0000 */
[----:B------:R-:W-:Y:S01]  /*1a5f0*/  FADD.FTZ R4, R3, R12 ;  /* 0x0000000c03047221 */ /* 0x000fe20000010000 */
[----:B------:R-:W-:Y:S01]  /*1a600*/  R2UR UR7, R5 ;  /* 0x00000000050772ca */ /* 0x000fe200000e0000 */
[----:B------:R-:W-:-:S03]  /*1a610*/  IMAD.MOV.U32 R3, RZ, RZ, -0x3ffffff0 ;  /* 0xc0000010ff037424 */ /* 0x000fc600078e00ff */
[----:B------:R-:W0:Y:S02]  /*1a620*/  SHFL.BFLY PT, R5, R4, 0x1, 0x1f ;  /* 0x0c201f0004057f89 */ /* 0x000e2400000e0000 */
[----:B0-----:R-:W-:-:S04]  /*1a630*/  FADD.FTZ R7, R4, R5 ;  /* 0x0000000504077221 */ /* 0x001fc80000010000 */
[C---:B------:R-:W-:Y:S01]  /*1a640*/  FMUL.FTZ R11, R7.reuse, 0.00390625 ;  /* 0x3b800000070b7820 */ /* 0x040fe20000410000 */
[----:B------:R-:W-:-:S04]  /*1a650*/  FSETP.NE.FTZ.AND P1, PT, R7, RZ, PT ;  /* 0x000000ff0700720b */ /* 0x000fc80003f35000 */
[----:B------:R-:W-:-:S13]  /*1a660*/  FSETP.NE.FTZ.AND P2, PT, R11, RZ, PT ;  /* 0x000000ff0b00720b */ /* 0x000fda0003f55000 */
[----:B------:R-:W0:Y:S02]  /*1a670*/  @P2 MUFU.LG2 R4, R11 ;  /* 0x0000000b00042308 */ /* 0x000e240000000c00 */
[----:B0-----:R-:W-:Y:S01]  /*1a680*/  @P2 FMUL.FTZ R4, R4, 0.69314718246459960938 ;  /* 0x3f31721804042820 */ /* 0x001fe20000410000 */
[----:B------:R-:W-:Y:S02]  /*1a690*/  WARPGROUP.DEPBAR.LE gsb0, 0x0 ;  /* 0x00008000000079c5 */ /* 0x000fe40000010000 */
[----:B------:R-:W-:-:S06]  /*1a6a0*/  WARPGROUP.ARRIVE ;  /* 0x00000000000079c5 */ /* 0x000fcc0000000000 */
[----:B------:R-:W-:Y:S01]  /*1a6b0*/  QGMMA.64x64x32.F32.E4M3.E4M3 R24, R140, gdesc[UR4], R24, gsb0 ;  /* 0x00e000048c187df3 */ /* 0x000fe20008000818 */
[----:B------:R-:W-:Y:S01]  /*1a6c0*/  R2UR UR6, R2 ;  /* 0x00000000020672ca */ /* 0x000fe200000e0000 */
[----:B------:R-:W-:Y:S01]  /*1a6d0*/  IMAD.MOV.U32 R2, RZ, RZ, RZ ;  /* 0x000000ffff027224 */ /* 0x000fe200078e00ff */
[----:B------:R-:W-:Y:S02]  /*1a6e0*/  R2UR UR7, R3 ;  /* 0x00000000030772ca */ /* 0x000fe400000e0000 */
[----:B------:R-:W0:Y:S03]  /*1a6f0*/  SHFL.BFLY PT, R3, R6, 0x1, 0x1f ;  /* 0x0c201f0006037f89 */ /* 0x000e2600000e0000 */
[----:B------:R-:W-:Y:S01]  /*1a700*/  @P1 MUFU.RCP R2, R7 ;  /* 0x0000000700021308 */ /* 0x000fe20000001000 */
[----:B0-----:R-:W-:-:S01]  /*1a710*/  FADD.FTZ R10, R6, R3 ;  /* 0x00000003060a7221 */ /* 0x001fc20000010000 */
[----:B------:R-:W-:-:S02]  /*1a720*/  IMAD.MOV.U32 R6, RZ, RZ, RZ ;  /* 0x000000ffff067224 */ /* 0x000fc400078e00ff */
[----:B------:R-:W-:Y:S01]  /*1a730*/  @P2 FMUL.FTZ R3, R56, 0.69314718246459960938 ;  /* 0x3f31721838032820 */ /* 0x000fe20000410000 */
[C---:B------:R-:W-:Y:S01]  /*1a740*/  FMUL.FTZ R12, R10.reuse, 0.00390625 ;  /* 0x3b8000000a0c7820 */ /* 0x040fe20000410000 */
[----:B------:R-:W-:Y:S02]  /*1a750*/  FSETP.NE.FTZ.AND P1, PT, R10, RZ, PT ;  /* 0x000000ff0a00720b */ /* 0x000fe40003f35000 */
[----:B------:R-:W-:Y:S02]  /*1a760*/  @P2 FFMA.FTZ R57, R3, R0, R4 ;  /* 0x0000000003392223 */ /* 0x000fe40000010004 */
[----:B------:R-:W-:-:S09]  /*1a770*/  FSETP.NE.FTZ.AND P3, PT, R12, RZ, PT ;  /* 0x000000ff0c00720b */ /* 0x000fd20003f75000 */
[----:B------:R-:W-:Y:S04]  /*1a780*/  @P1 MUFU.RCP R6, R10 ;  /* 0x0000000a00061308 */ /* 0x000fe80000001000 */
[----:B------:R-:W-:-:S04]  /*1a790*/  @P3 FMUL.FTZ R56, R56, 0.69314718246459960938 ;  /* 0x3f31721838383820 */ /* 0x000fc80000410000 */
[----:B------:R-:W0:Y:S02]  /*1a7a0*/  @P3 MUFU.LG2 R5, R12 ;  /* 0x0000000c00053308 */ /* 0x000e240000000c00 */
[----:B0-----:R-:W-:-:S04]  /*1a7b0*/  @P3 FMUL.FTZ R5, R5, 0.69314718246459960938 ;  /* 0x3f31721805053820 */ /* 0x001fc80000410000 */
[----:B------:R-:W-:Y:S01]  /*1a7c0*/  @P3 FFMA.FTZ R20, R56, R8, R5 ;  /* 0x0000000838143223 */ /* 0x000fe20000010005 */
[----:B------:R-:W-:Y:S02]  /*1a7d0*/  WARPGROUP.DEPBAR.LE gsb0, 0x0 ;  /* 0x00008000000079c5 */ /* 0x000fe40000010000 */
[----:B------:R-:W-:-:S06]  /*1a7e0*/  WARPGROUP.ARRIVE ;  /* 0x00000000000079c5 */ /* 0x000fcc0000000000 */
[----:B------:R-:W-:Y:S01]  /*1a7f0*/  QGMMA.64x64x32.F32.E4M3.E4M3 R24, R136, gdesc[UR4], R24, gsb0 ;  /* 0x00e0000488187df3 */ /* 0x000fe20008000818 */
[-C--:B--2---:R-:W-:Y:S01]  /*1a800*/  FMUL.FTZ R2, R2, R9.reuse ;  /* 0x0000000902027220 */ /* 0x084fe20000410000 */
[----:B------:R-:W-:Y:S01]  /*1a810*/  FMUL.FTZ R4, R6, R9 ;  /* 0x0000000906047220 */ /* 0x000fe20000410000 */
[----:B------:R-:W-:Y:S02]  /*1a820*/  WARPGROUP.DEPBAR.LE gsb0, 0x0 ;  /* 0x00008000000079c5 */ /* 0x000fe40000010000 */
[----:B------:R-:W-:Y:S05]  /*1a830*/  @!P0 BRA `(.L_x_1561) ;  /* 0x0000000000048947 */ /* 0x000fea0003800000 */
[----:B------:R-:W-:Y:S01]  /*1a840*/  BPT.TRAP 0x1 ;  /* 0x000000040000795c */ /* 0x000fe20000300000 */
.L_x_1561:
[----:B------:R-:W2:Y:S01]  /*1a850*/  LDL.LU R3, [R1+0x1c] ;  /* 0x00001c0001037983 */ /* 0x000ea20000300800 */
[----:B------:R-:W-:Y:S02]  /*1a860*/  VIADD R0, R13, 0x13260 ;  /* 0x000132600d007836 */ /* 0x000fe40000000000 */
[-C--:B------:R-:W-:Y:S01]  /*1a870*/  FMUL.FTZ R61, R24, R2.reuse ;  /* 0x00000002183d7220 */ /* 0x080fe20000410000 */
[----:B------:R-:W-:Y:S01]  /*1a880*/  FMUL.FTZ R59, R25, R2 ;  /* 0x00000002193b7220 */ /* 0x000fe20000410000 */
[----:B------:R-:W3:Y:S01]  /*1a890*/  LDL.LU R5, [R1+0x58] ;  /* 0x0000580001057983 */ /* 0x000ee20000300800 */
[----:B------:R-:W-:-:S05]  /*1a8a0*/  VIADD R23, R23, 0x1 ;  /* 0x0000000117177836 */ /* 0x000fca0000000000 */
[----:B------:R-:W-:Y:S01]  /*1a8b0*/  ISETP.NE.AND P1, PT, R23, 0x2, PT ;  /* 0x000000021700780c */ /* 0x000fe20003f25270 */
[-C--:B------:R-:W-:Y:S01]  /*1a8c0*/  FMUL.FTZ R56, R28, R2.reuse ;  /* 0x000000021c387220 */ /* 0x080fe20000410000 */
[-C--:B------:R-:W-:Y:S01]  /*1a8d0*/  FMUL.FTZ R28, R29, R2.reuse ;  /* 0x000000021d1c7220 */ /* 0x080fe20000410000 */
[-C--:B------:R-:W-:Y:S01]  /*1a8e0*/  FMUL.FTZ R24, R33, R2.reuse ;  /* 0x0000000221187220 */ /* 0x080fe20000410000 */
[----:B------:R-:W-:Y:S01]  /*1a8f0*/  FMUL.FTZ R29, R32, R2 ;  /* 0x00000002201d7220 */ /* 0x000fe20000410000 */
        /* <DEDUP_REMOVED lines=26> */
[----:B------:R-:W-:Y:S01]  /*1aaa0*/  FMUL.FTZ R55, R55, R4 ;  /* 0x0000000437377220 */ /* 0x000fe20000410000 */
[----:B------:R-:W-:-:S02]  /*1aab0*/  SEL R23, R23, RZ, P1 ;  /* 0x000000ff17177207 */ /* 0x000fc40000800000 */
[----:B--2---:R-:W-:Y:S01]  /*1aac0*/  PRMT R0, R3, 0x654, R0 ;  /* 0x0000065403007816 */ /* 0x004fe20000000000 */
[----:B---3--:R-:W-:-:S03]  /*1aad0*/  VIADD R5, R5, 0x1 ;  /* 0x0000000105057836 */ /* 0x008fc60000000000 */
[----:B------:R0:W-:Y:S02]  /*1aae0*/  SYNCS.ARRIVE.TRANS64.RED.A1T0 RZ, [R0+URZ], RZ ;  /* 0x000000ff00ff79a7 */ /* 0x0001e4000810043f */
[----:B------:R0:W-:Y:S01]  /*1aaf0*/  STL [R1+0x58], R5 ;  /* 0x0000580501007387 */ /* 0x0001e20000100800 */
[----:B------:R-:W-:-:S04]  /*1ab00*/  SEL R3, RZ, 0x1, P1 ;  /* 0x00000001ff037807 */ /* 0x000fc80000800000 */
[----:B------:R-:W-:-:S07]  /*1ab10*/  LOP3.LUT R156, R156, R3, RZ, 0x3c, !PT ;  /* 0x000000039c9c7212 */ /* 0x000fce00078e3cff */
.L_x_1447:
[----:B------:R-:W0:Y:S08]  /*1ab20*/  S2UR UR4, SR_CgaCtaId ;  /* 0x00000000000479c3 */ /* 0x000e300000008800 */
[----:B------:R-:W-:Y:S01]  /*1ab30*/  BAR.SYNC.DEFER_BLOCKING 0x5, 0x200 ;  /* 0x0148000000007b1d */ /* 0x000fe20000010000 */
[----:B------:R-:W-:-:S05]  /*1ab40*/  MOV R22, 0x400 ;  /* 0x0000040000167802 */ /* 0x000fca0000000f00 */
[----:B------:R-:W-:Y:S01]  /*1ab50*/  BSSY B0, `(.L_x_1562) ;  /* 0x00001d8000007945 */ /* 0x000fe20003800000 */
[----:B------:R-:W1:Y:S01]  /*1ab60*/  S2R R50, SR_TID.X ;  /* 0x0000000000327919 */ /* 0x000e620000002100 */
[----:B0-----:R-:W-:-:S05]  /*1ab70*/  IMAD.U32 R0, RZ, RZ, UR4 ;  /* 0x00000004ff007e24 */ /* 0x001fca000f8e00ff */
[----:B------:R-:W-:Y:S01]  /*1ab80*/  LEA R22, R0, R22, 0x18 ;  /* 0x0000001600167211 */ /* 0x000fe200078ec0ff */
[----:B------:R0:W-:Y:S04]  /*1ab90*/  STL [R1+0x1c], R0 ;  /* 0x00001c0001007387 */ /* 0x0001e80000100800 */
[----:B------:R-:W2:Y:S01]  /*1aba0*/  LDS.128 R40, [R22+0x132d0] ;  /* 0x0132d00016287984 */ /* 0x000ea20000000c00 */
[----:B-1----:R-:W-:-:S05]  /*1abb0*/  VIADD R30, R50, 0xffffff80 ;  /* 0xffffff80321e7836 */ /* 0x002fca0000000000 */
[----:B------:R-:W-:-:S04]  /*1abc0*/  SHF.R.S32.HI R31, RZ, 0x1f, R30 ;  /* 0x0000001fff1f7819 */ /* 0x000fc8000001141e */
[----:B------:R-:W-:-:S04]  /*1abd0*/  LEA.HI R2, R31, R30, RZ, 0x3 ;  /* 0x0000001e1f027211 */ /* 0x000fc800078f18ff */
[----:B------:R-:W-:Y:S02]  /*1abe0*/  LOP3.LUT R21, R2, 0xfffffff8, RZ, 0xc0, !PT ;  /* 0xfffffff802157812 */ /* 0x000fe400078ec0ff */
[----:B------:R-:W-:-:S03]  /*1abf0*/  SHF.R.S32.HI R2, RZ, 0x3, R2 ;  /* 0x00000003ff027819 */ /* 0x000fc60000011402 */
[----:B------:R-:W-:-:S04]  /*1ac00*/  IMAD.IADD R21, R30, 0x1, -R21 ;  /* 0x000000011e157824 */ /* 0x000fc800078e0a15 */
[----:B------:R-:W-:-:S05]  /*1ac10*/  IMAD.SHL.U32 R3, R21, 0x8, RZ ;  /* 0x0000000815037824 */ /* 0x000fca00078e00ff */
[----:B0-----:R-:W-:Y:S01]  /*1ac20*/  SHF.R.S32.HI R0, RZ, 0x1f, R3 ;  /* 0x0000001fff007819 */ /* 0x001fe20000011403 */
[----:B--2---:R0:W-:Y:S04]  /*1ac30*/  STL.64 [R1], R40 ;  /* 0x0000002801007387 */ /* 0x0041e80000100a00 */
[----:B------:R0:W-:Y:S01]  /*1ac40*/  STL.64 [R1+0x8], R42 ;  /* 0x0000082a01007387 */ /* 0x0001e20000100a00 */
[----:B------:R-:W-:Y:S06]  /*1ac50*/  BAR.ARV 0x4, 0x200 ;  /* 0x0108000000007b1d */ /* 0x000fec0000002000 */
[----:B------:R-:W-:Y:S05]  /*1ac60*/  @P0 BRA `(.L_x_1563) ;  /* 0x0000001000e00947 */ /* 0x000fea0003800000 */
[----:B------:R-:W-:Y:S01]  /*1ac70*/  IMAD.SHL.U32 R4, R50, 0x4, RZ ;  /* 0x0000000432047824 */ /* 0x000fe200078e00ff */
[----:B------:R-:W-:Y:S01]  /*1ac80*/  ULDC.64 UR4, c[0x4][0x38] ;  /* 0x01000e0000047ab9 */ /* 0x000fe20000000a00 */
[----:B------:R-:W2:Y:S01]  /*1ac90*/  LDL R64, [R1+0x40] ;  /* 0x0000400001407983 */ /* 0x000ea20000100800 */
[----:B0-----:R-:W0:Y:S02]  /*1aca0*/  S2R R41, SR_SWINHI ;  /* 0x0000000000297919 */ /* 0x001e240000002f00 */
[----:B------:R-:W-:Y:S01]  /*1acb0*/  LOP3.LUT R4, R4, 0xc, RZ, 0xc0, !PT ;  /* 0x0000000c04047812 */ /* 0x000fe200078ec0ff */
[----:B------:R-:W-:Y:S01]  /*1acc0*/  ULDC.64 UR6, c[0x0][0xb90] ;  /* 0x0002e40000067ab9 */ /* 0x000fe20000000a00 */
[----:B------:R-:W3:Y:S02]  /*1acd0*/  LDL.LU R62, [R1+0x54] ;  /* 0x00005400013e7983 */ /* 0x000ee40000300800 */
[----:B------:R-:W-:Y:S02]  /*1ace0*/  IADD3 R4, P0, R4, UR4, RZ ;  /* 0x0000000404047c10 */ /* 0x000fe4000ff1e0ff */
[----:B------:R-:W-:Y:S01]  /*1acf0*/  F2FP.BF16.F32.PACK_AB R12, R11, R12 ;  /* 0x0000000c0b0c723e */ /* 0x000fe200000010ff */
[----:B------:R-:W4:Y:S02]  /*1ad00*/  LDL R60, [R1+0x50] ;  /* 0x00005000013c7983 */ /* 0x000f240000100800 */
[----:B------:R-:W-:Y:S01]  /*1ad10*/  IMAD.X R5, RZ, RZ, UR5, P0 ;  /* 0x00000005ff057e24 */ /* 0x000fe200080e06ff */
[----:B------:R-:W-:Y:S01]  /*1ad20*/  LEA.HI R11, R31, R30, RZ, 0x5 ;  /* 0x0000001e1f0b7211 */ /* 0x000fe200078f28ff */
[----:B------:R-:W-:Y:S01]  /*1ad30*/  ULDC.64 UR4, c[0x0][0xc00] ;  /* 0x0003000000047ab9 */ /* 0x000fe20000000a00 */
[----:B------:R-:W-:Y:S01]  /*1ad40*/  F2FP.BF16.F32.PACK_AB R27, R26, R27 ;  /* 0x0000001b1a1b723e */ /* 0x000fe200000010ff */
[----:B------:R-:W2:Y:S04]  /*1ad50*/  LDL R58, [R1+0x2c] ;  /* 0x00002c00013a7983 */ /* 0x000ea80000100800 */
[----:B------:R1:W3:Y:S01]  /*1ad60*/  LDG.E.CONSTANT R40, desc[UR44][R4.64] ;  /* 0x0000002c04287981 */ /* 0x0002e2000c1e9900 */
[----:B------:R-:W-:Y:S01]  /*1ad70*/  IMAD.SHL.U32 R26, R11, 0x20, RZ ;  /* 0x000000200b1a7824 */ /* 0x000fe200078e00ff */
[----:B------:R-:W-:-:S02]  /*1ad80*/  F2FP.BF16.F32.PACK_AB R59, R28, R59 ;  /* 0x0000003b1c3b723e */ /* 0x000fc400000010ff */
[----:B------:R-:W-:Y:S02]  /*1ad90*/  LOP3.LUT P0, R28, R50, 0x3, RZ, 0xc0, !PT ;  /* 0x00000003321c7812 */ /* 0x000fe4000780c0ff */
[----:B------:R-:W-:Y:S02]  /*1ada0*/  LOP3.LUT R26, R26, 0xfffffc00, RZ, 0xc0, !PT ;  /* 0xfffffc001a1a7812 */ /* 0x000fe400078ec0ff */
[----:B------:R-:W-:Y:S02]  /*1adb0*/  F2FP.BF16.F32.PACK_AB R29, R36, R29 ;  /* 0x0000001d241d723e */ /* 0x000fe400000010ff */
[----:B-1----:R-:W-:Y:S02]  /*1adc0*/  LEA.HI R4, R31, R30, RZ, 0x4 ;  /* 0x0000001e1f047211 */ /* 0x002fe400078f20ff */
[----:B------:R-:W-:Y:S02]  /*1add0*/  F2FP.BF16.F32.PACK_AB R24, R37, R24 ;  /* 0x000000182518723e */ /* 0x000fe400000010ff */
[----:B------:R-:W-:-:S02]  /*1ade0*/  SHF.R.S32.HI R5, RZ, 0x4, R4 ;  /* 0x00000004ff057819 */ /* 0x000fc40000011404 */
[C---:B------:R-:W-:Y:S02]  /*1adf0*/  LOP3.LUT R11, R4.reuse, 0x3fffff0, RZ, 0xc0, !PT ;  /* 0x03fffff0040b7812 */ /* 0x040fe400078ec0ff */
[----:B------:R-:W-:Y:S02]  /*1ae00*/  LEA.HI R4, R4, R5, RZ, 0x1 ;  /* 0x0000000504047211 */ /* 0x000fe400078f08ff */
[----:B------:R-:W-:Y:S01]  /*1ae10*/  ISETP.EQ.OR P0, PT, R28, 0x3, !P0 ;  /* 0x000000031c00780c */ /* 0x000fe20004702670 */
[----:B------:R-:W-:Y:S01]  /*1ae20*/  IMAD.IADD R11, R30, 0x1, -R11 ;  /* 0x000000011e0b7824 */ /* 0x000fe200078e0a0b */
[----:B------:R-:W-:Y:S02]  /*1ae30*/  LOP3.LUT R4, R4, 0x1ffffffe, RZ, 0xc0, !PT ;  /* 0x1ffffffe04047812 */ /* 0x000fe400078ec0ff */
[----:B------:R-:W-:Y:S01]  /*1ae40*/  SEL R35, R29, R24, P0 ;  /* 0x000000181d237207 */ /* 0x000fe20000000000 */
[----:B------:R-:W-:Y:S01]  /*1ae50*/  IMAD R11, R11, 0x40, R26 ;  /* 0x000000400b0b7824 */ /* 0x000fe200078e021a */
[----:B------:R-:W-:Y:S01]  /*1ae60*/  SEL R37, R24, R29, P0 ;  /* 0x0000001d18257207 */ /* 0x000fe20000000000 */
[----:B------:R-:W-:Y:S01]  /*1ae70*/  IMAD.IADD R4, R5, 0x1, -R4 ;  /* 0x0000000105047824 */ /* 0x000fe200078e0a04 */
[----:B------:R-:W-:-:S02]  /*1ae80*/  F2FP.BF16.F32.PACK_AB R9, R52, R9 ;  /* 0x000000093409723e */ /* 0x000fc400000010ff */
[----:B------:R-:W-:Y:S01]  /*1ae90*/  F2FP.BF16.F32.PACK_AB R8, R53, R8 ;  /* 0x000000083508723e */ /* 0x000fe200000010ff */
[----:B------:R-:W-:Y:S01]  /*1aea0*/  IMAD R11, R4, 0x8, R11 ;  /* 0x00000008040b7824 */ /* 0x000fe200078e020b */
[----:B------:R-:W-:Y:S02]  /*1aeb0*/  MOV R28, R22 ;  /* 0x00000016001c7202 */ /* 0x000fe40000000f00 */
[----:B0-----:R-:W-:Y:S02]  /*1aec0*/  MOV R29, R41 ;  /* 0x00000029001d7202 */ /* 0x001fe40000000f00 */
[----:B------:R-:W-:Y:S02]  /*1aed0*/  SEL R41, R9, R8, P0 ;  /* 0x0000000809297207 */ /* 0x000fe40000000000 */
[----:B------:R-:W-:Y:S01]  /*1aee0*/  SEL R43, R8, R9, P0 ;  /* 0x00000009082b7207 */ /* 0x000fe20000000000 */
[----:B------:R-:W-:Y:S01]  /*1aef0*/  IMAD.WIDE R8, R11, 0x2, R28 ;  /* 0x000000020b087825 */ /* 0x000fe200078e021c */
[----:B------:R-:W-:-:S02]  /*1af00*/  F2FP.BF16.F32.PACK_AB R25, R38, R25 ;  /* 0x000000192619723e */ /* 0x000fc400000010ff */
[----:B------:R-:W-:Y:S02]  /*1af10*/  F2FP.BF16.F32.PACK_AB R14, R39, R14 ;  /* 0x0000000e270e723e */ /* 0x000fe400000010ff */
[----:B------:R-:W-:Y:S02]  /*1af20*/  F2FP.BF16.F32.PACK_AB R10, R47, R10 ;  /* 0x0000000a2f0a723e */ /* 0x000fe400000010ff */
[----:B------:R-:W-:Y:S02]  /*1af30*/  SEL R47, R25, R14, P0 ;  /* 0x0000000e192f7207 */ /* 0x000fe40000000000 */
[----:B------:R-:W-:Y:S02]  /*1af40*/  SEL R49, R14, R25, P0 ;  /* 0x000000190e317207 */ /* 0x000fe40000000000 */
[----:B------:R-:W-:Y:S02]  /*1af50*/  IADD3 R25, P3, R8, 0x20, RZ ;  /* 0x0000002008197810 */ /* 0x000fe40007f7e0ff */
[----:B------:R-:W-:-:S02]  /*1af60*/  F2FP.BF16.F32.PACK_AB R13, R46, R13 ;  /* 0x0000000d2e0d723e */ /* 0x000fc400000010ff */
[----:B------:R-:W-:Y:S01]  /*1af70*/  LOP3.LUT R4, R25, 0x380, RZ, 0xc0, !PT ;  /* 0x0000038019047812 */ /* 0x000fe200078ec0ff */
[----:B------:R-:W-:Y:S01]  /*1af80*/  IMAD.X R11, RZ, RZ, R9, P3 ;  /* 0x000000ffff0b7224 */ /* 0x000fe200018e0609 */
[----:B------:R-:W-:Y:S02]  /*1af90*/  F2FP.BF16.F32.PACK_AB R15, R44, R15 ;  /* 0x0000000f2c0f723e */ /* 0x000fe400000010ff */
[----:B------:R-:W-:Y:S02]  /*1afa0*/  LOP3.LUT R5, R8, 0x380, RZ, 0xc0, !PT ;  /* 0x0000038008057812 */ /* 0x000fe400078ec0ff */
[----:B------:R-:W-:Y:S02]  /*1afb0*/  F2FP.BF16.F32.PACK_AB R56, R56, R61 ;  /* 0x0000003d3838723e */ /* 0x000fe400000010ff */
[----:B------:R-:W-:Y:S02]  /*1afc0*/  SHF.R.U64 R4, R4, 0x3, RZ ;  /* 0x0000000304047819 */ /* 0x000fe400000012ff */
[----:B------:R-:W-:-:S02]  /*1afd0*/  IADD3 R63, P1, R8, 0x60, RZ ;  /* 0x00000060083f7810 */ /* 0x000fc40007f3e0ff */
[----:B------:R-:W-:Y:S02]  /*1afe0*/  IADD3 R61, P2, R8, 0x40, RZ ;  /* 0x00000040083d7810 */ /* 0x000fe40007f5e0ff */
[----:B------:R-:W-:Y:S02]  /*1aff0*/  SEL R51, R13, R10, P0 ;  /* 0x0000000a0d337207 */ /* 0x000fe40000000000 */
[----:B------:R-:W-:Y:S02]  /*1b000*/  F2FP.BF16.F32.PACK_AB R32, R32, R33 ;  /* 0x000000212020723e */ /* 0x000fe400000010ff */
[----:B------:R-:W-:Y:S02]  /*1b010*/  SEL R39, R15, R12, P0 ;  /* 0x0000000c0f277207 */ /* 0x000fe40000000000 */
[----:B------:R-:W-:Y:S02]  /*1b020*/  SEL R13, R10, R13, P0 ;  /* 0x0000000d0a0d7207 */ /* 0x000fe40000000000 */
[----:B------:R-:W-:-:S02]  /*1b030*/  SHF.R.U64 R5, R5, 0x3, RZ ;  /* 0x0000000305057819 */ /* 0x000fc400000012ff */
[----:B------:R-:W-:Y:S02]  /*1b040*/  SEL R33, R56, R59, P0 ;  /* 0x0000003b38217207 */ /* 0x000fe40000000000 */
[----:B------:R-:W-:Y:S02]  /*1b050*/  SEL R15, R12, R15, P0 ;  /* 0x0000000f0c0f7207 */ /* 0x000fe40000000000 */
[----:B------:R-:W-:Y:S02]  /*1b060*/  LOP3.LUT R10, R4, R25, RZ, 0x3c, !PT ;  /* 0x00000019040a7212 */ /* 0x000fe400078e3cff */
[----:B------:R-:W-:Y:S02]  /*1b070*/  SEL R59, R59, R56, P0 ;  /* 0x000000383b3b7207 */ /* 0x000fe40000000000 */
[----:B------:R-:W-:Y:S02]  /*1b080*/  LOP3.LUT R4, R61, 0x380, RZ, 0xc0, !PT ;  /* 0x000003803d047812 */ /* 0x000fe400078ec0ff */
[----:B------:R-:W-:-:S02]  /*1b090*/  LOP3.LUT R14, R63, 0x380, RZ, 0xc0, !PT ;  /* 0x000003803f0e7812 */ /* 0x000fc400078ec0ff */
[----:B------:R-:W-:Y:S02]  /*1b0a0*/  F2FP.BF16.F32.PACK_AB R7, R54, R7 ;  /* 0x000000073607723e */ /* 0x000fe400000010ff */
[----:B------:R-:W-:Y:S02]  /*1b0b0*/  F2FP.BF16.F32.PACK_AB R6, R55, R6 ;  /* 0x000000063706723e */ /* 0x000fe400000010ff */
[----:B-----5:R-:W-:Y:S02]  /*1b0c0*/  SEL R45, R32, R27, P0 ;  /* 0x0000001b202d7207 */ /* 0x020fe40000000000 */
[----:B------:R-:W-:Y:S01]  /*1b0d0*/  LOP3.LUT R8, R5, R8, RZ, 0x3c, !PT ;  /* 0x0000000805087212 */ /* 0x000fe200078e3cff */
[----:B------:R-:W-:Y:S01]  /*1b0e0*/  IMAD.X R5, RZ, RZ, R9, P1 ;  /* 0x000000ffff057224 */ /* 0x000fe200008e0609 */
[----:B------:R-:W-:Y:S02]  /*1b0f0*/  SEL R27, R27, R32, P0 ;  /* 0x000000201b1b7207 */ /* 0x000fe40000000000 */
[----:B------:R-:W-:-:S02]  /*1b100*/  SHF.R.U64 R4, R4, 0x3, RZ ;  /* 0x0000000304047819 */ /* 0x000fc400000012ff */
[----:B------:R-:W-:Y:S02]  /*1b110*/  SHF.R.U64 R14, R14, 0x3, RZ ;  /* 0x000000030e0e7819 */ /* 0x000fe400000012ff */
[----:B------:R-:W-:Y:S02]  /*1b120*/  SEL R53, R7, R6, P0 ;  /* 0x0000000607357207 */ /* 0x000fe40000000000 */
[----:B------:R-:W-:Y:S01]  /*1b130*/  SEL R55, R6, R7, P0 ;  /* 0x0000000706377207 */ /* 0x000fe20000000000 */
[----:B------:R-:W-:Y:S01]  /*1b140*/  IMAD.X R7, RZ, RZ, R9, P2 ;  /* 0x000000ffff077224 */ /* 0x000fe200010e0609 */
[----:B------:R-:W-:Y:S02]  /*1b150*/  MOV R48, R8 ;  /* 0x0000000800307202 */ /* 0x000fe40000000f00 */
[----:B------:R-:W-:Y:S02]  /*1b160*/  LOP3.LUT R6, R4, R61, RZ, 0x3c, !PT ;  /* 0x0000003d04067212 */ /* 0x000fe400078e3cff */
[----:B------:R-:W-:-:S02]  /*1b170*/  MOV R46, R10 ;  /* 0x0000000a002e7202 */ /* 0x000fc40000000f00 */
[----:B------:R-:W-:Y:S02]  /*1b180*/  LOP3.LUT R4, R14, R63, RZ, 0x3c, !PT ;  /* 0x0000003f0e047212 */ /* 0x000fe400078e3cff */
[----:B------:R-:W-:Y:S02]  /*1b190*/  MOV R44, R6 ;  /* 0x00000006002c7202 */ /* 0x000fe40000000f00 */
[----:B------:R-:W-:-:S04]  /*1b1a0*/  ISETP.NE.U32.AND P1, PT, RZ, UR4, PT ;  /* 0x00000004ff007c0c */ /* 0x000fc8000bf25070 */
[----:B------:R-:W-:Y:S01]  /*1b1b0*/  ISETP.NE.AND.EX P1, PT, RZ, UR5, PT, P1 ;  /* 0x00000005ff007c0c */ /* 0x000fe2000bf25310 */
[----:B------:R-:W-:Y:S01]  /*1b1c0*/  ULDC.64 UR4, c[0x0][0xc08] ;  /* 0x0003020000047ab9 */ /* 0x000fe20000000a00 */
[----:B---3--:R-:W-:Y:S01]  /*1b1d0*/  LOP3.LUT R12, R40, 0x2, RZ, 0x3c, !PT ;  /* 0x00000002280c7812 */ /* 0x008fe200078e3cff */
[----:B------:R-:W-:Y:S04]  /*1b1e0*/  SHFL.IDX PT, R33, R33, R40, 0x1c1f ;  /* 0x001c1f2821217589 */ /* 0x000fe800000e0000 */
[----:B------:R-:W0:Y:S04]  /*1b1f0*/  SHFL.IDX PT, R26, R59, R12, 0x1c1f ;  /* 0x001c1f0c3b1a7589 */ /* 0x000e2800000e0000 */
[----:B------:R-:W-:Y:S04]  /*1b200*/  SHFL.IDX PT, R45, R45, R40, 0x1c1f ;  /* 0x001c1f282d2d7589 */ /* 0x000fe800000e0000 */
[----:B------:R-:W1:Y:S04]  /*1b210*/  SHFL.IDX PT, R32, R27, R12, 0x1c1f ;  /* 0x001c1f0c1b207589 */ /* 0x000e6800000e0000 */
[----:B------:R3:W-:Y:S04]  /*1b220*/  SHFL.IDX PT, R8, R35, R40, 0x1c1f ;  /* 0x001c1f2823087589 */ /* 0x0007e800000e0000 */
[----:B------:R-:W4:Y:S04]  /*1b230*/  SHFL.IDX PT, R37, R37, R12, 0x1c1f ;  /* 0x001c1f0c25257589 */ /* 0x000f2800000e0000 */
[----:B------:R-:W-:Y:S01]  /*1b240*/  SHFL.IDX PT, R39, R39, R40, 0x1c1f ;  /* 0x001c1f2827277589 */ /* 0x000fe200000e0000 */
[----:B---3--:R-:W3:Y:S03]  /*1b250*/  LDC.64 R34, c[0x0][0xc00] ;  /* 0x00030000ff227b82 */ /* 0x008ee60000000a00 */
[----:B------:R-:W2:Y:S01]  /*1b260*/  SHFL.IDX PT, R10, R15, R12, 0x1c1f ;  /* 0x001c1f0c0f0a7589 */ /* 0x000ea200000e0000 */
[----:B0-----:R-:W-:-:S02]  /*1b270*/  SEL R24, R33, R26, P0 ;  /* 0x0000001a21187207 */ /* 0x001fc40000000000 */
[----:B------:R-:W-:Y:S01]  /*1b280*/  SEL R26, R26, R33, P0 ;  /* 0x000000211a1a7207 */ /* 0x000fe20000000000 */
[----:B------:R-:W-:Y:S01]  /*1b290*/  SHFL.IDX PT, R47, R47, R40, 0x1c1f ;  /* 0x001c1f282f2f7589 */ /* 0x000fe200000e0000 */
[----:B------:R-:W-:-:S03]  /*1b2a0*/  MOV R33, R4 ;  /* 0x0000000400217202 */ /* 0x000fc60000000f00 */
[----:B------:R-:W0:Y:S01]  /*1b2b0*/  SHFL.IDX PT, R36, R49, R12, 0x1c1f ;  /* 0x001c1f0c31247589 */ /* 0x000e2200000e0000 */
[----:B-1----:R-:W-:Y:S02]  /*1b2c0*/  SEL R25, R45, R32, P0 ;  /* 0x000000202d197207 */ /* 0x002fe40000000000 */
[----:B------:R-:W-:Y:S01]  /*1b2d0*/  SEL R27, R32, R45, P0 ;  /* 0x0000002d201b7207 */ /* 0x000fe20000000000 */
[----:B------:R-:W-:Y:S01]  /*1b2e0*/  SHFL.IDX PT, R41, R41, R40, 0x1c1f ;  /* 0x001c1f2829297589 */ /* 0x000fe200000e0000 */
[----:B------:R-:W-:-:S03]  /*1b2f0*/  IMAD.MOV.U32 R32, RZ, RZ, RZ ;  /* 0x000000ffff207224 */ /* 0x000fc600078e00ff */
[----:B------:R-:W1:Y:S01]  /*1b300*/  SHFL.IDX PT, R14, R43, R12, 0x1c1f ;  /* 0x001c1f0c2b0e7589 */ /* 0x000e6200000e0000 */
[----:B----4-:R-:W-:Y:S02]  /*1b310*/  SEL R4, R8, R37, P0 ;  /* 0x0000002508047207 */ /* 0x010fe40000000000 */
[----:B------:R-:W-:Y:S01]  /*1b320*/  SEL R6, R37, R8, P0 ;  /* 0x0000000825067207 */ /* 0x000fe20000000000 */
[----:B------:R-:W-:Y:S04]  /*1b330*/  SHFL.IDX PT, R51, R51, R40, 0x1c1f ;  /* 0x001c1f2833337589 */ /* 0x000fe800000e0000 */
[----:B------:R-:W4:Y:S01]  /*1b340*/  SHFL.IDX PT, R38, R13, R12, 0x1c1f ;  /* 0x001c1f0c0d267589 */ /* 0x000f2200000e0000 */
[----:B--2---:R-:W-:Y:S02]  /*1b350*/  SEL R8, R39, R10, P0 ;  /* 0x0000000a27087207 */ /* 0x004fe40000000000 */
[----:B------:R-:W-:Y:S01]  /*1b360*/  SEL R10, R10, R39, P0 ;  /* 0x000000270a0a7207 */ /* 0x000fe20000000000 */
[----:B------:R-:W-:Y:S04]  /*1b370*/  SHFL.IDX PT, R53, R53, R40, 0x1c1f ;  /* 0x001c1f2835357589 */ /* 0x000fe800000e0000 */
[----:B------:R1:W2:Y:S01]  /*1b380*/  SHFL.IDX PT, R42, R55, R12, 0x1c1f ;  /* 0x001c1f0c372a7589 */ /* 0x0002a200000e0000 */
[----:B0-----:R-:W-:-:S02]  /*1b390*/  SEL R5, R47, R36, P0 ;  /* 0x000000242f057207 */ /* 0x001fc40000000000 */
[----:B------:R-:W-:Y:S01]  /*1b3a0*/  SEL R7, R36, R47, P0 ;  /* 0x0000002f24077207 */ /* 0x000fe20000000000 */
[----:B------:R-:W-:Y:S01]  /*1b3b0*/  BAR.SYNC.DEFER_BLOCKING 0x1, 0x180 ;  /* 0x0046000000007b1d */ /* 0x000fe20000010000 */
[----:B-1----:R-:W-:Y:S02]  /*1b3c0*/  SEL R12, R41, R14, P0 ;  /* 0x0000000e290c7207 */ /* 0x002fe40000000000 */
[----:B------:R-:W-:Y:S02]  /*1b3d0*/  SEL R14, R14, R41, P0 ;  /* 0x000000290e0e7207 */ /* 0x000fe40000000000 */
[----:B----4-:R-:W-:Y:S02]  /*1b3e0*/  SEL R9, R51, R38, P0 ;  /* 0x0000002633097207 */ /* 0x010fe40000000000 */
[----:B------:R-:W-:Y:S02]  /*1b3f0*/  SEL R11, R38, R51, P0 ;  /* 0x00000033260b7207 */ /* 0x000fe40000000000 */
[----:B--2---:R-:W-:-:S02]  /*1b400*/  SEL R13, R53, R42, P0 ;  /* 0x0000002a350d7207 */ /* 0x004fc40000000000 */
[----:B------:R-:W-:Y:S01]  /*1b410*/  SEL R15, R42, R53, P0 ;  /* 0x000000352a0f7207 */ /* 0x000fe20000000000 */
[----:B------:R3:W-:Y:S04]  /*1b420*/  STSM.16.M88.4 [R48], R24 ;  /* 0x0000001830007844 */ /* 0x0007e80000000200 */
[----:B------:R-:W-:Y:S04]  /*1b430*/  STSM.16.M88.4 [R46], R4 ;  /* 0x000000042e007844 */ /* 0x000fe80000000200 */
[----:B------:R-:W-:Y:S04]  /*1b440*/  STSM.16.M88.4 [R44], R8 ;  /* 0x000000082c007844 */ /* 0x000fe80000000200 */
[----:B------:R0:W-:Y:S01]  /*1b450*/  STSM.16.M88.4 [R33], R12 ;  /* 0x0000000c21007844 */ /* 0x0001e20000000200 */
[----:B---3--:R-:W-:Y:S01]  /*1b460*/  IMAD.WIDE R24, R62, 0x4, R34 ;  /* 0x000000043e187825 */ /* 0x008fe200078e0222 */
[----:B------:R-:W-:Y:S08]  /*1b470*/  BAR.SYNC.DEFER_BLOCKING 0x1, 0x180 ;  /* 0x0046000000007b1d */ /* 0x000ff00000010000 */
[----:B------:R-:W1:Y:S01]  /*1b480*/  LDC R34, c[0x0][0xbe8] ;  /* 0x0002fa00ff227b82 */ /* 0x000e620000000800 */
[----:B------:R-:W2:Y:S01]  /*1b490*/  @P1 LDG.E R32, desc[UR44][R24.64] ;  /* 0x0000002c18201981 */ /* 0x000ea2000c1e1900 */
[----:B------:R-:W-:Y:S01]  /*1b4a0*/  ISETP.NE.U32.AND P0, PT, RZ, UR4, PT ;  /* 0x00000004ff007c0c */ /* 0x000fe2000bf05070 */
[----:B0-----:R-:W-:Y:S01]  /*1b4b0*/  IMAD.IADD R13, R64, 0x1, R58 ;  /* 0x00000001400d7824 */ /* 0x001fe200078e023a */
[----:B------:R-:W-:-:S02]  /*1b4c0*/  LEA.HI R31, R31, R30, RZ, 0x7 ;  /* 0x0000001e1f1f7211 */ /* 0x000fc400078f38ff */
[----:B------:R-:W-:Y:S01]  /*1b4d0*/  ISETP.NE.AND.EX P0, PT, RZ, UR5, PT, P0 ;  /* 0x00000005ff007c0c */ /* 0x000fe2000bf05300 */
[----:B------:R-:W-:Y:S01]  /*1b4e0*/  ULDC.64 UR4, c[0x0][0xb98] ;  /* 0x0002e60000047ab9 */ /* 0x000fe20000000a00 */
[----:B-1----:R-:W-:Y:S02]  /*1b4f0*/  ISETP.NE.AND P2, PT, R34, 0x1, PT ;  /* 0x000000012200780c */ /* 0x002fe40003f45270 */
[----:B------:R-:W-:Y:S02]  /*1b500*/  SHF.R.S32.HI R38, RZ, 0x1f, R60 ;  /* 0x0000001fff267819 */ /* 0x000fe4000001143c */
[----:B------:R-:W-:Y:S02]  /*1b510*/  LOP3.LUT R9, R31, 0xffffff80, RZ, 0xc0, !PT ;  /* 0xffffff801f097812 */ /* 0x000fe400078ec0ff */
[----:B------:R-:W-:Y:S01]  /*1b520*/  SHF.R.S32.HI R36, RZ, 0x1f, R62 ;  /* 0x0000001fff247819 */ /* 0x000fe2000001143e */
[----:B------:R-:W-:Y:S01]  /*1b530*/  IMAD R4, R38, UR6, RZ ;  /* 0x0000000626047c24 */ /* 0x000fe2000f8e02ff */
[----:B------:R-:W-:Y:S01]  /*1b540*/  SEL R35, R62, RZ, !P1 ;  /* 0x000000ff3e237207 */ /* 0x000fe20004800000 */
[----:B------:R-:W-:Y:S01]  /*1b550*/  IMAD.IADD R30, R30, 0x1, -R9 ;  /* 0x000000011e1e7824 */ /* 0x000fe200078e0a09 */
[----:B------:R-:W-:Y:S01]  /*1b560*/  SEL R36, R36, RZ, !P1 ;  /* 0x000000ff24247207 */ /* 0x000fe20004800000 */
[----:B------:R-:W0:Y:S01]  /*1b570*/  @P0 LDC.64 R8, c[0x0][0xc08] ;  /* 0x00030200ff080b82 */ /* 0x000e220000000a00 */
[----:B------:R-:W-:Y:S01]  /*1b580*/  IMAD R7, R60, UR7, R4 ;  /* 0x000000073c077c24 */ /* 0x000fe2000f8e0204 */
[----:B------:R-:W-:-:S02]  /*1b590*/  SHF.R.S32.HI R31, RZ, 0x7, R31 ;  /* 0x00000007ff1f7819 */ /* 0x000fc4000001141f */
[----:B------:R-:W-:-:S04]  /*1b5a0*/  SHF.R.S32.HI R15, RZ, 0x1f, R30 ;  /* 0x0000001fff0f7819 */ /* 0x000fc8000001141e */
[----:B------:R-:W1:Y:S01]  /*1b5b0*/  @P2 LDC R26, c[0x0][0xbec] ;  /* 0x0002fb00ff1a2b82 */ /* 0x000e620000000800 */
[CC--:B------:R-:W-:Y:S02]  /*1b5c0*/  LEA.HI R10, R15.reuse, R30.reuse, RZ, 0x2 ;  /* 0x0000001e0f0a7211 */ /* 0x0c0fe400078f10ff */
[----:B------:R-:W-:Y:S02]  /*1b5d0*/  LEA.HI R15, R15, R30, RZ, 0x5 ;  /* 0x0000001e0f0f7211 */ /* 0x000fe400078f28ff */
[----:B------:R-:W-:Y:S02]  /*1b5e0*/  SHF.R.S32.HI R14, RZ, 0x2, R10 ;  /* 0x00000002ff0e7819 */ /* 0x000fe4000001140a */
[----:B------:R-:W-:Y:S01]  /*1b5f0*/  SHF.R.S32.HI R15, RZ, 0x5, R15 ;  /* 0x00000005ff0f7819 */ /* 0x000fe2000001140f */
[----:B------:R-:W3:Y:S01]  /*1b600*/  @P2 LDC R27, c[0x0][0xbf0] ;  /* 0x0002fc00ff1b2b82 */ /* 0x000ee20000000800 */
[----:B-1----:R-:W-:Y:S01]  /*1b610*/  @P2 IMAD.HI.U32 R6, R13, R26, RZ ;  /* 0x0000001a0d062227 */ /* 0x002fe200078e00ff */
[----:B--2---:R-:W-:-:S03]  /*1b620*/  SHF.R.S32.HI R33, RZ, 0x1f, R32 ;  /* 0x0000001fff217819 */ /* 0x004fc60000011420 */
[----:B------:R-:W-:Y:S01]  /*1b630*/  IMAD.WIDE.U32 R4, R60, UR6, R32 ;  /* 0x000000063c047c25 */ /* 0x000fe2000f8e0020 */
[----:B------:R-:W-:-:S03]  /*1b640*/  ULDC UR6, c[0x0][0xa88] ;  /* 0x0002a20000067ab9 */ /* 0x000fc60000000800 */
[----:B------:R-:W-:Y:S02]  /*1b650*/  IMAD.IADD R5, R5, 0x1, R7 ;  /* 0x0000000105057824 */ /* 0x000fe400078e0207 */
[----:B------:R-:W-:Y:S01]  /*1b660*/  IMAD.MOV.U32 R7, RZ, RZ, R13 ;  /* 0x000000ffff077224 */ /* 0x000fe200078e000d */
[----:B---3--:R-:W-:Y:S01]  /*1b670*/  @P2 SHF.R.U32.HI R7, RZ, R27, R6 ;  /* 0x0000001bff072219 */ /* 0x008fe20000011606 */
[----:B------:R-:W-:Y:S01]  /*1b680*/  IMAD R6, R36, UR4, RZ ;  /* 0x0000000424067c24 */ /* 0x000fe2000f8e02ff */
[----:B------:R-:W-:Y:S01]  /*1b690*/  SHF.R.S32.HI R27, RZ, 0x1f, R10 ;  /* 0x0000001fff1b7819 */ /* 0x000fe2000001140a */
[----:B------:R-:W-:-:S03]  /*1b6a0*/  IMAD.WIDE.U32 R4, R35, UR4, R4 ;  /* 0x0000000423047c25 */ /* 0x000fc6000f8e0004 */
[----:B------:R-:W-:Y:S01]  /*1b6b0*/  LEA.HI R27, R27, R14, RZ, 0x3 ;  /* 0x0000000e1b1b7211 */ /* 0x000fe200078f18ff */
[----:B------:R-:W-:Y:S02]  /*1b6c0*/  IMAD.MOV R11, RZ, RZ, -R7 ;  /* 0x000000ffff0b7224 */ /* 0x000fe400078e0a07 */
[----:B------:R-:W-:Y:S01]  /*1b6d0*/  IMAD R12, R35, UR5, R6 ;  /* 0x00000005230c7c24 */ /* 0x000fe2000f8e0206 */
[----:B------:R-:W-:Y:S01]  /*1b6e0*/  IADD3 R6, P3, R7, R4, RZ ;  /* 0x0000000407067210 */ /* 0x000fe20007f7e0ff */
[----:B------:R-:W-:Y:S01]  /*1b6f0*/  IMAD R11, R34, R11, R13 ;  /* 0x0000000b220b7224 */ /* 0x000fe200078e020d */
[----:B------:R-:W-:Y:S01]  /*1b700*/  SHF.R.S32.HI R13, RZ, 0x1f, R7 ;  /* 0x0000001fff0d7819 */ /* 0x000fe20000011407 */
[----:B------:R-:W-:Y:S01]  /*1b710*/  ULDC.64 UR4, c[0x0][0xb88] ;  /* 0x0002e20000047ab9 */ /* 0x000fe20000000a00 */
[----:B------:R-:W-:Y:S02]  /*1b720*/  LOP3.LUT R27, R27, 0xfffffff8, RZ, 0xc0, !PT ;  /* 0xfffffff81b1b7812 */ /* 0x000fe400078ec0ff */
[----:B------:R-:W-:Y:S01]  /*1b730*/  IADD3.X R7, R13, R5, R12, P3, !PT ;  /* 0x000000050d077210 */ /* 0x000fe20001ffe40c */
[----:B0-----:R-:W-:Y:S01]  /*1b740*/  @P0 IMAD.WIDE R4, R62, 0x4, R8 ;  /* 0x000000043e040825 */ /* 0x001fe200078e0208 */
[----:B------:R-:W-:-:S03]  /*1b750*/  SHF.R.S32.HI R10, RZ, 0x1f, R11 ;  /* 0x0000001fff0a7819 */ /* 0x000fc6000001140b */
[----:B------:R-:W-:Y:S02]  /*1b760*/  IMAD.U32 R9, RZ, RZ, UR6 ;  /* 0x00000006ff097e24 */ /* 0x000fe4000f8e00ff */
[----:B------:R-:W-:Y:S02]  /*1b770*/  IMAD R10, R10, UR4, RZ ;  /* 0x000000040a0a7c24 */ /* 0x000fe4000f8e02ff */
[C---:B------:R-:W-:Y:S02]  /*1b780*/  IMAD.WIDE.U32 R6, R11.reuse, UR4, R6 ;  /* 0x000000040b067c25 */ /* 0x040fe4000f8e0006 */
[----:B------:R0:W5:Y:S02]  /*1b790*/  @P0 LDG.E R9, desc[UR44][R4.64] ;  /* 0x0000002c04090981 */ /* 0x000164000c1e1900 */
[----:B------:R-:W-:Y:S01]  /*1b7a0*/  IMAD R13, R11, UR5, R10 ;  /* 0x000000050b0d7c24 */ /* 0x000fe2000f8e020a */
[----:B------:R-:W-:Y:S01]  /*1b7b0*/  ULDC.64 UR4, c[0x0][0xb50] ;  /* 0x0002d40000047ab9 */ /* 0x000fe20000000a00 */
[----:B------:R-:W-:Y:S01]  /*1b7c0*/  IMAD.HI R8, R31, 0x55555556, RZ ;  /* 0x555555561f087827 */ /* 0x000fe200078e02ff */
[----:B------:R-:W-:-:S03]  /*1b7d0*/  LEA R10, P3, R6, UR4, 0x2 ;  /* 0x00000004060a7c11 */ /* 0x000fc6000f8610ff */
[----:B------:R-:W-:Y:S01]  /*1b7e0*/  IMAD.IADD R7, R7, 0x1, R13 ;  /* 0x0000000107077824 */ /* 0x000fe200078e020d */
[----:B------:R-:W-:Y:S01]  /*1b7f0*/  LEA.HI R8, R8, R8, RZ, 0x1 ;  /* 0x0000000808087211 */ /* 0x000fe200078f08ff */
[----:B------:R-:W-:-:S03]  /*1b800*/  IMAD.IADD R14, R14, 0x1, -R27 ;  /* 0x000000010e0e7824 */ /* 0x000fc600078e0a1b */
[----:B------:R-:W-:Y:S01]  /*1b810*/  LEA.HI.X R7, R6, UR5, R7, 0x2, P3 ;  /* 0x0000000506077c11 */ /* 0x000fe200098f1407 */
[----:B------:R-:W-:Y:S02]  /*1b820*/  IMAD R8, R8, -0x3, R31 ;  /* 0xfffffffd08087824 */ /* 0x000fe400078e021f */
[----:B------:R-:W-:Y:S01]  /*1b830*/  IMAD R15, R15, 0x10, R14 ;  /* 0x000000100f0f7824 */ /* 0x000fe200078e020e */
[----:B0-----:R-:W-:Y:S06]  /*1b840*/  @P0 BRA `(.L_x_1564) ;  /* 0x0000000000100947 */ /* 0x001fec0003800000 */
[----:B------:R-:W-:Y:S05]  /*1b850*/  @!P1 BRA `(.L_x_1564) ;  /* 0x00000000000c9947 */ /* 0x000fea0003800000 */
[----:B------:R-:W2:Y:S04]  /*1b860*/  LDG.E R4, desc[UR44][R24.64] ;  /* 0x0000002c18047981 */ /* 0x000ea8000c1e1900 */
[----:B-----5:R-:W2:Y:S02]  /*1b870*/  LDG.E R9, desc[UR44][R24.64+0x4] ;  /* 0x0000042c18097981 */ /* 0x020ea4000c1e1900 */
[----:B--2---:R-:W-:-:S07]  /*1b880*/  IMAD.IADD R9, R9, 0x1, -R4 ;  /* 0x0000000109097824 */ /* 0x004fce00078e0a04 */
.L_x_1564:
[----:B------:R-:W-:Y:S01]  /*1b890*/  IMAD R5, R2, 0x40, R3 ;  /* 0x0000004002057824 */ /* 0x000fe200078e0203 */
[----:B------:R-:W-:Y:S01]  /*1b8a0*/  SHFL.IDX PT, R24, R10, RZ, 0x1c1f ;  /* 0x001c1fff0a187589 */ /* 0x000fe200000e0000 */
[----:B------:R-:W-:Y:S01]  /*1b8b0*/  IMAD R6, R8, 0x40, R15 ;  /* 0x0000004008067824 */ /* 0x000fe200078e020f */
[----:B------:R-:W-:Y:S01]  /*1b8c0*/  LOP3.LUT P0, RZ, R30, 0x3, RZ, 0xc0, !PT ;  /* 0x000000031eff7812 */ /* 0x000fe2000780c0ff */
[----:B------:R-:W-:Y:S01]  /*1b8d0*/  IMAD.WIDE R28, R5, 0x2, R28 ;  /* 0x00000002051c7825 */ /* 0x000fe200078e021c */
[----:B------:R-:W0:Y:S01]  /*1b8e0*/  SHFL.IDX PT, R25, R7, RZ, 0x1c1f ;  /* 0x001c1fff07197589 */ /* 0x000e2200000e0000 */
[----:B------:R-:W1:Y:S01]  /*1b8f0*/  @P2 LDC R39, c[0x0][0xbec] ;  /* 0x0002fb00ff272b82 */ /* 0x000e620000000800 */
[----:B------:R-:W-:Y:S01]  /*1b900*/  ULDC.64 UR4, c[0x0][0xaa0] ;  /* 0x0002a80000047ab9 */ /* 0x000fe20000000a00 */
[----:B------:R-:W-:Y:S01]  /*1b910*/  IMAD.IADD R6, R6, 0x1, R58 ;  /* 0x0000000106067824 */ /* 0x000fe200078e023a */
[----:B------:R-:W-:Y:S01]  /*1b920*/  SHFL.IDX PT, R26, R10, 0x1, 0x1c1f ;  /* 0x003c1f000a1a7f89 */ /* 0x000fe200000e0000 */
[----:B-----5:R-:W-:Y:S01]  /*1b930*/  IMAD R37, R9, R34, RZ ;  /* 0x0000002209257224 */ /* 0x020fe200078e02ff */
[----:B------:R-:W-:Y:S01]  /*1b940*/  IADD3 R9, P3, R28, 0x1800, RZ ;  /* 0x000018001c097810 */ /* 0x000fe20007f7e0ff */
[----:B------:R-:W-:Y:S01]  /*1b950*/  VIADD R4, R6, 0x8 ;  /* 0x0000000806047836 */ /* 0x000fe20000000000 */
[----:B------:R-:W2:Y:S01]  /*1b960*/  SHFL.IDX PT, R27, R7, 0x1, 0x1c1f ;  /* 0x003c1f00071b7f89 */ /* 0x000ea200000e0000 */
[----:B------:R-:W-:-:S02]  /*1b970*/  IADD3 R13, P4, R28, 0x3000, RZ ;  /* 0x000030001c0d7810 */ /* 0x000fc40007f9e0ff */
[-C--:B------:R-:W-:Y:S02]  /*1b980*/  ISETP.GE.OR P1, PT, R6, R37.reuse, P0 ;  /* 0x000000250600720c */ /* 0x080fe40000726670 */
[----:B------:R-:W-:Y:S02]  /*1b990*/  LOP3.LUT R5, R28, 0x380, RZ, 0xc0, !PT ;  /* 0x000003801c057812 */ /* 0x000fe400078ec0ff */
[----:B------:R-:W-:Y:S02]  /*1b9a0*/  LOP3.LUT R8, R9, 0x380, RZ, 0xc0, !PT ;  /* 0x0000038009087812 */ /* 0x000fe400078ec0ff */
[----:B------:R-:W-:Y:S02]  /*1b9b0*/  ISETP.GE.OR P0, PT, R4, R37, P0 ;  /* 0x000000250400720c */ /* 0x000fe40000706670 */
[----:B------:R-:W-:Y:S02]  /*1b9c0*/  LOP3.LUT R12, R13, 0x380, RZ, 0xc0, !PT ;  /* 0x000003800d0c7812 */ /* 0x000fe400078ec0ff */
[----:B------:R-:W-:-:S02]  /*1b9d0*/  SHF.R.U64 R5, R5, 0x3, RZ ;  /* 0x0000000305057819 */ /* 0x000fc400000012ff */
[----:B------:R-:W-:Y:S01]  /*1b9e0*/  SHF.R.U64 R8, R8, 0x3, RZ ;  /* 0x0000000308087819 */ /* 0x000fe200000012ff */
[----:B0-----:R0:W-:Y:S01]  /*1b9f0*/  @!P1 ST.E desc[UR44][R24.64], R57 ;  /* 0x0000003918009985 */ /* 0x0011e2000c10192c */
[----:B------:R-:W-:Y:S02]  /*1ba00*/  SHF.R.U64 R12, R12, 0x3, RZ ;  /* 0x000000030c0c7819 */ /* 0x000fe400000012ff */
[----:B------:R-:W-:Y:S01]  /*1ba10*/  LOP3.LUT R4, R5, R28, RZ, 0x3c, !PT ;  /* 0x0000001c05047212 */ /* 0x000fe200078e3cff */
[--C-:B------:R-:W-:Y:S01]  /*1ba20*/  IMAD.MOV.U32 R5, RZ, RZ, R29.reuse ;  /* 0x000000ffff057224 */ /* 0x100fe200078e001d */
[----:B------:R-:W-:Y:S01]  /*1ba30*/  LOP3.LUT R8, R8, R9, RZ, 0x3c, !PT ;  /* 0x0000000908087212 */ /* 0x000fe200078e3cff */
[--C-:B------:R-:W-:Y:S01]  /*1ba40*/  IMAD.X R9, RZ, RZ, R29.reuse, P3 ;  /* 0x000000ffff097224 */ /* 0x100fe200018e061d */
[----:B------:R-:W-:Y:S01]  /*1ba50*/  LOP3.LUT R12, R12, R13, RZ, 0x3c, !PT ;  /* 0x0000000d0c0c7212 */ /* 0x000fe200078e3cff */
[----:B------:R-:W-:Y:S01]  /*1ba60*/  IMAD.X R13, RZ, RZ, R29, P4 ;  /* 0x000000ffff0d7224 */ /* 0x000fe200020e061d */
[----:B--2---:R2:W-:Y:S04]  /*1ba70*/  @!P0 ST.E desc[UR44][R26.64], R20 ;  /* 0x000000141a008985 */ /* 0x0045e8000c10192c */
[----:B------:R-:W3:Y:S04]  /*1ba80*/  LD.E.128 R4, desc[UR44][R4.64] ;  /* 0x0000002c04047980 */ /* 0x000ee8000c101d00 */
[----:B------:R-:W4:Y:S04]  /*1ba90*/  LD.E.128 R8, desc[UR44][R8.64] ;  /* 0x0000002c08087980 */ /* 0x000f28000c101d00 */
[----:B------:R-:W4:Y:S01]  /*1baa0*/  LD.E.128 R12, desc[UR44][R12.64] ;  /* 0x0000002c0c0c7980 */ /* 0x000f22000c101d00 */
[----:B------:R-:W-:-:S04]  /*1bab0*/  IADD3 R31, P0, R28, 0x4800, RZ ;  /* 0x000048001c1f7810 */ /* 0x000fc80007f1e0ff */
[----:B------:R-:W-:Y:S01]  /*1bac0*/  LOP3.LUT R28, R31, 0x380, RZ, 0xc0, !PT ;  /* 0x000003801f1c7812 */ /* 0x000fe200078ec0ff */
[----:B0-----:R-:W-:Y:S02]  /*1bad0*/  IMAD.X R25, RZ, RZ, R29, P0 ;  /* 0x000000ffff197224 */ /* 0x001fe400000e061d */
[----:B------:R-:W-:Y:S01]  /*1bae0*/  IMAD R29, R33, UR4, RZ ;  /* 0x00000004211d7c24 */ /* 0x000fe2000f8e02ff */
[----:B------:R-:W-:Y:S01]  /*1baf0*/  SHF.R.U64 R24, R28, 0x3, RZ ;  /* 0x000000031c187819 */ /* 0x000fe200000012ff */
[----:B------:R-:W0:Y:S03]  /*1bb00*/  @P2 LDC R33, c[0x0][0xbf0] ;  /* 0x0002fc00ff212b82 */ /* 0x000e260000000800 */
[----:B------:R-:W-:Y:S01]  /*1bb10*/  LOP3.LUT R24, R24, R31, RZ, 0x3c, !PT ;  /* 0x0000001f18187212 */ /* 0x000fe200078e3cff */
[C---:B------:R-:W-:Y:S02]  /*1bb20*/  IMAD R31, R32.reuse, UR5, R29 ;  /* 0x00000005201f7c24 */ /* 0x040fe4000f8e021d */
[----:B------:R-:W-:Y:S01]  /*1bb30*/  IMAD.WIDE.U32 R28, R32, UR4, RZ ;  /* 0x00000004201c7c25 */ /* 0x000fe2000f8e00ff */
[----:B------:R-:W-:-:S02]  /*1bb40*/  ULDC.64 UR4, c[0x0][0xae8] ;  /* 0x0002ba0000047ab9 */ /* 0x000fc40000000a00 */
[----:B--2---:R-:W5:Y:S01]  /*1bb50*/  LD.E.128 R24, desc[UR44][R24.64] ;  /* 0x0000002c18187980 */ /* 0x004f62000c101d00 */
[----:B------:R-:W-:Y:S02]  /*1bb60*/  IMAD R30, R21, 0x30, R2 ;  /* 0x00000030151e7824 */ /* 0x000fe400078e0202 */
[----:B------:R-:W-:Y:S01]  /*1bb70*/  IMAD R20, R38, UR4, RZ ;  /* 0x0000000426147c24 */ /* 0x000fe2000f8e02ff */
[----:B------:R-:W-:Y:S01]  /*1bb80*/  @!PT LDS RZ, [RZ] ;  /* 0x00000000fffff984 */ /* 0x000fe20000000800 */
[----:B------:R-:W-:Y:S01]  /*1bb90*/  @!PT LDS RZ, [RZ] ;  /* 0x00000000fffff984 */ /* 0x000fe20000000800 */
[----:B------:R-:W-:Y:S01]  /*1bba0*/  @!PT LDS RZ, [RZ] ;  /* 0x00000000fffff984 */ /* 0x000fe20000000800 */
[----:B------:R-:W-:Y:S01]  /*1bbb0*/  @!PT LDS RZ, [RZ] ;  /* 0x00000000fffff984 */ /* 0x000fe20000000800 */
[----:B------:R2:W-:Y:S06]  /*1bbc0*/  MEMBAR.ALL.CTA ;  /* 0x0000000000007992 */ /* 0x0005ec0000008000 */
[----:B--2---:R-:W2:Y:S01]  /*1bbd0*/  FENCE.VIEW.ASYNC.S ;  /* 0x00000000000073c6 */ /* 0x004ea20000000000 */
[----:B------:R-:W-:-:S02]  /*1bbe0*/  IMAD.IADD R29, R29, 0x1, R31 ;  /* 0x000000011d1d7824 */ /* 0x000fc400078e021f */
[----:B------:R-:W-:Y:S02]  /*1bbf0*/  IMAD.IADD R32, R58, 0x1, R30 ;  /* 0x000000013a207824 */ /* 0x000fe400078e021e */
[C---:B------:R-:W-:Y:S02]  /*1bc00*/  IMAD R31, R60.reuse, UR5, R20 ;  /* 0x000000053c1f7c24 */ /* 0x040fe4000f8e0214 */
[----:B------:R-:W-:Y:S01]  /*1bc10*/  IMAD.WIDE.U32 R20, R60, UR4, R28 ;  /* 0x000000043c147c25 */ /* 0x000fe2000f8e001c */
[----:B------:R-:W-:-:S03]  /*1bc20*/  ULDC.64 UR4, c[0x0][0xaf0] ;  /* 0x0002bc0000047ab9 */ /* 0x000fc60000000a00 */
[----:B-1----:R-:W-:-:S04]  /*1bc30*/  @P2 IMAD.HI.U32 R28, R32, R39, RZ ;  /* 0x00000027201c2227 */ /* 0x002fc800078e00ff */
[----:B------:R-:W-:Y:S01]  /*1bc40*/  IMAD.MOV.U32 R29, RZ, RZ, R32 ;  /* 0x000000ffff1d7224 */ /* 0x000fe200078e0020 */
[----:B0-----:R-:W-:Y:S01]  /*1bc50*/  @P2 SHF.R.U32.HI R29, RZ, R33, R28 ;  /* 0x00000021ff1d2219 */ /* 0x001fe2000001161c */
[----:B------:R-:W-:Y:S02]  /*1bc60*/  IMAD.IADD R21, R21, 0x1, R31 ;  /* 0x0000000115157824 */ /* 0x000fe400078e021f */
[----:B------:R-:W-:Y:S01]  /*1bc70*/  IMAD R30, R36, UR4, RZ ;  /* 0x00000004241e7c24 */ /* 0x000fe2000f8e02ff */
[----:B------:R-:W-:Y:S01]  /*1bc80*/  SHF.R.S32.HI R28, RZ, 0x1f, R29 ;  /* 0x0000001fff1c7819 */ /* 0x000fe2000001141d */
[----:B------:R-:W-:-:S04]  /*1bc90*/  IMAD.WIDE.U32 R20, R35, UR4, R20 ;  /* 0x0000000423147c25 */ /* 0x000fc8000f8e0014 */
        /* <DEDUP_REMOVED lines=14> */
[----:B------:R-:W-:Y:S01]  /*1bd80*/  ULDC.64 UR4, c[0x0][0xa80] ;  /* 0x0002a00000047ab9 */ /* 0x000fe20000000a00 */
[----:B------:R-:W-:Y:S01]  /*1bd90*/  IMAD.IADD R34, R2, 0x1, R58 ;  /* 0x0000000102227824 */ /* 0x000fe200078e023a */
[----:B------:R-:W-:Y:S01]  /*1bda0*/  LEA R32, P0, R20, UR4, 0x1 ;  /* 0x0000000414207c11 */ /* 0x000fe2000f8008ff */
[----:B------:R-:W-:Y:S01]  /*1bdb0*/  IMAD.IADD R21, R21, 0x1, R29 ;  /* 0x0000000115157824 */ /* 0x000fe200078e021d */
[----:B------:R-:W-:Y:S01]  /*1bdc0*/  ULDC UR4, c[0x0][0xac8] ;  /* 0x0002b20000047ab9 */ /* 0x000fe20000000800 */
[----:B------:R-:W-:Y:S02]  /*1bdd0*/  VIADD R2, R34, 0x30 ;  /* 0x0000003022027836 */ /* 0x000fe40000000000 */
[----:B--2---:R-:W0:Y:S01]  /*1bde0*/  SHFL.IDX PT, R28, R32, RZ, 0x181f ;  /* 0x00181fff201c7589 */ /* 0x004e2200000e0000 */
[----:B------:R-:W-:Y:S01]  /*1bdf0*/  LEA.HI.X R33, R20, UR5, R21, 0x1, P0 ;  /* 0x0000000514217c11 */ /* 0x000fe200080f0c15 */
[C---:B------:R-:W-:Y:S01]  /*1be00*/  VIADD R20, R34.reuse, 0x60 ;  /* 0x0000006022147836 */ /* 0x040fe20000000000 */
[C---:B------:R-:W-:Y:S01]  /*1be10*/  ISETP.GE.AND P0, PT, R3.reuse, UR4, PT ;  /* 0x0000000403007c0c */ /* 0x040fe2000bf06270 */
[----:B------:R-:W1:Y:S03]  /*1be20*/  SHFL.IDX PT, R30, R32, 0x1, 0x181f ;  /* 0x00381f00201e7f89 */ /* 0x000e6600000e0000 */
[-C--:B------:R-:W-:Y:S01]  /*1be30*/  ISETP.GE.OR P1, PT, R34, R37.reuse, P0 ;  /* 0x000000252200720c */ /* 0x080fe20000726670 */
[----:B------:R-:W2:Y:S01]  /*1be40*/  SHFL.IDX PT, R36, R32, 0x2, 0x181f ;  /* 0x00581f0020247f89 */ /* 0x000ea200000e0000 */
[-C--:B------:R-:W-:Y:S01]  /*1be50*/  ISETP.GE.OR P2, PT, R2, R37.reuse, P0 ;  /* 0x000000250200720c */ /* 0x080fe20000746670 */
[----:B------:R-:W-:Y:S01]  /*1be60*/  VIADD R2, R22, 0x13220 ;  /* 0x0001322016027836 */ /* 0x000fe20000000000 */
[----:B------:R-:W-:Y:S01]  /*1be70*/  ISETP.GE.OR P3, PT, R20, R37, P0 ;  /* 0x000000251400720c */ /* 0x000fe20000766670 */
[----:B------:R-:W2:Y:S03]  /*1be80*/  SHFL.IDX PT, R21, R33, RZ, 0x181f ;  /* 0x00181fff21157589 */ /* 0x000ea600000e0000 */
[----:B------:R-:W-:Y:S01]  /*1be90*/  PRMT R2, RZ, 0x654, R2 ;  /* 0x00000654ff027816 */ /* 0x000fe20000000002 */
[----:B------:R-:W2:Y:S03]  /*1bea0*/  SHFL.IDX PT, R29, R33, 0x1, 0x181f ;  /* 0x00381f00211d7f89 */ /* 0x000ea600000e0000 */
[----:B------:R1:W-:Y:S01]  /*1beb0*/  SYNCS.ARRIVE.TRANS64.RED.A1T0 RZ, [R2+URZ], RZ ;  /* 0x000000ff02ff79a7 */ /* 0x0003e2000810043f */
[----:B------:R-:W2:Y:S01]  /*1bec0*/  SHFL.IDX PT, R31, R33, 0x2, 0x181f ;  /* 0x00581f00211f7f89 */ /* 0x000ea200000e0000 */
[----:B0-----:R-:W-:-:S03]  /*1bed0*/  @!P1 LEA R20, P4, R3, R28, 0x1 ;  /* 0x0000001c03149211 */ /* 0x001fc600078808ff */
[----:B------:R-:W0:Y:S01]  /*1bee0*/  SHFL.IDX PT, R32, R32, 0x3, 0x181f ;  /* 0x00781f0020207f89 */ /* 0x000e2200000e0000 */
[----:B-1----:R-:W-:Y:S01]  /*1bef0*/  VIADD R2, R34, 0x90 ;  /* 0x0000009022027836 */ /* 0x002fe20000000000 */
[C---:B------:R-:W-:Y:S02]  /*1bf00*/  @!P2 LEA R28, P5, R3.reuse, R30, 0x1 ;  /* 0x0000001e031ca211 */ /* 0x040fe400078a08ff */
[----:B------:R-:W1:Y:S01]  /*1bf10*/  SHFL.IDX PT, R33, R33, 0x3, 0x181f ;  /* 0x00781f0021217f89 */ /* 0x000e6200000e0000 */
[C---:B--2---:R-:W-:Y:S02]  /*1bf20*/  @!P3 LEA R30, P6, R3.reuse, R36, 0x1 ;  /* 0x00000024031eb211 */ /* 0x044fe400078c08ff */
[----:B------:R-:W-:Y:S02]  /*1bf30*/  ISETP.GE.OR P0, PT, R2, R37, P0 ;  /* 0x000000250200720c */ /* 0x000fe40000706670 */
[C-C-:B------:R-:W-:Y:S02]  /*1bf40*/  @!P1 LEA.HI.X R21, R3.reuse, R21, R0.reuse, 0x1, P4 ;  /* 0x0000001503159211 */ /* 0x140fe400020f0c00 */
[----:B------:R-:W-:-:S02]  /*1bf50*/  @!P2 LEA.HI.X R29, R3, R29, R0, 0x1, P5 ;  /* 0x0000001d031da211 */ /* 0x000fc400028f0c00 */
[----:B------:R-:W-:Y:S01]  /*1bf60*/  @!P3 LEA.HI.X R31, R3, R31, R0, 0x1, P6 ;  /* 0x0000001f031fb211 */ /* 0x000fe200030f0c00 */
[----:B---3--:R2:W-:Y:S04]  /*1bf70*/  @!P1 ST.E.128 desc[UR44][R20.64], R4 ;  /* 0x0000000414009985 */ /* 0x0085e8000c101d2c */
[----:B----4-:R2:W-:Y:S04]  /*1bf80*/  @!P2 ST.E.128 desc[UR44][R28.64], R8 ;  /* 0x000000081c00a985 */ /* 0x0105e8000c101d2c */
[----:B------:R2:W-:Y:S01]  /*1bf90*/  @!P3 ST.E.128 desc[UR44][R30.64], R12 ;  /* 0x0000000c1e00b985 */ /* 0x0005e2000c101d2c */
[----:B01----:R-:W-:Y:S05]  /*1bfa0*/  @P0 BRA `(.L_x_1565) ;  /* 0x0000000800480947 */ /* 0x003fea0003800000 */
[----:B------:R-:W-:-:S04]  /*1bfb0*/  LEA R2, P0, R3, R32, 0x1 ;  /* 0x0000002003027211 */ /* 0x000fc800078008ff */
[----:B------:R-:W-:-:S05]  /*1bfc0*/  LEA.HI.X R3, R3, R33, R0, 0x1, P0 ;  /* 0x0000002103037211 */ /* 0x000fca00000f0c00 */
[----:B-----5:R0:W-:Y:S01]  /*1bfd0*/  ST.E.128 desc[UR44][R2.64], R24 ;  /* 0x0000001802007985 */ /* 0x0201e2000c101d2c */
[----:B------:R-:W-:Y:S05]  /*1bfe0*/  BRA `(.L_x_1565) ;  /* 0x0000000800387947 */ /* 0x000fea0003800000 */
.L_x_1563:
[----:B------:R-:W2:Y:S01]  /*1bff0*/  LDL R11, [R1+0x54] ;  /* 0x00005400010b7983 */ /* 0x000ea20000100800 */
[----:B------:R-:W-:Y:S01]  /*1c000*/  ULDC.64 UR4, c[0x0][0xc00] ;  /* 0x0003000000047ab9 */ /* 0x000fe20000000a00 */
[----:B------:R-:W2:Y:S01]  /*1c010*/  LDC.64 R4, c[0x0][0xc00] ;  /* 0x00030000ff047b82 */ /* 0x000ea20000000a00 */
[----:B------:R-:W-:Y:S01]  /*1c020*/  ISETP.NE.U32.AND P0, PT, RZ, UR4, PT ;  /* 0x00000004ff007c0c */ /* 0x000fe2000bf05070 */
[----:B------:R-:W-:-:S03]  /*1c030*/  IMAD.MOV.U32 R9, RZ, RZ, RZ ;  /* 0x000000ffff097224 */ /* 0x000fc600078e00ff */
[----:B------:R-:W-:Y:S01]  /*1c040*/  ISETP.NE.AND.EX P0, PT, RZ, UR5, PT, P0 ;  /* 0x00000005ff007c0c */ /* 0x000fe2000bf05300 */
[----:B------:R-:W-:Y:S02]  /*1c050*/  ULDC.64 UR4, c[0x0][0xc08] ;  /* 0x0003020000047ab9 */ /* 0x000fe40000000a00 */
[----:B------:R-:W-:Y:S01]  /*1c060*/  ISETP.NE.U32.AND P1, PT, RZ, UR4, PT ;  /* 0x00000004ff007c0c */ /* 0x000fe2000bf25070 */
[----:B------:R-:W1:Y:S03]  /*1c070*/  LDC R27, c[0x0][0xbe8] ;  /* 0x0002fa00ff1b7b82 */ /* 0x000e660000000800 */
[----:B------:R-:W-:-:S13]  /*1c080*/  ISETP.NE.AND.EX P1, PT, RZ, UR5, PT, P1 ;  /* 0x00000005ff007c0c */ /* 0x000fda000bf25310 */
[----:B------:R-:W3:Y:S01]  /*1c090*/  @P1 LDC.64 R6, c[0x0][0xc08] ;  /* 0x00030200ff061b82 */ /* 0x000ee20000000a00 */
[----:B------:R-:W-:Y:S02]  /*1c0a0*/  ULDC UR4, c[0x0][0xa88] ;  /* 0x0002a20000047ab9 */ /* 0x000fe40000000800 */
[----:B------:R-:W-:Y:S02]  /*1c0b0*/  IMAD.U32 R8, RZ, RZ, UR4 ;  /* 0x00000004ff087e24 */ /* 0x000fe4000f8e00ff */
[----:B--2---:R-:W-:-:S04]  /*1c0c0*/  IMAD.WIDE R4, R11, 0x4, R4 ;  /* 0x000000040b047825 */ /* 0x004fc800078e0204 */
[----:B---3--:R-:W-:Y:S01]  /*1c0d0*/  @P1 IMAD.WIDE R6, R11, 0x4, R6 ;  /* 0x000000040b061825 */ /* 0x008fe200078e0206 */
[----:B------:R2:W5:Y:S04]  /*1c0e0*/  @P0 LDG.E R9, desc[UR44][R4.64] ;  /* 0x0000002c04090981 */ /* 0x000568000c1e1900 */
[----:B------:R2:W5:Y:S01]  /*1c0f0*/  @P1 LDG.E R8, desc[UR44][R6.64] ;  /* 0x0000002c06081981 */ /* 0x000562000c1e1900 */
[----:B-1----:R-:W-:Y:S02]  /*1c100*/  ISETP.NE.AND P2, PT, R27, 0x1, PT ;  /* 0x000000011b00780c */ /* 0x002fe40003f45270 */
[----:B------:R-:W-:Y:S02]  /*1c110*/  ISETP.GE.AND P3, PT, R30, 0xc0, PT ;  /* 0x000000c01e00780c */ /* 0x000fe40003f66270 */
[----:B------:R-:W-:-:S09]  /*1c120*/  SHF.R.S32.HI R10, RZ, 0x1f, R11 ;  /* 0x0000001fff0a7819 */ /* 0x000fd2000001140b */
[----:B------:R-:W1:Y:S01]  /*1c130*/  @P2 LDC R26, c[0x0][0xbec] ;  /* 0x0002fb00ff1a2b82 */ /* 0x000e620000000800 */
[----:B--2---:R-:W-:Y:S05]  /*1c140*/  @P1 BRA `(.L_x_1566) ;  /* 0x0000000000101947 */ /* 0x004fea0003800000 */
[----:B------:R-:W-:Y:S05]  /*1c150*/  @!P0 BRA `(.L_x_1566) ;  /* 0x00000000000c8947 */ /* 0x000fea0003800000 */
[----:B------:R-:W2:Y:S04]  /*1c160*/  LDG.E R7, desc[UR44][R4.64] ;  /* 0x0000002c04077981 */ /* 0x000ea8000c1e1900 */
[----:B-----5:R-:W2:Y:S02]  /*1c170*/  LDG.E R8, desc[UR44][R4.64+0x4] ;  /* 0x0000042c04087981 */ /* 0x020ea4000c1e1900 */
[----:B--2---:R-:W-:-:S07]  /*1c180*/  IMAD.IADD R8, R8, 0x1, -R7 ;  /* 0x0000000108087824 */ /* 0x004fce00078e0a07 */
.L_x_1566:
[----:B------:R-:W2:Y:S04]  /*1c190*/  LDL R29, [R1+0x50] ;  /* 0x00005000011d7983 */ /* 0x000ea80000100800 */
[----:B------:R3:W5:Y:S01]  /*1c1a0*/  LDL R28, [R1+0x2c] ;  /* 0x00002c00011c7983 */ /* 0x0007620000100800 */
[----:B------:R-:W-:Y:S01]  /*1c1b0*/  BSSY B1, `(.L_x_1567) ;  /* 0x000002c000017945 */ /* 0x000fe20003800000 */
[----:B------:R-:W-:Y:S02]  /*1c1c0*/  SEL R15, R11, RZ, !P0 ;  /* 0x000000ff0b0f7207 */ /* 0x000fe40004000000 */
[----:B------:R-:W-:Y:S02]  /*1c1d0*/  SEL R20, R10, RZ, !P0 ;  /* 0x000000ff0a147207 */ /* 0x000fe40004000000 */
[----:B-----5:R-:W-:-:S02]  /*1c1e0*/  SHF.R.S32.HI R12, RZ, 0x1f, R9 ;  /* 0x0000001fff0c7819 */ /* 0x020fc40000011409 */
[----:B--2---:R-:W-:Y:S01]  /*1c1f0*/  SHF.R.S32.HI R14, RZ, 0x1f, R29 ;  /* 0x0000001fff0e7819 */ /* 0x004fe2000001141d */
[----:B---3--:R-:W-:Y:S06]  /*1c200*/  @P3 BRA `(.L_x_1568) ;  /* 0x0000000000983947 */ /* 0x008fec0003800000 */
[----:B------:R-:W2:Y:S01]  /*1c210*/  LDC R24, c[0x0][0xbe8] ;  /* 0x0002fa00ff187b82 */ /* 0x000ea20000000800 */
[----:B------:R-:W-:Y:S01]  /*1c220*/  IADD3 R13, R28, -0x80, R50 ;  /* 0xffffff801c0d7810 */ /* 0x000fe20007ffe032 */
[----:B--2---:R-:W-:-:S05]  /*1c230*/  IMAD R4, R8, R24, RZ ;  /* 0x0000001808047224 */ /* 0x004fca00078e02ff */
[----:B------:R-:W-:-:S13]  /*1c240*/  ISETP.GE.AND P0, PT, R13, R4, PT ;  /* 0x000000040d00720c */ /* 0x000fda0003f06270 */
[----:B------:R-:W-:Y:S05]  /*1c250*/  @P0 BRA `(.L_x_1568) ;  /* 0x0000000000840947 */ /* 0x000fea0003800000 */
[----:B------:R-:W-:Y:S01]  /*1c260*/  ISETP.NE.AND P0, PT, R24, 0x1, PT ;  /* 0x000000011800780c */ /* 0x000fe20003f05270 */
[----:B------:R-:W-:Y:S01]  /*1c270*/  ULDC.64 UR4, c[0x0][0xb90] ;  /* 0x0002e40000047ab9 */ /* 0x000fe20000000a00 */
[----:B------:R-:W-:Y:S02]  /*1c280*/  IMAD.MOV.U32 R4, RZ, RZ, R9 ;  /* 0x000000ffff047224 */ /* 0x000fe400078e0009 */
[----:B------:R-:W-:Y:S02]  /*1c290*/  IMAD R10, R14, UR4, RZ ;  /* 0x000000040e0a7c24 */ /* 0x000fe4000f8e02ff */
[----:B------:R-:W-:Y:S02]  /*1c2a0*/  IMAD.MOV.U32 R5, RZ, RZ, R12 ;  /* 0x000000ffff057224 */ /* 0x000fe400078e000c */
[----:B------:R-:W-:Y:S02]  /*1c2b0*/  IMAD.MOV.U32 R7, RZ, RZ, R13 ;  /* 0x000000ffff077224 */ /* 0x000fe400078e000d */
[----:B------:R-:W-:-:S03]  /*1c2c0*/  IMAD.WIDE.U32 R4, R29, UR4, R4 ;  /* 0x000000041d047c25 */ /* 0x000fc6000f8e0004 */
[----:B------:R-:W2:Y:S01]  /*1c2d0*/  @P0 LDC R6, c[0x0][0xbec] ;  /* 0x0002fb00ff060b82 */ /* 0x000ea20000000800 */
[----:B------:R-:W-:Y:S01]  /*1c2e0*/  IMAD R11, R29, UR5, R10 ;  /* 0x000000051d0b7c24 */ /* 0x000fe2000f8e020a */
[----:B------:R-:W-:-:S03]  /*1c2f0*/  ULDC.64 UR4, c[0x0][0xb98] ;  /* 0x0002e60000047ab9 */ /* 0x000fc60000000a00 */
[----:B------:R-:W-:-:S03]  /*1c300*/  IMAD.IADD R5, R5, 0x1, R11 ;  /* 0x0000000105057824 */ /* 0x000fc600078e020b */
[----:B------:R-:W3:Y:S01]  /*1c310*/  @P0 LDC R25, c[0x0][0xbf0] ;  /* 0x0002fc00ff190b82 */ /* 0x000ee20000000800 */
[----:B------:R-:W-:-:S04]  /*1c320*/  IMAD.WIDE.U32 R4, R15, UR4, R4 ;  /* 0x000000040f047c25 */ /* 0x000fc8000f8e0004 */
[----:B--2---:R-:W-:-:S05]  /*1c330*/  @P0 IMAD.HI.U32 R6, R13, R6, RZ ;  /* 0x000000060d060227 */ /* 0x004fca00078e00ff */
[----:B---3--:R-:W-:Y:S01]  /*1c340*/  @P0 SHF.R.U32.HI R7, RZ, R25, R6 ;  /* 0x00000019ff070219 */ /* 0x008fe20000011606 */
[----:B------:R-:W-:-:S03]  /*1c350*/  IMAD R6, R20, UR4, RZ ;  /* 0x0000000414067c24 */ /* 0x000fc6000f8e02ff */
[----:B------:R-:W-:Y:S01]  /*1c360*/  IADD3 R4, P0, R7, R4, RZ ;  /* 0x0000000407047210 */ /* 0x000fe20007f1e0ff */
[----:B------:R-:W-:Y:S02]  /*1c370*/  IMAD.MOV R11, RZ, RZ, -R7 ;  /* 0x000000ffff0b7224 */ /* 0x000fe400078e0a07 */
[----:B------:R-:W-:Y:S01]  /*1c380*/  IMAD R10, R15, UR5, R6 ;  /* 0x000000050f0a7c24 */ /* 0x000fe2000f8e0206 */
[----:B------:R-:W-:Y:S01]  /*1c390*/  ULDC.64 UR4, c[0x0][0xb88] ;  /* 0x0002e20000047ab9 */ /* 0x000fe20000000a00 */
[----:B------:R-:W-:Y:S01]  /*1c3a0*/  IMAD R11, R24, R11, R13 ;  /* 0x0000000b180b7224 */ /* 0x000fe200078e020d */
[----:B------:R-:W-:-:S04]  /*1c3b0*/  SHF.R.S32.HI R13, RZ, 0x1f, R7 ;  /* 0x0000001fff0d7819 */ /* 0x000fc80000011407 */
        /* <DEDUP_REMOVED lines=8> */
[----:B------:R-:W-:Y:S01]  /*1c440*/  LEA.HI.X R7, R4, UR5, R5, 0x2, P0 ;  /* 0x0000000504077c11 */ /* 0x000fe200080f1405 */
[----:B------:R-:W-:-:S05]  /*1c450*/  IMAD.MOV.U32 R5, RZ, RZ, -0x800000 ;  /* 0xff800000ff057424 */ /* 0x000fca00078e00ff */
[----:B------:R2:W-:Y:S02]  /*1c460*/  STG.E desc[UR44][R6.64], R5 ;  /* 0x0000000506007986 */ /* 0x0005e4000c10192c */
.L_x_1568:
[----:B------:R-:W-:Y:S05]  /*1c470*/  BSYNC B1 ;  /* 0x0000000000017941 */ /* 0x000fea0003800000 */
.L_x_1567:
[----:B------:R-:W3:Y:S01]  /*1c480*/  @P2 LDC R11, c[0x0][0xbf0] ;  /* 0x0002fc00ff0b2b82 */ /* 0x000ee20000000800 */
[----:B------:R-:W-:Y:S01]  /*1c490*/  ULDC.64 UR4, c[0x0][0xaa0] ;  /* 0x0002a80000047ab9 */ /* 0x000fe20000000a00 */
[----:B------:R-:W-:Y:S02]  /*1c4a0*/  IMAD R21, R21, 0x30, R2 ;  /* 0x0000003015157824 */ /* 0x000fe400078e0202 */
[----:B------:R-:W-:Y:S02]  /*1c4b0*/  IMAD R4, R12, UR4, RZ ;  /* 0x000000040c047c24 */ /* 0x000fe4000f8e02ff */
[----:B------:R-:W-:Y:S02]  /*1c4c0*/  IMAD.IADD R21, R28, 0x1, R21 ;  /* 0x000000011c157824 */ /* 0x000fe400078e0215 */
[C---:B--2---:R-:W-:Y:S02]  /*1c4d0*/  IMAD R7, R9.reuse, UR5, R4 ;  /* 0x0000000509077c24 */ /* 0x044fe4000f8e0204 */
[----:B------:R-:W-:Y:S01]  /*1c4e0*/  IMAD.WIDE.U32 R4, R9, UR4, RZ ;  /* 0x0000000409047c25 */ /* 0x000fe2000f8e00ff */
[----:B------:R-:W-:-:S03]  /*1c4f0*/  ULDC.64 UR4, c[0x0][0xae8] ;  /* 0x0002ba0000047ab9 */ /* 0x000fc60000000a00 */
[----:B------:R-:W-:Y:S02]  /*1c500*/  IMAD R6, R14, UR4, RZ ;  /* 0x000000040e067c24 */ /* 0x000fe4000f8e02ff */
[----:B------:R-:W-:Y:S02]  /*1c510*/  IMAD.IADD R5, R5, 0x1, R7 ;  /* 0x0000000105057824 */ /* 0x000fe400078e0207 */
[----:B------:R-:W-:Y:S02]  /*1c520*/  IMAD R9, R29, UR5, R6 ;  /* 0x000000051d097c24 */ /* 0x000fe4000f8e0206 */
[----:B-1----:R-:W-:-:S04]  /*1c530*/  @P2 IMAD.HI.U32 R6, R21, R26, RZ ;  /* 0x0000001a15062227 */ /* 0x002fc800078e00ff */
[----:B------:R-:W-:Y:S01]  /*1c540*/  IMAD.WIDE.U32 R4, R29, UR4, R4 ;  /* 0x000000041d047c25 */ /* 0x000fe2000f8e0004 */
[----:B------:R-:W-:-:S03]  /*1c550*/  ULDC.64 UR4, c[0x0][0xaf0] ;  /* 0x0002bc0000047ab9 */ /* 0x000fc60000000a00 */
[----:B------:R-:W-:Y:S01]  /*1c560*/  IMAD.MOV.U32 R7, RZ, RZ, R21 ;  /* 0x000000ffff077224 */ /* 0x000fe200078e0015 */
[----:B---3--:R-:W-:Y:S01]  /*1c570*/  @P2 SHF.R.U32.HI R7, RZ, R11, R6 ;  /* 0x0000000bff072219 */ /* 0x008fe20000011606 */
[----:B------:R-:W-:Y:S02]  /*1c580*/  IMAD.IADD R5, R5, 0x1, R9 ;  /* 0x0000000105057824 */ /* 0x000fe400078e0209 */
[----:B------:R-:W-:Y:S01]  /*1c590*/  IMAD R9, R20, UR4, RZ ;  /* 0x0000000414097c24 */ /* 0x000fe2000f8e02ff */
[--C-:B------:R-:W-:Y:S01]  /*1c5a0*/  SHF.R.S32.HI R6, RZ, 0x1f, R7.reuse ;  /* 0x0000001fff067819 */ /* 0x100fe20000011407 */
[----:B------:R-:W-:Y:S02]  /*1c5b0*/  IMAD.MOV R10, RZ, RZ, -R7 ;  /* 0x000000ffff0a7224 */ /* 0x000fe400078e0a07 */
[C---:B------:R-:W-:Y:S02]  /*1c5c0*/  IMAD R11, R15.reuse, UR5, R9 ;  /* 0x000000050f0b7c24 */ /* 0x040fe4000f8e0209 */
[----:B------:R-:W-:Y:S01]  /*1c5d0*/  IMAD.WIDE.U32 R4, R15, UR4, R4 ;  /* 0x000000040f047c25 */ /* 0x000fe2000f8e0004 */
[----:B------:R-:W-:-:S03]  /*1c5e0*/  ULDC.64 UR4, c[0x0][0xae0] ;  /* 0x0002b80000047ab9 */ /* 0x000fc60000000a00 */
        /* <DEDUP_REMOVED lines=14> */
[----:B------:R-:W-:Y:S01]  /*1c6d0*/  IMAD R27, R8, R27, RZ ;  /* 0x0000001b081b7224 */ /* 0x000fe200078e02ff */
[----:B------:R-:W-:Y:S01]  /*1c6e0*/  ULDC UR4, c[0x0][0xac8] ;  /* 0x0002b20000047ab9 */ /* 0x000fe20000000800 */
[----:B------:R-:W-:Y:S01]  /*1c6f0*/  IMAD.IADD R24, R2, 0x1, R28 ;  /* 0x0000000102187824 */ /* 0x000fe200078e021c */
[----:B------:R-:W-:Y:S01]  /*1c700*/  LEA.HI.X R10, R4, UR5, R5, 0x1, P0 ;  /* 0x00000005040a7c11 */ /* 0x000fe200080f0c05 */
[----:B------:R-:W1:Y:S01]  /*1c710*/  SHFL.IDX PT, R8, R6, RZ, 0x181f ;  /* 0x00181fff06087589 */ /* 0x000e6200000e0000 */
[----:B------:R-:W-:Y:S01]  /*1c720*/  ISETP.GE.AND P0, PT, R3, UR4, PT ;  /* 0x0000000403007c0c */ /* 0x000fe2000bf06270 */
[C---:B------:R-:W-:Y:S02]  /*1c730*/  VIADD R2, R24.reuse, 0x30 ;  /* 0x0000003018027836 */ /* 0x040fe40000000000 */
[----:B------:R-:W2:Y:S01]  /*1c740*/  SHFL.IDX PT, R12, R6, 0x1, 0x181f ;  /* 0x00381f00060c7f89 */ /* 0x000ea200000e0000 */
[C---:B------:R-:W-:Y:S01]  /*1c750*/  VIADD R4, R24.reuse, 0x60 ;  /* 0x0000006018047836 */ /* 0x040fe20000000000 */
[CC--:B------:R-:W-:Y:S01]  /*1c760*/  ISETP.GE.OR P3, PT, R24.reuse, R27.reuse, P0 ;  /* 0x0000001b1800720c */ /* 0x0c0fe20000766670 */
[----:B------:R-:W-:Y:S01]  /*1c770*/  VIADD R5, R24, 0x90 ;  /* 0x0000009018057836 */ /* 0x000fe20000000000 */
[----:B------:R-:W3:Y:S01]  /*1c780*/  SHFL.IDX PT, R14, R6, 0x2, 0x181f ;  /* 0x00581f00060e7f89 */ /* 0x000ee200000e0000 */
[----:B------:R-:W-:-:S02]  /*1c790*/  ISETP.GE.OR P2, PT, R2, R27, P0 ;  /* 0x0000001b0200720c */ /* 0x000fc40000746670 */
[-C--:B------:R-:W-:Y:S01]  /*1c7a0*/  ISETP.GE.OR P1, PT, R4, R27.reuse, P0 ;  /* 0x0000001b0400720c */ /* 0x080fe20000726670 */
[----:B------:R-:W4:Y:S01]  /*1c7b0*/  SHFL.IDX PT, R7, R10, RZ, 0x181f ;  /* 0x00181fff0a077589 */ /* 0x000f2200000e0000 */
[----:B------:R-:W-:-:S03]  /*1c7c0*/  ISETP.GE.OR P0, PT, R5, R27, P0 ;  /* 0x0000001b0500720c */ /* 0x000fc60000706670 */
[----:B------:R2:W5:Y:S04]  /*1c7d0*/  SHFL.IDX PT, R20, R6, 0x3, 0x181f ;  /* 0x00781f0006147f89 */ /* 0x00056800000e0000 */
[----:B------:R-:W0:Y:S04]  /*1c7e0*/  SHFL.IDX PT, R9, R10, 0x1, 0x181f ;  /* 0x00381f000a097f89 */ /* 0x000e2800000e0000 */
[----:B------:R-:W0:Y:S01]  /*1c7f0*/  SHFL.IDX PT, R11, R10, 0x2, 0x181f ;  /* 0x00581f000a0b7f89 */ /* 0x000e2200000e0000 */
[----:B-1----:R-:W-:-:S03]  /*1c800*/  @!P3 LEA R4, P6, R3, R8, 0x1 ;  /* 0x000000080304b211 */ /* 0x002fc600078c08ff */
[----:B------:R-:W1:Y:S01]  /*1c810*/  SHFL.IDX PT, R13, R10, 0x3, 0x181f ;  /* 0x00781f000a0d7f89 */ /* 0x000e6200000e0000 */
[C---:B--2---:R-:W-:Y:S02]  /*1c820*/  @!P2 LEA R6, P5, R3.reuse, R12, 0x1 ;  /* 0x0000000c0306a211 */ /* 0x044fe400078a08ff */
[C---:B---3--:R-:W-:Y:S02]  /*1c830*/  @!P1 LEA R8, P4, R3.reuse, R14, 0x1 ;  /* 0x0000000e03089211 */ /* 0x048fe400078808ff */
[C---:B----4-:R-:W-:Y:S02]  /*1c840*/  @!P3 LEA.HI.X R5, R3.reuse, R7, R0, 0x1, P6 ;  /* 0x000000070305b211 */ /* 0x050fe400030f0c00 */
[----:B-----5:R-:W-:-:S03]  /*1c850*/  @!P0 LEA R2, P6, R3, R20, 0x1 ;  /* 0x0000001403028211 */ /* 0x020fc600078c08ff */
[----:B------:R3:W-:Y:S01]  /*1c860*/  @!P3 ST.E.128 desc[UR44][R4.64], RZ ;  /* 0x000000ff0400b985 */ /* 0x0007e2000c101d2c */
[C-C-:B0-----:R-:W-:Y:S02]  /*1c870*/  @!P2 LEA.HI.X R7, R3.reuse, R9, R0.reuse, 0x1, P5 ;  /* 0x000000090307a211 */ /* 0x141fe400028f0c00 */
[----:B------:R-:W-:-:S03]  /*1c880*/  @!P1 LEA.HI.X R9, R3, R11, R0, 0x1, P4 ;  /* 0x0000000b03099211 */ /* 0x000fc600020f0c00 */
[----:B------:R3:W-:Y:S01]  /*1c890*/  @!P2 ST.E.128 desc[UR44][R6.64], RZ ;  /* 0x000000ff0600a985 */ /* 0x0007e2000c101d2c */
[----:B-1----:R-:W-:-:S03]  /*1c8a0*/  @!P0 LEA.HI.X R3, R3, R13, R0, 0x1, P6 ;  /* 0x0000000d03038211 */ /* 0x002fc600030f0c00 */
[----:B------:R3:W-:Y:S04]  /*1c8b0*/  @!P1 ST.E.128 desc[UR44][R8.64], RZ ;  /* 0x000000ff08009985 */ /* 0x0007e8000c101d2c */
[----:B------:R3:W-:Y:S02]  /*1c8c0*/  @!P0 ST.E.128 desc[UR44][R2.64], RZ ;  /* 0x000000ff02008985 */ /* 0x0007e4000c101d2c */
.L_x_1565:
[----:B------:R-:W-:Y:S05]  /*1c8d0*/  BSYNC B0 ;  /* 0x0000000000007941 */ /* 0x000fea0003800000 */
.L_x_1562:
[----:B------:R-:W4:Y:S01]  /*1c8e0*/  LDL R0, [R1+0xc] ;  /* 0x00000c0001007983 */ /* 0x000f220000100800 */
[----:B------:R-:W-:Y:S02]  /*1c8f0*/  ULDC UR4, c[0x0][0xc3c] ;  /* 0x00030f0000047ab9 */ /* 0x000fe40000000800 */
[----:B----4-:R-:W-:-:S13]  /*1c900*/  ISETP.GE.AND P0, PT, R0, UR4, PT ;  /* 0x0000000400007c0c */ /* 0x010fda000bf06270 */
[----:B------:R-:W-:Y:S05]  /*1c910*/  @!P0 BRA `(.L_x_1569) ;  /* 0xfffffe44008c8947 */ /* 0x000fea000383ffff */
[----:B------:R-:W-:Y:S05]  /*1c920*/  BRA `(.L_x_1387) ;  /* 0x0000007800fc7947 */ /* 0x000fea0003800000 */
.L_x_1385:
        /* <DEDUP_REMOVED lines=10> */
[----:B------:R0:W1:Y:S01]  /*1c9d0*/  @P0 LDS.128 R24, [R0+0x132d0] ;  /* 0x0132d00000180984 */ /* 0x0000620000000c00 */
[----:B------:R-:W-:Y:S06]  /*1c9e0*/  @P0 BAR.ARV 0x4, 0x200 ;  /* 0x0108000000000b1d */ /* 0x000fec0000002000 */
[----:B------:R-:W-:Y:S05]  /*1c9f0*/  @P0 BRA `(.L_x_1570) ;  /* 0x00000008008c0947 */ /* 0x000fea0003800000 */
[----:B------:R-:W2:Y:S01]  /*1ca00*/  S2R R2, SR_TID.X ;  /* 0x0000000000027919 */ /* 0x000ea20000002100 */
[----:B------:R-:W-:Y:S01]  /*1ca10*/  ULDC UR4, c[0x0][0xc3c] ;  /* 0x00030f0000047ab9 */ /* 0x000fe20000000800 */
[----:B0-----:R-:W-:Y:S01]  /*1ca20*/  IMAD.MOV.U32 R0, RZ, RZ, RZ ;  /* 0x000000ffff007224 */ /* 0x001fe200078e00ff */
[----:B------:R-:W0:Y:S01]  /*1ca30*/  S2UR UR6, SR_CTAID.X ;  /* 0x00000000000679c3 */ /* 0x000e220000002500 */
[----:B------:R-:W-:Y:S01]  /*1ca40*/  ULDC UR5, c[0x0][0xc38] ;  /* 0x00030e0000057ab9 */ /* 0x000fe20000000800 */
[----:B--2---:R-:W-:-:S04]  /*1ca50*/  LOP3.LUT R5, R2, 0x1f, RZ, 0xc0, !PT ;  /* 0x0000001f02057812 */ /* 0x004fc800078ec0ff */
[----:B------:R-:W-:-:S04]  /*1ca60*/  ISETP.NE.AND P0, PT, R5, 0x1f, PT ;  /* 0x0000001f0500780c */ /* 0x000fc80003f05270 */
[----:B------:R-:W-:-:S13]  /*1ca70*/  ISETP.GE.OR P1, PT, R5, UR4, !P0 ;  /* 0x0000000405007c0c */ /* 0x000fda000c726670 */
[----:B------:R-:W2:Y:S02]  /*1ca80*/  @!P1 LDC.64 R2, c[0x0][0xc80] ;  /* 0x00032000ff029b82 */ /* 0x000ea40000000a00 */
[----:B--2---:R-:W-:-:S05]  /*1ca90*/  @!P1 IMAD.WIDE.U32 R2, R5, 0x4, R2 ;  /* 0x0000000405029825 */ /* 0x004fca00078e0002 */
[----:B------:R-:W2:Y:S01]  /*1caa0*/  @!P1 LDG.E R0, desc[UR44][R2.64] ;  /* 0x0000002c02009981 */ /* 0x000ea2000c1e1900 */
[C---:B------:R-:W-:Y:S01]  /*1cab0*/  ISETP.NE.AND P1, PT, R5.reuse, RZ, PT ;  /* 0x000000ff0500720c */ /* 0x040fe20003f25270 */
[----:B------:R-:W-:Y:S01]  /*1cac0*/  UMOV UR4, URZ ;  /* 0x0000003f00047c82 */ /* 0x000fe20008000000 */
[C---:B------:R-:W-:Y:S01]  /*1cad0*/  ISETP.GE.U32.AND P2, PT, R5.reuse, 0x2, PT ;  /* 0x000000020500780c */ /* 0x040fe20003f46070 */
[----:B-1----:R-:W-:Y:S01]  /*1cae0*/  IMAD.MOV.U32 R24, RZ, RZ, RZ ;  /* 0x000000ffff187224 */ /* 0x002fe200078e00ff */
[C---:B------:R-:W-:Y:S02]  /*1caf0*/  ISETP.GE.U32.AND P3, PT, R5.reuse, 0x4, PT ;  /* 0x000000040500780c */ /* 0x040fe40003f66070 */
[C---:B------:R-:W-:Y:S02]  /*1cb00*/  ISETP.GE.U32.AND P4, PT, R5.reuse, 0x8, PT ;  /* 0x000000080500780c */ /* 0x040fe40003f86070 */
[----:B------:R-:W-:Y:S01]  /*1cb10*/  ISETP.GE.U32.AND P5, PT, R5, 0x10, PT ;  /* 0x000000100500780c */ /* 0x000fe20003fa6070 */
[----:B--2---:R-:W1:Y:S02]  /*1cb20*/  SHFL.UP PT, R4, R0, 0x1, RZ ;  /* 0x0420000000047989 */ /* 0x004e6400000e00ff */
[----:B-1----:R-:W-:-:S05]  /*1cb30*/  SEL R7, R4, RZ, P1 ;  /* 0x000000ff04077207 */ /* 0x002fca0000800000 */
[----:B------:R-:W-:-:S05]  /*1cb40*/  IMAD.IADD R7, R0, 0x1, R7 ;  /* 0x0000000100077824 */ /* 0x000fca00078e0207 */
[----:B------:R-:W1:Y:S02]  /*1cb50*/  SHFL.UP PT, R4, R7, 0x2, RZ ;  /* 0x0440000007047989 */ /* 0x000e6400000e00ff */
        /* <DEDUP_REMOVED lines=11> */
[----:B------:R-:W1:Y:S02]  /*1cc10*/  SHFL.IDX PT, R4, R6, 0x1f, 0x1f ;  /* 0x03e01f0006047f89 */ /* 0x000e6400000e0000 */
[----:B-1----:R-:W-:-:S04]  /*1cc20*/  IMAD R4, R4, UR5, RZ ;  /* 0x0000000504047c24 */ /* 0x002fc8000f8e02ff */
[----:B------:R-:W-:Y:S01]  /*1cc30*/  IMAD.MOV.U32 R9, RZ, RZ, R4 ;  /* 0x000000ffff097224 */ /* 0x000fe200078e0004 */
[----:B0-----:R-:W-:-:S13]  /*1cc40*/  ISETP.GT.AND P6, PT, R4, UR6, PT ;  /* 0x0000000604007c0c */ /* 0x001fda000bfc4270 */
[----:B------:R-:W-:Y:S05]  /*1cc50*/  @P6 BRA `(.L_x_1571) ;  /* 0x0000000000a06947 */ /* 0x000fea0003800000 */
[----:B------:R-:W0:Y:S01]  /*1cc60*/  LDC R6, c[0x0][0xc3c] ;  /* 0x00030f00ff067b82 */ /* 0x000e220000000800 */
[----:B------:R-:W-:Y:S01]  /*1cc70*/  IMAD.MOV.U32 R4, RZ, RZ, R9 ;  /* 0x000000ffff047224 */ /* 0x000fe200078e0009 */
[----:B------:R-:W-:Y:S01]  /*1cc80*/  UMOV UR4, URZ ;  /* 0x0000003f00047c82 */ /* 0x000fe20008000000 */
[----:B------:R-:W-:Y:S01]  /*1cc90*/  ULDC UR7, c[0x0][0xc3c] ;  /* 0x00030f0000077ab9 */ /* 0x000fe20000000800 */
[----:B------:R-:W-:-:S05]  /*1cca0*/  ULDC UR5, c[0x0][0xc38] ;  /* 0x00030e0000057ab9 */ /* 0x000fca0000000800 */
.L_x_1575:
        /* <DEDUP_REMOVED lines=12> */
.L_x_1574:
[----:B------:R-:W-:Y:S05]  /*1cd70*/  BSYNC B0 ;  /* 0x0000000000007941 */ /* 0x000fea0003800000 */
.L_x_1573:
        /* <DEDUP_REMOVED lines=20> */
[----:B------:R-:W-:Y:S02]  /*1cec0*/  IMAD.MOV.U32 R6, RZ, RZ, R9 ;  /* 0x000000ffff067224 */ /* 0x000fe400078e0009 */
[----:B------:R-:W-:-:S07]  /*1ced0*/  IMAD.MOV.U32 R9, RZ, RZ, R3 ;  /* 0x000000ffff097224 */ /* 0x000fce00078e0003 */
.L_x_1571:
[----:B------:R-:W-:-:S04]  /*1cee0*/  IMAD.IADD R9, R4, 0x1, -R9 ;  /* 0x0000000104097824 */ /* 0x000fc800078e0a09 */
[----:B------:R-:W-:-:S05]  /*1cef0*/  IMAD R2, R6, UR5, R9 ;  /* 0x0000000506027c24 */ /* 0x000fca000f8e0209 */
[----:B------:R-:W-:Y:S02]  /*1cf00*/  ISETP.GT.AND P0, PT, R2, UR6, PT ;  /* 0x0000000602007c0c */ /* 0x000fe4000bf04270 */
[----:B------:R-:W0:Y:S11]  /*1cf10*/  LDC.64 R2, c[0x0][0xc90] ;  /* 0x00032400ff027b82 */ /* 0x000e360000000a00 */
[----:B------:R-:W-:-:S04]  /*1cf20*/  VOTE.ANY R10, PT, !P0 ;  /* 0x00000000000a7806 */ /* 0x000fc800040e0100 */
[----:B------:R-:W1:Y:S02]  /*1cf30*/  POPC R13, R10 ;  /* 0x0000000a000d7309 */ /* 0x000e640000000000 */
[----:B-1----:R-:W-:-:S04]  /*1cf40*/  VIADD R27, R13, UR4 ;  /* 0x000000040d1b7c36 */ /* 0x002fc80008000000 */
[----:B0-----:R-:W-:-:S05]  /*1cf50*/  IMAD.WIDE R2, R27, 0x4, R2 ;  /* 0x000000041b027825 */ /* 0x001fca00078e0202 */
[----:B------:R-:W2:Y:S01]  /*1cf60*/  LDG.E R7, desc[UR44][R2.64] ;  /* 0x0000002c02077981 */ /* 0x000ea2000c1e1900 */
[----:B------:R-:W-:-:S03]  /*1cf70*/  ISETP.NE.AND P0, PT, R10, RZ, PT ;  /* 0x000000ff0a00720c */ /* 0x000fc60003f05270 */
[----:B------:R-:W2:Y:S02]  /*1cf80*/  SHFL.IDX PT, R0, R0, R13, 0x1f ;  /* 0x00001f0d00007589 */ /* 0x000ea400000e0000 */
[----:B--2---:R-:W-:-:S05]  /*1cf90*/  IMAD R4, R0, R7, RZ ;  /* 0x0000000700047224 */ /* 0x004fca00078e02ff */
[----:B------:R-:W-:-:S04]  /*1cfa0*/  IABS R8, R4 ;  /* 0x0000000400087213 */ /* 0x000fc80000000000 */
[----:B------:R-:W0:Y:S08]  /*1cfb0*/  I2F.RP R11, R8 ;  /* 0x00000008000b7306 */ /* 0x000e300000209400 */
[----:B0-----:R-:W0:Y:S02]  /*1cfc0*/  MUFU.RCP R11, R11 ;  /* 0x0000000b000b7308 */ /* 0x001e240000001000 */
[----:B0-----:R-:W-:-:S06]  /*1cfd0*/  VIADD R12, R11, 0xffffffe ;  /* 0x0ffffffe0b0c7836 */ /* 0x001fcc0000000000 */
[----:B------:R-:W0:Y:S02]  /*1cfe0*/  F2I.FTZ.U32.TRUNC.NTZ R3, R12 ;  /* 0x0000000c00037305 */ /* 0x000e24000021f000 */
[----:B0-----:R-:W-:Y:S01]  /*1cff0*/  IMAD.MOV R15, RZ, RZ, -R3 ;  /* 0x000000ffff0f7224 */ /* 0x001fe200078e0a03 */
[----:B------:R-:W-:Y:S06]  /*1d000*/  @!P0 BRA `(.L_x_1576) ;  /* 0x0000000000088947 */ /* 0x000fec0003800000 */
[----:B------:R-:W-:-:S05]  /*1d010*/  VIADD R11, R13, 0xffffffff ;  /* 0xffffffff0d0b7836 */ /* 0x000fca0000000000 */
[----:B------:R0:W1:Y:S02]  /*1d020*/  SHFL.IDX PT, R24, R6, R11, 0x1f ;  /* 0x00001f0b06187589 */ /* 0x00006400000e0000 */
.L_x_1576:
[----:B-1----:R-:W-:Y:S01]  /*1d030*/  IMAD R24, R24, UR5, R9 ;  /* 0x0000000518187c24 */ /* 0x002fe2000f8e0209 */
[----:B0-----:R-:W-:Y:S01]  /*1d040*/  IABS R6, R4 ;  /* 0x0000000400067213 */ /* 0x001fe20000000000 */
[----:B------:R-:W-:Y:S02]  /*1d050*/  IMAD R11, R15, R8, RZ ;  /* 0x000000080f0b7224 */ /* 0x000fe400078e02ff */
[----:B------:R-:W-:Y:S01]  /*1d060*/  IMAD.MOV.U32 R2, RZ, RZ, RZ ;  /* 0x000000ffff027224 */ /* 0x000fe200078e00ff */
[----:B------:R-:W-:Y:S01]  /*1d070*/  IADD3 R9, -R24, UR6, RZ ;  /* 0x0000000618097c10 */ /* 0x000fe2000fffe1ff */
[----:B------:R-:W-:Y:S02]  /*1d080*/  IMAD.MOV R6, RZ, RZ, -R6 ;  /* 0x000000ffff067224 */ /* 0x000fe400078e0a06 */
[----:B------:R-:W-:Y:S01]  /*1d090*/  IMAD.HI.U32 R2, R3, R11, R2 ;  /* 0x0000000b03027227 */ /* 0x000fe200078e0002 */
[----:B------:R-:W-:-:S05]  /*1d0a0*/  IABS R3, R9 ;  /* 0x0000000900037213 */ /* 0x000fca0000000000 */
        /* <DEDUP_REMOVED lines=15> */
[----:B------:R-:W-:Y:S02]  /*1d1a0*/  IMAD R4, R4, R2, R9 ;  /* 0x0000000204047224 */ /* 0x000fe400078e0209 */
[----:B------:R-:W-:Y:S01]  /*1d1b0*/  IMAD.MOV.U32 R2, RZ, RZ, RZ ;  /* 0x000000ffff027224 */ /* 0x000fe200078e00ff */
[----:B------:R-:W-:-:S04]  /*1d1c0*/  VIADDMNMX R7, R8, UR5, R7, PT ;  /* 0x0000000508077c46 */ /* 0x000fc8000b800107 */
[----:B------:R-:W-:-:S04]  /*1d1d0*/  IABS R8, R7 ;  /* 0x0000000700087213 */ /* 0x000fc80000000000 */
[----:B------:R-:W0:Y:S08]  /*1d1e0*/  I2F.RP R10, R8 ;  /* 0x00000008000a7306 */ /* 0x000e300000209400 */
[----:B0-----:R-:W0:Y:S02]  /*1d1f0*/  MUFU.RCP R10, R10 ;  /* 0x0000000a000a7308 */ /* 0x001e240000001000 */
[----:B0-----:R-:W-:Y:S01]  /*1d200*/  VIADD R3, R10, 0xffffffe ;  /* 0x0ffffffe0a037836 */ /* 0x001fe20000000000 */
[----:B------:R-:W-:-:S05]  /*1d210*/  IABS R10, R7 ;  /* 0x00000007000a7213 */ /* 0x000fca0000000000 */
[----:B------:R-:W0:Y:S02]  /*1d220*/  F2I.FTZ.U32.TRUNC.NTZ R3, R3 ;  /* 0x0000000300037305 */ /* 0x000e24000021f000 */
[----:B0-----:R-:W-:-:S04]  /*1d230*/  IMAD.MOV R11, RZ, RZ, -R3 ;  /* 0x000000ffff0b7224 */ /* 0x001fc800078e0a03 */
[----:B------:R-:W-:-:S04]  /*1d240*/  IMAD R9, R11, R8, RZ ;  /* 0x000000080b097224 */ /* 0x000fc800078e02ff */
[----:B------:R-:W-:Y:S01]  /*1d250*/  IMAD.HI.U32 R2, R3, R9, R2 ;  /* 0x0000000903027227 */ /* 0x000fe200078e0002 */
[----:B------:R-:W-:-:S03]  /*1d260*/  IABS R9, R4 ;  /* 0x0000000400097213 */ /* 0x000fc60000000000 */
[----:B------:R-:W-:Y:S02]  /*1d270*/  IMAD.MOV R3, RZ, RZ, -R10 ;  /* 0x000000ffff037224 */ /* 0x000fe400078e0a0a */
        /* <DEDUP_REMOVED lines=8> */
[----:B------:R-:W-:Y:S01]  /*1d300*/  ISETP.GE.AND P2, PT, R3, RZ, PT ;  /* 0x000000ff0300720c */ /* 0x000fe20003f46270 */
[----:B------:R-:W-:-:S06]  /*1d310*/  IMAD.IADD R3, R4, 0x1, R6 ;  /* 0x0000000104037824 */ /* 0x000fcc00078e0206 */
[----:B------:R-:W-:-:S06]  /*1d320*/  @P0 VIADD R2, R2, 0x1 ;  /* 0x0000000102020836 */ /* 0x000fcc0000000000 */
[----:B------:R-:W-:Y:S01]  /*1d330*/  @!P2 IMAD.MOV R2, RZ, RZ, -R2 ;  /* 0x000000ffff02a224 */ /* 0x000fe200078e0a02 */
[----:B------:R-:W-:Y:S01]  /*1d340*/  @!P1 LOP3.LUT R2, RZ, R7, RZ, 0x33, !PT ;  /* 0x00000007ff029212 */ /* 0x000fe200078e33ff */
[----:B------:R-:W-:-:S03]  /*1d350*/  IMAD.MOV R7, RZ, RZ, -R7 ;  /* 0x000000ffff077224 */ /* 0x000fc600078e0a07 */
[----:B------:R-:W-:Y:S01]  /*1d360*/  LOP3.LUT R25, RZ, R2, RZ, 0x33, !PT ;  /* 0x00000002ff197212 */ /* 0x000fe200078e33ff */
[----:B------:R-:W-:-:S04]  /*1d370*/  IMAD R26, R2, R7, R3 ;  /* 0x00000007021a7224 */ /* 0x000fc800078e0203 */
[----:B------:R-:W-:Y:S01]  /*1d380*/  IMAD.IADD R25, R0, 0x1, R25 ;  /* 0x0000000100197824 */ /* 0x000fe200078e0219 */
[----:B------:R-:W-:Y:S06]  /*1d390*/  BRA `(.L_x_1577) ;  /* 0x00000000000c7947 */ /* 0x000fec0003800000 */
.L_x_1572:
[----:B------:R-:W-:Y:S02]  /*1d3a0*/  IMAD.MOV.U32 R25, RZ, RZ, RZ ;  /* 0x000000ffff197224 */ /* 0x000fe400078e00ff */
[----:B------:R-:W-:Y:S02]  /*1d3b0*/  IMAD.U32 R24, RZ, RZ, UR6 ;  /* 0x00000006ff187e24 */ /* 0x000fe4000f8e00ff */
[----:B------:R-:W-:-:S07]  /*1d3c0*/  IMAD.MOV.U32 R26, RZ, RZ, RZ ;  /* 0x000000ffff1a7224 */ /* 0x000fce00078e00ff */
.L_x_1577:
[----:B------:R-:W-:-:S13]  /*1d3d0*/  ISETP.NE.AND P0, PT, R5, RZ, PT ;  /* 0x000000ff0500720c */ /* 0x000fda0003f05270 */
[----:B------:R-:W0:Y:S01]  /*1d3e0*/  @!P0 S2R R3, SR_CgaCtaId ;  /* 0x0000000000038919 */ /* 0x000e220000008800 */
[----:B------:R-:W-:-:S04]  /*1d3f0*/  @!P0 MOV R0, 0x400 ;  /* 0x0000040000008802 */ /* 0x000fc80000000f00 */
[----:B0-----:R-:W-:-:S05]  /*1d400*/  @!P0 LEA R0, R3, R0, 0x18 ;  /* 0x0000000003008211 */ /* 0x001fca00078ec0ff */
[----:B------:R2:W-:Y:S01]  /*1d410*/  @!P0 STS.128 [R0+0x132d0], R24 ;  /* 0x0132d01800008388 */ /* 0x0005e20000000c00 */
[----:B------:R-:W-:Y:S06]  /*1d420*/  BAR.ARV 0x5, 0x200 ;  /* 0x0148000000007b1d */ /* 0x000fec0000002000 */
.L_x_1570:
[----:B0-2---:R-:W-:Y:S01]  /*1d430*/  IMAD.MOV.U32 R0, RZ, RZ, 0x1 ;  /* 0x00000001ff007424 */ /* 0x005fe200078e00ff */
[----:B------:R0:W-:Y:S01]  /*1d440*/  STL [R1], RZ ;  /* 0x000000ff01007387 */ /* 0x0001e20000100800 */
[----:B------:R-:W-:Y:S02]  /*1d450*/  ULDC UR4, c[0x0][0xc3c] ;  /* 0x00030f0000047ab9 */ /* 0x000fe40000000800 */
[----:B-1----:R-:W-:Y:S01]  /*1d460*/  ISETP.GE.AND P0, PT, R27, UR4, PT ;  /* 0x000000041b007c0c */ /* 0x002fe2000bf06270 */
        /* <DEDUP_REMOVED lines=12> */
[----:B------:R-:W-:Y:S01]  /*1d530*/  LOP3.LUT R6, R0, 0x1b0, RZ, 0xc0, !PT ;  /* 0x000001b000067812 */ /* 0x000fe200078ec0ff */
[----:B------:R-:W-:Y:S01]  /*1d540*/  IMAD.SHL.U32 R7, R12, 0x10, RZ ;  /* 0x000000100c077824 */ /* 0x000fe200078e00ff */
[----:B------:R-:W-:Y:S01]  /*1d550*/  LOP3.LUT R5, R2, 0x30, R5, 0xf8, !PT ;  /* 0x0000003002057812 */ /* 0x000fe200078ef805 */
[----:B------:R-:W-:Y:S01]  /*1d560*/  IMAD.SHL.U32 R2, R10, 0x20, RZ ;  /* 0x000000200a027824 */ /* 0x000fe200078e00ff */
[----:B------:R-:W-:Y:S01]  /*1d570*/  LOP3.LUT R8, R6, 0x30, R9, 0x78, !PT ;  /* 0x0000003006087812 */ /* 0x000fe200078e7809 */
[----:B------:R-:W-:Y:S01]  /*1d580*/  IMAD.SHL.U32 R4, R10, 0x8, RZ ;  /* 0x000000080a047824 */ /* 0x000fe200078e00ff */
[----:B------:R-:W-:-:S02]  /*1d590*/  LOP3.LUT R7, R7, 0x600, RZ, 0xc0, !PT ;  /* 0x0000060007077812 */ /* 0x000fc400078ec0ff */
[----:B------:R-:W-:Y:S01]  /*1d5a0*/  LOP3.LUT R6, R2, 0x80, RZ, 0xc0, !PT ;  /* 0x0000008002067812 */ /* 0x000fe200078ec0ff */
[----:B------:R-:W-:Y:S01]  /*1d5b0*/  IMAD.SHL.U32 R9, R10, 0x4, RZ ;  /* 0x000000040a097824 */ /* 0x000fe200078e00ff */
[----:B------:R-:W-:Y:S02]  /*1d5c0*/  LOP3.LUT R4, R5, 0x30, R4, 0x78, !PT ;  /* 0x0000003005047812 */ /* 0x000fe400078e7804 */
[----:B------:R-:W-:Y:S02]  /*1d5d0*/  LOP3.LUT R6, R6, 0x10, R10, 0xf8, !PT ;  /* 0x0000001006067812 */ /* 0x000fe400078ef80a */
[C---:B------:R-:W-:Y:S02]  /*1d5e0*/  LOP3.LUT R5, R7.reuse, 0x60, R2, 0xf8, !PT ;  /* 0x0000006007057812 */ /* 0x040fe400078ef802 */
[----:B------:R-:W-:Y:S02]  /*1d5f0*/  LOP3.LUT R7, R7, 0x40, R0, 0xf8, !PT ;  /* 0x0000004007077812 */ /* 0x000fe400078ef800 */
[----:B------:R-:W-:-:S02]  /*1d600*/  LOP3.LUT R6, R6, 0x10, R9, 0x78, !PT ;  /* 0x0000001006067812 */ /* 0x000fc400078e7809 */
[----:B------:R-:W-:Y:S02]  /*1d610*/  LOP3.LUT R5, R5, 0x100, R2, 0xf8, !PT ;  /* 0x0000010005057812 */ /* 0x000fe400078ef802 */
[----:B------:R-:W-:Y:S02]  /*1d620*/  LOP3.LUT R3, R4, 0x640, R3, 0xf8, !PT ;  /* 0x0000064004037812 */ /* 0x000fe400078ef803 */
        /* <DEDUP_REMOVED lines=11> */
[----:B------:R-:W-:Y:S01]  /*1d6e0*/  LOP3.LUT R2, R4, 0x60, R2, 0xf8, !PT ;  /* 0x0000006004027812 */ /* 0x000fe200078ef802 */
[----:B------:R-:W-:-:S03]  /*1d6f0*/  ULDC.64 UR38, c[0x0][0x198] ;  /* 0x0000660000267ab9 */ /* 0x000fc60000000a00 */
[----:B------:R-:W-:Y:S01]  /*1d700*/  LOP3.LUT R2, R2, 0x80, RZ, 0xfc, !PT ;  /* 0x0000008002027812 */ /* 0x000fe200078efcff */
[----:B------:R-:W-:Y:S01]  /*1d710*/  ULDC UR36, c[0x0][0xc] ;  /* 0x0000030000247ab9 */ /* 0x000fe20000000800 */
[C---:B--2---:R-:W-:Y:S02]  /*1d720*/  LOP3.LUT R0, R11.reuse, 0x2, RZ, 0xfc, !PT ;  /* 0x000000020b007812 */ /* 0x044fe400078efcff */
        /* <DEDUP_REMOVED lines=9> */
[----:B------:R1:W-:Y:S04]  /*1d7c0*/  STL [R1], RZ ;  /* 0x000000ff01007387 */ /* 0x0003e80000100800 */
[----:B------:R1:W-:Y:S04]  /*1d7d0*/  STL [R1+0x10], R3 ;  /* 0x0000100301007387 */ /* 0x0003e80000100800 */
[----:B------:R1:W-:Y:S02]  /*1d7e0*/  STL [R1+0x5c], R0 ;  /* 0x00005c0001007387 */ /* 0x0003e40000100800 */
.L_x_1704:
[----:B------:R-:W-:Y:S05]  /*1d7f0*/  YIELD ;  /* 0x0000000000007946 */ /* 0x000fea0003800000 */
[----:B------:R-:W-:Y:S01]  /*1d800*/  ULDC.64 UR4, c[0x0][0xa28] ;  /* 0x00028a0000047ab9 */ /* 0x000fe20000000a00 */
[----:B01----:R-:W-:Y:S02]  /*1d810*/  CS2R R8, SRZ ;  /* 0x0000000000087805 */ /* 0x003fe4000001ff00 */
[----:B------:R-:W-:Y:S01]  /*1d820*/  ISETP.NE.U32.AND P0, PT, RZ, UR4, PT ;  /* 0x00000004ff007c0c */ /* 0x000fe2000bf05070 */
[----:B------:R-:W0:Y:S01]  /*1d830*/  LDC.64 R4, c[0x0][0xa00] ;  /* 0x00028000ff047b82 */ /* 0x000e220000000a00 */
[----:B------:R-:W-:-:S02]  /*1d840*/  ULDC.64 UR6, c[0x0][0xa10] ;  /* 0x0002840000067ab9 */ /* 0x000fc40000000a00 */
[----:B------:R-:W-:Y:S01]  /*1d850*/  ISETP.NE.AND.EX P0, PT, RZ, UR5, PT, P0 ;  /* 0x00000005ff007c0c */ /* 0x000fe2000bf05300 */
[----:B------:R-:W-:-:S12]  /*1d860*/  ULDC.64 UR4, c[0x0][0xa18] ;  /* 0x0002860000047ab9 */ /* 0x000fd80000000a00 */
[----:B-1----:R-:W1:Y:S02]  /*1d870*/  @P0 LDC.64 R2, c[0x0][0xa28] ;  /* 0x00028a00ff020b82 */ /* 0x002e640000000a00 */
[----:B-1----:R-:W-:-:S05]  /*1d880*/  @P0 IMAD.WIDE R2, R27, 0x4, R2 ;  /* 0x000000041b020825 */ /* 0x002fca00078e0202 */
[----:B--2---:R1:W2:Y:S01]  /*1d890*/  @P0 LDG.E R9, desc[UR44][R2.64] ;  /* 0x0000002c02090981 */ /* 0x0042a2000c1e1900 */
[----:B------:R-:W-:Y:S01]  /*1d8a0*/  ISETP.NE.U32.AND P0, PT, RZ, UR4, PT ;  /* 0x00000004ff007c0c */ /* 0x000fe2000bf05070 */
[----:B0-----:R-:W-:Y:S01]  /*1d8b0*/  IMAD.WIDE R4, R27, 0x4, R4 ;  /* 0x000000041b047825 */ /* 0x001fe200078e0204 */
[----:B------:R-:W-:Y:S02]  /*1d8c0*/  ISETP.NE.U32.AND P1, PT, RZ, UR6, PT ;  /* 0x00000006ff007c0c */ /* 0x000fe4000bf25070 */
[----:B------:R-:W-:Y:S01]  /*1d8d0*/  ISETP.NE.AND.EX P2, PT, RZ, UR5, PT, P0 ;  /* 0x00000005ff007c0c */ /* 0x000fe2000bf45300 */
[----:B------:R-:W-:Y:S01]  /*1d8e0*/  ULDC.64 UR4, c[0x0][0xa00] ;  /* 0x0002800000047ab9 */ /* 0x000fe20000000a00 */
[----:B------:R-:W-:Y:S01]  /*1d8f0*/  ISETP.NE.AND.EX P1, PT, RZ, UR7, PT, P1 ;  /* 0x00000007ff007c0c */ /* 0x000fe2000bf25310 */
[----:B------:R-:W-:Y:S01]  /*1d900*/  IMAD.MOV.U32 R0, RZ, RZ, RZ ;  /* 0x000000ffff007224 */ /* 0x000fe200078e00ff */
[----:B------:R-:W-:Y:S01]  /*1d910*/  ISETP.NE.U32.AND P0, PT, RZ, UR4, PT ;  /* 0x00000004ff007c0c */ /* 0x000fe2000bf05070 */
[----:B-1----:R-:W0:Y:S03]  /*1d920*/  LDC.64 R2, c[0x0][0xa10] ;  /* 0x00028400ff027b82 */ /* 0x002e260000000a00 */
[----:B------:R-:W-:-:S05]  /*1d930*/  ISETP.NE.AND.EX P0, PT, RZ, UR5, PT, P0 ;  /* 0x00000005ff007c0c */ /* 0x000fca000bf05300 */
[----:B------:R-:W1:Y:S08]  /*1d940*/  @P2 LDC.64 R6, c[0x0][0xa18] ;  /* 0x00028600ff062b82 */ /* 0x000e700000000a00 */
[----:B------:R-:W3:Y:S01]  /*1d950*/  @P0 LDG.E R8, desc[UR44][R4.64] ;  /* 0x0000002c04080981 */ /* 0x000ee2000c1e1900 */
[----:B0-----:R-:W-:-:S05]  /*1d960*/  IMAD.WIDE R2, R27, 0x4, R2 ;  /* 0x000000041b027825 */ /* 0x001fca00078e0202 */
[----:B-----5:R-:W5:Y:S01]  /*1d970*/  @P1 LDG.E R0, desc[UR44][R2.64] ;  /* 0x0000002c02001981 */ /* 0x020f62000c1e1900 */
[----:B------:R-:W-:Y:S02]  /*1d980*/  ULDC UR4, c[0x0][0x288] ;  /* 0x0000a20000047ab9 */ /* 0x000fe40000000800 */
[----:B------:R-:W-:Y:S01]  /*1d990*/  IMAD.U32 R28, RZ, RZ, UR4 ;  /* 0x00000004ff1c7e24 */ /* 0x000fe2000f8e00ff */
[----:B------:R-:W-:Y:S02]  /*1d9a0*/  ULDC.64 UR4, c[0x0][0x418] ;  /* 0x0001060000047ab9 */ /* 0x000fe40000000a00 */
[----:B------:R-:W-:-:S03]  /*1d9b0*/  UISETP.NE.U32.AND UP0, UPT, UR4, URZ, UPT ;  /* 0x0000003f0400728c */ /* 0x000fc6000bf05070 */
[----:B------:R-:W-:Y:S01]  /*1d9c0*/  ULDC UR4, c[0x0][0x424] ;  /* 0x0001090000047ab9 */ /* 0x000fe20000000800 */
[----:B------:R-:W-:Y:S01]  /*1d9d0*/  UISETP.NE.AND.EX UP0, UPT, UR5, URZ, UPT, UP0 ;  /* 0x0000003f0500728c */ /* 0x000fe2000bf05300 */
[----:B-1----:R-:W-:Y:S02]  /*1d9e0*/  @P2 IMAD.WIDE R6, R27, 0x4, R6 ;  /* 0x000000041b062825 */ /* 0x002fe400078e0206 */
[----:B------:R-:W-:Y:S01]  /*1d9f0*/  ULDC UR5, c[0x0][0x2f0] ;  /* 0x0000bc0000057ab9 */ /* 0x000fe20000000800 */
[----:B------:R-:W-:Y:S02]  /*1da00*/  USEL UR4, UR4, 0x1, UP0 ;  /* 0x0000000104047887 */ /* 0x000fe40008000000 */
[----:B------:R0:W5:Y:S02]  /*1da10*/  @P2 LDG.E R28, desc[UR44][R6.64] ;  /* 0x0000002c061c2981 */ /* 0x000164000c1e1900 */
[----:B------:R-:W-:-:S03]  /*1da20*/  UIMAD UR4, UR4, UR5, URZ ;  /* 0x00000005040472a4 */ /* 0x000fc6000f8e023f */
[----:B------:R-:W-:Y:S02]  /*1da30*/  ULDC UR5, c[0x0][0x348] ;  /* 0x0000d20000057ab9 */ /* 0x000fe40000000800 */
[----:B0-----:R-:W-:Y:S02]  /*1da40*/  IMAD.U32 R7, RZ, RZ, UR5 ;  /* 0x00000005ff077e24 */ /* 0x001fe4000f8e00ff */
[----:B------:R-:W-:Y:S01]  /*1da50*/  IMAD.U32 R6, RZ, RZ, UR4 ;  /* 0x00000004ff067e24 */ /* 0x000fe2000f8e00ff */
[----:B--2---:R0:W-:Y:S04]  /*1da60*/  STL [R1+0x20], R9 ;  /* 0x0000200901007387 */ /* 0x0041e80000100800 */
[----:B---3--:R0:W-:Y:S01]  /*1da70*/  STL [R1+0x50], R8 ;  /* 0x0000500801007387 */ /* 0x0081e20000100800 */
[----:B------:R-:W-:Y:S05]  /*1da80*/  @P2 BRA `(.L_x_1579) ;  /* 0x0000000000102947 */ /* 0x000fea0003800000 */
[----:B------:R-:W-:Y:S05]  /*1da90*/  @!P0 BRA `(.L_x_1579) ;  /* 0x00000000000c8947 */ /* 0x000fea0003800000 */
[----:B-----5:R-:W2:Y:S04]  /*1daa0*/  LDG.E R28, desc[UR44][R4.64] ;  /* 0x0000002c041c7981 */ /* 0x020ea8000c1e1900 */
[----:B------:R-:W2:Y:S02]  /*1dab0*/  LDG.E R4, desc[UR44][R4.64+0x4] ;  /* 0x0000042c04047981 */ /* 0x000ea4000c1e1900 */
[----:B--2---:R-:W-:-:S07]  /*1dac0*/  IMAD.IADD R28, R4, 0x1, -R28 ;  /* 0x00000001041c7824 */ /* 0x004fce00078e0a1c */
.L_x_1579:
[----:B------:R-:W-:Y:S02]  /*1dad0*/  ULDC.64 UR4, c[0x0][0xa20] ;  /* 0x0002880000047ab9 */ /* 0x000fe40000000a00 */
[----:B------:R-:W-:-:S04]  /*1dae0*/  ISETP.NE.U32.AND P0, PT, RZ, UR4, PT ;  /* 0x00000004ff007c0c */ /* 0x000fc8000bf05070 */
[----:B------:R-:W-:-:S13]  /*1daf0*/  ISETP.NE.AND.EX P0, PT, RZ, UR5, PT, P0 ;  /* 0x00000005ff007c0c */ /* 0x000fda000bf05300 */
[----:B------:R-:W-:Y:S05]  /*1db00*/  @!P0 BRA `(.L_x_1580) ;  /* 0x0000000000108947 */ /* 0x000fea0003800000 */
[----:B------:R-:W1:Y:S02]  /*1db10*/  LDC.64 R4, c[0x0][0xa20] ;  /* 0x00028800ff047b82 */ /* 0x000e640000000a00 */
[----:B-1----:R-:W-:-:S05]  /*1db20*/  IMAD.WIDE R4, R27, 0x4, R4 ;  /* 0x000000041b047825 */ /* 0x002fca00078e0204 */
[----:B------:R1:W5:Y:S01]  /*1db30*/  LDG.E R6, desc[UR44][R4.64] ;  /* 0x0000002c04067981 */ /* 0x000362000c1e1900 */
[----:B------:R-:W-:Y:S05]  /*1db40*/  BRA `(.L_x_1581) ;  /* 0x0000000000247947 */ /* 0x000fea0003800000 */
.L_x_1580:
[----:B------:R-:W-:Y:S02]  /*1db50*/  ULDC.64 UR4, c[0x0][0xa08] ;  /* 0x0002820000047ab9 */ /* 0x000fe40000000a00 */
[----:B------:R-:W-:-:S04]  /*1db60*/  ISETP.NE.U32.AND P0, PT, RZ, UR4, PT ;  /* 0x00000004ff007c0c */ /* 0x000fc8000bf05070 */
[----:B------:R-:W-:-:S13]  /*1db70*/  ISETP.NE.AND.EX P0, PT, RZ, UR5, PT, P0 ;  /* 0x00000005ff007c0c */ /* 0x000fda000bf05300 */
[----:B------:R-:W-:Y:S05]  /*1db80*/  @!P0 BRA `(.L_x_1581) ;  /* 0x0000000000148947 */ /* 0x000fea0003800000 */
[----:B------:R-:W1:Y:S02]  /*1db90*/  LDC.64 R4, c[0x0][0xa08] ;  /* 0x00028200ff047b82 */ /* 0x000e640000000a00 */
[----:B-1----:R-:W-:-:S05]  /*1dba0*/  IMAD.WIDE R4, R27, 0x4, R4 ;  /* 0x000000041b047825 */ /* 0x002fca00078e0204 */
[----:B------:R-:W2:Y:S04]  /*1dbb0*/  LDG.E R6, desc[UR44][R4.64] ;  /* 0x0000002c04067981 */ /* 0x000ea8000c1e1900 */
[----:B------:R-:W2:Y:S02]  /*1dbc0*/  LDG.E R4, desc[UR44][R4.64+0x4] ;  /* 0x0000042c04047981 */ /* 0x000ea4000c1e1900 */
[----:B--2---:R-:W-:-:S07]  /*1dbd0*/  IMAD.IADD R6, R4, 0x1, -R6 ;  /* 0x0000000104067824 */ /* 0x004fce00078e0a06 */
.L_x_1581:
[----:B-1----:R-:W2:Y:S04]  /*1dbe0*/  @P1 LDG.E R4, desc[UR44][R2.64] ;  /* 0x0000002c02041981 */ /* 0x002ea8000c1e1900 */
[----:B------:R1:W2:Y:S01]  /*1dbf0*/  @P1 LDG.E R5, desc[UR44][R2.64+0x4] ;  /* 0x0000042c02051981 */ /* 0x0002a2000c1e1900 */
[----:B-----5:R-:W-:Y:S02]  /*1dc00*/  IMAD.IADD R6, R6, 0x1, -R9 ;  /* 0x0000000106067824 */ /* 0x020fe400078e0a09 */
[----:B------:R-:W-:-:S04]  /*1dc10*/  IMAD R25, R25, 0xc0, RZ ;  /* 0x000000c019197824 */ /* 0x000fc800078e02ff */
[----:B0-----:R-:W-:Y:S01]  /*1dc20*/  VIADD R8, R25, 0xbf ;  /* 0x000000bf19087836 */ /* 0x001fe20000000000 */
[----:B-1----:R-:W0:Y:S02]  /*1dc30*/  LDC R2, c[0x0][0x448] ;  /* 0x00011200ff027b82 */ /* 0x002e240000000800 */
[----:B0-----:R-:W-:-:S13]  /*1dc40*/  ISETP.NE.AND P2, PT, R2, 0x1, PT ;  /* 0x000000010200780c */ /* 0x001fda0003f45270 */
[----:B------:R-:W0:Y:S08]  /*1dc50*/  @P2 LDC R3, c[0x0][0x44c] ;  /* 0x00011300ff032b82 */ /* 0x000e300000000800 */
[----:B------:R-:W1:Y:S01]  /*1dc60*/  @P2 LDC R2, c[0x0][0x450] ;  /* 0x00011400ff022b82 */ /* 0x000e620000000800 */
[----:B0-----:R-:W-:-:S05]  /*1dc70*/  @P2 IMAD.HI.U32 R3, R8, R3, RZ ;  /* 0x0000000308032227 */ /* 0x001fca00078e00ff */
[----:B-1----:R-:W-:Y:S01]  /*1dc80*/  @P2 SHF.R.U32.HI R8, RZ, R2, R3 ;  /* 0x00000002ff082219 */ /* 0x002fe20000011603 */
[----:B--2---:R-:W-:-:S04]  /*1dc90*/  @P1 IMAD.IADD R7, R5, 0x1, -R4 ;  /* 0x0000000105071824 */ /* 0x004fc800078e0a04 */
[----:B------:R-:W-:-:S04]  /*1dca0*/  IMAD.IADD R18, R6, 0x1, R7 ;  /* 0x0000000106127824 */ /* 0x000fc800078e0207 */
[C---:B------:R-:W-:Y:S01]  /*1dcb0*/  VIADD R20, R18.reuse, 0x9f ;  /* 0x0000009f12147836 */ /* 0x040fe20000000000 */
[----:B------:R-:W-:-:S03]  /*1dcc0*/  IADD3 R10, R18, 0x1, -R28 ;  /* 0x00000001120a7810 */ /* 0x000fc60007ffe81c */
[----:B------:R-:W-:-:S04]  /*1dcd0*/  IMAD.HI R20, R20, 0x66666667, RZ ;  /* 0x6666666714147827 */ /* 0x000fc800078e02ff */
[----:B------:R-:W-:Y:S01]  /*1dce0*/  IMAD.IADD R8, R10, 0x1, R8 ;  /* 0x000000010a087824 */ /* 0x000fe200078e0208 */
[----:B------:R-:W-:-:S04]  /*1dcf0*/  SHF.R.U32.HI R2, RZ, 0x1f, R20 ;  /* 0x0000001fff027819 */ /* 0x000fc80000011614 */
[----:B------:R-:W-:Y:S02]  /*1dd00*/  LEA.HI.SX32 R20, R20, R2, 0x1a ;  /* 0x0000000214147211 */ /* 0x000fe400078fd2ff */
[----:B------:R-:W0:Y:S02]  /*1dd10*/  LDC.64 R2, c[0x0][0x9e0] ;  /* 0x00027800ff027b82 */ /* 0x000e240000000a00 */
[----:B0-----:R-:W-:Y:S01]  /*1dd20*/  ISETP.GE.AND P3, PT, R3, 0x1, PT ;  /* 0x000000010300780c */ /* 0x001fe20003f66270 */
[----:B------:R-:W-:-:S12]  /*1dd30*/  IMAD.IADD R2, R8, 0x1, R2 ;  /* 0x0000000108027824 */ /* 0x000fd800078e0202 */
[----:B------:R-:W-:Y:S05]  /*1dd40*/  @!P3 BRA `(.L_x_1582) ;  /* 0x000000000048b947 */ /* 0x000fea0003800000 */
        /* <DEDUP_REMOVED lines=11> */
.L_x_1584:
[----:B------:R-:W-:-:S13]  /*1de00*/  ISETP.NE.AND P0, PT, R3, 0x1, PT ;  /* 0x000000010300780c */ /* 0x000fda0003f05270 */
[----:B------:R-:W0:Y:S02]  /*1de10*/  @P0 LDC.64 R4, c[0x0][0x9e8] ;  /* 0x00027a00ff040b82 */ /* 0x000e240000000a00 */
[----:B0-----:R-:W-:-:S05]  /*1de20*/  @P0 IMAD.HI.U32 R4, R9, R4, RZ ;  /* 0x0000000409040227 */ /* 0x001fca00078e00ff */
[----:B------:R-:W-:-:S07]  /*1de30*/  @P0 SHF.R.U32.HI R9, RZ, R5, R4 ;  /* 0x00000005ff090219 */ /* 0x000fce0000011604 */
.L_x_1585:
[----:B------:R-:W-:Y:S05]  /*1de40*/  BSYNC B0 ;  /* 0x0000000000007941 */ /* 0x000fea0003800000 */
.L_x_1583:
[----:B------:R-:W-:-:S05]  /*1de50*/  IMAD R9, R9, R3, R3 ;  /* 0x0000000309097224 */ /* 0x000fca00078e0203 */
[----:B------:R-:W-:-:S07]  /*1de60*/  VIMNMX R2, R2, R9, PT ;  /* 0x0000000902027248 */ /* 0x000fce0003fe0100 */
.L_x_1582:
        /* <DEDUP_REMOVED lines=20> */
.L_x_1588:
[----:B------:R-:W-:-:S13]  /*1dfb0*/  ISETP.NE.AND P0, PT, R3, 0x1, PT ;  /* 0x000000010300780c */ /* 0x000fda0003f05270 */
[----:B------:R-:W0:Y:S02]  /*1dfc0*/  @P0 LDC.64 R4, c[0x0][0x9e8] ;  /* 0x00027a00ff040b82 */ /* 0x000e240000000a00 */
[----:B0-----:R-:W-:-:S05]  /*1dfd0*/  @P0 IMAD.HI.U32 R4, R9, R4, RZ ;  /* 0x0000000409040227 */ /* 0x001fca00078e00ff */
[----:B------:R-:W-:-:S07]  /*1dfe0*/  @P0 SHF.R.U32.HI R9, RZ, R5, R4 ;  /* 0x00000005ff090219 */ /* 0x000fce0000011604 */
.L_x_1589:
[----:B------:R-:W-:Y:S05]  /*1dff0*/  BSYNC B0 ;  /* 0x0000000000007941 */ /* 0x000fea0003800000 */
.L_x_1587:
[----:B------:R-:W-:-:S05]  /*1e000*/  IMAD R3, R9, R3, RZ ;  /* 0x0000000309037224 */ /* 0x000fca00078e02ff */
[----:B------:R-:W-:-:S07]  /*1e010*/  VIMNMX R8, R8, R3, !PT ;  /* 0x0000000308087248 */ /* 0x000fce0007fe0100 */
.L_x_1586:
[----:B------:R-:W-:Y:S01]  /*1e020*/  VIADD R2, R2, 0x9f ;  /* 0x0000009f02027836 */ /* 0x000fe20000000000 */
[----:B------:R-:W-:Y:S01]  /*1e030*/  BSSY B0, `(.L_x_1590) ;  /* 0x00000ea000007945 */ /* 0x000fe20003800000 */
[----:B------:R-:W-:-:S04]  /*1e040*/  IMAD.HI R8, R8, 0x66666667, RZ ;  /* 0x6666666708087827 */ /* 0x000fc800078e02ff */
[----:B------:R-:W-:-:S05]  /*1e050*/  IMAD.HI R2, R2, 0x66666667, RZ ;  /* 0x6666666702027827 */ /* 0x000fca00078e02ff */
[----:B------:R-:W-:-:S04]  /*1e060*/  SHF.R.U32.HI R4, RZ, 0x1f, R2 ;  /* 0x0000001fff047819 */ /* 0x000fc80000011602 */
[----:B------:R-:W-:Y:S02]  /*1e070*/  LEA.HI.SX32 R4, R2, R4, 0x1a ;  /* 0x0000000402047211 */ /* 0x000fe400078fd2ff */
[----:B------:R-:W-:-:S04]  /*1e080*/  SHF.R.U32.HI R2, RZ, 0x1f, R8 ;  /* 0x0000001fff027819 */ /* 0x000fc80000011608 */
[----:B------:R-:W-:-:S04]  /*1e090*/  LEA.HI.SX32 R2, R8, R2, 0x1a ;  /* 0x0000000208027211 */ /* 0x000fc800078fd2ff */
        /* <DEDUP_REMOVED lines=13> */
[----:B------:R-:W-:Y:S02]  /*1e170*/  @P0 LEA.HI.SX32 R3, R2, R5, 0x1a ;  /* 0x0000000502030211 */ /* 0x000fe400078fd2ff */
[----:B------:R-:W-:Y:S02]  /*1e180*/  PLOP3.LUT P0, PT, PT, PT, PT, 0x80, 0x0 ;  /* 0x000000000000781c */ /* 0x000fe40003f0f070 */
[----:B------:R-:W-:-:S13]  /*1e190*/  ISETP.GT.AND P2, PT, R3, R4, PT ;  /* 0x000000040300720c */ /* 0x000fda0003f44270 */
[----:B------:R-:W-:Y:S05]  /*1e1a0*/  @!P2 BRA `(.L_x_1591) ;  /* 0x0000000c0048a947 */ /* 0x000fea0003800000 */
[----:B------:R-:W-:Y:S01]  /*1e1b0*/  UMOV UR4, 0xffffffff ;  /* 0xffffffff00047882 */ /* 0x000fe20000000000 */
[----:B------:R-:W-:Y:S02]  /*1e1c0*/  SEL R2, R27, RZ, !P1 ;  /* 0x000000ff1b027207 */ /* 0x000fe40004800000 */
[----:B------:R-:W-:Y:S05]  /*1e1d0*/  BRA.DIV UR4, `(.L_x_1592) ;  /* 0x0000006e04947947 */ /* 0x000fea000b800000 */
[----:B------:R-:W0:Y:S02]  /*1e1e0*/  S2R R5, SR_TID.X ;  /* 0x0000000000057919 */ /* 0x000e240000002100 */
[----:B0-----:R-:W-:-:S04]  /*1e1f0*/  SHF.R.U32.HI R5, RZ, 0x5, R5 ;  /* 0x00000005ff057819 */ /* 0x001fc80000011605 */
[----:B------:R-:W-:-:S05]  /*1e200*/  LOP3.LUT R5, R5, 0x3, RZ, 0xc0, !PT ;  /* 0x0000000305057812 */ /* 0x000fca00078ec0ff */
[----:B------:R0:W1:Y:S02]  /*1e210*/  SHFL.IDX PT, R14, R5, RZ, 0x1f ;  /* 0x00001fff050e7589 */ /* 0x00006400000e0000 */
.L_x_1752:
[----:B-1----:R-:W-:Y:S02]  /*1e220*/  ISETP.NE.AND P0, PT, R14, RZ, PT ;  /* 0x000000ff0e00720c */ /* 0x002fe40003f05270 */
[----:B------:R-:W-:-:S11]  /*1e230*/  PLOP3.LUT P6, PT, PT, PT, PT, 0x8, 0x0 ;  /* 0x000000000000781c */ /* 0x000fd60003fce170 */
[----:B------:R-:W-:Y:S05]  /*1e240*/  @P0 BRA `(.L_x_1593) ;  /* 0x00000000000c0947 */ /* 0x000fea0003800000 */
[----:B------:R-:W-:-:S03]  /*1e250*/  UMOV UR4, 0xffffffff ;  /* 0xffffffff00047882 */ /* 0x000fc60000000000 */
[----:B------:R-:W-:Y:S05]  /*1e260*/  BRA.DIV UR4, `(.L_x_1594) ;  /* 0x0000006e04a47947 */ /* 0x000fea000b800000 */
[----:B------:R-:W-:-:S13]  /*1e270*/  ELECT P6, URZ, PT ;  /* 0x00000000003f782f */ /* 0x000fda00038c0000 */
.L_x_1593:
[----:B0-----:R-:W2:Y:S01]  /*1e280*/  LDL R5, [R1+0x60] ;  /* 0x0000600001057983 */ /* 0x001ea20000100800 */
[----:B------:R-:W-:Y:S01]  /*1e290*/  BSSY B1, `(.L_x_1595) ;  /* 0x0000008000017945 */ /* 0x000fe20003800000 */
[----:B--2---:R-:W-:-:S05]  /*1e2a0*/  VIADD R5, R5, 0x1 ;  /* 0x0000000105057836 */ /* 0x004fca0000000000 */
[----:B------:R-:W-:-:S04]  /*1e2b0*/  LEA.HI R6, R5, R5, RZ, 0x1 ;  /* 0x0000000505067211 */ /* 0x000fc800078f08ff */
[----:B------:R-:W-:-:S05]  /*1e2c0*/  LOP3.LUT R6, R6, 0xfffffffe, RZ, 0xc0, !PT ;  /* 0xfffffffe06067812 */ /* 0x000fca00078ec0ff */
[----:B------:R-:W-:-:S05]  /*1e2d0*/  IMAD.IADD R5, R5, 0x1, -R6 ;  /* 0x0000000105057824 */ /* 0x000fca00078e0a06 */
[----:B------:R-:W-:-:S04]  /*1e2e0*/  SHF.L.U32 R5, R5, 0x1f, RZ ;  /* 0x0000001f05057819 */ /* 0x000fc800000006ff */
[----:B------:R-:W0:Y:S02]  /*1e2f0*/  SYNCS.PHASECHK.TRANS64.TRYWAIT P0, [R17+URZ+0x13220], R5 ;  /* 0x01322005110075a7 */ /* 0x000e24000800017f */
[----:B0-----:R-:W-:Y:S05]  /*1e300*/  @!P0 BRA `(.L_x_1596) ;  /* 0x0000006c009c8947 */ /* 0x001fea0003800000 */
.L_x_1755:
[----:B------:R-:W-:Y:S05]  /*1e310*/  BSYNC B1 ;  /* 0x0000000000017941 */ /* 0x000fea0003800000 */
.L_x_1595:
        /* <DEDUP_REMOVED lines=12> */
.L_x_1756:
[----:B------:R-:W-:Y:S05]  /*1e3e0*/  BSYNC B2 ;  /* 0x0000000000027941 */ /* 0x000fea0003800000 */
.L_x_1599:
        /* <DEDUP_REMOVED lines=9> */
.L_x_1602:
[----:B------:R-:W-:Y:S05]  /*1e480*/  BSYNC B2 ;  /* 0x0000000000027941 */ /* 0x000fea0003800000 */
.L_x_1601:
[----:B------:R-:W2:Y:S01]  /*1e490*/  LDL R7, [R1+0x8] ;  /* 0x0000080001077983 */ /* 0x000ea20000100800 */
[----:B------:R-:W-:Y:S01]  /*1e4a0*/  IMAD.MOV.U32 R12, RZ, RZ, RZ ;  /* 0x000000ffff0c7224 */ /* 0x000fe200078e00ff */
[----:B------:R-:W-:Y:S01]  /*1e4b0*/  UIADD3 UR4, UP0, UR38, 0x570, URZ ;  /* 0x0000057026047890 */ /* 0x000fe2000ff1e03f */
[----:B------:R-:W-:Y:S01]  /*1e4c0*/  IMAD R8, R3, 0xa0, R0 ;  /* 0x000000a003087824 */ /* 0x000fe200078e0200 */
[----:B------:R-:W-:Y:S01]  /*1e4d0*/  PLOP3.LUT P0, PT, PT, PT, PT, 0x80, 0x0 ;  /* 0x000000000000781c */ /* 0x000fe20003f0f070 */
[----:B------:R-:W-:Y:S01]  /*1e4e0*/  VIADD R9, R5, 0x13290 ;  /* 0x0001329005097836 */ /* 0x000fe20000000000 */
[----:B------:R-:W-:Y:S01]  /*1e4f0*/  R2UR UR10, R12 ;  /* 0x000000000c0a72ca */ /* 0x000fe200000e0000 */
[----:B------:R-:W-:Y:S01]  /*1e500*/  VIADD R8, R8, 0xffffff60 ;  /* 0xffffff6008087836 */ /* 0x000fe20000000000 */
[----:B------:R-:W-:Y:S01]  /*1e510*/  UIADD3.X UR5, URZ, UR39, URZ, UP0, !UPT ;  /* 0x000000273f057290 */ /* 0x000fe200087fe43f */
[----:B------:R-:W-:Y:S01]  /*1e520*/  UMOV UR6, 0x0 ;  /* 0x0000000000067882 */ /* 0x000fe20000000000 */
[----:B------:R-:W-:Y:S01]  /*1e530*/  UMOV UR7, 0x12f00000 ;  /* 0x12f0000000077882 */ /* 0x000fe20000000000 */
[----:B--2---:R-:W-:-:S04]  /*1e540*/  IMAD R7, R7, 0x2800, R17 ;  /* 0x0000280007077824 */ /* 0x004fc800078e0211 */
[----:B------:R-:W-:-:S07]  /*1e550*/  VIADD R11, R7, 0xe000 ;  /* 0x0000e000070b7836 */ /* 0x000fce0000000000 */
.L_x_1603:
        /* <DEDUP_REMOVED lines=13> */
.L_x_1757:
[----:B------:R-:W-:Y:S05]  /*1e630*/  BSYNC B2 ;  /* 0x0000000000027941 */ /* 0x000fea0003800000 */
.L_x_1604:
[----:B------:R-:W-:Y:S01]  /*1e640*/  BSSY B2, `(.L_x_1606) ;  /* 0x000000b000027945 */ /* 0x000fe20003800000 */
[----:B------:R-:W-:Y:S02]  /*1e650*/  IMAD.MOV.U32 R14, RZ, RZ, 0x0 ;  /* 0x00000000ff0e7424 */ /* 0x000fe400078e00ff */
[----:B------:R-:W-:Y:S01]  /*1e660*/  IMAD.MOV.U32 R15, RZ, RZ, 0x12f00000 ;  /* 0x12f00000ff0f7424 */ /* 0x000fe200078e00ff */
[----:B------:R-:W-:Y:S06]  /*1e670*/  @P1 BRA `(.L_x_1607) ;  /* 0x00000000001c1947 */ /* 0x000fec0003800000 */
[----:B------:R-:W2:Y:S01]  /*1e680*/  S2R R9, SR_TID.X ;  /* 0x0000000000097919 */ /* 0x000ea20000002100 */
[----:B01----:R-:W-:-:S04]  /*1e690*/  IMAD.MOV.U32 R6, RZ, RZ, 0x2800 ;  /* 0x00002800ff067424 */ /* 0x003fc800078e00ff */
[----:B------:R3:W-:Y:S01]  /*1e6a0*/  SYNCS.ARRIVE.TRANS64 RZ, [R5+URZ+0x132b0], R6 ;  /* 0x0132b00605ff79a7 */ /* 0x0007e2000800003f */
[----:B--2---:R-:W-:-:S04]  /*1e6b0*/  LOP3.LUT R9, R9, 0x1f, RZ, 0xc0, !PT ;  /* 0x0000001f09097812 */ /* 0x004fc800078ec0ff */
[----:B------:R-:W-:-:S13]  /*1e6c0*/  ISETP.NE.AND P0, PT, R9, RZ, PT ;  /* 0x000000ff0900720c */ /* 0x000fda0003f05270 */
[----:B---3--:R-:W-:Y:S05]  /*1e6d0*/  @!P0 BRA `(.L_x_1607) ;  /* 0x0000000000048947 */ /* 0x008fea0003800000 */
[----:B------:R-:W-:Y:S01]  /*1e6e0*/  BPT.TRAP 0x1 ;  /* 0x000000040000795c */ /* 0x000fe20000300000 */
.L_x_1607:
[----:B------:R-:W-:Y:S05]  /*1e6f0*/  BSYNC B2 ;  /* 0x0000000000027941 */ /* 0x000fea0003800000 */
.L_x_1606:
        /* <DEDUP_REMOVED lines=8> */
.L_x_1608:
        /* <DEDUP_REMOVED lines=10> */
.L_x_1598:
[----:B------:R-:W-:Y:S05]  /*1e820*/  BSYNC B1 ;  /* 0x0000000000017941 */ /* 0x000fea0003800000 */
.L_x_1597:
        /* <DEDUP_REMOVED lines=13> */
.L_x_1621:
        /* <DEDUP_REMOVED lines=8> */
[----:B------:R-:W-:Y:S01]  /*1e980*/  ISETP.NE.AND P2, PT, R7, RZ, PT ;  /* 0x000000ff0700720c */ /* 0x000fe20003f45270 */
[----:B--2---:R-:W-:Y:S01]  /*1e990*/  IMAD R5, R5, 0x8, R17 ;  /* 0x0000000805057824 */ /* 0x004fe200078e0211 */
[----:B---3--:R-:W-:-:S04]  /*1e9a0*/  SHF.L.U32 R6, R6, 0x1f, RZ ;  /* 0x0000001f06067819 */ /* 0x008fc800000006ff */
[----:B------:R-:W0:Y:S02]  /*1e9b0*/  SYNCS.PHASECHK.TRANS64.TRYWAIT P1, [R5+URZ+0x132a0], R6 ;  /* 0x0132a006050075a7 */ /* 0x000e24000802017f */
[----:B0-----:R-:W-:Y:S05]  /*1e9c0*/  @!P1 BRA `(.L_x_1612) ;  /* 0x0000006800289947 */ /* 0x001fea0003800000 */
.L_x_1758:
[----:B------:R-:W-:Y:S05]  /*1e9d0*/  BSYNC B2 ;  /* 0x0000000000027941 */ /* 0x000fea0003800000 */
.L_x_1611:
        /* <DEDUP_REMOVED lines=9> */
.L_x_1614:
[----:B------:R-:W-:Y:S05]  /*1ea70*/  BSYNC B2 ;  /* 0x0000000000027941 */ /* 0x000fea0003800000 */
.L_x_1613:
        /* <DEDUP_REMOVED lines=12> */
.L_x_1615:
        /* <DEDUP_REMOVED lines=13> */
.L_x_1759:
[----:B------:R-:W-:Y:S05]  /*1ec10*/  BSYNC B2 ;  /* 0x0000000000027941 */ /* 0x000fea0003800000 */
.L_x_1616:
        /* <DEDUP_REMOVED lines=11> */
.L_x_1619:
[----:B------:R-:W-:Y:S05]  /*1ecd0*/  BSYNC B2 ;  /* 0x0000000000027941 */ /* 0x000fea0003800000 */
.L_x_1618:
        /* <DEDUP_REMOVED lines=8> */
.L_x_1620:
        /* <DEDUP_REMOVED lines=10> */
.L_x_1610:
[----:B------:R-:W-:Y:S05]  /*1ee00*/  BSYNC B1 ;  /* 0x0000000000017941 */ /* 0x000fea0003800000 */
.L_x_1609:
[----:B------:R-:W2:Y:S04]  /*1ee10*/  LDL.LU R6, [R1+0x8] ;  /* 0x0000080001067983 */ /* 0x000ea80000300800 */
[----:B0-----:R-:W3:Y:S01]  /*1ee20*/  LDL.LU R9, [R1+0x14] ;  /* 0x0000140001097983 */ /* 0x001ee20000300800 */
[C---:B------:R-:W-:Y:S01]  /*1ee30*/  ISETP.GT.AND P2, PT, R3.reuse, R4, PT ;  /* 0x000000040300720c */ /* 0x040fe20003f44270 */
[----:B------:R-:W-:Y:S02]  /*1ee40*/  VIADD R3, R3, 0xffffffff ;  /* 0xffffffff03037836 */ /* 0x000fe40000000000 */
[----:B--2---:R-:W-:-:S05]  /*1ee50*/  VIADD R5, R6, 0x1 ;  /* 0x0000000106057836 */ /* 0x004fca0000000000 */
[----:B------:R-:W-:-:S04]  /*1ee60*/  ISETP.NE.AND P1, PT, R5, 0x2, PT ;  /* 0x000000020500780c */ /* 0x000fc80003f25270 */
[----:B------:R-:W-:Y:S02]  /*1ee70*/  SEL R6, RZ, 0x1, P1 ;  /* 0x00000001ff067807 */ /* 0x000fe40000800000 */
[----:B------:R-:W-:Y:S02]  /*1ee80*/  SEL R5, R5, RZ, P1 ;  /* 0x000000ff05057207 */ /* 0x000fe40000800000 */
[----:B---3--:R-:W-:-:S05]  /*1ee90*/  LOP3.LUT R9, R9, R6, RZ, 0x3c, !PT ;  /* 0x0000000609097212 */ /* 0x008fca00078e3cff */
[----:B------:R1:W-:Y:S04]  /*1eea0*/  STL [R1+0x14], R9 ;  /* 0x0000140901007387 */ /* 0x0003e80000100800 */
[----:B------:R1:W-:Y:S01]  /*1eeb0*/  STL [R1+0x8], R5 ;  /* 0x0000080501007387 */ /* 0x0003e20000100800 */
[----:B------:R-:W-:Y:S05]  /*1eec0*/  @P2 BRA `(.L_x_1621) ;  /* 0xfffffff8008c2947 */ /* 0x000fea000383ffff */
.L_x_1591:
[----:B------:R-:W-:Y:S05]  /*1eed0*/  BSYNC B0 ;  /* 0x0000000000007941 */ /* 0x000fea0003800000 */
.L_x_1590:
[----:B------:R-:W2:Y:S01]  /*1eee0*/  LDC R0, c[0x0][0x448] ;  /* 0x00011200ff007b82 */ /* 0x000ea20000000800 */
[----:B------:R-:W-:Y:S01]  /*1eef0*/  VIADD R2, R25, 0xbf ;  /* 0x000000bf19027836 */ /* 0x000fe20000000000 */
[----:B------:R-:W-:Y:S06]  /*1ef00*/  @!P0 WARPSYNC.ALL ;  /* 0x0000000000008948 */ /* 0x000fec0003800000 */
[----:B------:R-:W-:Y:S01]  /*1ef10*/  @!P0 BAR.SYNC.DEFER_BLOCKING 0xc, 0x200 ;  /* 0x0308000000008b1d */ /* 0x000fe20000010000 */
[----:B--2---:R-:W-:-:S13]  /*1ef20*/  ISETP.NE.AND P1, PT, R0, 0x1, PT ;  /* 0x000000010000780c */ /* 0x004fda0003f25270 */
[----:B------:R-:W2:Y:S08]  /*1ef30*/  @P1 LDC R3, c[0x0][0x44c] ;  /* 0x00011300ff031b82 */ /* 0x000eb00000000800 */
[----:B------:R-:W3:Y:S01]  /*1ef40*/  @P1 LDC R0, c[0x0][0x450] ;  /* 0x00011400ff001b82 */ /* 0x000ee20000000800 */
[----:B--2---:R-:W-:-:S05]  /*1ef50*/  @P1 IMAD.HI.U32 R3, R2, R3, RZ ;  /* 0x0000000302031227 */ /* 0x004fca00078e00ff */
[----:B---3--:R-:W-:-:S05]  /*1ef60*/  @P1 SHF.R.U32.HI R2, RZ, R0, R3 ;  /* 0x00000000ff021219 */ /* 0x008fca0000011603 */
[----:B------:R-:W-:Y:S02]  /*1ef70*/  IMAD.IADD R10, R10, 0x1, R2 ;  /* 0x000000010a0a7824 */ /* 0x000fe400078e0202 */
[----:B------:R-:W2:Y:S02]  /*1ef80*/  LDC.64 R2, c[0x0][0x9e0] ;  /* 0x00027800ff027b82 */ /* 0x000ea40000000a00 */
[----:B--2---:R-:W-:Y:S01]  /*1ef90*/  ISETP.GE.AND P2, PT, R3, 0x1, PT ;  /* 0x000000010300780c */ /* 0x004fe20003f46270 */
        /* <DEDUP_REMOVED lines=8> */
[----:B01----:R-:W0:Y:S02]  /*1f020*/  @P0 LDC.64 R4, c[0x0][0x9e8] ;  /* 0x00027a00ff040b82 */ /* 0x003e240000000a00 */
[----:B0-----:R-:W-:-:S05]  /*1f030*/  @P0 IMAD.HI.U32 R4, R0, R4, RZ ;  /* 0x0000000400040227 */ /* 0x001fca00078e00ff */
[----:B------:R-:W-:-:S04]  /*1f040*/  @P0 SHF.R.U32.HI R0, RZ, R5, R4 ;  /* 0x00000005ff000219 */ /* 0x000fc80000011604 */
[----:B------:R-:W-:Y:S01]  /*1f050*/  LOP3.LUT R0, RZ, R0, RZ, 0x33, !PT ;  /* 0x00000000ff007212 */ /* 0x000fe200078e33ff */
[----:B------:R-:W-:Y:S06]  /*1f060*/  BRA `(.L_x_1625) ;  /* 0x0000000000107947 */ /* 0x000fec0003800000 */
.L_x_1624:
[----:B------:R-:W-:-:S13]  /*1f070*/  ISETP.NE.AND P0, PT, R3, 0x1, PT ;  /* 0x000000010300780c */ /* 0x000fda0003f05270 */
[----:B01----:R-:W0:Y:S02]  /*1f080*/  @P0 LDC.64 R4, c[0x0][0x9e8] ;  /* 0x00027a00ff040b82 */ /* 0x003e240000000a00 */
[----:B0-----:R-:W-:-:S05]  /*1f090*/  @P0 IMAD.HI.U32 R4, R0, R4, RZ ;  /* 0x0000000400040227 */ /* 0x001fca00078e00ff */
[----:B------:R-:W-:-:S07]  /*1f0a0*/  @P0 SHF.R.U32.HI R0, RZ, R5, R4 ;  /* 0x00000005ff000219 */ /* 0x000fce0000011604 */
.L_x_1625:
[----:B------:R-:W-:Y:S05]  /*1f0b0*/  BSYNC B0 ;  /* 0x0000000000007941 */ /* 0x000fea0003800000 */
.L_x_1623:
[----:B------:R-:W-:-:S05]  /*1f0c0*/  IMAD R0, R0, R3, R3 ;  /* 0x0000000300007224 */ /* 0x000fca00078e0203 */
[----:B------:R-:W-:-:S07]  /*1f0d0*/  VIMNMX R2, R2, R0, PT ;  /* 0x0000000002027248 */ /* 0x000fce0003fe0100 */
.L_x_1622:
[----:B------:R-:W-:Y:S01]  /*1f0e0*/  VIADD R0, R2, 0x9f ;  /* 0x0000009f02007836 */ /* 0x000fe20000000000 */
[----:B------:R-:W-:Y:S01]  /*1f0f0*/  ULDC UR4, c[0x0][0x9dc] ;  /* 0x0002770000047ab9 */ /* 0x000fe20000000800 */
[----:B------:R-:W-:Y:S02]  /*1f100*/  IMAD.MOV.U32 R4, RZ, RZ, R25 ;  /* 0x000000ffff047224 */ /* 0x000fe400078e0019 */
[----:B------:R-:W-:-:S05]  /*1f110*/  IMAD.HI R0, R0, 0x66666667, RZ ;  /* 0x6666666700007827 */ /* 0x000fca00078e02ff */
[----:B------:R-:W-:-:S04]  /*1f120*/  SHF.R.U32.HI R2, RZ, 0x1f, R0 ;  /* 0x0000001fff027819 */ /* 0x000fc80000011600 */
[----:B------:R-:W-:Y:S02]  /*1f130*/  LEA.HI.SX32 R2, R0, R2, 0x1a ;  /* 0x0000000200027211 */ /* 0x000fe400078fd2ff */
[----:B------:R-:W2:Y:S02]  /*1f140*/  @P1 LDC R0, c[0x0][0x450] ;  /* 0x00011400ff001b82 */ /* 0x000ea40000000800 */
[----:B------:R-:W-:-:S05]  /*1f150*/  VIMNMX R22, R20, R2, PT ;  /* 0x0000000214167248 */ /* 0x000fca0003fe0100 */
[----:B------:R3:W-:Y:S01]  /*1f160*/  STL [R1+0x54], R22 ;  /* 0x0000541601007387 */ /* 0x0007e20000100800 */
[----:B------:R-:W4:Y:S02]  /*1f170*/  @P1 LDC R2, c[0x0][0x44c] ;  /* 0x00011300ff021b82 */ /* 0x000f240000000800 */
[----:B----4-:R-:W-:-:S05]  /*1f180*/  @P1 IMAD.HI.U32 R2, R25, R2, RZ ;  /* 0x0000000219021227 */ /* 0x010fca00078e00ff */
[----:B--2---:R-:W-:-:S05]  /*1f190*/  @P1 SHF.R.U32.HI R4, RZ, R0, R2 ;  /* 0x00000000ff041219 */ /* 0x004fca0000011602 */
[----:B------:R-:W-:-:S04]  /*1f1a0*/  IMAD.IADD R2, R19, 0x1, R4 ;  /* 0x0000000113027824 */ /* 0x000fc800078e0204 */
[----:B------:R-:W-:Y:S01]  /*1f1b0*/  VIADD R0, R2, -UR4 ;  /* 0x8000000402007c36 */ /* 0x000fe20008000000 */
[----:B---3--:R-:W-:Y:S06]  /*1f1c0*/  @!P2 BRA `(.L_x_1626) ;  /* 0x000000000044a947 */ /* 0x008fec0003800000 */
[----:B------:R-:W-:Y:S01]  /*1f1d0*/  ISETP.GT.AND P0, PT, R2, -0x1, PT ;  /* 0xffffffff0200780c */ /* 0x000fe20003f04270 */
[----:B------:R-:W-:-:S12]  /*1f1e0*/  BSSY B0, `(.L_x_1627) ;  /* 0x000000d000007945 */ /* 0x000fd80003800000 */
[----:B------:R-:W-:Y:S05]  /*1f1f0*/  @P0 BRA `(.L_x_1628) ;  /* 0x00000000001c0947 */ /* 0x000fea0003800000 */
[----:B------:R-:W-:Y:S02]  /*1f200*/  ISETP.NE.AND P0, PT, R3, 0x1, PT ;  /* 0x000000010300780c */ /* 0x000fe40003f05270 */
[----:B------:R-:W-:-:S11]  /*1f210*/  LOP3.LUT R2, RZ, R2, RZ, 0x33, !PT ;  /* 0x00000002ff027212 */ /* 0x000fd600078e33ff */
[----:B01----:R-:W0:Y:S02]  /*1f220*/  @P0 LDC.64 R4, c[0x0][0x9e8] ;  /* 0x00027a00ff040b82 */ /* 0x003e240000000a00 */
[----:B0-----:R-:W-:-:S05]  /*1f230*/  @P0 IMAD.HI.U32 R4, R2, R4, RZ ;  /* 0x0000000402040227 */ /* 0x001fca00078e00ff */
[----:B------:R-:W-:-:S04]  /*1f240*/  @P0 SHF.R.U32.HI R2, RZ, R5, R4 ;  /* 0x00000005ff020219 */ /* 0x000fc80000011604 */
[----:B------:R-:W-:Y:S01]  /*1f250*/  LOP3.LUT R2, RZ, R2, RZ, 0x33, !PT ;  /* 0x00000002ff027212 */ /* 0x000fe200078e33ff */
[----:B------:R-:W-:Y:S06]  /*1f260*/  BRA `(.L_x_1629) ;  /* 0x0000000000107947 */ /* 0x000fec0003800000 */
.L_x_1628:
[----:B------:R-:W-:-:S13]  /*1f270*/  ISETP.NE.AND P0, PT, R3, 0x1, PT ;  /* 0x000000010300780c */ /* 0x000fda0003f05270 */
[----:B01----:R-:W0:Y:S02]  /*1f280*/  @P0 LDC.64 R4, c[0x0][0x9e8] ;  /* 0x00027a00ff040b82 */ /* 0x003e240000000a00 */
[----:B0-----:R-:W-:-:S05]  /*1f290*/  @P0 IMAD.HI.U32 R4, R2, R4, RZ ;  /* 0x0000000402040227 */ /* 0x001fca00078e00ff */
[----:B------:R-:W-:-:S07]  /*1f2a0*/  @P0 SHF.R.U32.HI R2, RZ, R5, R4 ;  /* 0x00000005ff020219 */ /* 0x000fce0000011604 */
.L_x_1629:
[----:B------:R-:W-:Y:S05]  /*1f2b0*/  BSYNC B0 ;  /* 0x0000000000007941 */ /* 0x000fea0003800000 */
.L_x_1627:
[----:B------:R-:W-:-:S05]  /*1f2c0*/  IMAD R2, R2, R3, RZ ;  /* 0x0000000302027224 */ /* 0x000fca00078e02ff */
[----:B------:R-:W-:-:S07]  /*1f2d0*/  VIMNMX R0, R0, R2, !PT ;  /* 0x0000000200007248 */ /* 0x000fce0007fe0100 */
.L_x_1626:
[----:B------:R-:W-:-:S05]  /*1f2e0*/  IMAD.HI R0, R0, 0x66666667, RZ ;  /* 0x6666666700007827 */ /* 0x000fca00078e02ff */
[----:B------:R-:W-:-:S04]  /*1f2f0*/  SHF.R.U32.HI R2, RZ, 0x1f, R0 ;  /* 0x0000001fff027819 */ /* 0x000fc80000011600 */
[----:B------:R-:W-:-:S04]  /*1f300*/  LEA.HI.SX32 R2, R0, R2, 0x1a ;  /* 0x0000000200027211 */ /* 0x000fc800078fd2ff */
[----:B------:R-:W-:-:S04]  /*1f310*/  VIMNMX R3, RZ, R2, !PT ;  /* 0x00000002ff037248 */ /* 0x000fc80007fe0100 */
[----:B------:R-:W-:Y:S01]  /*1f320*/  ISETP.GT.AND P0, PT, R22, R3, PT ;  /* 0x000000031600720c */ /* 0x000fe20003f04270 */
[----:B------:R2:W-:-:S12]  /*1f330*/  STL [R1+0x28], R3 ;  /* 0x0000280301007387 */ /* 0x0005d80000100800 */
[----:B--2---:R-:W-:Y:S05]  /*1f340*/  @P0 BRA `(.L_x_1630) ;  /* 0x0000000000440947 */ /* 0x004fea0003800000 */
[----:B------:R-:W2:Y:S02]  /*1f350*/  S2R R3, SR_TID.X ;  /* 0x0000000000037919 */ /* 0x000ea40000002100 */
[----:B--2---:R-:W-:-:S04]  /*1f360*/  LOP3.LUT R3, R3, 0x7f, RZ, 0xc0, !PT ;  /* 0x0000007f03037812 */ /* 0x004fc800078ec0ff */
[----:B------:R-:W-:-:S13]  /*1f370*/  ISETP.NE.AND P0, PT, R3, RZ, PT ;  /* 0x000000ff0300720c */ /* 0x000fda0003f05270 */
[----:B------:R-:W-:Y:S05]  /*1f380*/  @P0 BRA `(.L_x_1631) ;  /* 0x0000004000480947 */ /* 0x000fea0003800000 */
[----:B01----:R-:W0:Y:S01]  /*1f390*/  S2R R5, SR_LANEID ;  /* 0x0000000000057919 */ /* 0x003e220000000000 */
        /* <DEDUP_REMOVED lines=12> */
.L_x_1630:
        /* <DEDUP_REMOVED lines=9> */
[----:B------:R-:W2:Y:S01]  /*1f4f0*/  LDC.64 R2, c[0x4][R2] ;  /* 0x0100000002027b82 */ /* 0x000ea20000000a00 */
[----:B01----:R-:W-:Y:S02]  /*1f500*/  IMAD.U32 R5, RZ, RZ, UR7 ;  /* 0x00000007ff057e24 */ /* 0x003fe4000f8e00ff */
        /* <DEDUP_REMOVED lines=8> */
[----:B--2---:R-:W-:Y:S05]  /*1f590*/  CALL.ABS.NOINC R2 ;  /* 0x0000000002007343 */ /* 0x004fea0003c00000 */
.L_x_1633:
[----:B------:R-:W-:Y:S05]  /*1f5a0*/  BSYNC B6 ;  /* 0x0000000000067941 */ /* 0x000fea0003800000 */
.L_x_1632:
        /* <DEDUP_REMOVED lines=22> */
.L_x_1635:
[----:B------:R-:W-:Y:S05]  /*1f710*/  BSYNC B6 ;  /* 0x0000000000067941 */ /* 0x000fea0003800000 */
.L_x_1634:
        /* <DEDUP_REMOVED lines=20> */
.L_x_1637:
[----:B------:R-:W-:Y:S05]  /*1f860*/  BSYNC B6 ;  /* 0x0000000000067941 */ /* 0x000fea0003800000 */
.L_x_1636:
        /* <DEDUP_REMOVED lines=19> */
.L_x_1639:
[----:B------:R-:W-:Y:S05]  /*1f9a0*/  BSYNC B6 ;  /* 0x0000000000067941 */ /* 0x000fea0003800000 */
.L_x_1638:
[----:B------:R-:W-:Y:S01]  /*1f9b0*/  ULDC.64 UR4, c[0x0][0x9f8] ;  /* 0x00027e0000047ab9 */ /* 0x000fe20000000a00 */
[----:B------:R-:W2:Y:S01]  /*1f9c0*/  LDL R20, [R1+0x20] ;  /* 0x0000200001147983 */ /* 0x000ea20000100800 */
[----:B------:R-:W-:Y:S01]  /*1f9d0*/  ISETP.NE.U32.AND P0, PT, RZ, UR4, PT ;  /* 0x00000004ff007c0c */ /* 0x000fe2000bf05070 */
[----:B------:R-:W-:Y:S01]  /*1f9e0*/  IMAD.MOV.U32 R14, RZ, RZ, R27 ;  /* 0x000000ffff0e7224 */ /* 0x000fe200078e001b */
[----:B------:R-:W3:Y:S01]  /*1f9f0*/  LDC R12, c[0x0][0x430] ;  /* 0x00010c00ff0c7b82 */ /* 0x000ee20000000800 */
[----:B------:R-:W4:Y:S01]  /*1fa00*/  LDL R13, [R1+0x64] ;  /* 0x00006400010d7983 */ /* 0x000f220000100800 */
[----:B------:R-:W-:Y:S01]  /*1fa10*/  ISETP.NE.AND.EX P0, PT, RZ, UR5, PT, P0 ;  /* 0x00000005ff007c0c */ /* 0x000fe2000bf05300 */
[----:B------:R-:W0:-:S12]  /*1fa20*/  S2R R19, SR_TID.X ;  /* 0x0000000000137919 */ /* 0x000e180000002100 */
[----:B------:R-:W1:Y:S01]  /*1fa30*/  @P0 LDC.64 R2, c[0x0][0x9f8] ;  /* 0x00027e00ff020b82 */ /* 0x000e620000000a00 */
[----:B------:R-:W-:Y:S01]  /*1fa40*/  IMAD.MOV.U32 R0, RZ, RZ, 0xa0 ;  /* 0x000000a0ff007424 */ /* 0x000fe200078e00ff */
[----:B---3--:R-:W-:Y:S02]  /*1fa50*/  ISETP.NE.AND P2, PT, R12, 0x1, PT ;  /* 0x000000010c00780c */ /* 0x008fe40003f45270 */
[----:B0-----:R-:W-:Y:S01]  /*1fa60*/  LOP3.LUT R21, R19, 0x7f, RZ, 0xc0, !PT ;  /* 0x0000007f13157812 */ /* 0x001fe200078ec0ff */
[----:B-1----:R-:W-:-:S10]  /*1fa70*/  @P0 IMAD.WIDE R2, R27, 0x4, R2 ;  /* 0x000000041b020825 */ /* 0x002fd400078e0202 */
[----:B------:R-:W0:Y:S01]  /*1fa80*/  @P2 LDC R4, c[0x0][0x434] ;  /* 0x00010d00ff042b82 */ /* 0x000e220000000800 */
[----:B------:R-:W-:Y:S01]  /*1fa90*/  SHF.R.U32.HI R21, RZ, 0x2, R21 ;  /* 0x00000002ff157819 */ /* 0x000fe20000011615 */
[----:B------:R1:W3:Y:S01]  /*1faa0*/  @P0 LDG.E R14, desc[UR44][R2.64] ;  /* 0x0000002c020e0981 */ /* 0x0002e2000c1e1900 */
[----:B------:R-:W-:Y:S02]  /*1fab0*/  IMAD.SHL.U32 R19, R19, 0x20, RZ ;  /* 0x0000002013137824 */ /* 0x000fe400078e00ff */
[----:B------:R-:W-:-:S03]  /*1fac0*/  IMAD R0, R22, R0, -0xa0 ;  /* 0xffffff6016007424 */ /* 0x000fc600078e0200 */
[----:B------:R-:W0:Y:S01]  /*1fad0*/  @P2 LDC R5, c[0x0][0x438] ;  /* 0x00010e00ff052b82 */ /* 0x000e220000000800 */
[----:B------:R-:W-:-:S05]  /*1fae0*/  LOP3.LUT R19, R21, 0x60, R19, 0xf8, !PT ;  /* 0x0000006015137812 */ /* 0x000fca00078ef813 */
[----:B------:R-:W-:Y:S02]  /*1faf0*/  IMAD.IADD R8, R19, 0x1, R0 ;  /* 0x0000000113087824 */ /* 0x000fe400078e0200 */
[----:B------:R-:W0:Y:S03]  /*1fb00*/  S2R R19, SR_TID.X ;  /* 0x0000000000137919 */ /* 0x000e260000002100 */
[----:B------:R-:W-:-:S13]  /*1fb10*/  ISETP.GE.AND P1, PT, R8, R18, PT ;  /* 0x000000120800720c */ /* 0x000fda0003f26270 */
[----:B-1----:R-:W1:Y:S01]  /*1fb20*/  @!P1 LDC.64 R2, c[0x0][0x428] ;  /* 0x00010a00ff029b82 */ /* 0x002e620000000a00 */
[C---:B0-----:R-:W-:Y:S01]  /*1fb30*/  LOP3.LUT R21, R19.reuse, 0x7f, RZ, 0xc0, !PT ;  /* 0x0000007f13157812 */ /* 0x041fe200078ec0ff */
[----:B------:R-:W-:-:S03]  /*1fb40*/  IMAD.SHL.U32 R19, R19, 0x20, RZ ;  /* 0x0000002013137824 */ /* 0x000fc600078e00ff */
[----:B------:R-:W-:-:S04]  /*1fb50*/  SHF.R.U32.HI R21, RZ, 0x2, R21 ;  /* 0x00000002ff157819 */ /* 0x000fc80000011615 */
[----:B------:R-:W-:-:S04]  /*1fb60*/  LOP3.LUT R19, R21, 0x60, R19, 0xf8, !PT ;  /* 0x0000006015137812 */ /* 0x000fc800078ef813 */
[----:B------:R-:W-:-:S05]  /*1fb70*/  LOP3.LUT R19, R19, 0x80, RZ, 0xfc, !PT ;  /* 0x0000008013137812 */ /* 0x000fca00078efcff */
[----:B------:R-:W-:Y:S01]  /*1fb80*/  IMAD.IADD R0, R19, 0x1, R0 ;  /* 0x0000000113007824 */ /* 0x000fe200078e0200 */
[----:B------:R-:W-:Y:S01]  /*1fb90*/  LOP3.LUT R16, R16, 0xfffffffd, RZ, 0xc0, !PT ;  /* 0xfffffffd10107812 */ /* 0x000fe200078ec0ff */
[----:B------:R-:W-:Y:S01]  /*1fba0*/  UMOV UR4, 0xffffffff ;  /* 0xffffffff00047882 */ /* 0x000fe20000000000 */
[----:B--2---:R-:W-:-:S04]  /*1fbb0*/  IMAD.IADD R8, R8, 0x1, R20 ;  /* 0x0000000108087824 */ /* 0x004fc800078e0214 */
[----:B------:R-:W-:-:S04]  /*1fbc0*/  @P2 IMAD.HI.U32 R4, R8, R4, RZ ;  /* 0x0000000408042227 */ /* 0x000fc800078e00ff */
[----:B------:R-:W-:Y:S01]  /*1fbd0*/  IMAD.MOV.U32 R6, RZ, RZ, R8 ;  /* 0x000000ffff067224 */ /* 0x000fe200078e0008 */
[----:B------:R-:W-:Y:S02]  /*1fbe0*/  @P2 SHF.R.U32.HI R6, RZ, R5, R4 ;  /* 0x00000005ff062219 */ /* 0x000fe40000011604 */
[----:B------:R-:W0:Y:S02]  /*1fbf0*/  @!P1 LDC.64 R4, c[0x0][0x418] ;  /* 0x00010600ff049b82 */ /* 0x000e240000000a00 */
[----:B------:R-:W-:Y:S02]  /*1fc00*/  @!P1 SHF.R.S32.HI R7, RZ, 0x1f, R6 ;  /* 0x0000001fff079819 */ /* 0x000fe40000011406 */
[----:B---3--:R-:W-:-:S05]  /*1fc10*/  SHF.R.S32.HI R15, RZ, 0x1f, R14 ;  /* 0x0000001fff0f7819 */ /* 0x008fca000001140e */
[----:B-1----:R-:W-:-:S04]  /*1fc20*/  @!P1 IMAD R9, R15, R2, RZ ;  /* 0x000000020f099224 */ /* 0x002fc800078e02ff */
[C---:B------:R-:W-:Y:S02]  /*1fc30*/  @!P1 IMAD R9, R14.reuse, R3, R9 ;  /* 0x000000030e099224 */ /* 0x040fe400078e0209 */
[----:B------:R-:W-:Y:S02]  /*1fc40*/  @!P1 IMAD.WIDE.U32 R2, R14, R2, R6 ;  /* 0x000000020e029225 */ /* 0x000fe400078e0006 */
[----:B------:R-:W1:Y:S02]  /*1fc50*/  @P2 LDC R7, c[0x0][0x438] ;  /* 0x00010e00ff072b82 */ /* 0x000e640000000800 */
[----:B------:R-:W-:Y:S01]  /*1fc60*/  @!P1 IMAD.IADD R3, R3, 0x1, R9 ;  /* 0x0000000103039824 */ /* 0x000fe200078e0209 */
[----:B0-----:R-:W-:-:S04]  /*1fc70*/  @!P1 LEA R10, P0, R2, R4, 0x2 ;  /* 0x00000004020a9211 */ /* 0x001fc800078010ff */
[----:B------:R-:W-:Y:S02]  /*1fc80*/  @!P1 LEA.HI.X R11, R2, R5, R3, 0x2, P0 ;  /* 0x00000005020b9211 */ /* 0x000fe400000f1403 */
[C---:B------:R-:W-:Y:S01]  /*1fc90*/  ISETP.GE.AND P0, PT, R0.reuse, R18, PT ;  /* 0x000000120000720c */ /* 0x040fe20003f06270 */
[----:B------:R-:W0:Y:S03]  /*1fca0*/  @P2 LDC R5, c[0x0][0x434] ;  /* 0x00010d00ff052b82 */ /* 0x000e260000000800 */
[----:B------:R-:W-:Y:S01]  /*1fcb0*/  ISETP.GT.U32.OR P0, PT, R19, 0x9f, P0 ;  /* 0x0000009f1300780c */ /* 0x000fe20000704470 */
[----:B------:R-:W-:-:S12]  /*1fcc0*/  IMAD.IADD R9, R0, 0x1, R20 ;  /* 0x0000000100097824 */ /* 0x000fd800078e0214 */
[----:B------:R-:W2:Y:S01]  /*1fcd0*/  @!P0 LDC.64 R2, c[0x0][0x428] ;  /* 0x00010a00ff028b82 */ /* 0x000ea20000000a00 */
[----:B------:R-:W-:Y:S02]  /*1fce0*/  IMAD.MOV.U32 R0, RZ, RZ, R9 ;  /* 0x000000ffff007224 */ /* 0x000fe400078e0009 */
[----:B0-----:R-:W-:-:S05]  /*1fcf0*/  @P2 IMAD.HI.U32 R5, R9, R5, RZ ;  /* 0x0000000509052227 */ /* 0x001fca00078e00ff */
[----:B-1----:R-:W-:Y:S01]  /*1fd00*/  @P2 SHF.R.U32.HI R0, RZ, R7, R5 ;  /* 0x00000007ff002219 */ /* 0x002fe20000011605 */
[----:B------:R-:W-:-:S03]  /*1fd10*/  IMAD.MOV R5, RZ, RZ, -R6 ;  /* 0x000000ffff057224 */ /* 0x000fc600078e0a06 */
[----:B------:R-:W-:Y:S01]  /*1fd20*/  @!P0 SHF.R.S32.HI R7, RZ, 0x1f, R0 ;  /* 0x0000001fff078819 */ /* 0x000fe20000011400 */
[----:B------:R-:W-:Y:S02]  /*1fd30*/  IMAD R8, R12, R5, R8 ;  /* 0x000000050c087224 */ /* 0x000fe400078e0208 */
[----:B------:R-:W-:Y:S02]  /*1fd40*/  @!P0 IMAD.MOV.U32 R6, RZ, RZ, R0 ;  /* 0x000000ffff068224 */ /* 0x000fe400078e0000 */
[-C--:B--2---:R-:W-:Y:S02]  /*1fd50*/  @!P0 IMAD R5, R15, R2.reuse, RZ ;  /* 0x000000020f058224 */ /* 0x084fe400078e02ff */
[----:B------:R-:W-:-:S04]  /*1fd60*/  @!P0 IMAD.WIDE.U32 R6, R14, R2, R6 ;  /* 0x000000020e068225 */ /* 0x000fc800078e0006 */
[----:B------:R-:W-:Y:S02]  /*1fd70*/  @!P0 IMAD R5, R14, R3, R5 ;  /* 0x000000030e058224 */ /* 0x000fe400078e0205 */
[----:B------:R-:W0:Y:S01]  /*1fd80*/  @!P0 LDC.64 R2, c[0x0][0x418] ;  /* 0x00010600ff028b82 */ /* 0x000e220000000a00 */
[----:B------:R-:W-:Y:S02]  /*1fd90*/  IMAD.MOV.U32 R4, RZ, RZ, RZ ;  /* 0x000000ffff047224 */ /* 0x000fe400078e00ff */
[----:B------:R-:W-:-:S04]  /*1fda0*/  @!P0 IMAD.IADD R5, R5, 0x1, R7 ;  /* 0x0000000105058824 */ /* 0x000fc800078e0207 */
[----:B------:R1:W5:Y:S04]  /*1fdb0*/  @!P1 LDG.E R4, desc[UR44][R10.64] ;  /* 0x0000002c0a049981 */ /* 0x000368000c1e1900 */
[----:B------:R1:W-:Y:S04]  /*1fdc0*/  STL [R1+0xc], R14 ;  /* 0x00000c0e01007387 */ /* 0x0003e80000100800 */
[----:B------:R1:W-:Y:S01]  /*1fdd0*/  STL [R1+0x24], R15 ;  /* 0x0000240f01007387 */ /* 0x0003e20000100800 */
[----:B0-----:R-:W-:-:S04]  /*1fde0*/  @!P0 LEA R2, P1, R6, R2, 0x2 ;  /* 0x0000000206028211 */ /* 0x001fc800078210ff */
[----:B------:R-:W-:Y:S01]  /*1fdf0*/  @!P0 LEA.HI.X R3, R6, R3, R5, 0x2, P1 ;  /* 0x0000000306038211 */ /* 0x000fe200008f1405 */
[----:B------:R-:W-:Y:S01]  /*1fe00*/  IMAD.MOV.U32 R5, RZ, RZ, RZ ;  /* 0x000000ffff057224 */ /* 0x000fe200078e00ff */
[----:B------:R-:W-:-:S05]  /*1fe10*/  ISETP.GT.U32.AND P1, PT, R19, 0x9f, PT ;  /* 0x0000009f1300780c */ /* 0x000fca0003f24070 */
[----:B------:R1:W5:Y:S01]  /*1fe20*/  @!P0 LDG.E R5, desc[UR44][R2.64] ;  /* 0x0000002c02058981 */ /* 0x000362000c1e1900 */
[----:B----4-:R-:W-:Y:S01]  /*1fe30*/  ISETP.NE.AND P0, PT, R13, 0x3, PT ;  /* 0x000000030d00780c */ /* 0x010fe20003f05270 */
[----:B------:R-:W-:-:S06]  /*1fe40*/  IMAD.MOV R0, RZ, RZ, -R0 ;  /* 0x000000ffff007224 */ /* 0x000fcc00078e0a00 */
[----:B------:R-:W-:-:S04]  /*1fe50*/  @P1 LOP3.LUT R16, R16, 0x2, RZ, 0xfc, !PT ;  /* 0x0000000210101812 */ /* 0x000fc800078efcff */
[----:B------:R-:W-:Y:S01]  /*1fe60*/  LOP3.LUT R16, R16, 0xfffffffb, RZ, 0xc0, !PT ;  /* 0xfffffffb10107812 */ /* 0x000fe200078ec0ff */
[----:B------:R-:W-:-:S03]  /*1fe70*/  IMAD R9, R12, R0, R9 ;  /* 0x000000000c097224 */ /* 0x000fc600078e0209 */
[----:B------:R-:W-:Y:S01]  /*1fe80*/  @P0 LOP3.LUT R16, R16, 0x4, RZ, 0xfc, !PT ;  /* 0x0000000410100812 */ /* 0x000fe200078efcff */
[----:B-1----:R-:W-:Y:S06]  /*1fe90*/  BRA.DIV UR4, `(.L_x_1640) ;  /* 0x00000056041c7947 */ /* 0x002fec000b800000 */
.L_x_1762:
[----:B------:R-:W-:Y:S01]  /*1fea0*/  SHF.R.S32.HI R0, RZ, 0x1f, R26 ;  /* 0x0000001fff007819 */ /* 0x000fe2000001141a */
[----:B------:R-:W-:-:S04]  /*1feb0*/  VIADD R7, R22, 0xffffffff ;  /* 0xffffffff16077836 */ /* 0x000fc80000000000 */
[----:B------:R0:W-:Y:S01]  /*1fec0*/  STL [R1+0x18], R0 ;  /* 0x0000180001007387 */ /* 0x0001e20000100800 */
[----:B------:R-:W-:Y:S05]  /*1fed0*/  @!P0 BRA `(.L_x_1641) ;  /* 0x0000000000048947 */ /* 0x000fea0003800000 */
[----:B------:R-:W-:Y:S01]  /*1fee0*/  BPT.TRAP 0x1 ;  /* 0x000000040000795c */ /* 0x000fe20000300000 */
.L_x_1641:
[----:B------:R-:W2:Y:S04]  /*1fef0*/  LDL R2, [R1] ;  /* 0x0000000001027983 */ /* 0x000ea80000100800 */
[----:B0-----:R-:W3:Y:S01]  /*1ff00*/  LDL R0, [R1+0x10] ;  /* 0x0000100001007983 */ /* 0x001ee20000100800 */
[----:B------:R-:W-:Y:S01]  /*1ff10*/  BSSY B0, `(.L_x_1642) ;  /* 0x0000008000007945 */ /* 0x000fe20003800000 */
[----:B--2---:R-:W-:Y:S01]  /*1ff20*/  IMAD R6, R2, 0x8, R17 ;  /* 0x0000000802067824 */ /* 0x004fe200078e0211 */
[----:B---3--:R-:W-:-:S04]  /*1ff30*/  SHF.L.U32 R0, R0, 0x1f, RZ ;  /* 0x0000001f00007819 */ /* 0x008fc800000006ff */
[----:B------:R0:W1:Y:S01]  /*1ff40*/  SYNCS.PHASECHK.TRANS64.TRYWAIT P0, [R6+URZ+0x13280], R0 ;  /* 0x01328000060075a7 */ /* 0x000062000800017f */
[----:B------:R0:W-:Y:S02]  /*1ff50*/  STL [R1+0x4c], R0 ;  /* 0x00004c0001007387 */ /* 0x0001e40000100800 */
[----:B0-----:R-:W-:-:S05]  /*1ff60*/  SHF.R.S32.HI R0, RZ, 0x1f, R8 ;  /* 0x0000001fff007819 */ /* 0x001fca0000011408 */
[----:B------:R0:W-:Y:S02]  /*1ff70*/  STL [R1+0x40], R0 ;  /* 0x0000400001007387 */ /* 0x0001e40000100800 */
[----:B01----:R-:W-:Y:S05]  /*1ff80*/  @!P0 BRA `(.L_x_1643) ;  /* 0x0000005400108947 */ /* 0x003fea0003800000 */
.L_x_1763:
[----:B------:R-:W-:Y:S05]  /*1ff90*/  BSYNC B0 ;  /* 0x0000000000007941 */ /* 0x000fea0003800000 */
.L_x_1642:
[----:B0-----:R-:W2:Y:S04]  /*1ffa0*/  LDL R0, [R1+0x40] ;  /* 0x0000400001007983 */ /* 0x001ea80000100800 */
[----:B------:R-:W3:Y:S01]  /*1ffb0*/  LDL R10, [R1+0x18] ;  /* 0x00001800010a7983 */ /* 0x000ee20000100800 */
[----:B-----5:R-:W-:Y:S01]  /*1ffc0*/  SHF.R.S32.HI R12, RZ, 0x1f, R4 ;  /* 0x0000001fff0c7819 */ /* 0x020fe20000011404 */
[----:B------:R-:W0:Y:S01]  /*1ffd0*/  LDC R11, c[0x0][0x2f4] ;  /* 0x0000bd00ff0b7b82 */ /* 0x000e220000000800 */
[----:B------:R-:W-:Y:S01]  /*1ffe0*/  ULDC.64 UR4, c[0x0][0x328] ;  /* 0x0000ca0000047ab9 */ /* 0x000fe20000000a00 */
[----:B------:R-:W1:Y:S01]  /*1fff0*/  S2R R15, SR_TID.X ;  /* 0x00000000000f7919 */ /* 0x000e620000002100 */
[----:B------:R-:W-:Y:S01]  /*20000*/  IMAD.WIDE.U32 R2, R8, UR4, RZ ;  /* 0x0000000408027c25 */ /* 0x000fe2000f8e00ff */
[----:B------:R-:W-:Y:S01]  /*20010*/  ULDC.64 UR6, c[0x0][0x338] ;  /* 0x0000ce0000067ab9 */ /* 0x000fe20000000a00 */
[----:B------:R-:W-:Y:S01]  /*20020*/  ULDC.64 UR8, c[0x0][0x330] ;  /* 0x0000cc0000087ab9 */ /* 0x000fe20000000a00 */
[----:B------:R3:W-:Y:S01]  /*20030*/  STL [R1+0x48], R12 ;  /* 0x0000480c01007387 */ /* 0x0007e20000100800 */
[----:B------:R-:W-:Y:S01]  /*20040*/  LOP3.LUT R16, R16, 0xfffffffe, RZ, 0xc0, !PT ;  /* 0xfffffffe10107812 */ /* 0x000fe200078ec0ff */
[----:B------:R-:W-:-:S02]  /*20050*/  ULDC.64 UR10, c[0x0][0x318] ;  /* 0x0000c600000a7ab9 */ /* 0x000fc40000000a00 */
[----:B------:R-:W4:Y:S04]  /*20060*/  LDL R14, [R1+0x30] ;  /* 0x00003000010e7983 */ /* 0x000f280000100800 */
[----:B------:R-:W4:Y:S01]  /*20070*/  LDL R13, [R1] ;  /* 0x00000000010d7983 */ /* 0x000f220000100800 */
[----:B-1----:R-:W-:-:S05]  /*20080*/  IMAD.SHL.U32 R19, R15, 0x10, RZ ;  /* 0x000000100f137824 */ /* 0x002fca00078e00ff */
[----:B------:R-:W-:-:S04]  /*20090*/  LOP3.LUT R19, R19, 0x30, RZ, 0xc0, !PT ;  /* 0x0000003013137812 */ /* 0x000fc800078ec0ff */
[CC--:B0-----:R-:W-:Y:S02]  /*200a0*/  ISETP.GE.AND P1, PT, R19.reuse, R11.reuse, PT ;  /* 0x0000000b1300720c */ /* 0x0c1fe40003f26270 */
[----:B------:R-:W-:-:S11]  /*200b0*/  ISETP.GE.AND P0, PT, R19, R11, PT ;  /* 0x0000000b1300720c */ /* 0x000fd60003f06270 */
[----:B------:R-:W-:Y:S02]  /*200c0*/  @P1 LOP3.LUT R16, R16, 0x1, RZ, 0xfc, !PT ;  /* 0x0000000110101812 */ /* 0x000fe400078efcff */
[----:B------:R-:W-:Y:S02]  /*200d0*/  SHF.R.S32.HI R29, RZ, 0x1f, R5 ;  /* 0x0000001fff1d7819 */ /* 0x000fe40000011405 */
[----:B------:R-:W-:Y:S01]  /*200e0*/  LOP3.LUT R15, R15, 0x7f, RZ, 0xc0, !PT ;  /* 0x0000007f0f0f7812 */ /* 0x000fe200078ec0ff */
[----:B------:R-:W-:-:S03]  /*200f0*/  IMAD R7, R7, -0xa0, R18 ;  /* 0xffffff6007077824 */ /* 0x000fc600078e0212 */
[----:B------:R-:W-:-:S05]  /*20100*/  SHF.R.U32.HI R15, RZ, 0x2, R15 ;  /* 0x00000002ff0f7819 */ /* 0x000fca000001160f */
[----:B------:R-:W-:-:S05]  /*20110*/  IMAD.IADD R7, R7, 0x1, -R15 ;  /* 0x0000000107077824 */ /* 0x000fca00078e0a0f */
[----:B------:R-:W-:Y:S01]  /*20120*/  ISETP.GE.AND P5, PT, R7, 0x1, PT ;  /* 0x000000010700780c */ /* 0x000fe20003fa6270 */
[----:B--2---:R-:W-:-:S04]  /*20130*/  IMAD R0, R0, UR4, RZ ;  /* 0x0000000400007c24 */ /* 0x004fc8000f8e02ff */
[----:B------:R-:W-:-:S04]  /*20140*/  IMAD R0, R8, UR5, R0 ;  /* 0x0000000508007c24 */ /* 0x000fc8000f8e0200 */
[----:B------:R-:W-:Y:S02]  /*20150*/  IMAD.IADD R3, R3, 0x1, R0 ;  /* 0x0000000103037824 */ /* 0x000fe400078e0200 */
[----:B------:R-:W-:Y:S02]  /*20160*/  IMAD R0, R12, UR6, RZ ;  /* 0x000000060c007c24 */ /* 0x000fe4000f8e02ff */
[----:B------:R-:W-:-:S04]  /*20170*/  IMAD.WIDE.U32 R2, R4, UR6, R2 ;  /* 0x0000000604027c25 */ /* 0x000fc8000f8e0002 */
[----:B------:R-:W-:-:S04]  /*20180*/  IMAD R0, R4, UR7, R0 ;  /* 0x0000000704007c24 */ /* 0x000fc8000f8e0200 */
[----:B------:R-:W-:Y:S02]  /*20190*/  IMAD.IADD R3, R3, 0x1, R0 ;  /* 0x0000000103037824 */ /* 0x000fe400078e0200 */
[----:B---3--:R-:W-:Y:S02]  /*201a0*/  IMAD R12, R10, UR8, RZ ;  /* 0x000000080a0c7c24 */ /* 0x008fe4000f8e02ff */
[----:B------:R-:W-:Y:S01]  /*201b0*/  IMAD.WIDE.U32 R2, R26, UR8, R2 ;  /* 0x000000081a027c25 */ /* 0x000fe2000f8e0002 */
[----:B------:R-:W-:-:S03]  /*201c0*/  SHF.R.S32.HI R10, RZ, 0x1f, R9 ;  /* 0x0000001fff0a7819 */ /* 0x000fc60000011409 */
[----:B------:R-:W-:Y:S01]  /*201d0*/  IMAD R12, R26, UR9, R12 ;  /* 0x000000091a0c7c24 */ /* 0x000fe2000f8e020c */
[----:B------:R-:W-:-:S04]  /*201e0*/  IADD3 R0, P1, R2, UR10, RZ ;  /* 0x0000000a02007c10 */ /* 0x000fc8000ff3e0ff */
[----:B------:R-:W-:Y:S01]  /*201f0*/  IADD3.X R2, R3, UR11, R12, P1, !PT ;  /* 0x0000000b03027c10 */ /* 0x000fe20008ffe40c */
[----:B------:R-:W-:Y:S01]  /*20200*/  IMAD R3, R10, UR4, RZ ;  /* 0x000000040a037c24 */ /* 0x000fe2000f8e02ff */
[----:B------:R0:W-:Y:S03]  /*20210*/  STL [R1+0x4], R10 ;  /* 0x0000040a01007387 */ /* 0x0001e60000100800 */
[C---:B------:R-:W-:Y:S02]  /*20220*/  IMAD R3, R9.reuse, UR5, R3 ;  /* 0x0000000509037c24 */ /* 0x040fe4000f8e0203 */
[----:B0-----:R-:W-:-:S04]  /*20230*/  IMAD.WIDE.U32 R10, R9, UR4, RZ ;  /* 0x00000004090a7c25 */ /* 0x001fc8000f8e00ff */
        /* <DEDUP_REMOVED lines=8> */
[----:B----4-:R-:W-:-:S03]  /*202c0*/  IMAD R18, R13, 0x2800, R14 ;  /* 0x000028000d127824 */ /* 0x010fc600078e020e */
[----:B------:R-:W-:Y:S01]  /*202d0*/  IADD3.X R22, R12, UR11, R11, P1, !PT ;  /* 0x0000000b0c167c10 */ /* 0x000fe20008ffe40b */
[----:B------:R-:W-:Y:S08]  /*202e0*/  BRA.DIV UR4, `(.L_x_1644) ;  /* 0x0000005204507947 */ /* 0x000ff0000b800000 */
[----:B------:R-:W0:Y:S01]  /*202f0*/  S2R R11, SR_TID.X ;  /* 0x00000000000b7919 */ /* 0x000e220000002100 */
[C---:B------:R-:W-:Y:S02]  /*20300*/  ISETP.GE.AND P3, PT, R7.reuse, 0x81, PT ;  /* 0x000000810700780c */ /* 0x040fe40003f66270 */
[----:B------:R-:W-:Y:S01]  /*20310*/  LOP3.LUT R16, R16, 0xfffffff7, RZ, 0xc0, !PT ;  /* 0xfffffff710107812 */ /* 0x000fe200078ec0ff */
[----:B------:R-:W1:Y:S01]  /*20320*/  SHFL.IDX PT, R3, R0, RZ, 0x1c1f ;  /* 0x001c1fff00037589 */ /* 0x000e6200000e0000 */
[C---:B------:R-:W-:Y:S02]  /*20330*/  ISETP.GE.AND P4, PT, R7.reuse, 0x21, PT ;  /* 0x000000210700780c */ /* 0x040fe40003f86270 */
[----:B------:R-:W-:Y:S01]  /*20340*/  ISETP.GE.AND P2, PT, R7, 0x61, PT ;  /* 0x000000610700780c */ /* 0x000fe20003f46270 */
[----:B------:R-:W2:Y:S06]  /*20350*/  SHFL.IDX PT, R10, R2, RZ, 0x1c1f ;  /* 0x001c1fff020a7589 */ /* 0x000eac00000e0000 */
[----:B------:R-:W-:Y:S01]  /*20360*/  @P3 LOP3.LUT R16, R16, 0x8, RZ, 0xfc, !PT ;  /* 0x0000000810103812 */ /* 0x000fe200078efcff */
[----:B0-----:R-:W-:-:S05]  /*20370*/  IMAD.SHL.U32 R14, R11, 0x10, RZ ;  /* 0x000000100b0e7824 */ /* 0x001fca00078e00ff */
[----:B------:R-:W-:-:S04]  /*20380*/  LOP3.LUT R14, R14, 0x30, RZ, 0xc0, !PT ;  /* 0x000000300e0e7812 */ /* 0x000fc800078ec0ff */
[----:B-1----:R-:W-:Y:S01]  /*20390*/  IADD3 R12, P1, R14, R3, RZ ;  /* 0x000000030e0c7210 */ /* 0x002fe20007f3e0ff */
[----:B------:R-:W-:Y:S02]  /*203a0*/  IMAD.IADD R3, R17, 0x1, R18 ;  /* 0x0000000111037824 */ /* 0x000fe400078e0212 */
[----:B------:R-:W-:Y:S02]  /*203b0*/  SHFL.IDX PT, R18, R2, 0x1, 0x1c1f ;  /* 0x003c1f0002127f89 */ /* 0x000fe400000e0000 */
[----:B--2---:R-:W-:Y:S01]  /*203c0*/  IMAD.X R13, RZ, RZ, R10, P1 ;  /* 0x000000ffff0d7224 */ /* 0x004fe200008e060a */
[----:B------:R-:W-:Y:S01]  /*203d0*/  ISETP.LT.OR P1, PT, R7, 0x1, P0 ;  /* 0x000000010700780c */ /* 0x000fe20000721670 */
[----:B------:R-:W0:-:S12]  /*203e0*/  SHFL.IDX PT, R10, R0, 0x1, 0x1c1f ;  /* 0x003c1f00000a7f89 */ /* 0x000e1800000e0000 */
[----:B------:R-:W-:Y:S01]  /*203f0*/  LDGSTS.E.BYPASS.LTC128B.128 [R3+0x6000], desc[UR44][R12.64], !P1 ;  /* 0x060000000c037fae */ /* 0x000fe2000c901d6c */
[----:B0-----:R-:W-:-:S05]  /*20400*/  IADD3 R10, P1, R14, R10, RZ ;  /* 0x0000000a0e0a7210 */ /* 0x001fca0007f3e0ff */
[----:B------:R-:W-:Y:S01]  /*20410*/  IMAD.X R11, RZ, RZ, R18, P1 ;  /* 0x000000ffff0b7224 */ /* 0x000fe200008e0612 */
        /* <DEDUP_REMOVED lines=9> */
[----:B------:R1:W-:Y:S02]  /*204b0*/  LDGSTS.E.BYPASS.LTC128B.128 [R3+0x7000], desc[UR44][R10.64], !P1 ;  /* 0x070000000a037fae */ /* 0x0003e4000c901d6c */
[----:B-1----:R-:W-:Y:S02]  /*204c0*/  IADD3 R10, P1, R14, R0, RZ ;  /* 0x000000000e0a7210 */ /* 0x002fe40007f3e0ff */
[----:B------:R0:W1:Y:S03]  /*204d0*/  SHFL.IDX PT, R0, R22, RZ, 0x1c1f ;  /* 0x001c1fff16007589 */ /* 0x00006600000e0000 */
[----:B------:R-:W-:Y:S01]  /*204e0*/  IMAD.X R11, RZ, RZ, R2, P1 ;  /* 0x000000ffff0b7224 */ /* 0x000fe200008e0602 */
[----:B------:R-:W-:-:S13]  /*204f0*/  ISETP.LT.OR P1, PT, R7, 0x61, P0 ;  /* 0x000000610700780c */ /* 0x000fda0000721670 */
[----:B------:R2:W-:Y:S01]  /*20500*/  LDGSTS.E.BYPASS.LTC128B.128 [R3+0x7800], desc[UR44][R10.64], !P1 ;  /* 0x078000000a037fae */ /* 0x0005e2000c901d6c */
[----:B------:R-:W-:-:S03]  /*20510*/  ISETP.GE.AND P1, PT, R7, 0x41, PT ;  /* 0x000000410700780c */ /* 0x000fc60003f26270 */
[----:B-12---:R0:W2:Y:S10]  /*20520*/  SHFL.IDX PT, R10, R23, RZ, 0x1c1f ;  /* 0x001c1fff170a7589 */ /* 0x0060b400000e0000 */
.L_x_1775:
[----:B------:R-:W1:Y:S01]  /*20530*/  S2R R2, SR_TID.X ;  /* 0x0000000000027919 */ /* 0x000e620000002100 */
[----:B------:R-:W-:Y:S01]  /*20540*/  ISETP.LT.OR P0, PT, R7, 0x81, P0 ;  /* 0x000000810700780c */ /* 0x000fe20000701670 */
[----:B-1----:R-:W-:-:S05]  /*20550*/  IMAD.SHL.U32 R2, R2, 0x10, RZ ;  /* 0x0000001002027824 */ /* 0x002fca00078e00ff */
[----:B------:R-:W-:-:S04]  /*20560*/  LOP3.LUT R2, R2, 0x30, RZ, 0xc0, !PT ;  /* 0x0000003002027812 */ /* 0x000fc800078ec0ff */
[----:B--2---:R-:W-:-:S05]  /*20570*/  IADD3 R10, P3, R2, R10, RZ ;  /* 0x0000000a020a7210 */ /* 0x004fca0007f7e0ff */
[----:B------:R-:W-:-:S05]  /*20580*/  IMAD.X R11, RZ, RZ, R0, P3 ;  /* 0x000000ffff0b7224 */ /* 0x000fca00018e0600 */
[----:B------:R-:W-:Y:S01]  /*20590*/  @!PT LDS RZ, [RZ] ;  /* 0x00000000fffff984 */ /* 0x000fe20000000800 */
[----:B------:R-:W-:Y:S01]  /*205a0*/  @!PT LDS RZ, [RZ] ;  /* 0x00000000fffff984 */ /* 0x000fe20000000800 */
[----:B------:R-:W-:Y:S01]  /*205b0*/  @!PT LDS RZ, [RZ] ;  /* 0x00000000fffff984 */ /* 0x000fe20000000800 */
[----:B------:R1:W-:Y:S01]  /*205c0*/  LDGSTS.E.BYPASS.LTC128B.128 [R3+0x8000], desc[UR44][R10.64], !P0 ;  /* 0x080000000a037fae */ /* 0x0003e2000c101d6c */
[----:B------:R-:W-:Y:S01]  /*205d0*/  PLOP3.LUT P0, PT, PT, PT, PT, 0x80, 0x0 ;  /* 0x000000000000781c */ /* 0x000fe20003f0f070 */
[----:B------:R-:W-:-:S12]  /*205e0*/  NOP ;  /* 0x0000000000007918 */ /* 0x000fd80000000000 */
.L_x_1645:
[----:B------:R-:W-:Y:S02]  /*205f0*/  PLOP3.LUT P3, PT, P3, P0, PT, 0xa2, 0x0 ;  /* 0x000000000000781c */ /* 0x000fe40001f61472 */
[----:B------:R-:W-:-:S08]  /*20600*/  @P0 R2UR P3, UR4, R6 ;  /* 0x00000000060402ca */ /* 0x000fd00000060000 */
[----:B------:R-:W-:-:S05]  /*20610*/  @P0 PLOP3.LUT P0, PT, P3, PT, PT, 0x80, 0x0 ;  /* 0x000000000000081c */ /* 0x000fca0001f0f070 */
[----:B------:R-:W-:Y:S01]  /*20620*/  @!P3 SYNCS.ARRIVE.TRANS64.RED.A0T1 RZ, [UR4+0x13270], RZ ;  /* 0x013270ffffffb9a7 */ /* 0x000fe20008200404 */
[----:B------:R-:W-:Y:S07]  /*20630*/  @!P3 ARRIVES.LDGSTSBAR.64.TRANSCNT [UR4+0x13270] ;  /* 0x01327000ff00b9b0 */ /* 0x000fee0008000a84 */
[----:B------:R-:W-:Y:S05]  /*20640*/  @P0 BRA.U.ANY `(.L_x_1645) ;  /* 0xfffffffd00e80947 */ /* 0x000fea000393ffff */
[----:B------:R-:W-:Y:S01]  /*20650*/  NOP ;  /* 0x0000000000007918 */ /* 0x000fe20000000000 */
[----:B------:R-:W2:Y:S02]  /*20660*/  LDL R0, [R1+0x64] ;  /* 0x0000640001007983 */ /* 0x000ea40000100800 */
[----:B--2---:R-:W-:-:S13]  /*20670*/  ISETP.NE.AND P6, PT, R0, 0x3, PT ;  /* 0x000000030000780c */ /* 0x004fda0003fc5270 */
[----:B------:R-:W-:Y:S05]  /*20680*/  @!P6 BRA `(.L_x_1646) ;  /* 0x000000000004e947 */ /* 0x000fea0003800000 */
[----:B------:R-:W-:Y:S01]  /*20690*/  BPT.TRAP 0x1 ;  /* 0x000000040000795c */ /* 0x000fe20000300000 */
.L_x_1646:
[----:B------:R2:W-:Y:S01]  /*206a0*/  SYNCS.ARRIVE.TRANS64.A1T0 RZ, [R6+URZ+0x13270], RZ ;  /* 0x013270ff06ff79a7 */ /* 0x0005e2000810003f */
[----:B------:R-:W-:Y:S05]  /*206b0*/  @!P6 BRA `(.L_x_1647) ;  /* 0x000000000004e947 */ /* 0x000fea0003800000 */
[----:B------:R-:W-:Y:S01]  /*206c0*/  BPT.TRAP 0x1 ;  /* 0x000000040000795c */ /* 0x000fe20000300000 */
.L_x_1647:
[----:B------:R-:W3:Y:S01]  /*206d0*/  LDL R0, [R1+0x4c] ;  /* 0x00004c0001007983 */ /* 0x000ee20000100800 */
[----:B------:R-:W-:Y:S01]  /*206e0*/  BSSY B0, `(.L_x_1648) ;  /* 0x0000003000007945 */ /* 0x000fe20003800000 */
[----:B---3--:R-:W3:Y:S03]  /*206f0*/  SYNCS.PHASECHK.TRANS64.TRYWAIT P0, [R6+URZ+0x13240], R0 ;  /* 0x01324000060075a7 */ /* 0x008ee6000800017f */
[----:B---3--:R-:W-:Y:S05]  /*20700*/  @!P0 BRA `(.L_x_1649) ;  /* 0x0000005000d08947 */ /* 0x008fea0003800000 */
.L_x_1776:
[----:B------:R-:W-:Y:S05]  /*20710*/  BSYNC B0 ;  /* 0x0000000000007941 */ /* 0x000fea0003800000 */
.L_x_1648:
[----:B---3--:R-:W3:Y:S01]  /*20720*/  LDL.LU R0, [R1+0x40] ;  /* 0x0000400001007983 */ /* 0x008ee20000300800 */
[----:B------:R-:W-:Y:S01]  /*20730*/  ULDC.64 UR4, c[0x0][0x300] ;  /* 0x0000c00000047ab9 */ /* 0x000fe20000000a00 */
[----:B------:R-:W-:Y:S02]  /*20740*/  ULDC.64 UR6, c[0x0][0x310] ;  /* 0x0000c40000067ab9 */ /* 0x000fe40000000a00 */
[----:B------:R-:W4:Y:S04]  /*20750*/  LDL.LU R12, [R1+0x48] ;  /* 0x00004800010c7983 */ /* 0x000f280000300800 */
[----:B------:R-:W5:Y:S04]  /*20760*/  LDL.LU R7, [R1+0x4] ;  /* 0x0000040001077983 */ /* 0x000f680000300800 */
[----:B------:R-:W2:Y:S01]  /*20770*/  LDL R2, [R1+0x18] ;  /* 0x0000180001027983 */ /* 0x000ea20000100800 */
[----:B-1----:R-:W-:-:S04]  /*20780*/  IMAD.WIDE.U32 R10, R8, UR4, RZ ;  /* 0x00000004080a7c25 */ /* 0x002fc8000f8e00ff */
[----:B------:R-:W-:-:S04]  /*20790*/  IMAD R29, R29, UR6, RZ ;  /* 0x000000061d1d7c24 */ /* 0x000fc8000f8e02ff */
[----:B------:R-:W-:Y:S02]  /*207a0*/  IMAD R29, R5, UR7, R29 ;  /* 0x00000007051d7c24 */ /* 0x000fe4000f8e021d */
[----:B---3--:R-:W-:-:S04]  /*207b0*/  IMAD R0, R0, UR4, RZ ;  /* 0x0000000400007c24 */ /* 0x008fc8000f8e02ff */
[----:B------:R-:W-:-:S04]  /*207c0*/  IMAD R0, R8, UR5, R0 ;  /* 0x0000000508007c24 */ /* 0x000fc8000f8e0200 */
[----:B------:R-:W-:Y:S02]  /*207d0*/  IMAD.IADD R11, R11, 0x1, R0 ;  /* 0x000000010b0b7824 */ /* 0x000fe400078e0200 */
[----:B----4-:R-:W-:Y:S02]  /*207e0*/  IMAD R0, R12, UR6, RZ ;  /* 0x000000060c007c24 */ /* 0x010fe4000f8e02ff */
[----:B------:R-:W-:-:S04]  /*207f0*/  IMAD.WIDE.U32 R10, R4, UR6, R10 ;  /* 0x00000006040a7c25 */ /* 0x000fc8000f8e000a */
[----:B------:R-:W-:Y:S02]  /*20800*/  IMAD R4, R4, UR7, R0 ;  /* 0x0000000704047c24 */ /* 0x000fe4000f8e0200 */
[----:B-----5:R-:W-:Y:S02]  /*20810*/  IMAD R0, R7, UR4, RZ ;  /* 0x0000000407007c24 */ /* 0x020fe4000f8e02ff */
[----:B------:R-:W-:Y:S02]  /*20820*/  IMAD.IADD R11, R11, 0x1, R4 ;  /* 0x000000010b0b7824 */ /* 0x000fe400078e0204 */
[C---:B------:R-:W-:Y:S02]  /*20830*/  IMAD R0, R9.reuse, UR5, R0 ;  /* 0x0000000509007c24 */ /* 0x040fe4000f8e0200 */
[----:B------:R-:W-:Y:S01]  /*20840*/  IMAD.WIDE.U32 R8, R9, UR4, RZ ;  /* 0x0000000409087c25 */ /* 0x000fe2000f8e00ff */
[----:B------:R-:W-:-:S03]  /*20850*/  ULDC.64 UR4, c[0x0][0x308] ;  /* 0x0000c20000047ab9 */ /* 0x000fc60000000a00 */
[----:B------:R-:W-:Y:S02]  /*20860*/  IMAD.IADD R9, R9, 0x1, R0 ;  /* 0x0000000109097824 */ /* 0x000fe400078e0200 */
[----:B------:R-:W-:-:S04]  /*20870*/  IMAD.WIDE.U32 R10, R26, UR4, R10 ;  /* 0x000000041a0a7c25 */ /* 0x000fc8000f8e000a */
[----:B------:R-:W-:Y:S01]  /*20880*/  IMAD.WIDE.U32 R4, R5, UR6, R8 ;  /* 0x0000000605047c25 */ /* 0x000fe2000f8e0008 */
[----:B------:R-:W-:Y:S02]  /*20890*/  ULDC.64 UR6, c[0x0][0x2e8] ;  /* 0x0000ba0000067ab9 */ /* 0x000fe40000000a00 */
[----:B------:R-:W-:Y:S01]  /*208a0*/  IADD3 R0, P0, R10, UR6, RZ ;  /* 0x000000060a007c10 */ /* 0x000fe2000ff1e0ff */
[----:B--2---:R-:W-:Y:S02]  /*208b0*/  IMAD R7, R2, UR4, RZ ;  /* 0x0000000402077c24 */ /* 0x004fe4000f8e02ff */
[----:B------:R-:W-:Y:S02]  /*208c0*/  IMAD.IADD R5, R5, 0x1, R29 ;  /* 0x0000000105057824 */ /* 0x000fe400078e021d */
[C---:B------:R-:W-:Y:S02]  /*208d0*/  IMAD R7, R26.reuse, UR5, R7 ;  /* 0x000000051a077c24 */ /* 0x040fe4000f8e0207 */
[----:B------:R-:W-:Y:S01]  /*208e0*/  IMAD.WIDE.U32 R4, R26, UR4, R4 ;  /* 0x000000041a047c25 */ /* 0x000fe2000f8e0004 */
[----:B------:R-:W-:-:S02]  /*208f0*/  UMOV UR4, 0xffffffff ;  /* 0xffffffff00047882 */ /* 0x000fc40000000000 */
[----:B------:R-:W-:Y:S02]  /*20900*/  IADD3.X R2, R11, UR7, R7, P0, !PT ;  /* 0x000000070b027c10 */ /* 0x000fe400087fe407 */
[----:B------:R-:W-:-:S04]  /*20910*/  IADD3 R8, P0, R4, UR6, RZ ;  /* 0x0000000604087c10 */ /* 0x000fc8000ff1e0ff */
[----:B------:R-:W-:Y:S01]  /*20920*/  IADD3.X R7, R7, UR7, R5, P0, !PT ;  /* 0x0000000707077c10 */ /* 0x000fe200087fe405 */
[----:B------:R-:W-:Y:S08]  /*20930*/  BRA.DIV UR4, `(.L_x_1650) ;  /* 0x00000052045c7947 */ /* 0x000ff0000b800000 */
[----:B------:R-:W1:Y:S01]  /*20940*/  S2R R5, SR_TID.X ;  /* 0x0000000000057919 */ /* 0x000e620000002100 */
[----:B------:R-:W2:Y:S01]  /*20950*/  LDC R10, c[0x0][0x2f4] ;  /* 0x0000bd00ff0a7b82 */ /* 0x000ea20000000800 */
[----:B------:R-:W-:Y:S01]  /*20960*/  SHFL.IDX PT, R4, R2, RZ, 0x1c1f ;  /* 0x001c1fff02047589 */ /* 0x000fe200000e0000 */
[----:B-1----:R-:W-:-:S03]  /*20970*/  IMAD.SHL.U32 R9, R5, 0x10, RZ ;  /* 0x0000001005097824 */ /* 0x002fc600078e00ff */
[----:B------:R-:W1:Y:S02]  /*20980*/  SHFL.IDX PT, R5, R0, RZ, 0x1c1f ;  /* 0x001c1fff00057589 */ /* 0x000e6400000e0000 */
[----:B------:R-:W-:-:S04]  /*20990*/  LOP3.LUT R9, R9, 0x30, RZ, 0xc0, !PT ;  /* 0x0000003009097812 */ /* 0x000fc800078ec0ff */
[C---:B--2---:R-:W-:Y:S02]  /*209a0*/  ISETP.GE.AND P3, PT, R9.reuse, R10, PT ;  /* 0x0000000a0900720c */ /* 0x044fe40003f66270 */
[----:B-1----:R-:W-:-:S05]  /*209b0*/  @P5 IADD3 R5, P0, R9, R5, RZ ;  /* 0x0000000509055210 */ /* 0x002fca0007f1e0ff */
[----:B------:R-:W-:-:S05]  /*209c0*/  @P5 IMAD.X R4, RZ, RZ, R4, P0 ;  /* 0x000000ffff045224 */ /* 0x000fca00000e0604 */
[----:B------:R-:W-:-:S04]  /*209d0*/  @P5 LOP3.LUT R5, R5, R4, RZ, 0x3c, !PT ;  /* 0x0000000405055212 */ /* 0x000fc800078e3cff */
[----:B------:R-:W-:-:S04]  /*209e0*/  @P5 LOP3.LUT R4, R5, R4, RZ, 0x3c, !PT ;  /* 0x0000000405045212 */ /* 0x000fc800078e3cff */
[----:B------:R-:W-:-:S05]  /*209f0*/  @P5 LOP3.LUT R5, R5, R4, RZ, 0x3c, !PT ;  /* 0x0000000405055212 */ /* 0x000fca00078e3cff */
[----:B------:R-:W-:Y:S01]  /*20a00*/  @!PT LDS RZ, [RZ] ;  /* 0x00000000fffff984 */ /* 0x000fe20000000800 */
[----:B------:R1:W-:Y:S04]  /*20a10*/  @P5 LDGSTS.E.BYPASS.LTC128B.128 [R3+0xe000], desc[UR44][R4.64], !P3 ;  /* 0x0e00000004035fae */ /* 0x0003e8000d901d6c */
[----:B-1----:R-:W1:Y:S04]  /*20a20*/  SHFL.IDX PT, R5, R0, 0x1, 0x1c1f ;  /* 0x003c1f0000057f89 */ /* 0x002e6800000e0000 */
[----:B------:R-:W2:Y:S01]  /*20a30*/  SHFL.IDX PT, R4, R2, 0x1, 0x1c1f ;  /* 0x003c1f0002047f89 */ /* 0x000ea200000e0000 */
[----:B-1----:R-:W-:-:S05]  /*20a40*/  @P4 IADD3 R5, P0, R9, R5, RZ ;  /* 0x0000000509054210 */ /* 0x002fca0007f1e0ff */
[----:B--2---:R-:W-:-:S05]  /*20a50*/  @P4 IMAD.X R4, RZ, RZ, R4, P0 ;  /* 0x000000ffff044224 */ /* 0x004fca00000e0604 */
[----:B------:R-:W-:-:S04]  /*20a60*/  @P4 LOP3.LUT R5, R5, R4, RZ, 0x3c, !PT ;  /* 0x0000000405054212 */ /* 0x000fc800078e3cff */
[----:B------:R-:W-:-:S04]  /*20a70*/  @P4 LOP3.LUT R4, R5, R4, RZ, 0x3c, !PT ;  /* 0x0000000405044212 */ /* 0x000fc800078e3cff */
[----:B------:R-:W-:-:S05]  /*20a80*/  @P4 LOP3.LUT R5, R5, R4, RZ, 0x3c, !PT ;  /* 0x0000000405054212 */ /* 0x000fca00078e3cff */
[----:B------:R1:W-:Y:S04]  /*20a90*/  @P4 LDGSTS.E.BYPASS.LTC128B.128 [R3+0xe800], desc[UR44][R4.64], !P3 ;  /* 0x0e80000004034fae */ /* 0x0003e8000d901d6c */
[----:B-1----:R-:W1:Y:S04]  /*20aa0*/  SHFL.IDX PT, R5, R0, 0x2, 0x1c1f ;  /* 0x005c1f0000057f89 */ /* 0x002e6800000e0000 */
[----:B------:R-:W2:Y:S04]  /*20ab0*/  SHFL.IDX PT, R4, R2, 0x2, 0x1c1f ;  /* 0x005c1f0002047f89 */ /* 0x000ea800000e0000 */
[----:B------:R-:W3:Y:S04]  /*20ac0*/  SHFL.IDX PT, R0, R0, 0x3, 0x1c1f ;  /* 0x007c1f0000007f89 */ /* 0x000ee800000e0000 */
[----:B------:R-:W4:Y:S01]  /*20ad0*/  SHFL.IDX PT, R2, R2, 0x3, 0x1c1f ;  /* 0x007c1f0002027f89 */ /* 0x000f2200000e0000 */
[----:B-1----:R-:W-:-:S05]  /*20ae0*/  @P1 IADD3 R5, P0, R9, R5, RZ ;  /* 0x0000000509051210 */ /* 0x002fca0007f1e0ff */
[----:B--2---:R-:W-:Y:S01]  /*20af0*/  @P1 IMAD.X R4, RZ, RZ, R4, P0 ;  /* 0x000000ffff041224 */ /* 0x004fe200000e0604 */
[----:B---3--:R-:W-:-:S04]  /*20b00*/  @P2 IADD3 R0, P0, R9, R0, RZ ;  /* 0x0000000009002210 */ /* 0x008fc80007f1e0ff */
[----:B------:R-:W-:Y:S01]  /*20b10*/  @P1 LOP3.LUT R5, R5, R4, RZ, 0x3c, !PT ;  /* 0x0000000405051212 */ /* 0x000fe200078e3cff */
[----:B----4-:R-:W-:-:S03]  /*20b20*/  @P2 IMAD.X R2, RZ, RZ, R2, P0 ;  /* 0x000000ffff022224 */ /* 0x010fc600000e0602 */
[----:B------:R-:W-:-:S04]  /*20b30*/  @P1 LOP3.LUT R4, R5, R4, RZ, 0x3c, !PT ;  /* 0x0000000405041212 */ /* 0x000fc800078e3cff */
[----:B------:R-:W-:-:S05]  /*20b40*/  @P1 LOP3.LUT R5, R5, R4, RZ, 0x3c, !PT ;  /* 0x0000000405051212 */ /* 0x000fca00078e3cff */
[----:B------:R1:W-:Y:S02]  /*20b50*/  @P1 LDGSTS.E.BYPASS.LTC128B.128 [R3+0xf000], desc[UR44][R4.64], !P3 ;  /* 0x0f00000004031fae */ /* 0x0003e4000d901d6c */
[----:B-1----:R-:W-:Y:S02]  /*20b60*/  @P2 IMAD.MOV.U32 R4, RZ, RZ, R0 ;  /* 0x000000ffff042224 */ /* 0x002fe400078e0000 */
[----:B------:R-:W-:Y:S01]  /*20b70*/  @P2 IMAD.MOV.U32 R5, RZ, RZ, R2 ;  /* 0x000000ffff052224 */ /* 0x000fe200078e0002 */
[----:B------:R1:W2:Y:S04]  /*20b80*/  SHFL.IDX PT, R0, R7, RZ, 0x1c1f ;  /* 0x001c1fff07007589 */ /* 0x0002a800000e0000 */
[----:B------:R3:W-:Y:S04]  /*20b90*/  @P2 LDGSTS.E.BYPASS.LTC128B.128 [R3+0xf800], desc[UR44][R4.64], !P3 ;  /* 0x0f80000004032fae */ /* 0x0007e8000d901d6c */
[----:B---3--:R1:W3:Y:S02]  /*20ba0*/  SHFL.IDX PT, R4, R8, RZ, 0x1c1f ;  /* 0x001c1fff08047589 */ /* 0x0082e400000e0000 */
.L_x_1788:
        /* <DEDUP_REMOVED lines=9> */
[----:B--2---:R-:W-:-:S06]  /*20c40*/  IMAD.X R5, RZ, RZ, R0, P0 ;  /* 0x000000ffff057224 */ /* 0x004fcc00000e0600 */
[----:B------:R-:W-:Y:S01]  /*20c50*/  @!PT LDS RZ, [RZ] ;  /* 0x00000000fffff984 */ /* 0x000fe20000000800 */
[----:B------:R-:W-:Y:S01]  /*20c60*/  @!PT LDS RZ, [RZ] ;  /* 0x00000000fffff984 */ /* 0x000fe20000000800 */
[----:B------:R-:W-:Y:S01]  /*20c70*/  @!PT LDS RZ, [RZ] ;  /* 0x00000000fffff984 */ /* 0x000fe20000000800 */
[----:B------:R4:W-:Y:S02]  /*20c80*/  LDGSTS.E.BYPASS.LTC128B.128 [R3+0x10000], desc[UR44][R4.64], !P1 ;  /* 0x1000000004037fae */ /* 0x0009e4000c901d6c */
.L_x_1652:
[----:B------:R-:W-:Y:S05]  /*20c90*/  BSYNC B0 ;  /* 0x0000000000007941 */ /* 0x000fea0003800000 */
.L_x_1651:
[----:B------:R-:W-:Y:S01]  /*20ca0*/  NOP ;  /* 0x0000000000007918 */ /* 0x000fe20000000000 */
[----:B------:R-:W-:-:S13]  /*20cb0*/  PLOP3.LUT P0, PT, PT, PT, PT, 0x80, 0x0 ;  /* 0x000000000000781c */ /* 0x000fda0003f0f070 */
.L_x_1653:
        /* <DEDUP_REMOVED lines=11> */
.L_x_1654:
[----:B----4-:R2:W5:Y:S01]  /*20d70*/  LDL.LU R3, [R1+0x50] ;  /* 0x0000500001037983 */ /* 0x0105620000300800 */
[----:B------:R-:W-:Y:S01]  /*20d80*/  VIADD R0, R17, 0xb000 ;  /* 0x0000b00011007836 */ /* 0x000fe20000000000 */
[----:B------:R2:W-:Y:S06]  /*20d90*/  SYNCS.ARRIVE.TRANS64.A1T0 RZ, [R6+URZ+0x13230], RZ ;  /* 0x013230ff06ff79a7 */ /* 0x0005ec000810003f */
[----:B------:R-:W-:Y:S05]  /*20da0*/  WARPSYNC.ALL ;  /* 0x0000000000007948 */ /* 0x000fea0003800000 */
[----:B------:R-:W-:Y:S01]  /*20db0*/  BAR.SYNC.DEFER_BLOCKING 0x8, 0x200 ;  /* 0x0208000000007b1d */ /* 0x000fe20000010000 */
[----:B------:R-:W-:Y:S02]  /*20dc0*/  LOP3.LUT P1, RZ, R0, 0x1bf, RZ, 0xc0, !PT ;  /* 0x000001bf00ff7812 */ /* 0x000fe4000782c0ff */
[----:B------:R-:W-:-:S03]  /*20dd0*/  SHF.R.S32.HI R29, RZ, 0x1f, R27 ;  /* 0x0000001fff1d7819 */ /* 0x000fc6000001141b */
[----:B------:R-:W-:Y:S01]  /*20de0*/  ULDC.64 UR4, c[0x0][0x298] ;  /* 0x0000a60000047ab9 */ /* 0x000fe20000000a00 */
[----:B------:R-:W-:Y:S01]  /*20df0*/  ULDC.64 UR6, c[0x0][0xa00] ;  /* 0x0002800000067ab9 */ /* 0x000fe20000000a00 */
[----:B------:R-:W-:Y:S01]  /*20e00*/  BSSY B6, `(.L_x_1655) ;  /* 0x000001b000067945 */ /* 0x000fe20003800000 */
[----:B------:R-:W-:-:S04]  /*20e10*/  ISETP.NE.U32.AND P0, PT, RZ, UR6, PT ;  /* 0x00000006ff007c0c */ /* 0x000fc8000bf05070 */
[----:B------:R-:W-:-:S04]  /*20e20*/  ISETP.NE.AND.EX P0, PT, RZ, UR7, PT, P0 ;  /* 0x00000007ff007c0c */ /* 0x000fc8000bf05300 */
[----:B------:R-:W-:Y:S02]  /*20e30*/  SEL R29, R29, RZ, !P0 ;  /* 0x000000ff1d1d7207 */ /* 0x000fe40004000000 */
[----:B0-----:R-:W-:Y:S02]  /*20e40*/  SEL R22, R27, RZ, !P0 ;  /* 0x000000ff1b167207 */ /* 0x001fe40004000000 */
[----:B-----5:R-:W-:Y:S01]  /*20e50*/  SHF.R.S32.HI R2, RZ, 0x1f, R3 ;  /* 0x0000001fff027819 */ /* 0x020fe20000011403 */
[----:B------:R-:W-:-:S04]  /*20e60*/  IMAD.WIDE.U32 R18, R3, UR4, RZ ;  /* 0x0000000403127c25 */ /* 0x000fc8000f8e00ff */
        /* <DEDUP_REMOVED lines=8> */
[----:B---3--:R-:W-:Y:S02]  /*20ef0*/  IMAD.U32 R4, RZ, RZ, UR4 ;  /* 0x00000004ff047e24 */ /* 0x008fe4000f8e00ff */
[----:B------:R-:W0:Y:S01]  /*20f00*/  LDC.64 R2, c[0x4][R2] ;  /* 0x0100000002027b82 */ /* 0x000e220000000a00 */
[----:B------:R-:W-:Y:S02]  /*20f10*/  IMAD.U32 R5, RZ, RZ, UR5 ;  /* 0x00000005ff057e24 */ /* 0x000fe4000f8e00ff */
[----:B--2---:R-:W-:Y:S02]  /*20f20*/  IMAD.U32 R6, RZ, RZ, UR6 ;  /* 0x00000006ff067e24 */ /* 0x004fe4000f8e00ff */
[----:B-1----:R-:W-:-:S02]  /*20f30*/  IMAD.U32 R7, RZ, RZ, UR7 ;  /* 0x00000007ff077e24 */ /* 0x002fc4000f8e00ff */
[----:B------:R-:W-:Y:S02]  /*20f40*/  IMAD.U32 R10, RZ, RZ, UR8 ;  /* 0x00000008ff0a7e24 */ /* 0x000fe4000f8e00ff */
[----:B------:R-:W-:Y:S02]  /*20f50*/  IMAD.U32 R11, RZ, RZ, UR9 ;  /* 0x00000009ff0b7e24 */ /* 0x000fe4000f8e00ff */
[----:B------:R-:W-:Y:S02]  /*20f60*/  IMAD.MOV.U32 R8, RZ, RZ, 0x70 ;  /* 0x00000070ff087424 */ /* 0x000fe400078e00ff */
[----:B------:R-:W-:Y:S02]  /*20f70*/  IMAD.MOV.U32 R12, RZ, RZ, 0x1 ;  /* 0x00000001ff0c7424 */ /* 0x000fe400078e00ff */
[----:B------:R-:W-:-:S07]  /*20f80*/  IMAD.MOV.U32 R13, RZ, RZ, RZ ;  /* 0x000000ffff0d7224 */ /* 0x000fce00078e00ff */
[----:B------:R-:W-:-:S07]  /*20f90*/  LEPC R20, `(.L_x_1656) ;  /* 0x000000001014794e */ /* 0x000fce0000000000 */
[----:B0-----:R-:W-:Y:S05]  /*20fa0*/  CALL.ABS.NOINC R2 ;  /* 0x0000000002007343 */ /* 0x001fea0003c00000 */
.L_x_1656:
[----:B------:R-:W-:Y:S05]  /*20fb0*/  BSYNC B6 ;  /* 0x0000000000067941 */ /* 0x000fea0003800000 */
.L_x_1655:
[----:B------:R-:W4:Y:S01]  /*20fc0*/  LDL R20, [R1+0x18] ;  /* 0x0000180001147983 */ /* 0x000f220000100800 */
[----:B------:R-:W0:Y:S01]  /*20fd0*/  LDC R9, c[0x0][0x448] ;  /* 0x00011200ff097b82 */ /* 0x000e220000000800 */
[----:B------:R-:W-:Y:S01]  /*20fe0*/  ULDC.64 UR4, c[0x0][0x2d8] ;  /* 0x0000b60000047ab9 */ /* 0x000fe20000000a00 */
[----:B------:R-:W-:Y:S01]  /*20ff0*/  IMAD.MOV.U32 R2, RZ, RZ, R18 ;  /* 0x000000ffff027224 */ /* 0x000fe200078e0012 */
[----:B------:R0:W5:Y:S01]  /*21000*/  LDL R10, [R1+0x5c] ;  /* 0x00005c00010a7983 */ /* 0x0001620000100800 */
[----:B------:R-:W-:Y:S01]  /*21010*/  IMAD.MOV.U32 R3, RZ, RZ, R23 ;  /* 0x000000ffff037224 */ /* 0x000fe200078e0017 */
[----:B------:R-:W-:Y:S01]  /*21020*/  ULDC.64 UR6, c[0x0][0x2c8] ;  /* 0x0000b20000067ab9 */ /* 0x000fe20000000a00 */
[----:B------:R-:W-:Y:S01]  /*21030*/  ULDC.64 UR8, c[0x0][0x280] ;  /* 0x0000a00000087ab9 */ /* 0x000fe20000000a00 */
[----:B------:R-:W-:Y:S01]  /*21040*/  IMAD.WIDE.U32 R2, R26, UR4, R2 ;  /* 0x000000041a027c25 */ /* 0x000fe2000f8e0002 */
[----:B0-----:R-:W-:-:S13]  /*21050*/  ISETP.NE.AND P1, PT, R9, 0x1, PT ;  /* 0x000000010900780c */ /* 0x001fda0003f25270 */
[----:B---3--:R-:W0:Y:S08]  /*21060*/  @P1 LDC R4, c[0x0][0x44c] ;  /* 0x00011300ff041b82 */ /* 0x008e300000000800 */
[----:B------:R-:W3:Y:S08]  /*21070*/  @P1 LDC R5, c[0x0][0x450] ;  /* 0x00011400ff051b82 */ /* 0x000ef00000000800 */
[----:B-1----:R-:W1:Y:S01]  /*21080*/  @P1 LDC R8, c[0x0][0x450] ;  /* 0x00011400ff081b82 */ /* 0x002e620000000800 */
[----:B----4-:R-:W-:-:S02]  /*21090*/  IMAD R0, R20, UR4, RZ ;  /* 0x0000000414007c24 */ /* 0x010fc4000f8e02ff */
[----:B------:R-:W4:Y:S02]  /*210a0*/  S2R R20, SR_TID.X ;  /* 0x0000000000147919 */ /* 0x000f240000002100 */
[----:B------:R-:W-:Y:S01]  /*210b0*/  IMAD R0, R26, UR5, R0 ;  /* 0x000000051a007c24 */ /* 0x000fe2000f8e0200 */
[----:B------:R-:W-:-:S03]  /*210c0*/  ULDC.64 UR4, c[0x0][0x2e0] ;  /* 0x0000b80000047ab9 */ /* 0x000fc60000000a00 */
[----:B------:R-:W-:Y:S02]  /*210d0*/  IMAD.IADD R3, R3, 0x1, R0 ;  /* 0x0000000103037824 */ /* 0x000fe400078e0200 */
[----:B------:R-:W-:Y:S02]  /*210e0*/  IMAD R0, R29, UR4, RZ ;  /* 0x000000041d007c24 */ /* 0x000fe4000f8e02ff */
[----:B------:R-:W-:-:S04]  /*210f0*/  IMAD.WIDE.U32 R2, R22, UR4, R2 ;  /* 0x0000000416027c25 */ /* 0x000fc8000f8e0002 */
[----:B------:R-:W-:Y:S01]  /*21100*/  IMAD R0, R22, UR5, R0 ;  /* 0x0000000516007c24 */ /* 0x000fe2000f8e0200 */
[----:B------:R-:W-:-:S03]  /*21110*/  ULDC.64 UR4, c[0x0][0x2d0] ;  /* 0x0000b40000047ab9 */ /* 0x000fc60000000a00 */
[----:B------:R-:W-:Y:S01]  /*21120*/  IMAD.IADD R3, R3, 0x1, R0 ;  /* 0x0000000103037824 */ /* 0x000fe200078e0200 */
[C---:B----4-:R-:W-:Y:S01]  /*21130*/  LOP3.LUT R21, R20.reuse, 0x7f, RZ, 0xc0, !PT ;  /* 0x0000007f14157812 */ /* 0x050fe200078ec0ff */
[----:B------:R-:W-:-:S03]  /*21140*/  IMAD.SHL.U32 R20, R20, 0x20, RZ ;  /* 0x0000002014147824 */ /* 0x000fc600078e00ff */
[----:B------:R-:W-:-:S04]  /*21150*/  SHF.R.U32.HI R21, RZ, 0x2, R21 ;  /* 0x00000002ff157819 */ /* 0x000fc80000011615 */
[----:B------:R-:W-:-:S05]  /*21160*/  LOP3.LUT R20, R21, 0x60, R20, 0xf8, !PT ;  /* 0x0000006015147812 */ /* 0x000fca00078ef814 */
[----:B--2---:R-:W-:-:S04]  /*21170*/  IMAD.IADD R6, R20, 0x1, R25 ;  /* 0x0000000114067824 */ /* 0x004fc800078e0219 */
[----:B0-----:R-:W-:-:S04]  /*21180*/  @P1 IMAD.HI.U32 R0, R6, R4, RZ ;  /* 0x0000000406001227 */ /* 0x001fc800078e00ff */
[----:B------:R-:W-:Y:S01]  /*21190*/  IMAD.MOV.U32 R4, RZ, RZ, R6 ;  /* 0x000000ffff047224 */ /* 0x000fe200078e0006 */
[----:B---3--:R-:W-:-:S04]  /*211a0*/  @P1 SHF.R.U32.HI R4, RZ, R5, R0 ;  /* 0x00000005ff041219 */ /* 0x008fc80000011600 */
[--C-:B------:R-:W-:Y:S01]  /*211b0*/  SHF.R.S32.HI R0, RZ, 0x1f, R4.reuse ;  /* 0x0000001fff007819 */ /* 0x100fe20000011404 */
[----:B------:R-:W-:-:S04]  /*211c0*/  IMAD.MOV R7, RZ, RZ, -R4 ;  /* 0x000000ffff077224 */ /* 0x000fc800078e0a04 */
[----:B------:R-:W-:-:S04]  /*211d0*/  IMAD R0, R0, UR4, RZ ;  /* 0x0000000400007c24 */ /* 0x000fc8000f8e02ff */
[C---:B------:R-:W-:Y:S02]  /*211e0*/  IMAD R0, R4.reuse, UR5, R0 ;  /* 0x0000000504007c24 */ /* 0x040fe4000f8e0200 */
[----:B------:R-:W-:-:S04]  /*211f0*/  IMAD.WIDE.U32 R4, R4, UR4, R2 ;  /* 0x0000000404047c25 */ /* 0x000fc8000f8e0002 */
[----:B------:R-:W-:Y:S02]  /*21200*/  IMAD.IADD R5, R5, 0x1, R0 ;  /* 0x0000000105057824 */ /* 0x000fe400078e0200 */
[----:B------:R-:W-:-:S05]  /*21210*/  IMAD R0, R9, R7, R6 ;  /* 0x0000000709007224 */ /* 0x000fca00078e0206 */
[----:B------:R-:W-:Y:S01]  /*21220*/  SHF.R.S32.HI R7, RZ, 0x1f, R0 ;  /* 0x0000001fff077819 */ /* 0x000fe20000011400 */
[----:B------:R-:W-:-:S04]  /*21230*/  IMAD.WIDE.U32 R4, R0, UR6, R4 ;  /* 0x0000000600047c25 */ /* 0x000fc8000f8e0004 */
[----:B------:R-:W-:-:S04]  /*21240*/  IMAD R7, R7, UR6, RZ ;  /* 0x0000000607077c24 */ /* 0x000fc8000f8e02ff */
[----:B------:R-:W-:Y:S02]  /*21250*/  IMAD R0, R0, UR7, R7 ;  /* 0x0000000700007c24 */ /* 0x000fe4000f8e0207 */
[----:B------:R-:W0:Y:S01]  /*21260*/  @P1 LDC R7, c[0x0][0x44c] ;  /* 0x00011300ff071b82 */ /* 0x000e220000000800 */
[----:B------:R-:W-:Y:S01]  /*21270*/  IADD3 R4, P0, R4, UR8, RZ ;  /* 0x0000000804047c10 */ /* 0x000fe2000ff1e0ff */
[----:B------:R-:W2:Y:S03]  /*21280*/  S2R R20, SR_TID.X ;  /* 0x0000000000147919 */ /* 0x000ea60000002100 */
[----:B------:R-:W-:Y:S01]  /*21290*/  IADD3.X R0, R5, UR9, R0, P0, !PT ;  /* 0x0000000905007c10 */ /* 0x000fe200087fe400 */
[----:B------:R-:W-:-:S04]  /*212a0*/  VIADD R5, R6, 0x80 ;  /* 0x0000008006057836 */ /* 0x000fc80000000000 */
[----:B------:R-:W-:Y:S02]  /*212b0*/  IMAD.MOV.U32 R6, RZ, RZ, R5 ;  /* 0x000000ffff067224 */ /* 0x000fe400078e0005 */
[----:B0-----:R-:W-:-:S05]  /*212c0*/  @P1 IMAD.HI.U32 R7, R5, R7, RZ ;  /* 0x0000000705071227 */ /* 0x001fca00078e00ff */
[----:B-1----:R-:W-:-:S05]  /*212d0*/  @P1 SHF.R.U32.HI R6, RZ, R8, R7 ;  /* 0x00000008ff061219 */ /* 0x002fca0000011607 */
        /* <DEDUP_REMOVED lines=8> */
[----:B--2---:R-:W-:Y:S02]  /*21360*/  IMAD.SHL.U32 R18, R20, 0x10, RZ ;  /* 0x0000001014127824 */ /* 0x004fe400078e00ff */
        /* <DEDUP_REMOVED lines=13> */
[----:B------:R-:W-:Y:S02]  /*21440*/  IMAD R2, R28, R9, RZ ;  /* 0x000000091c027224 */ /* 0x000fe400078e02ff */
[----:B------:R-:W-:Y:S01]  /*21450*/  IMAD.IADD R25, R19, 0x1, R25 ;  /* 0x0000000113197824 */ /* 0x000fe200078e0219 */
[----:B------:R-:W1:Y:S04]  /*21460*/  SHFL.IDX PT, R7, R0, RZ, 0x1c1f ;  /* 0x001c1fff00077589 */ /* 0x000e6800000e0000 */
[----:B------:R-:W-:-:S13]  /*21470*/  ISETP.GE.AND P2, PT, R25, R2, PT ;  /* 0x000000021900720c */ /* 0x000fda0003f46270 */
[----:B0-----:R-:W-:-:S05]  /*21480*/  @!P2 IADD3 R6, P1, R18, R6, RZ ;  /* 0x000000061206a210 */ /* 0x001fca0007f3e0ff */
[----:B-1----:R-:W-:-:S05]  /*21490*/  @!P2 IMAD.X R7, RZ, RZ, R7, P1 ;  /* 0x000000ffff07a224 */ /* 0x002fca00008e0607 */
        /* <DEDUP_REMOVED lines=24> */
[----:B0-----:R-:W-:-:S05]  /*21620*/  VIADD R4, R25, 0x80 ;  /* 0x0000008019047836 */ /* 0x001fca0000000000 */
        /* <DEDUP_REMOVED lines=12> */
[----:B-1----:R-:W-:Y:S02]  /*216f0*/  @!P1 IMAD.MOV.U32 R6, RZ, RZ, R0 ;  /* 0x000000ffff069224 */ /* 0x002fe400078e0000 */
[----:B------:R-:W-:-:S05]  /*21700*/  @!P1 IMAD.MOV.U32 R7, RZ, RZ, R4 ;  /* 0x000000ffff079224 */ /* 0x000fca00078e0004 */
[----:B--2---:R0:W-:Y:S02]  /*21710*/  @!P1 LDGSTS.E.BYPASS.LTC128B.128 [R10+0xd000], desc[UR44][R6.64], !P0 ;  /* 0x0d000000060a9fae */ /* 0x0041e4000c101d6c */
.L_x_1801:
        /* <DEDUP_REMOVED lines=10> */
.L_x_1658:
        /* <DEDUP_REMOVED lines=18> */
.L_x_1802:
[----:B------:R-:W-:Y:S05]  /*218e0*/  BSYNC B0 ;  /* 0x0000000000007941 */ /* 0x000fea0003800000 */
.L_x_1659:
[----:B------:R-:W1:Y:S04]  /*218f0*/  LDL.LU R3, [R1+0x54] ;  /* 0x0000540001037983 */ /* 0x000e680000300800 */
[----:B------:R-:W2:Y:S01]  /*21900*/  LDL R2, [R1+0x28] ;  /* 0x0000280001027983 */ /* 0x000ea20000100800 */
[----:B-1----:R-:W-:-:S05]  /*21910*/  VIADD R0, R3, 0xfffffffe ;  /* 0xfffffffe03007836 */ /* 0x002fca0000000000 */
[----:B--2---:R-:W-:-:S13]  /*21920*/  ISETP.GE.AND P0, PT, R0, R2, PT ;  /* 0x000000020000720c */ /* 0x004fda0003f06270 */
[----:B------:R-:W-:Y:S05]  /*21930*/  @!P0 BRA `(.L_x_1661) ;  /* 0x00000014003c8947 */ /* 0x000fea0003800000 */
[----:B------:R1:W-:Y:S04]  /*21940*/  STL [R1+0x4], R0 ;  /* 0x0000040001007387 */ /* 0x0003e80000100800 */
[----:B------:R1:W5:Y:S04]  /*21950*/  LDL.LU R20, [R1] ;  /* 0x0000000001147983 */ /* 0x0003680000300800 */
[----:B------:R1:W5:Y:S02]  /*21960*/  LDL.LU R21, [R1+0x10] ;  /* 0x0000100001157983 */ /* 0x0003640000300800 */
.L_x_1681:
[----:B0-2---:R-:W2:Y:S04]  /*21970*/  LDL R3, [R1+0x20] ;  /* 0x0000200001037983 */ /* 0x005ea80000100800 */
[----:B------:R-:W3:Y:S04]  /*21980*/  LDL R8, [R1+0x24] ;  /* 0x0000240001087983 */ /* 0x000ee80000100800 */
[----:B------:R-:W4:Y:S04]  /*21990*/  LDL R12, [R1+0xc] ;  /* 0x00000c00010c7983 */ /* 0x000f280000100800 */
[----:B0-----:R-:W2:Y:S01]  /*219a0*/  LDL.LU R10, [R1+0x4] ;  /* 0x00000400010a7983 */ /* 0x001ea20000300800 */
[----:B-1----:R-:W0:Y:S01]  /*219b0*/  S2R R0, SR_TID.X ;  /* 0x0000000000007919 */ /* 0x002e220000002100 */
[----:B------:R-:W1:Y:S01]  /*219c0*/  S2R R4, SR_TID.X ;  /* 0x0000000000047919 */ /* 0x000e620000002100 */
[----:B------:R-:W1:Y:S01]  /*219d0*/  S2R R13, SR_TID.X ;  /* 0x00000000000d7919 */ /* 0x000e620000002100 */
[----:B------:R-:W4:Y:S01]  /*219e0*/  LDL R11, [R1+0x28] ;  /* 0x00002800010b7983 */ /* 0x000f220000100800 */
[----:B------:R-:W-:Y:S05]  /*219f0*/  YIELD ;  /* 0x0000000000007946 */ /* 0x000fea0003800000 */
[----:B------:R-:W-:Y:S01]  /*21a00*/  ULDC.64 UR4, c[0x0][0x428] ;  /* 0x00010a0000047ab9 */ /* 0x000fe20000000a00 */
[----:B------:R-:W4:Y:S01]  /*21a10*/  LDL R9, [R1+0x64] ;  /* 0x0000640001097983 */ /* 0x000f220000100800 */
[----:B------:R-:W-:Y:S01]  /*21a20*/  ULDC.64 UR6, c[0x0][0x418] ;  /* 0x0001060000067ab9 */ /* 0x000fe20000000a00 */
[----:B0-----:R-:W-:-:S02]  /*21a30*/  LOP3.LUT R2, R0, 0x7f, RZ, 0xc0, !PT ;  /* 0x0000007f00027812 */ /* 0x001fc400078ec0ff */
[----:B------:R-:W0:Y:S02]  /*21a40*/  LDC R0, c[0x0][0x430] ;  /* 0x00010c00ff007b82 */ /* 0x000e240000000800 */
[----:B------:R-:W-:Y:S01]  /*21a50*/  SHF.R.U32.HI R2, RZ, 0x2, R2 ;  /* 0x00000002ff027819 */ /* 0x000fe20000011602 */
[----:B-1----:R-:W-:-:S05]  /*21a60*/  IMAD.SHL.U32 R4, R4, 0x20, RZ ;  /* 0x0000002004047824 */ /* 0x002fca00078e00ff */
[----:B------:R-:W-:Y:S02]  /*21a70*/  LOP3.LUT R4, R2, 0x60, R4, 0xf8, !PT ;  /* 0x0000006002047812 */ /* 0x000fe400078ef804 */
[----:B------:R-:W1:Y:S01]  /*21a80*/  S2R R2, SR_TID.X ;  /* 0x0000000000027919 */ /* 0x000e620000002100 */
[----:B0-----:R-:W-:-:S13]  /*21a90*/  ISETP.NE.AND P0, PT, R0, 0x1, PT ;  /* 0x000000010000780c */ /* 0x001fda0003f05270 */
[----:B------:R-:W0:Y:S08]  /*21aa0*/  @P0 LDC R6, c[0x0][0x434] ;  /* 0x00010d00ff060b82 */ /* 0x000e300000000800 */
[----:B------:R-:W0:Y:S01]  /*21ab0*/  @P0 LDC R5, c[0x0][0x438] ;  /* 0x00010e00ff050b82 */ /* 0x000e220000000800 */
[----:B-1----:R-:W-:Y:S01]  /*21ac0*/  LOP3.LUT R2, R2, 0x7f, RZ, 0xc0, !PT ;  /* 0x0000007f02027812 */ /* 0x002fe200078ec0ff */
[----:B------:R-:W-:-:S03]  /*21ad0*/  IMAD.SHL.U32 R13, R13, 0x20, RZ ;  /* 0x000000200d0d7824 */ /* 0x000fc600078e00ff */
[----:B------:R-:W-:-:S04]  /*21ae0*/  SHF.R.U32.HI R7, RZ, 0x2, R2 ;  /* 0x00000002ff077819 */ /* 0x000fc80000011602 */
[----:B------:R-:W-:Y:S02]  /*21af0*/  LOP3.LUT R13, R7, 0x60, R13, 0xf8, !PT ;  /* 0x00000060070d7812 */ /* 0x000fe400078ef80d */
[----:B------:R-:W1:Y:S02]  /*21b00*/  @P0 LDC R7, c[0x0][0x434] ;  /* 0x00010d00ff070b82 */ /* 0x000e640000000800 */
[----:B------:R-:W-:-:S04]  /*21b10*/  LOP3.LUT R13, R13, 0x80, RZ, 0xfc, !PT ;  /* 0x000000800d0d7812 */ /* 0x000fc800078efcff */
[----:B------:R-:W-:Y:S01]  /*21b20*/  ISETP.GT.U32.AND P1, PT, R13, 0x9f, PT ;  /* 0x0000009f0d00780c */ /* 0x000fe20003f24070 */
[----:B--2---:R-:W-:-:S04]  /*21b30*/  IMAD R3, R10, 0xa0, R3 ;  /* 0x000000a00a037824 */ /* 0x004fc800078e0203 */
[----:B------:R-:W-:-:S04]  /*21b40*/  IMAD.IADD R4, R4, 0x1, R3 ;  /* 0x0000000104047824 */ /* 0x000fc800078e0203 */
[----:B0-----:R-:W-:-:S04]  /*21b50*/  @P0 IMAD.HI.U32 R6, R4, R6, RZ ;  /* 0x0000000604060227 */ /* 0x001fc800078e00ff */
[----:B------:R-:W-:Y:S01]  /*21b60*/  IMAD.MOV.U32 R2, RZ, RZ, R4 ;  /* 0x000000ffff027224 */ /* 0x000fe200078e0004 */
[----:B------:R-:W-:Y:S02]  /*21b70*/  @P0 SHF.R.U32.HI R2, RZ, R5, R6 ;  /* 0x00000005ff020219 */ /* 0x000fe40000011606 */
[----:B------:R-:W0:Y:S01]  /*21b80*/  @P0 LDC R6, c[0x0][0x438] ;  /* 0x00010e00ff060b82 */ /* 0x000e220000000800 */
[----:B------:R-:W-:-:S04]  /*21b90*/  IMAD.IADD R3, R13, 0x1, R3 ;  /* 0x000000010d037824 */ /* 0x000fc800078e0203 */
[----:B-1----:R-:W-:-:S04]  /*21ba0*/  @P0 IMAD.HI.U32 R7, R3, R7, RZ ;  /* 0x0000000703070227 */ /* 0x002fc800078e00ff */
[----:B------:R-:W-:Y:S02]  /*21bb0*/  IMAD.MOV.U32 R5, RZ, RZ, R3 ;  /* 0x000000ffff057224 */ /* 0x000fe400078e0003 */
[----:B---3--:R-:W-:Y:S01]  /*21bc0*/  IMAD R8, R8, UR4, RZ ;  /* 0x0000000408087c24 */ /* 0x008fe2000f8e02ff */
[----:B0-----:R-:W-:Y:S01]  /*21bd0*/  @P0 SHF.R.U32.HI R5, RZ, R6, R7 ;  /* 0x00000006ff050219 */ /* 0x001fe20000011607 */
[----:B------:R-:W-:-:S04]  /*21be0*/  IMAD.MOV R7, RZ, RZ, -R2 ;  /* 0x000000ffff077224 */ /* 0x000fc800078e0a02 */
[----:B------:R-:W-:Y:S02]  /*21bf0*/  IMAD.MOV R6, RZ, RZ, -R5 ;  /* 0x000000ffff067224 */ /* 0x000fe400078e0a05 */
[C---:B------:R-:W-:Y:S02]  /*21c00*/  IMAD R4, R0.reuse, R7, R4 ;  /* 0x0000000700047224 */ /* 0x040fe400078e0204 */
[----:B------:R-:W-:Y:S01]  /*21c10*/  IMAD R0, R0, R6, R3 ;  /* 0x0000000600007224 */ /* 0x000fe200078e0203 */
[----:B------:R-:W-:Y:S01]  /*21c20*/  SHF.R.S32.HI R3, RZ, 0x1f, R2 ;  /* 0x0000001fff037819 */ /* 0x000fe20000011402 */
[C---:B----4-:R-:W-:Y:S02]  /*21c30*/  IMAD R8, R12.reuse, UR5, R8 ;  /* 0x000000050c087c24 */ /* 0x050fe4000f8e0208 */
[----:B------:R-:W-:-:S04]  /*21c40*/  IMAD.WIDE.U32 R2, R12, UR4, R2 ;  /* 0x000000040c027c25 */ /* 0x000fc8000f8e0002 */
[----:B------:R-:W-:Y:S01]  /*21c50*/  IMAD.IADD R3, R8, 0x1, R3 ;  /* 0x0000000108037824 */ /* 0x000fe200078e0203 */
        /* <DEDUP_REMOVED lines=8> */
[----:B-----5:R-:W-:-:S03]  /*21ce0*/  VIADD R3, R20, 0x1 ;  /* 0x0000000114037836 */ /* 0x020fc60000000000 */
[----:B------:R-:W-:Y:S01]  /*21cf0*/  @!P1 LEA.HI.X R7, R2, UR7, R8, 0x2, P0 ;  /* 0x0000000702079c11 */ /* 0x000fe200080f1408 */
[----:B------:R-:W-:Y:S02]  /*21d00*/  IMAD.MOV.U32 R8, RZ, RZ, RZ ;  /* 0x000000ffff087224 */ /* 0x000fe400078e00ff */
[----:B------:R-:W-:Y:S01]  /*21d10*/  IMAD.MOV.U32 R2, RZ, RZ, R10 ;  /* 0x000000ffff027224 */ /* 0x000fe200078e000a */
[----:B------:R-:W-:-:S03]  /*21d20*/  ISETP.NE.AND P0, PT, R3, 0x2, PT ;  /* 0x000000020300780c */ /* 0x000fc60003f05270 */
[----:B------:R0:W5:Y:S01]  /*21d30*/  @!P1 LDG.E R8, desc[UR44][R6.64] ;  /* 0x0000002c06089981 */ /* 0x000162000c1e1900 */
[----:B------:R-:W-:Y:S02]  /*21d40*/  ISETP.GT.AND P1, PT, R2, R11, PT ;  /* 0x0000000b0200720c */ /* 0x000fe40003f24270 */
[----:B------:R-:W-:Y:S01]  /*21d50*/  SEL R2, RZ, 0x1, P0 ;  /* 0x00000001ff027807 */ /* 0x000fe20000000000 */
[----:B------:R-:W-:Y:S01]  /*21d60*/  VIADD R10, R10, 0xffffffff ;  /* 0xffffffff0a0a7836 */ /* 0x000fe20000000000 */
[----:B------:R-:W-:Y:S02]  /*21d70*/  SEL R3, R3, RZ, P0 ;  /* 0x000000ff03037207 */ /* 0x000fe40000000000 */
[----:B------:R-:W-:Y:S02]  /*21d80*/  LOP3.LUT R2, R21, R2, RZ, 0x3c, !PT ;  /* 0x0000000215027212 */ /* 0x000fe400078e3cff */
[----:B------:R0:W-:Y:S04]  /*21d90*/  STL [R1+0x4], R10 ;  /* 0x0000040a01007387 */ /* 0x0001e80000100800 */
[----:B------:R0:W-:Y:S04]  /*21da0*/  STL [R1+0x10], R2 ;  /* 0x0000100201007387 */ /* 0x0001e80000100800 */
[----:B------:R0:W-:Y:S01]  /*21db0*/  STL [R1], R3 ;  /* 0x0000000301007387 */ /* 0x0001e20000100800 */
[----:B------:R-:W-:-:S02]  /*21dc0*/  ISETP.NE.AND P2, PT, R9, 0x3, PT ;  /* 0x000000030900780c */ /* 0x000fc40003f45270 */
[----:B--2---:R-:W-:-:S11]  /*21dd0*/  SHF.R.S32.HI R28, RZ, 0x1f, R5 ;  /* 0x0000001fff1c7819 */ /* 0x004fd60000011405 */
[----:B0-----:R-:W-:Y:S05]  /*21de0*/  @!P2 BRA `(.L_x_1662) ;  /* 0x000000000004a947 */ /* 0x001fea0003800000 */
[----:B------:R-:W-:Y:S01]  /*21df0*/  BPT.TRAP 0x1 ;  /* 0x000000040000795c */ /* 0x000fe20000300000 */
.L_x_1662:
[----:B------:R-:W-:Y:S01]  /*21e00*/  IMAD R6, R3, 0x8, R17 ;  /* 0x0000000803067824 */ /* 0x000fe200078e0211 */
[----:B------:R-:W-:Y:S01]  /*21e10*/  SHF.L.U32 R29, R2, 0x1f, RZ ;  /* 0x0000001f021d7819 */ /* 0x000fe200000006ff */
[----:B------:R-:W-:Y:S01]  /*21e20*/  BSSY B0, `(.L_x_1663) ;  /* 0x0000004000007945 */ /* 0x000fe20003800000 */
[----:B------:R-:W-:Y:S02]  /*21e30*/  SHF.R.S32.HI R25, RZ, 0x1f, R4 ;  /* 0x0000001fff197819 */ /* 0x000fe40000011404 */
[----:B------:R-:W0:Y:S02]  /*21e40*/  SYNCS.PHASECHK.TRANS64.TRYWAIT P0, [R6+URZ+0x13280], R29 ;  /* 0x0132801d060075a7 */ /* 0x000e24000800017f */
[----:B0-----:R-:W-:Y:S05]  /*21e50*/  @!P0 BRA `(.L_x_1664) ;  /* 0x00000048009c8947 */ /* 0x001fea0003800000 */
.L_x_1803:
[----:B------:R-:W-:Y:S05]  /*21e60*/  BSYNC B0 ;  /* 0x0000000000007941 */ /* 0x000fea0003800000 */
.L_x_1663:
        /* <DEDUP_REMOVED lines=67> */
.L_x_1815:
        /* <DEDUP_REMOVED lines=11> */
.L_x_1666:
        /* <DEDUP_REMOVED lines=11> */
.L_x_1667:
[----:B------:R2:W-:Y:S01]  /*22400*/  SYNCS.ARRIVE.TRANS64.A1T0 RZ, [R6+URZ+0x13270], RZ ;  /* 0x013270ff06ff79a7 */ /* 0x0005e2000810003f */
[----:B------:R-:W-:Y:S05]  /*22410*/  @!P3 BRA `(.L_x_1668) ;  /* 0x000000000004b947 */ /* 0x000fea0003800000 */
[----:B------:R-:W-:Y:S01]  /*22420*/  BPT.TRAP 0x1 ;  /* 0x000000040000795c */ /* 0x000fe20000300000 */
.L_x_1668:
[----:B------:R-:W3:Y:S01]  /*22430*/  SYNCS.PHASECHK.TRANS64.TRYWAIT P0, [R6+URZ+0x13240], R29 ;  /* 0x0132401d060075a7 */ /* 0x000ee2000800017f */
[----:B------:R-:W-:Y:S04]  /*22440*/  BSSY B0, `(.L_x_1669) ;  /* 0x0000002000007945 */ /* 0x000fe80003800000 */
[----:B---3--:R-:W-:Y:S05]  /*22450*/  @!P0 BRA `(.L_x_1670) ;  /* 0x0000004800cc8947 */ /* 0x008fea0003800000 */
.L_x_1816:
[----:B------:R-:W-:Y:S05]  /*22460*/  BSYNC B0 ;  /* 0x0000000000007941 */ /* 0x000fea0003800000 */
.L_x_1669:
        /* <DEDUP_REMOVED lines=59> */
.L_x_1828:
        /* <DEDUP_REMOVED lines=8> */
.L_x_1672:
        /* <DEDUP_REMOVED lines=11> */
.L_x_1673:
[----:B------:R-:W5:Y:S01]  /*22950*/  LDL R0, [R1+0x58] ;  /* 0x0000580001007983 */ /* 0x000f620000100800 */
[----:B------:R0:W-:Y:S01]  /*22960*/  SYNCS.ARRIVE.TRANS64.A1T0 RZ, [R6+URZ+0x13230], RZ ;  /* 0x013230ff06ff79a7 */ /* 0x0001e2000810003f */
[----:B-----5:R-:W-:-:S13]  /*22970*/  ISETP.NE.AND P0, PT, R0, 0x3, PT ;  /* 0x000000030000780c */ /* 0x020fda0003f05270 */
[----:B0-----:R-:W-:Y:S05]  /*22980*/  @!P0 BRA `(.L_x_1674) ;  /* 0x0000000000048947 */ /* 0x001fea0003800000 */
[----:B------:R-:W-:Y:S01]  /*22990*/  BPT.TRAP 0x1 ;  /* 0x000000040000795c */ /* 0x000fe20000300000 */
.L_x_1674:
[----:B------:R-:W-:Y:S01]  /*229a0*/  LOP3.LUT R0, R21, 0x1, RZ, 0x3c, !PT ;  /* 0x0000000115007812 */ /* 0x000fe200078e3cff */
[----:B------:R-:W-:Y:S01]  /*229b0*/  IMAD R2, R20, 0x8, R17 ;  /* 0x0000000814027824 */ /* 0x000fe200078e0211 */
[----:B------:R-:W-:Y:S02]  /*229c0*/  BSSY B0, `(.L_x_1675) ;  /* 0x0000004000007945 */ /* 0x000fe40003800000 */
[----:B------:R-:W-:-:S04]  /*229d0*/  SHF.L.U32 R0, R0, 0x1f, RZ ;  /* 0x0000001f00007819 */ /* 0x000fc800000006ff */
[----:B------:R-:W0:Y:S02]  /*229e0*/  SYNCS.PHASECHK.TRANS64.TRYWAIT P2, [R2+URZ+0x13270], R0 ;  /* 0x01327000020075a7 */ /* 0x000e24000804017f */
[----:B0-----:R-:W-:Y:S05]  /*229f0*/  @!P2 BRA `(.L_x_1676) ;  /* 0x0000004800d4a947 */ /* 0x001fea0003800000 */
.L_x_1829:
[----:B------:R-:W-:Y:S05]  /*22a00*/  BSYNC B0 ;  /* 0x0000000000007941 */ /* 0x000fea0003800000 */
.L_x_1675:
[----:B------:R-:W5:Y:S02]  /*22a10*/  LDL R3, [R1+0x64] ;  /* 0x0000640001037983 */ /* 0x000f640000100800 */
[----:B-----5:R-:W-:-:S13]  /*22a20*/  ISETP.NE.AND P2, PT, R3, 0x3, PT ;  /* 0x000000030300780c */ /* 0x020fda0003f45270 */
[----:B------:R-:W-:Y:S05]  /*22a30*/  @!P2 BRA `(.L_x_1677) ;  /* 0x000000000004a947 */ /* 0x000fea0003800000 */
[----:B------:R-:W-:Y:S01]  /*22a40*/  BPT.TRAP 0x1 ;  /* 0x000000040000795c */ /* 0x000fe20000300000 */
.L_x_1677:
[----:B------:R-:W-:Y:S01]  /*22a50*/  SHF.L.U32 R0, R21, 0x1f, RZ ;  /* 0x0000001f15007819 */ /* 0x000fe200000006ff */
[----:B------:R-:W-:-:S03]  /*22a60*/  IMAD R3, R20, 0x2800, RZ ;  /* 0x0000280014037824 */ /* 0x000fc600078e02ff */
[----:B------:R-:W0:Y:S02]  /*22a70*/  SYNCS.PHASECHK.TRANS64.TRYWAIT P2, [R2+URZ+0x13260], R0 ;  /* 0x01326000020075a7 */ /* 0x000e24000804017f */
[----:B0-----:R-:W-:Y:S05]  /*22a80*/  @!P2 BRA `(.L_x_1678) ;  /* 0x0000004800c4a947 */ /* 0x001fea0003800000 */
.L_x_1830:
[----:B------:R-:W5:Y:S04]  /*22a90*/  LDL R4, [R1+0x38] ;  /* 0x0000380001047983 */ /* 0x000f680000100800 */
[----:B------:R-:W4:Y:S04]  /*22aa0*/  LDL R10, [R1+0x34] ;  /* 0x00003400010a7983 */ /* 0x000f280000100800 */
[----:B------:R-:W4:Y:S01]  /*22ab0*/  LDL R12, [R1+0x64] ;  /* 0x00006400010c7983 */ /* 0x000f220000100800 */
[----:B------:R-:W-:Y:S05]  /*22ac0*/  WARPSYNC.ALL ;  /* 0x0000000000007948 */ /* 0x000fea0003800000 */
[----:B-----5:R-:W-:-:S05]  /*22ad0*/  LOP3.LUT R0, R3, R4, RZ, 0xfc, !PT ;  /* 0x0000000403007212 */ /* 0x020fca00078efcff */
[----:B------:R-:W-:-:S05]  /*22ae0*/  IMAD.IADD R0, R17, 0x1, R0 ;  /* 0x0000000111007824 */ /* 0x000fca00078e0200 */
[----:B--23--:R-:W0:Y:S01]  /*22af0*/  LDSM.16.MT88.4 R4, [R0+0x6000] ;  /* 0x006000000004783b */ /* 0x00ce220000004200 */
[----:B----4-:R-:W-:-:S05]  /*22b00*/  LOP3.LUT R3, R3, R10, RZ, 0xfc, !PT ;  /* 0x0000000a03037212 */ /* 0x010fca00078efcff */
        /* <DEDUP_REMOVED lines=39> */
.L_x_1679:
[----:B--2---:R2:W-:Y:S01]  /*22d80*/  SYNCS.ARRIVE.TRANS64.A1T0 RZ, [R2+URZ+0x13250], RZ ;  /* 0x013250ff02ff79a7 */ /* 0x0045e2000810003f */
[----:B------:R-:W-:Y:S06]  /*22d90*/  BAR.SYNC.DEFER_BLOCKING 0x2, 0x80 ;  /* 0x0082000000007b1d */ /* 0x000fec0000010000 */
[----:B------:R-:W-:Y:S05]  /*22da0*/  @!P0 BRA `(.L_x_1680) ;  /* 0x0000000000048947 */ /* 0x000fea0003800000 */
[----:B------:R-:W-:Y:S01]  /*22db0*/  BPT.TRAP 0x1 ;  /* 0x000000040000795c */ /* 0x000fe20000300000 */
.L_x_1680:
[----:B------:R-:W3:Y:S01]  /*22dc0*/  LDL R0, [R1+0x2c] ;  /* 0x00002c0001007983 */ /* 0x000ee20000100800 */
[----:B--2---:R-:W-:-:S03]  /*22dd0*/  VIADD R2, R2, 0x13280 ;  /* 0x0001328002027836 */ /* 0x004fc60000000000 */
[----:B------:R2:W5:Y:S04]  /*22de0*/  LDL R20, [R1] ;  /* 0x0000000001147983 */ /* 0x0005680000100800 */
[----:B------:R2:W5:Y:S01]  /*22df0*/  LDL R21, [R1+0x10] ;  /* 0x0000100001157983 */ /* 0x0005620000100800 */
[----:B---3--:R-:W-:-:S04]  /*22e00*/  PRMT R2, R0, 0x654, R2 ;  /* 0x0000065400027816 */ /* 0x008fc80000000002 */
[----:B------:R2:W-:Y:S01]  /*22e10*/  SYNCS.ARRIVE.TRANS64.RED.A1T0 RZ, [R2+URZ], RZ ;  /* 0x000000ff02ff79a7 */ /* 0x0005e2000810043f */
[----:B------:R-:W-:Y:S05]  /*22e20*/  @P1 BRA `(.L_x_1681) ;  /* 0xffffffe800d01947 */ /* 0x000fea000383ffff */
.L_x_1661:
[----:B------:R-:W2:Y:S02]  /*22e30*/  S2R R0, SR_TID.X ;  /* 0x0000000000007919 */ /* 0x000ea40000002100 */
[----:B--2---:R-:W-:Y:S02]  /*22e40*/  LOP3.LUT R2, R0, 0x7f, RZ, 0xc0, !PT ;  /* 0x0000007f00027812 */ /* 0x004fe400078ec0ff */
[----:B------:R-:W2:Y:S01]  /*22e50*/  LDL R0, [R1+0x58] ;  /* 0x0000580001007983 */ /* 0x000ea20000100800 */
[----:B------:R-:W-:Y:S01]  /*22e60*/  BSSY B0, `(.L_x_1682) ;  /* 0x0000010000007945 */ /* 0x000fe20003800000 */
[----:B------:R-:W-:Y:S02]  /*22e70*/  ISETP.NE.AND P1, PT, R2, RZ, PT ;  /* 0x000000ff0200720c */ /* 0x000fe40003f25270 */
[----:B--2---:R-:W-:-:S11]  /*22e80*/  ISETP.NE.AND P0, PT, R0, 0x3, PT ;  /* 0x000000030000780c */ /* 0x004fd60003f05270 */
        /* <DEDUP_REMOVED lines=13> */
.L_x_1683:
[----:B------:R-:W-:Y:S05]  /*22f60*/  BSYNC B0 ;  /* 0x0000000000007941 */ /* 0x000fea0003800000 */
.L_x_1682:
[----:B------:R-:W-:Y:S05]  /*22f70*/  @!P0 BRA `(.L_x_1684) ;  /* 0x0000000000048947 */ /* 0x000fea0003800000 */
[----:B------:R-:W-:Y:S01]  /*22f80*/  BPT.TRAP 0x1 ;  /* 0x000000040000795c */ /* 0x000fe20000300000 */
.L_x_1684:
        /* <DEDUP_REMOVED lines=8> */
.L_x_1831:
[----:B------:R-:W-:Y:S05]  /*23010*/  BSYNC B0 ;  /* 0x0000000000007941 */ /* 0x000fea0003800000 */
.L_x_1685:
[----:B------:R-:W2:Y:S02]  /*23020*/  LDL R2, [R1+0x64] ;  /* 0x0000640001027983 */ /* 0x000ea40000100800 */
[----:B--2---:R-:W-:-:S13]  /*23030*/  ISETP.NE.AND P1, PT, R2, 0x3, PT ;  /* 0x000000030200780c */ /* 0x004fda0003f25270 */
[----:B------:R-:W-:Y:S05]  /*23040*/  @!P1 BRA `(.L_x_1687) ;  /* 0x0000000000049947 */ /* 0x000fea0003800000 */
[----:B------:R-:W-:Y:S01]  /*23050*/  BPT.TRAP 0x1 ;  /* 0x000000040000795c */ /* 0x000fe20000300000 */
.L_x_1687:
[----:B0-----:R-:W2:Y:S02]  /*23060*/  LDL R0, [R1+0x10] ;  /* 0x0000100001007983 */ /* 0x001ea40000100800 */
[----:B--2---:R-:W-:-:S04]  /*23070*/  SHF.L.U32 R0, R0, 0x1f, RZ ;  /* 0x0000001f00007819 */ /* 0x004fc800000006ff */
[----:B------:R-:W0:Y:S02]  /*23080*/  SYNCS.PHASECHK.TRANS64.TRYWAIT P1, [R3+URZ+0x13260], R0 ;  /* 0x01326000030075a7 */ /* 0x000e24000802017f */
[----:B0-----:R-:W-:Y:S05]  /*23090*/  @!P1 BRA `(.L_x_1688) ;  /* 0x0000004400689947 */ /* 0x001fea0003800000 */
.L_x_1832:
[----:B------:R-:W2:Y:S04]  /*230a0*/  LDL R12, [R1] ;  /* 0x00000000010c7983 */ /* 0x000ea80000100800 */
[----:B------:R-:W0:Y:S04]  /*230b0*/  LDL R4, [R1+0x38] ;  /* 0x0000380001047983 */ /* 0x000e280000100800 */
[----:B------:R-:W3:Y:S04]  /*230c0*/  LDL R10, [R1+0x34] ;  /* 0x00003400010a7983 */ /* 0x000ee80000100800 */
[----:B------:R-:W4:Y:S01]  /*230d0*/  LDL R13, [R1+0x64] ;  /* 0x00006400010d7983 */ /* 0x000f220000100800 */
[----:B------:R-:W-:Y:S05]  /*230e0*/  WARPSYNC.ALL ;  /* 0x0000000000007948 */ /* 0x000fea0003800000 */
        /* <DEDUP_REMOVED lines=44> */
.L_x_1689:
[----:B--2---:R2:W-:Y:S01]  /*233b0*/  SYNCS.ARRIVE.TRANS64.A1T0 RZ, [R3+URZ+0x13250], RZ ;  /* 0x013250ff03ff79a7 */ /* 0x0045e2000810003f */
[----:B------:R-:W-:Y:S06]  /*233c0*/  BAR.SYNC.DEFER_BLOCKING 0x2, 0x80 ;  /* 0x0082000000007b1d */ /* 0x000fec0000010000 */
[----:B------:R-:W-:Y:S05]  /*233d0*/  @!P0 BRA `(.L_x_1690) ;  /* 0x0000000000048947 */ /* 0x000fea0003800000 */
[----:B------:R-:W-:Y:S01]  /*233e0*/  BPT.TRAP 0x1 ;  /* 0x000000040000795c */ /* 0x000fe20000300000 */
.L_x_1690:
[----:B------:R-:W3:Y:S04]  /*233f0*/  LDL R0, [R1+0x2c] ;  /* 0x00002c0001007983 */ /* 0x000ee80000100800 */
[----:B------:R-:W4:Y:S01]  /*23400*/  LDL.LU R4, [R1+0x10] ;  /* 0x0000100001047983 */ /* 0x000f220000300800 */
[----:B--2---:R-:W-:-:S05]  /*23410*/  VIADD R3, R3, 0x13280 ;  /* 0x0001328003037836 */ /* 0x004fca0000000000 */
[----:B---3--:R-:W-:Y:S01]  /*23420*/  PRMT R3, R0, 0x654, R3 ;  /* 0x0000065400037816 */ /* 0x008fe20000000003 */
[----:B------:R-:W-:-:S03]  /*23430*/  VIADD R0, R12, 0x1 ;  /* 0x000000010c007836 */ /* 0x000fc60000000000 */
[----:B------:R2:W-:Y:S02]  /*23440*/  SYNCS.ARRIVE.TRANS64.RED.A1T0 RZ, [R3+URZ], RZ ;  /* 0x000000ff03ff79a7 */ /* 0x0005e4000810043f */
[----:B------:R-:W-:-:S04]  /*23450*/  ISETP.NE.AND P0, PT, R0, 0x2, PT ;  /* 0x000000020000780c */ /* 0x000fc80003f05270 */
[----:B0-----:R-:W-:Y:S02]  /*23460*/  SEL R2, RZ, 0x1, P0 ;  /* 0x00000001ff027807 */ /* 0x001fe40000000000 */
[----:B------:R-:W-:Y:S02]  /*23470*/  SEL R0, R0, RZ, P0 ;  /* 0x000000ff00007207 */ /* 0x000fe40000000000 */
[----:B----4-:R-:W-:-:S03]  /*23480*/  LOP3.LUT R4, R4, R2, RZ, 0x3c, !PT ;  /* 0x0000000204047212 */ /* 0x010fc600078e3cff */
[----:B------:R2:W-:Y:S04]  /*23490*/  STL [R1], R0 ;  /* 0x0000000001007387 */ /* 0x0005e80000100800 */
[----:B------:R2:W-:Y:S02]  /*234a0*/  STL [R1+0x10], R4 ;  /* 0x0000100401007387 */ /* 0x0005e40000100800 */
.L_x_1631:
[----:B------:R-:W-:-:S13]  /*234b0*/  LOP3.LUT P0, RZ, R16, 0x10, RZ, 0xc0, !PT ;  /* 0x0000001010ff7812 */ /* 0x000fda000780c0ff */
[----:B------:R-:W-:Y:S05]  /*234c0*/  @!P0 BRA `(.L_x_1691) ;  /* 0x0000000000288947 */ /* 0x000fea0003800000 */
[----:B------:R-:W-:Y:S05]  /*234d0*/  WARPSYNC.ALL ;  /* 0x0000000000007948 */ /* 0x000fea0003800000 */
[----:B------:R-:W2:Y:S08]  /*234e0*/  S2UR UR4, SR_CgaCtaId ;  /* 0x00000000000479c3 */ /* 0x000eb00000008800 */
[----:B------:R-:W-:Y:S01]  /*234f0*/  BAR.SYNC.DEFER_BLOCKING 0x5, 0x200 ;  /* 0x0148000000007b1d */ /* 0x000fe20000010000 */
[----:B------:R-:W-:Y:S01]  /*23500*/  MOV R17, 0x400 ;  /* 0x0000040000117802 */ /* 0x000fe20000000f00 */
[----:B--2---:R-:W-:-:S05]  /*23510*/  IMAD.U32 R0, RZ, RZ, UR4 ;  /* 0x00000004ff007e24 */ /* 0x004fca000f8e00ff */
[----:B------:R-:W-:Y:S01]  /*23520*/  LEA R17, R0, R17, 0x18 ;  /* 0x0000001100117211 */ /* 0x000fe200078ec0ff */
[----:B------:R2:W-:Y:S04]  /*23530*/  STL [R1+0x2c], R0 ;  /* 0x00002c0001007387 */ /* 0x0005e80000100800 */
[----:B------:R2:W3:Y:S01]  /*23540*/  LDS.128 R24, [R17+0x132d0] ;  /* 0x0132d00011187984 */ /* 0x0004e20000000c00 */
[----:B------:R-:W-:Y:S06]  /*23550*/  BAR.ARV 0x4, 0x200 ;  /* 0x0108000000007b1d */ /* 0x000fec0000002000 */
[----:B------:R-:W-:Y:S05]  /*23560*/  BRA `(.L_x_1692) ;  /* 0x0000000800d47947 */ /* 0x000fea0003800000 */
.L_x_1691:
[----:B--2---:R-:W2:Y:S01]  /*23570*/  S2R R0, SR_TID.X ;  /* 0x0000000000007919 */ /* 0x004ea20000002100 */
[----:B------:R-:W-:Y:S01]  /*23580*/  UMOV UR4, 0xffffffff ;  /* 0xffffffff00047882 */ /* 0x000fe20000000000 */
[----:B--2---:R-:W-:-:S04]  /*23590*/  LOP3.LUT R4, R0, 0x1f, RZ, 0xc0, !PT ;  /* 0x0000001f00047812 */ /* 0x004fc800078ec0ff */
[----:B------:R-:W-:Y:S01]  /*235a0*/  ISETP.NE.AND P0, PT, R4, 0x1f, PT ;  /* 0x0000001f0400780c */ /* 0x000fe20003f05270 */
[----:B------:R-:W-:-:S12]  /*235b0*/  BRA.DIV UR4, `(.L_x_1693) ;  /* 0x0000004204347947 */ /* 0x000fd8000b800000 */
[----:B01----:R-:W-:Y:S01]  /*235c0*/  IMAD.IADD R5, R27, 0x1, R4 ;  /* 0x000000011b057824 */ /* 0x003fe200078e0204 */
[----:B------:R-:W-:-:S04]  /*235d0*/  ULDC UR4, c[0x0][0xc3c] ;  /* 0x00030f0000047ab9 */ /* 0x000fc80000000800 */
[----:B------:R-:W-:-:S13]  /*235e0*/  ISETP.GE.OR P1, PT, R5, UR4, !P0 ;  /* 0x0000000405007c0c */ /* 0x000fda000c726670 */
[----:B------:R-:W0:Y:S02]  /*235f0*/  @!P1 LDC.64 R2, c[0x0][0xc80] ;  /* 0x00032000ff029b82 */ /* 0x000e240000000a00 */
[----:B0-----:R-:W-:-:S06]  /*23600*/  @!P1 IMAD.WIDE R2, R5, 0x4, R2 ;  /* 0x0000000405029825 */ /* 0x001fcc00078e0202 */
[----:B------:R0:W2:Y:S01]  /*23610*/  @!P1 LDG.E R3, desc[UR44][R2.64] ;  /* 0x0000002c02039981 */ /* 0x0000a2000c1e1900 */
[C---:B------:R-:W-:Y:S02]  /*23620*/  ISETP.GE.U32.AND P2, PT, R4.reuse, 0x2, PT ;  /* 0x000000020400780c */ /* 0x040fe40003f46070 */
[C---:B------:R-:W-:Y:S01]  /*23630*/  ISETP.GE.U32.AND P3, PT, R4.reuse, 0x4, PT ;  /* 0x000000040400780c */ /* 0x040fe20003f66070 */
[----:B------:R-:W-:Y:S01]  /*23640*/  SHFL.IDX PT, R0, R24, RZ, 0x1f ;  /* 0x00001fff18007589 */ /* 0x000fe200000e0000 */
[C---:B------:R-:W-:Y:S02]  /*23650*/  ISETP.GE.U32.AND P4, PT, R4.reuse, 0x8, PT ;  /* 0x000000080400780c */ /* 0x040fe40003f86070 */
[C---:B------:R-:W-:Y:S01]  /*23660*/  ISETP.GE.U32.AND P5, PT, R4.reuse, 0x10, PT ;  /* 0x000000100400780c */ /* 0x040fe20003fa6070 */
[----:B0-----:R-:W-:Y:S02]  /*23670*/  IMAD.MOV.U32 R2, RZ, RZ, RZ ;  /* 0x000000ffff027224 */ /* 0x001fe400078e00ff */
[----:B--2---:R-:W-:Y:S01]  /*23680*/  @!P1 IMAD.MOV.U32 R2, RZ, RZ, R3 ;  /* 0x000000ffff029224 */ /* 0x004fe200078e0003 */
[----:B------:R-:W-:-:S04]  /*23690*/  ISETP.NE.AND P1, PT, R4, RZ, PT ;  /* 0x000000ff0400720c */ /* 0x000fc80003f25270 */
        /* <DEDUP_REMOVED lines=16> */
[----:B------:R0:W1:Y:S02]  /*237a0*/  SHFL.IDX PT, R14, R3, 0x1f, 0x1f ;  /* 0x03e01f00030e7f89 */ /* 0x00006400000e0000 */
.L_x_1842:
[----:B------:R-:W-:Y:S02]  /*237b0*/  ULDC UR4, c[0x0][0xc38] ;  /* 0x00030e0000047ab9 */ /* 0x000fe40000000800 */
[----:B------:R-:W-:-:S04]  /*237c0*/  IMAD.U32 R4, RZ, RZ, UR4 ;  /* 0x00000004ff047e24 */ /* 0x000fc8000f8e00ff */
[----:B-1----:R-:W-:-:S04]  /*237d0*/  IMAD R24, R14, R4, RZ ;  /* 0x000000040e187224 */ /* 0x002fc800078e02ff */
[----:B------:R-:W-:-:S05]  /*237e0*/  IMAD.IADD R5, R5, 0x1, R24 ;  /* 0x0000000105057824 */ /* 0x000fca00078e0218 */
[----:B------:R-:W-:-:S13]  /*237f0*/  ISETP.GT.AND P6, PT, R5, R0, PT ;  /* 0x000000000500720c */ /* 0x000fda0003fc4270 */
[----:B------:R-:W-:Y:S05]  /*23800*/  @P6 BRA `(.L_x_1694) ;  /* 0x00000000009c6947 */ /* 0x000fea0003800000 */
.L_x_1699:
        /* <DEDUP_REMOVED lines=8> */
[----:B------:R-:W-:Y:S01]  /*23890*/  ISETP.GE.OR P6, PT, R7, R2, !P0 ;  /* 0x000000020700720c */ /* 0x000fe200047c6670 */
[----:B------:R-:W-:-:S12]  /*238a0*/  IMAD.MOV.U32 R2, RZ, RZ, RZ ;  /* 0x000000ffff027224 */ /* 0x000fd800078e00ff */
[----:B------:R-:W-:Y:S05]  /*238b0*/  @P6 BRA `(.L_x_1697) ;  /* 0x00000000000c6947 */ /* 0x000fea0003800000 */
[----:B------:R-:W0:Y:S02]  /*238c0*/  LDC.64 R2, c[0x0][0xc80] ;  /* 0x00032000ff027b82 */ /* 0x000e240000000a00 */
[----:B0-----:R-:W-:-:S06]  /*238d0*/  IMAD.WIDE R2, R7, 0x4, R2 ;  /* 0x0000000407027825 */ /* 0x001fcc00078e0202 */
[----:B------:R0:W5:Y:S02]  /*238e0*/  LDG.E R2, desc[UR44][R2.64] ;  /* 0x0000002c02027981 */ /* 0x000164000c1e1900 */
.L_x_1697:
[----:B------:R-:W-:Y:S05]  /*238f0*/  BSYNC B0 ;  /* 0x0000000000007941 */ /* 0x000fea0003800000 */
.L_x_1696:
        /* <DEDUP_REMOVED lines=18> */
.L_x_1850:
[----:B------:R-:W-:Y:S02]  /*23a20*/  ULDC UR4, c[0x0][0xc38] ;  /* 0x00030e0000047ab9 */ /* 0x000fe40000000800 */
[----:B------:R-:W-:-:S04]  /*23a30*/  IMAD.U32 R4, RZ, RZ, UR4 ;  /* 0x00000004ff047e24 */ /* 0x000fc8000f8e00ff */
[----:B-1----:R-:W-:-:S04]  /*23a40*/  IMAD R24, R14, R4, RZ ;  /* 0x000000040e187224 */ /* 0x002fc800078e02ff */
[----:B------:R-:W-:-:S05]  /*23a50*/  IMAD.IADD R5, R24, 0x1, R5 ;  /* 0x0000000118057824 */ /* 0x000fca00078e0205 */
[----:B------:R-:W-:-:S13]  /*23a60*/  ISETP.GT.AND P6, PT, R5, R0, PT ;  /* 0x000000000500720c */ /* 0x000fda0003fc4270 */
[----:B------:R-:W-:Y:S05]  /*23a70*/  @!P6 BRA `(.L_x_1699) ;  /* 0xfffffffc0064e947 */ /* 0x000fea000383ffff */
.L_x_1694:
        /* <DEDUP_REMOVED lines=8> */
.L_x_1854:
[----:B------:R-:W-:Y:S01]  /*23b00*/  ISETP.NE.AND P0, PT, R5, RZ, PT ;  /* 0x000000ff0500720c */ /* 0x000fe20003f05270 */
[----:B------:R-:W-:-:S12]  /*23b10*/  IMAD.MOV.U32 R5, RZ, RZ, RZ ;  /* 0x000000ffff057224 */ /* 0x000fd800078e00ff */
[----:B------:R-:W-:Y:S05]  /*23b20*/  @!P0 BRA `(.L_x_1701) ;  /* 0x0000000000108947 */ /* 0x000fea0003800000 */
[----:B------:R-:W-:Y:S01]  /*23b30*/  UMOV UR4, 0xffffffff ;  /* 0xffffffff00047882 */ /* 0x000fe20000000000 */
[----:B------:R-:W-:Y:S02]  /*23b40*/  VIADD R12, R6, 0xffffffff ;  /* 0xffffffff060c7836 */ /* 0x000fe40000000000 */
[----:B------:R-:W-:Y:S05]  /*23b50*/  BRA.DIV UR4, `(.L_x_1702) ;  /* 0x0000004204f87947 */ /* 0x000fea000b800000 */
[----:B------:R3:W4:Y:S02]  /*23b60*/  SHFL.IDX PT, R5, R3, R12, 0x1f ;  /* 0x00001f0c03057589 */ /* 0x00072400000e0000 */
.L_x_1701:
[----:B01-3--:R-:W0:Y:S01]  /*23b70*/  LDC.64 R2, c[0x0][0xc90] ;  /* 0x00032400ff027b82 */ /* 0x00be220000000a00 */
[----:B------:R-:W-:-:S04]  /*23b80*/  IMAD.IADD R27, R6, 0x1, R27 ;  /* 0x00000001061b7824 */ /* 0x000fc800078e021b */
[----:B0-----:R-:W-:-:S05]  /*23b90*/  IMAD.WIDE R2, R27, 0x4, R2 ;  /* 0x000000041b027825 */ /* 0x001fca00078e0202 */
[----:B------:R-:W2:Y:S01]  /*23ba0*/  LDG.E R7, desc[UR44][R2.64] ;  /* 0x0000002c02077981 */ /* 0x000ea2000c1e1900 */
[----:B----4-:R-:W-:-:S04]  /*23bb0*/  IMAD R24, R5, R4, R24 ;  /* 0x0000000405187224 */ /* 0x010fc800078e0218 */
[----:B------:R-:W-:Y:S02]  /*23bc0*/  IMAD.IADD R0, R0, 0x1, -R24 ;  /* 0x0000000100007824 */ /* 0x000fe400078e0a18 */
[----:B--2---:R-:W-:-:S05]  /*23bd0*/  IMAD R6, R25, R7, RZ ;  /* 0x0000000719067224 */ /* 0x004fca00078e02ff */
[----:B------:R-:W-:-:S04]  /*23be0*/  IABS R8, R6 ;  /* 0x0000000600087213 */ /* 0x000fc80000000000 */
[----:B------:R-:W0:Y:S08]  /*23bf0*/  I2F.RP R2, R8 ;  /* 0x0000000800027306 */ /* 0x000e300000209400 */
[----:B0-----:R-:W0:Y:S02]  /*23c00*/  MUFU.RCP R2, R2 ;  /* 0x0000000200027308 */ /* 0x001e240000001000 */
[----:B0-----:R-:W-:-:S06]  /*23c10*/  VIADD R2, R2, 0xffffffe ;  /* 0x0ffffffe02027836 */ /* 0x001fcc0000000000 */
[----:B------:R-:W0:Y:S02]  /*23c20*/  F2I.FTZ.U32.TRUNC.NTZ R3, R2 ;  /* 0x0000000200037305 */ /* 0x000e24000021f000 */
[----:B0-----:R-:W-:-:S04]  /*23c30*/  IMAD.MOV R2, RZ, RZ, -R3 ;  /* 0x000000ffff027224 */ /* 0x001fc800078e0a03 */
[----:B------:R-:W-:Y:S02]  /*23c40*/  IMAD R5, R2, R8, RZ ;  /* 0x0000000802057224 */ /* 0x000fe400078e02ff */
[----:B------:R-:W-:-:S04]  /*23c50*/  IMAD.MOV.U32 R2, RZ, RZ, RZ ;  /* 0x000000ffff027224 */ /* 0x000fc800078e00ff */
[----:B------:R-:W-:Y:S01]  /*23c60*/  IMAD.HI.U32 R2, R3, R5, R2 ;  /* 0x0000000503027227 */ /* 0x000fe200078e0002 */
[----:B------:R-:W-:Y:S02]  /*23c70*/  IABS R3, R0 ;  /* 0x0000000000037213 */ /* 0x000fe40000000000 */
[----:B------:R-:W-:-:S03]  /*23c80*/  IABS R5, R6 ;  /* 0x0000000600057213 */ /* 0x000fc60000000000 */
[----:B------:R-:W-:-:S04]  /*23c90*/  IMAD.HI.U32 R2, R2, R3, RZ ;  /* 0x0000000302027227 */ /* 0x000fc800078e00ff */
[----:B------:R-:W-:-:S04]  /*23ca0*/  IMAD.MOV R5, RZ, RZ, -R5 ;  /* 0x000000ffff057224 */ /* 0x000fc800078e0a05 */
        /* <DEDUP_REMOVED lines=16> */
[----:B------:R-:W-:-:S03]  /*23db0*/  IMAD.IADD R5, R0, 0x1, R5 ;  /* 0x0000000100057824 */ /* 0x000fc600078e0205 */
        /* <DEDUP_REMOVED lines=23> */
[----:B------:R-:W-:Y:S01]  /*23f30*/  @!P1 LOP3.LUT R2, RZ, R4, RZ, 0x33, !PT ;  /* 0x00000004ff029212 */ /* 0x000fe200078e33ff */
[----:B------:R-:W-:-:S04]  /*23f40*/  IMAD.MOV R4, RZ, RZ, -R4 ;  /* 0x000000ffff047224 */ /* 0x000fc800078e0a04 */
[----:B------:R-:W-:Y:S01]  /*23f50*/  IMAD R26, R2, R4, R5 ;  /* 0x00000004021a7224 */ /* 0x000fe200078e0205 */
[----:B------:R-:W-:-:S05]  /*23f60*/  LOP3.LUT R2, RZ, R2, RZ, 0x33, !PT ;  /* 0x00000002ff027212 */ /* 0x000fca00078e33ff */
[----:B------:R-:W-:Y:S01]  /*23f70*/  IMAD.IADD R25, R25, 0x1, R2 ;  /* 0x0000000119197824 */ /* 0x000fe200078e0202 */
[----:B------:R-:W-:Y:S06]  /*23f80*/  BRA `(.L_x_1703) ;  /* 0x00000000001c7947 */ /* 0x000fec0003800000 */
.L_x_1695:
[----:B------:R-:W-:Y:S01]  /*23f90*/  UMOV UR4, URZ ;  /* 0x0000003f00047c82 */ /* 0x000fe20008000000 */
[----:B------:R-:W-:Y:S01]  /*23fa0*/  UMOV UR5, URZ ;  /* 0x0000003f00057c82 */ /* 0x000fe20008000000 */
[----:B------:R-:W-:Y:S01]  /*23fb0*/  ULDC UR6, c[0x0][0xc3c] ;  /* 0x00030f0000067ab9 */ /* 0x000fe20000000800 */
[----:B------:R-:W-:Y:S02]  /*23fc0*/  IMAD.MOV.U32 R24, RZ, RZ, R0 ;  /* 0x000000ffff187224 */ /* 0x000fe400078e0000 */
[----:B------:R-:W-:Y:S02]  /*23fd0*/  IMAD.U32 R25, RZ, RZ, UR4 ;  /* 0x00000004ff197e24 */ /* 0x000fe4000f8e00ff */
[----:B------:R-:W-:Y:S02]  /*23fe0*/  IMAD.U32 R26, RZ, RZ, UR5 ;  /* 0x00000005ff1a7e24 */ /* 0x000fe4000f8e00ff */
[----:B------:R-:W-:-:S07]  /*23ff0*/  IMAD.U32 R27, RZ, RZ, UR6 ;  /* 0x00000006ff1b7e24 */ /* 0x000fce000f8e00ff */
.L_x_1703:
[----:B------:R1:W2:Y:S01]  /*24000*/  LDL R2, [R1+0x2c] ;  /* 0x00002c0001027983 */ /* 0x0002a20000100800 */
[----:B------:R-:W3:Y:S01]  /*24010*/  S2R R0, SR_TID.X ;  /* 0x0000000000007919 */ /* 0x000ee20000002100 */
[----:B------:R-:W-:Y:S05]  /*24020*/  WARPSYNC.ALL ;  /* 0x0000000000007948 */ /* 0x000fea0003800000 */
[----:B---3--:R-:W-:Y:S01]  /*24030*/  LOP3.LUT R0, R0, 0x1f, RZ, 0xc0, !PT ;  /* 0x0000001f00007812 */ /* 0x008fe200078ec0ff */
[----:B------:R-:W-:Y:S03]  /*24040*/  BAR.SYNC.DEFER_BLOCKING 0x4, 0x200 ;  /* 0x0108000000007b1d */ /* 0x000fe60000010000 */
[----:B------:R-:W-:-:S13]  /*24050*/  ISETP.NE.AND P0, PT, R0, RZ, PT ;  /* 0x000000ff0000720c */ /* 0x000fda0003f05270 */
[----:B------:R-:W-:Y:S01]  /*24060*/  @!P0 MOV R0, 0x400 ;  /* 0x0000040000008802 */ /* 0x000fe20000000f00 */
[----:B--2---:R-:W2:Y:S03]  /*24070*/  @!P0 S2R R2, SR_CgaCtaId ;  /* 0x0000000000028919 */ /* 0x004ea60000008800 */
[----:B--2---:R-:W-:Y:S01]  /*24080*/  @!P0 LEA R17, R2, R0, 0x18 ;  /* 0x0000000002118211 */ /* 0x004fe200078ec0ff */
[----:B------:R1:W-:Y:S04]  /*24090*/  @!P0 STL [R1+0x2c], R2 ;  /* 0x00002c0201008387 */ /* 0x0003e80000100800 */
[----:B------:R1:W-:Y:S01]  /*240a0*/  @!P0 STS.128 [R17+0x132d0], R24 ;  /* 0x0132d01811008388 */ /* 0x0003e20000000c00 */
[----:B------:R-:W-:Y:S06]  /*240b0*/  BAR.ARV 0x5, 0x200 ;  /* 0x0148000000007b1d */ /* 0x000fec0000002000 */
.L_x_1692:
[----:B------:R-:W-:Y:S02]  /*240c0*/  ULDC UR4, c[0x0][0xc3c] ;  /* 0x00030f0000047ab9 */ /* 0x000fe40000000800 */
[----:B---3--:R-:W-:-:S13]  /*240d0*/  ISETP.GE.AND P0, PT, R27, UR4, PT ;  /* 0x000000041b007c0c */ /* 0x008fda000bf06270 */
[----:B------:R-:W-:Y:S05]  /*240e0*/  @!P0 BRA `(.L_x_1704) ;  /* 0xffffff9400c08947 */ /* 0x000fea000383ffff */
[----:B------:R-:W-:Y:S05]  /*240f0*/  BSYNC B7 ;  /* 0x0000000000077941 */ /* 0x000fea0003800000 */
.L_x_1578:
[----:B--2---:R-:W2:Y:S01]  /*24100*/  LDL.LU R0, [R1+0x60] ;  /* 0x0000600001007983 */ /* 0x004ea20000300800 */
[----:B------:R-:W-:Y:S01]  /*24110*/  BSSY B0, `(.L_x_1705) ;  /* 0x000000b000007945 */ /* 0x000fe20003800000 */
[----:B01----:R-:W0:Y:S01]  /*24120*/  S2R R5, SR_CgaCtaId ;  /* 0x0000000000057919 */ /* 0x003e220000008800 */
        /* <DEDUP_REMOVED lines=9> */
.L_x_1857:
[----:B------:R-:W-:Y:S05]  /*241c0*/  BSYNC B0 ;  /* 0x0000000000007941 */ /* 0x000fea0003800000 */
.L_x_1705:
[----:B------:R-:W-:-:S03]  /*241d0*/  UMOV UR4, 0xffffffff ;  /* 0xffffffff00047882 */ /* 0x000fc60000000000 */
[----:B------:R-:W-:Y:S05]  /*241e0*/  BRA.DIV UR4, `(.L_x_1707) ;  /* 0x0000003e04907947 */ /* 0x000fea000b800000 */
[----:B0-----:R-:W0:Y:S02]  /*241f0*/  S2R R0, SR_TID.X ;  /* 0x0000000000007919 */ /* 0x001e240000002100 */
[----:B0-----:R-:W-:-:S04]  /*24200*/  SHF.R.U32.HI R0, RZ, 0x5, R0 ;  /* 0x00000005ff007819 */ /* 0x001fc80000011600 */
[----:B------:R-:W-:-:S05]  /*24210*/  LOP3.LUT R0, R0, 0x3, RZ, 0xc0, !PT ;  /* 0x0000000300007812 */ /* 0x000fca00078ec0ff */
[----:B------:R0:W1:Y:S02]  /*24220*/  SHFL.IDX PT, R14, R0, RZ, 0x1f ;  /* 0x00001fff000e7589 */ /* 0x00006400000e0000 */
.L_x_1860:
[----:B-1----:R-:W-:-:S13]  /*24230*/  ISETP.NE.AND P0, PT, R14, RZ, PT ;  /* 0x000000ff0e00720c */ /* 0x002fda0003f05270 */
[----:B------:R-:W-:Y:S05]  /*24240*/  @P0 BRA `(.L_x_1387) ;  /* 0x0000000000b40947 */ /* 0x000fea0003800000 */
[----:B------:R-:W-:-:S03]  /*24250*/  UMOV UR4, 0xffffffff ;  /* 0xffffffff00047882 */ /* 0x000fc60000000000 */
[----:B------:R-:W-:Y:S05]  /*24260*/  BRA.DIV UR4, `(.L_x_1708) ;  /* 0x0000003e04a47947 */ /* 0x000fea000b800000 */
[----:B------:R-:W-:-:S13]  /*24270*/  ELECT P6, URZ, PT ;  /* 0x00000000003f782f */ /* 0x000fda00038c0000 */
.L_x_1863:
[----:B------:R-:W-:Y:S05]  /*24280*/  @!P6 BRA `(.L_x_1387) ;  /* 0x0000000000a4e947 */ /* 0x000fea0003800000 */
[----:B0-----:R-:W2:Y:S02]  /*24290*/  LDL.LU R0, [R1+0x44] ;  /* 0x0000440001007983 */ /* 0x001ea40000300800 */
[----:B--2---:R-:W-:-:S04]  /*242a0*/  LOP3.LUT R0, R0, 0x2, RZ, 0xfc, !PT ;  /* 0x0000000200007812 */ /* 0x004fc800078efcff */
[----:B------:R-:W-:-:S13]  /*242b0*/  ISETP.NE.AND P0, PT, R0, 0x3, PT ;  /* 0x000000030000780c */ /* 0x000fda0003f05270 */
[----:B------:R-:W-:Y:S05]  /*242c0*/  @!P0 BRA `(.L_x_1709) ;  /* 0x0000000000048947 */ /* 0x000fea0003800000 */
[----:B------:R-:W-:Y:S01]  /*242d0*/  BPT.TRAP 0x1 ;  /* 0x000000040000795c */ /* 0x000fe20000300000 */
.L_x_1709:
        /* <DEDUP_REMOVED lines=9> */
.L_x_1864:
[----:B------:R-:W2:Y:S01]  /*24370*/  LDL.LU R6, [R1+0x10] ;  /* 0x0000100001067983 */ /* 0x000ea20000300800 */
[----:B------:R-:W-:Y:S02]  /*24380*/  SEL R0, R0, RZ, P2 ;  /* 0x000000ff00007207 */ /* 0x000fe40001000000 */
[----:B--2---:R-:W-:Y:S01]  /*24390*/  LOP3.LUT R2, R6, R2, RZ, 0x3c, !PT ;  /* 0x0000000206027212 */ /* 0x004fe200078e3cff */
[----:B------:R-:W-:Y:S06]  /*243a0*/  @!P0 BRA `(.L_x_1711) ;  /* 0x0000000000048947 */ /* 0x000fec0003800000 */
[----:B------:R-:W-:Y:S01]  /*243b0*/  BPT.TRAP 0x1 ;  /* 0x000000040000795c */ /* 0x000fe20000300000 */
.L_x_1711:
[----:B------:R-:W-:Y:S01]  /*243c0*/  IMAD R5, R0, 0x8, R5 ;  /* 0x0000000800057824 */ /* 0x000fe200078e0205 */
[----:B------:R-:W-:-:S04]  /*243d0*/  SHF.L.U32 R0, R2, 0x1f, RZ ;  /* 0x0000001f02007819 */ /* 0x000fc800000006ff */
[----:B------:R-:W1:Y:S02]  /*243e0*/  SYNCS.PHASECHK.TRANS64.TRYWAIT P1, [R5+URZ+0x13240], R0 ;  /* 0x01324000050075a7 */ /* 0x000e64000802017f */
[----:B-1----:R-:W-:Y:S05]  /*243f0*/  @!P1 BRA `(.L_x_1712) ;  /* 0x0000003c00749947 */ /* 0x002fea0003800000 */
.L_x_1865:
[----:B------:R-:W-:Y:S05]  /*24400*/  @!P0 BRA `(.L_x_1713) ;  /* 0x0000000000048947 */ /* 0x000fea0003800000 */
[----:B------:R-:W-:Y:S01]  /*24410*/  BPT.TRAP 0x1 ;  /* 0x000000040000795c */ /* 0x000fe20000300000 */
.L_x_1713:
[----:B------:R-:W2:Y:S02]  /*24420*/  SYNCS.PHASECHK.TRANS64.TRYWAIT P1, [R4+URZ+0x13260], R3 ;  /* 0x01326003040075a7 */ /* 0x000ea4000802017f */
[----:B--2---:R-:W-:Y:S05]  /*24430*/  @!P1 BRA `(.L_x_1714) ;  /* 0x0000003c00789947 */ /* 0x004fea0003800000 */
.L_x_1866:
[----:B------:R-:W-:Y:S05]  /*24440*/  @!P0 BRA `(.L_x_1715) ;  /* 0x0000000000048947 */ /* 0x000fea0003800000 */
[----:B------:R-:W-:Y:S01]  /*24450*/  BPT.TRAP 0x1 ;  /* 0x000000040000795c */ /* 0x000fe20000300000 */
.L_x_1715:
[----:B------:R-:W3:Y:S02]  /*24460*/  SYNCS.PHASECHK.TRANS64.TRYWAIT P1, [R5+URZ+0x13260], R0 ;  /* 0x01326000050075a7 */ /* 0x000ee4000802017f */
[----:B---3--:R-:W-:Y:S05]  /*24470*/  @!P1 BRA `(.L_x_1716) ;  /* 0x0000003c007c9947 */ /* 0x008fea0003800000 */
.L_x_1867:
[----:B------:R-:W-:Y:S05]  /*24480*/  @!P0 BRA `(.L_x_1717) ;  /* 0x0000000000048947 */ /* 0x000fea0003800000 */
[----:B------:R-:W-:Y:S01]  /*24490*/  BPT.TRAP 0x1 ;  /* 0x000000040000795c */ /* 0x000fe20000300000 */
.L_x_1717:
[----:B------:R-:W4:Y:S02]  /*244a0*/  SYNCS.PHASECHK.TRANS64.TRYWAIT P1, [R4+URZ+0x13280], R3 ;  /* 0x01328003040075a7 */ /* 0x000f24000802017f */
[----:B----4-:R-:W-:Y:S05]  /*244b0*/  @!P1 BRA `(.L_x_1718) ;  /* 0x0000003c00809947 */ /* 0x010fea0003800000 */
.L_x_1868:
[----:B------:R-:W-:Y:S05]  /*244c0*/  @!P0 BRA `(.L_x_1719) ;  /* 0x0000000000048947 */ /* 0x000fea0003800000 */
[----:B------:R-:W-:Y:S01]  /*244d0*/  BPT.TRAP 0x1 ;  /* 0x000000040000795c */ /* 0x000fe20000300000 */
.L_x_1719:
[----:B------:R0:W0:Y:S02]  /*244e0*/  SYNCS.PHASECHK.TRANS64.TRYWAIT P0, [R5+URZ+0x13280], R0 ;  /* 0x01328000050075a7 */ /* 0x000024000800017f */
[----:B0-----:R-:W-:Y:S05]  /*244f0*/  @!P0 NANOSLEEP.SYNCS 0x989680 ;  /* 0x009896800000895d */ /* 0x001fea0003900000 */
[----:B------:R-:W0:Y:S02]  /*24500*/  @!P0 SYNCS.PHASECHK.TRANS64 P0, [R5+URZ+0x13280], R0 ;  /* 0x01328000050085a7 */ /* 0x000e24000800007f */
[----:B0-----:R-:W-:Y:S05]  /*24510*/  @!P0 BRA `(.L_x_1719) ;  /* 0xfffffffc00f08947 */ /* 0x001fea000383ffff */
.L_x_1387:
[----:B------:R-:W-:Y:S05]  /*24520*/  BSYNC B8 ;  /* 0x0000000000087941 */ /* 0x000fea0003800000 */
.L_x_1384:
[----:B------:R-:W-:Y:S05]  /*24530*/  EXIT ;  /* 0x000000000000794d */ /* 0x000fea0003800000 */
.L_x_1411:
[----:B-1----:R1:W2:Y:S02]  /*24540*/  SYNCS.PHASECHK.TRANS64.TRYWAIT P5, [R64+URZ+0x13290], R73 ;  /* 0x01329049400075a7 */ /* 0x0022a400080a017f */
[----:B--2---:R-:W-:Y:S05]  /*24550*/  @!P5 NANOSLEEP.SYNCS 0x989680 ;  /* 0x009896800000d95d */ /* 0x004fea0003900000 */
[----:B------:R-:W2:Y:S02]  /*24560*/  @!P5 SYNCS.PHASECHK.TRANS64 P5, [R64+URZ+0x13290], R73 ;  /* 0x013290494000d5a7 */ /* 0x000ea400080a007f */
[----:B--2---:R-:W-:Y:S05]  /*24570*/  @!P5 BRA `(.L_x_1411) ;  /* 0xfffffffc00f0d947 */ /* 0x004fea000383ffff */
[----:B------:R-:W-:Y:S05]  /*24580*/  BRA `(.L_x_1720) ;  /* 0xfffffde000e47947 */ /* 0x000fea000383ffff */
.L_x_1412:
[----:B------:R-:W-:Y:S01]  /*24590*/  BSSY B1, `(.L_x_1721) ;  /* 0x0000007000017945 */ /* 0x000fe20003800000 */
[----:B------:R-:W-:Y:S02]  /*245a0*/  IMAD.MOV.U32 R12, RZ, RZ, RZ ;  /* 0x000000ffff0c7224 */ /* 0x000fe400078e00ff */
[----:B------:R-:W-:Y:S02]  /*245b0*/  IMAD.MOV.U32 R11, RZ, RZ, 0x1e1f ;  /* 0x00001e1fff0b7424 */ /* 0x000fe400078e00ff */
[----:B------:R-:W-:-:S07]  /*245c0*/  IMAD.MOV.U32 R15, RZ, RZ, -0x1 ;  /* 0xffffffffff0f7424 */ /* 0x000fce00078e00ff */
[----:B01----:R-:W-:Y:S05]  /*245d0*/  WARPSYNC.COLLECTIVE R15, `(.L_x_1722) ;  /* 0x000000000f087348 */ /* 0x003fea0003c00000 */
[----:B------:R2:W3:Y:S02]  /*245e0*/  SHFL.IDX P6, R14, R13, R12, R11 ;  /* 0x0000000c0d0e7389 */ /* 0x0004e400000c000b */
[----:B0123--:R-:W-:Y:S01]  /*245f0*/  ENDCOLLECTIVE ;  /* 0x000000000000791b */ /* 0x00ffe20003800000 */
.L_x_1722:
[----:B------:R-:W-:Y:S05]  /*24600*/  BSYNC B1 ;  /* 0x0000000000017941 */ /* 0x000fea0003800000 */
.L_x_1721:
        /* <DEDUP_REMOVED lines=8> */
.L_x_1723:
[----:B------:R-:W-:Y:S05]  /*24690*/  BRA `(.L_x_1724) ;  /* 0xfffffde000b47947 */ /* 0x000fea000383ffff */
.L_x_1422:
[----:B0-----:R0:W1:Y:S02]  /*246a0*/  SYNCS.PHASECHK.TRANS64.TRYWAIT P6, [R64+URZ+0x13290], R73 ;  /* 0x01329049400075a7 */ /* 0x00106400080c017f */
[----:B-1----:R-:W-:Y:S05]  /*246b0*/  @!P6 NANOSLEEP.SYNCS 0x989680 ;  /* 0x009896800000e95d */ /* 0x002fea0003900000 */
[----:B------:R-:W1:Y:S02]  /*246c0*/  @!P6 SYNCS.PHASECHK.TRANS64 P6, [R64+URZ+0x13290], R73 ;  /* 0x013290494000e5a7 */ /* 0x000e6400080c007f */
[----:B-1----:R-:W-:Y:S05]  /*246d0*/  @!P6 BRA `(.L_x_1422) ;  /* 0xfffffffc00f0e947 */ /* 0x002fea000383ffff */
[----:B------:R-:W-:Y:S05]  /*246e0*/  BRA `(.L_x_1725) ;  /* 0xfffffdf000e07947 */ /* 0x000fea000383ffff */
.L_x_1423:
[----:B------:R-:W-:Y:S01]  /*246f0*/  BSSY B1, `(.L_x_1726) ;  /* 0x0000007000017945 */ /* 0x000fe20003800000 */
[----:B------:R-:W-:Y:S02]  /*24700*/  IMAD.MOV.U32 R12, RZ, RZ, RZ ;  /* 0x000000ffff0c7224 */ /* 0x000fe400078e00ff */
[----:B------:R-:W-:Y:S02]  /*24710*/  IMAD.MOV.U32 R11, RZ, RZ, 0x1e1f ;  /* 0x00001e1fff0b7424 */ /* 0x000fe400078e00ff */
[----:B------:R-:W-:-:S07]  /*24720*/  IMAD.MOV.U32 R15, RZ, RZ, -0x1 ;  /* 0xffffffffff0f7424 */ /* 0x000fce00078e00ff */
[----:B0-----:R-:W-:Y:S05]  /*24730*/  WARPSYNC.COLLECTIVE R15, `(.L_x_1727) ;  /* 0x000000000f087348 */ /* 0x001fea0003c00000 */
[----:B------:R1:W2:Y:S02]  /*24740*/  SHFL.IDX P6, R14, R13, R12, R11 ;  /* 0x0000000c0d0e7389 */ /* 0x0002a400000c000b */
[----:B012---:R-:W-:Y:S01]  /*24750*/  ENDCOLLECTIVE ;  /* 0x000000000000791b */ /* 0x007fe20003800000 */
.L_x_1727:
[----:B------:R-:W-:Y:S05]  /*24760*/  BSYNC B1 ;  /* 0x0000000000017941 */ /* 0x000fea0003800000 */
.L_x_1726:
        /* <DEDUP_REMOVED lines=8> */
.L_x_1728:
[----:B------:R-:W-:Y:S05]  /*247f0*/  BRA `(.L_x_1729) ;  /* 0xfffffdf000b07947 */ /* 0x000fea000383ffff */
.L_x_1428:
[----:B0-----:R0:W1:Y:S02]  /*24800*/  SYNCS.PHASECHK.TRANS64.TRYWAIT P3, [R64+URZ+0x13290], R73 ;  /* 0x01329049400075a7 */ /* 0x001064000806017f */
[----:B-1----:R-:W-:Y:S05]  /*24810*/  @!P3 NANOSLEEP.SYNCS 0x989680 ;  /* 0x009896800000b95d */ /* 0x002fea0003900000 */
[----:B------:R-:W1:Y:S02]  /*24820*/  @!P3 SYNCS.PHASECHK.TRANS64 P3, [R64+URZ+0x13290], R73 ;  /* 0x013290494000b5a7 */ /* 0x000e64000806007f */
[----:B-1----:R-:W-:Y:S05]  /*24830*/  @!P3 BRA `(.L_x_1428) ;  /* 0xfffffffc00f0b947 */ /* 0x002fea000383ffff */
[----:B------:R-:W-:Y:S05]  /*24840*/  BRA `(.L_x_1730) ;  /* 0xfffffe0000847947 */ /* 0x000fea000383ffff */
.L_x_1429:
[----:B------:R-:W-:Y:S01]  /*24850*/  BSSY B1, `(.L_x_1731) ;  /* 0x0000007000017945 */ /* 0x000fe20003800000 */
[----:B------:R-:W-:Y:S02]  /*24860*/  IMAD.MOV.U32 R12, RZ, RZ, RZ ;  /* 0x000000ffff0c7224 */ /* 0x000fe400078e00ff */
[----:B------:R-:W-:Y:S02]  /*24870*/  IMAD.MOV.U32 R11, RZ, RZ, 0x1e1f ;  /* 0x00001e1fff0b7424 */ /* 0x000fe400078e00ff */
[----:B------:R-:W-:-:S07]  /*24880*/  IMAD.MOV.U32 R15, RZ, RZ, -0x1 ;  /* 0xffffffffff0f7424 */ /* 0x000fce00078e00ff */
[----:B0-----:R-:W-:Y:S05]  /*24890*/  WARPSYNC.COLLECTIVE R15, `(.L_x_1732) ;  /* 0x000000000f087348 */ /* 0x001fea0003c00000 */
[----:B------:R1:W2:Y:S02]  /*248a0*/  SHFL.IDX P6, R14, R13, R12, R11 ;  /* 0x0000000c0d0e7389 */ /* 0x0002a400000c000b */
[----:B012---:R-:W-:Y:S01]  /*248b0*/  ENDCOLLECTIVE ;  /* 0x000000000000791b */ /* 0x007fe20003800000 */
.L_x_1732:
[----:B------:R-:W-:Y:S05]  /*248c0*/  BSYNC B1 ;  /* 0x0000000000017941 */ /* 0x000fea0003800000 */
.L_x_1731:
        /* <DEDUP_REMOVED lines=8> */
.L_x_1733:
[----:B------:R-:W-:Y:S05]  /*24950*/  BRA `(.L_x_1734) ;  /* 0xfffffe0000c07947 */ /* 0x000fea000383ffff */
.L_x_1433:
[----:B-1----:R1:W0:Y:S02]  /*24960*/  SYNCS.PHASECHK.TRANS64.TRYWAIT P4, [R64+URZ+0x132b0], R73 ;  /* 0x0132b049400075a7 */ /* 0x002224000808017f */
[----:B0-----:R-:W-:Y:S05]  /*24970*/  @!P4 NANOSLEEP.SYNCS 0x989680 ;  /* 0x009896800000c95d */ /* 0x001fea0003900000 */
[----:B------:R-:W0:Y:S02]  /*24980*/  @!P4 SYNCS.PHASECHK.TRANS64 P4, [R64+URZ+0x132b0], R73 ;  /* 0x0132b0494000c5a7 */ /* 0x000e24000808007f */
[----:B0-----:R-:W-:Y:S05]  /*24990*/  @!P4 BRA `(.L_x_1433) ;  /* 0xfffffffc00f0c947 */ /* 0x001fea000383ffff */
[----:B------:R-:W-:Y:S05]  /*249a0*/  BRA `(.L_x_1735) ;  /* 0xfffffe0400387947 */ /* 0x000fea000383ffff */
.L_x_1459:
[----:B------:R-:W-:Y:S01]  /*249b0*/  BSSY B1, `(.L_x_1736) ;  /* 0x0000007000017945 */ /* 0x000fe20003800000 */
[----:B------:R-:W-:Y:S02]  /*249c0*/  IMAD.MOV.U32 R12, RZ, RZ, RZ ;  /* 0x000000ffff0c7224 */ /* 0x000fe400078e00ff */
[----:B------:R-:W-:Y:S02]  /*249d0*/  IMAD.MOV.U32 R11, RZ, RZ, 0x1e1f ;  /* 0x00001e1fff0b7424 */ /* 0x000fe400078e00ff */
[----:B------:R-:W-:-:S07]  /*249e0*/  IMAD.MOV.U32 R15, RZ, RZ, -0x1 ;  /* 0xffffffffff0f7424 */ /* 0x000fce00078e00ff */
[----:B------:R-:W-:Y:S05]  /*249f0*/  WARPSYNC.COLLECTIVE R15, `(.L_x_1737) ;  /* 0x000000000f087348 */ /* 0x000fea0003c00000 */
[----:B------:R0:W1:Y:S02]  /*24a00*/  SHFL.IDX P6, R14, R13, R12, R11 ;  /* 0x0000000c0d0e7389 */ /* 0x00006400000c000b */
[----:B01----:R-:W-:Y:S01]  /*24a10*/  ENDCOLLECTIVE ;  /* 0x000000000000791b */ /* 0x003fe20003800000 */
.L_x_1737:
[----:B------:R-:W-:Y:S05]  /*24a20*/  BSYNC B1 ;  /* 0x0000000000017941 */ /* 0x000fea0003800000 */
.L_x_1736:
        /* <DEDUP_REMOVED lines=8> */
.L_x_1738:
[----:B------:R-:W-:Y:S02]  /*24ab0*/  IMAD.MOV.U32 R13, RZ, RZ, R4 ;  /* 0x000000ffff0d7224 */ /* 0x000fe400078e0004 */
[----:B------:R-:W-:-:S07]  /*24ac0*/  IMAD.MOV.U32 R3, RZ, RZ, R14 ;  /* 0x000000ffff037224 */ /* 0x000fce00078e000e */
[----:B------:R-:W-:Y:S05]  /*24ad0*/  WARPSYNC.COLLECTIVE R15, `(.L_x_1739) ;  /* 0x000000000f087348 */ /* 0x000fea0003c00000 */
[----:B------:R0:W1:Y:S02]  /*24ae0*/  SHFL.IDX P6, R14, R13, R12, R11 ;  /* 0x0000000c0d0e7389 */ /* 0x00006400000c000b */
[----:B01----:R-:W-:Y:S01]  /*24af0*/  ENDCOLLECTIVE ;  /* 0x000000000000791b */ /* 0x003fe20003800000 */
.L_x_1739:
[----:B------:R-:W-:Y:S02]  /*24b00*/  IMAD.MOV.U32 R13, RZ, RZ, R5 ;  /* 0x000000ffff0d7224 */ /* 0x000fe400078e0005 */
[----:B------:R-:W-:-:S07]  /*24b10*/  IMAD.MOV.U32 R4, RZ, RZ, R14 ;  /* 0x000000ffff047224 */ /* 0x000fce00078e000e */
[----:B------:R-:W-:Y:S05]  /*24b20*/  WARPSYNC.COLLECTIVE R15, `(.L_x_1740) ;  /* 0x000000000f087348 */ /* 0x000fea0003c00000 */
[----:B------:R0:W1:Y:S02]  /*24b30*/  SHFL.IDX P6, R14, R13, R12, R11 ;  /* 0x0000000c0d0e7389 */ /* 0x00006400000c000b */
[----:B01----:R-:W-:Y:S01]  /*24b40*/  ENDCOLLECTIVE ;  /* 0x000000000000791b */ /* 0x003fe20003800000 */
.L_x_1740:
[----:B------:R-:W-:Y:S05]  /*24b50*/  BRA `(.L_x_1741) ;  /* 0xfffffe1800047947 */ /* 0x000fea000383ffff */
.L_x_1463:
[----:B-1----:R1:W2:Y:S02]  /*24b60*/  SYNCS.PHASECHK.TRANS64.TRYWAIT P0, [R22+URZ+0x13200], R5 ;  /* 0x01320005160075a7 */ /* 0x0022a4000800017f */
[----:B--2---:R-:W-:Y:S05]  /*24b70*/  @!P0 NANOSLEEP.SYNCS 0x989680 ;  /* 0x009896800000895d */ /* 0x004fea0003900000 */
[----:B------:R-:W2:Y:S02]  /*24b80*/  @!P0 SYNCS.PHASECHK.TRANS64 P0, [R22+URZ+0x13200], R5 ;  /* 0x01320005160085a7 */ /* 0x000ea4000800007f */
[----:B--2---:R-:W-:Y:S05]  /*24b90*/  @!P0 BRA `(.L_x_1463) ;  /* 0xfffffffc00f08947 */ /* 0x004fea000383ffff */
[----:B------:R-:W-:Y:S05]  /*24ba0*/  BRA `(.L_x_1742) ;  /* 0xfffffe18009c7947 */ /* 0x000fea000383ffff */
.L_x_1467:
[----:B------:R-:W-:Y:S01]  /*24bb0*/  BSSY B1, `(.L_x_1743) ;  /* 0x0000007000017945 */ /* 0x000fe20003800000 */
[----:B------:R-:W-:Y:S02]  /*24bc0*/  IMAD.MOV.U32 R12, RZ, RZ, RZ ;  /* 0x000000ffff0c7224 */ /* 0x000fe400078e00ff */
[----:B------:R-:W-:Y:S02]  /*24bd0*/  IMAD.MOV.U32 R11, RZ, RZ, 0x1e1f ;  /* 0x00001e1fff0b7424 */ /* 0x000fe400078e00ff */
[----:B------:R-:W-:-:S07]  /*24be0*/  IMAD.MOV.U32 R15, RZ, RZ, -0x1 ;  /* 0xffffffffff0f7424 */ /* 0x000fce00078e00ff */
[----:B------:R-:W-:Y:S05]  /*24bf0*/  WARPSYNC.COLLECTIVE R15, `(.L_x_1744) ;  /* 0x000000000f087348 */ /* 0x000fea0003c00000 */
[----:B------:R0:W1:Y:S02]  /*24c00*/  SHFL.IDX P6, R14, R13, R12, R11 ;  /* 0x0000000c0d0e7389 */ /* 0x00006400000c000b */
[----:B01----:R-:W-:Y:S01]  /*24c10*/  ENDCOLLECTIVE ;  /* 0x000000000000791b */ /* 0x003fe20003800000 */
.L_x_1744:
[----:B------:R-:W-:Y:S05]  /*24c20*/  BSYNC B1 ;  /* 0x0000000000017941 */ /* 0x000fea0003800000 */
.L_x_1743:
        /* <DEDUP_REMOVED lines=8> */
.L_x_1745:
[----:B------:R-:W-:Y:S02]  /*24cb0*/  IMAD.MOV.U32 R13, RZ, RZ, R7 ;  /* 0x000000ffff0d7224 */ /* 0x000fe400078e0007 */
[----:B------:R-:W-:-:S07]  /*24cc0*/  IMAD.MOV.U32 R5, RZ, RZ, R14 ;  /* 0x000000ffff057224 */ /* 0x000fce00078e000e */
[----:B------:R-:W-:Y:S05]  /*24cd0*/  WARPSYNC.COLLECTIVE R15, `(.L_x_1746) ;  /* 0x000000000f087348 */ /* 0x000fea0003c00000 */
[----:B------:R0:W1:Y:S02]  /*24ce0*/  SHFL.IDX P6, R14, R13, R12, R11 ;  /* 0x0000000c0d0e7389 */ /* 0x00006400000c000b */
[----:B01----:R-:W-:Y:S01]  /*24cf0*/  ENDCOLLECTIVE ;  /* 0x000000000000791b */ /* 0x003fe20003800000 */
.L_x_1746:
[----:B------:R-:W-:Y:S02]  /*24d00*/  IMAD.MOV.U32 R13, RZ, RZ, R0 ;  /* 0x000000ffff0d7224 */ /* 0x000fe400078e0000 */
[----:B------:R-:W-:-:S07]  /*24d10*/  IMAD.MOV.U32 R7, RZ, RZ, R14 ;  /* 0x000000ffff077224 */ /* 0x000fce00078e000e */
[----:B------:R-:W-:Y:S05]  /*24d20*/  WARPSYNC.COLLECTIVE R15, `(.L_x_1747) ;  /* 0x000000000f087348 */ /* 0x000fea0003c00000 */
[----:B------:R0:W1:Y:S02]  /*24d30*/  SHFL.IDX P6, R14, R13, R12, R11 ;  /* 0x0000000c0d0e7389 */ /* 0x00006400000c000b */
[----:B01----:R-:W-:Y:S01]  /*24d40*/  ENDCOLLECTIVE ;  /* 0x000000000000791b */ /* 0x003fe20003800000 */
.L_x_1747:
[----:B------:R-:W-:Y:S05]  /*24d50*/  BRA `(.L_x_1748) ;  /* 0xfffffe2800c87947 */ /* 0x000fea000383ffff */
.L_x_1471:
[----:B0-----:R0:W1:Y:S02]  /*24d60*/  SYNCS.PHASECHK.TRANS64.TRYWAIT P1, [R22+URZ+0x13200], R13 ;  /* 0x0132000d160075a7 */ /* 0x001064000802017f */
[----:B-1----:R-:W-:Y:S05]  /*24d70*/  @!P1 NANOSLEEP.SYNCS 0x989680 ;  /* 0x009896800000995d */ /* 0x002fea0003900000 */
[----:B------:R-:W1:Y:S02]  /*24d80*/  @!P1 SYNCS.PHASECHK.TRANS64 P1, [R22+URZ+0x13200], R13 ;  /* 0x0132000d160095a7 */ /* 0x000e64000802007f */
[----:B-1----:R-:W-:Y:S05]  /*24d90*/  @!P1 BRA `(.L_x_1471) ;  /* 0xfffffffc00f09947 */ /* 0x002fea000383ffff */
[----:B------:R-:W-:Y:S05]  /*24da0*/  BRA `(.L_x_1749) ;  /* 0xfffffe2c00507947 */ /* 0x000fea000383ffff */
.L_x_1475:
[----:B-1----:R1:W3:Y:S02]  /*24db0*/  SYNCS.PHASECHK.TRANS64.TRYWAIT P1, [R12+URZ+0x13230], R3 ;  /* 0x013230030c0075a7 */ /* 0x0022e4000802017f */
[----:B---3--:R-:W-:Y:S05]  /*24dc0*/  @!P1 NANOSLEEP.SYNCS 0x989680 ;  /* 0x009896800000995d */ /* 0x008fea0003900000 */
[----:B------:R-:W3:Y:S02]  /*24dd0*/  @!P1 SYNCS.PHASECHK.TRANS64 P1, [R12+URZ+0x13230], R3 ;  /* 0x013230030c0095a7 */ /* 0x000ee4000802007f */
[----:B---3--:R-:W-:Y:S05]  /*24de0*/  @!P1 BRA `(.L_x_1475) ;  /* 0xfffffffc00f09947 */ /* 0x008fea000383ffff */
[----:B------:R-:W-:Y:S05]  /*24df0*/  BRA `(.L_x_1474) ;  /* 0xfffffe3c00a07947 */ /* 0x000fea000383ffff */
.L_x_1496:
[----:B-1----:R1:W2:Y:S02]  /*24e00*/  SYNCS.PHASECHK.TRANS64.TRYWAIT P1, [R14+URZ+0x13230], R11 ;  /* 0x0132300b0e0075a7 */ /* 0x0022a4000802017f */
[----:B--2---:R-:W-:Y:S05]  /*24e10*/  @!P1 NANOSLEEP.SYNCS 0x989680 ;  /* 0x009896800000995d */ /* 0x004fea0003900000 */
[----:B------:R-:W2:Y:S02]  /*24e20*/  @!P1 SYNCS.PHASECHK.TRANS64 P1, [R14+URZ+0x13230], R11 ;  /* 0x0132300b0e0095a7 */ /* 0x000ea4000802007f */
[----:B--2---:R-:W-:Y:S05]  /*24e30*/  @!P1 BRA `(.L_x_1496) ;  /* 0xfffffffc00f09947 */ /* 0x004fea000383ffff */
[----:B------:R-:W-:Y:S05]  /*24e40*/  BRA `(.L_x_1495) ;  /* 0xfffffe8400f47947 */ /* 0x000fea000383ffff */
.L_x_1501:
[----:B-1----:R1:W2:Y:S02]  /*24e50*/  SYNCS.PHASECHK.TRANS64.TRYWAIT P1, [R15+URZ+0x13250], R10 ;  /* 0x0132500a0f0075a7 */ /* 0x0022a4000802017f */
[----:B--2---:R-:W-:Y:S05]  /*24e60*/  @!P1 NANOSLEEP.SYNCS 0x989680 ;  /* 0x009896800000995d */ /* 0x004fea0003900000 */
[----:B------:R-:W2:Y:S02]  /*24e70*/  @!P1 SYNCS.PHASECHK.TRANS64 P1, [R15+URZ+0x13250], R10 ;  /* 0x0132500a0f0095a7 */ /* 0x000ea4000802007f */
[----:B--2---:R-:W-:Y:S05]  /*24e80*/  @!P1 BRA `(.L_x_1501) ;  /* 0xfffffffc00f09947 */ /* 0x004fea000383ffff */
[----:B------:R-:W-:Y:S05]  /*24e90*/  BRA `(.L_x_1500) ;  /* 0xfffffe8c00647947 */ /* 0x000fea000383ffff */
.L_x_1524:
[----:B-1----:R1:W2:Y:S02]  /*24ea0*/  SYNCS.PHASECHK.TRANS64.TRYWAIT P1, [R8+URZ+0x13230], R13 ;  /* 0x0132300d080075a7 */ /* 0x0022a4000802017f */
[----:B--2---:R-:W-:Y:S05]  /*24eb0*/  @!P1 NANOSLEEP.SYNCS 0x989680 ;  /* 0x009896800000995d */ /* 0x004fea0003900000 */
[----:B------:R-:W2:Y:S02]  /*24ec0*/  @!P1 SYNCS.PHASECHK.TRANS64 P1, [R8+URZ+0x13230], R13 ;  /* 0x0132300d080095a7 */ /* 0x000ea4000802007f */
[----:B--2---:R-:W-:Y:S05]  /*24ed0*/  @!P1 BRA `(.L_x_1524) ;  /* 0xfffffffc00f09947 */ /* 0x004fea000383ffff */
[----:B------:R-:W-:Y:S05]  /*24ee0*/  BRA `(.L_x_1523) ;  /* 0xfffffed400e87947 */ /* 0x000fea000383ffff */
.L_x_1529:
[----:B-1----:R1:W2:Y:S02]  /*24ef0*/  SYNCS.PHASECHK.TRANS64.TRYWAIT P1, [R3+URZ+0x13250], R8 ;  /* 0x01325008030075a7 */ /* 0x0022a4000802017f */
[----:B--2---:R-:W-:Y:S05]  /*24f00*/  @!P1 NANOSLEEP.SYNCS 0x989680 ;  /* 0x009896800000995d */ /* 0x004fea0003900000 */
[----:B------:R-:W2:Y:S02]  /*24f10*/  @!P1 SYNCS.PHASECHK.TRANS64 P1, [R3+URZ+0x13250], R8 ;  /* 0x01325008030095a7 */ /* 0x000ea4000802007f */
[----:B--2---:R-:W-:Y:S05]  /*24f20*/  @!P1 BRA `(.L_x_1529) ;  /* 0xfffffffc00f09947 */ /* 0x004fea000383ffff */
[----:B------:R-:W-:Y:S05]  /*24f30*/  BRA `(.L_x_1528) ;  /* 0xfffffedc00587947 */ /* 0x000fea000383ffff */
.L_x_1539:
[----:B-1----:R1:W2:Y:S02]  /*24f40*/  SYNCS.PHASECHK.TRANS64.TRYWAIT P1, [R8+URZ+0x13230], R11 ;  /* 0x0132300b080075a7 */ /* 0x0022a4000802017f */
[----:B--2---:R-:W-:Y:S05]  /*24f50*/  @!P1 NANOSLEEP.SYNCS 0x989680 ;  /* 0x009896800000995d */ /* 0x004fea0003900000 */
[----:B------:R-:W2:Y:S02]  /*24f60*/  @!P1 SYNCS.PHASECHK.TRANS64 P1, [R8+URZ+0x13230], R11 ;  /* 0x0132300b080095a7 */ /* 0x000ea4000802007f */
[----:B--2---:R-:W-:Y:S05]  /*24f70*/  @!P1 BRA `(.L_x_1539) ;  /* 0xfffffffc00f09947 */ /* 0x004fea000383ffff */
[----:B------:R-:W-:Y:S05]  /*24f80*/  BRA `(.L_x_1538) ;  /* 0xffffff04009c7947 */ /* 0x000fea000383ffff */
.L_x_1544:
[----:B-1----:R1:W2:Y:S02]  /*24f90*/  SYNCS.PHASECHK.TRANS64.TRYWAIT P1, [R12+URZ+0x13250], R8 ;  /* 0x013250080c0075a7 */ /* 0x0022a4000802017f */
[----:B--2---:R-:W-:Y:S05]  /*24fa0*/  @!P1 NANOSLEEP.SYNCS 0x989680 ;  /* 0x009896800000995d */ /* 0x004fea0003900000 */
[----:B------:R-:W2:Y:S02]  /*24fb0*/  @!P1 SYNCS.PHASECHK.TRANS64 P1, [R12+URZ+0x13250], R8 ;  /* 0x013250080c0095a7 */ /* 0x000ea4000802007f */
[----:B--2---:R-:W-:Y:S05]  /*24fc0*/  @!P1 BRA `(.L_x_1544) ;  /* 0xfffffffc00f09947 */ /* 0x004fea000383ffff */
[----:B------:R-:W-:Y:S05]  /*24fd0*/  BRA `(.L_x_1543) ;  /* 0xffffff0c000c7947 */ /* 0x000fea000383ffff */
.L_x_1560:
[----:B-1----:R1:W2:Y:S02]  /*24fe0*/  SYNCS.PHASECHK.TRANS64.TRYWAIT P1, [R13+URZ+0x13250], R2 ;  /* 0x013250020d0075a7 */ /* 0x0022a4000802017f */
[----:B--2---:R-:W-:Y:S05]  /*24ff0*/  @!P1 NANOSLEEP.SYNCS 0x989680 ;  /* 0x009896800000995d */ /* 0x004fea0003900000 */
[----:B------:R-:W2:Y:S02]  /*25000*/  @!P1 SYNCS.PHASECHK.TRANS64 P1, [R13+URZ+0x13250], R2 ;  /* 0x013250020d0095a7 */ /* 0x000ea4000802007f */
[----:B--2---:R-:W-:Y:S05]  /*25010*/  @!P1 BRA `(.L_x_1560) ;  /* 0xfffffffc00f09947 */ /* 0x004fea000383ffff */
[----:B------:R-:W-:Y:S05]  /*25020*/  BRA `(.L_x_1559) ;  /* 0xffffff5000907947 */ /* 0x000fea000383ffff */
.L_x_1592:
[----:B------:R-:W0:Y:S01]  /*25030*/  S2R R9, SR_TID.X ;  /* 0x0000000000097919 */ /* 0x000e220000002100 */
[----:B------:R-:W-:Y:S01]  /*25040*/  BSSY B1, `(.L_x_1750) ;  /* 0x000000a000017945 */ /* 0x000fe20003800000 */
[----:B------:R-:W-:Y:S02]  /*25050*/  IMAD.MOV.U32 R12, RZ, RZ, RZ ;  /* 0x000000ffff0c7224 */ /* 0x000fe400078e00ff */
[----:B------:R-:W-:Y:S02]  /*25060*/  IMAD.MOV.U32 R11, RZ, RZ, 0x1f ;  /* 0x0000001fff0b7424 */ /* 0x000fe400078e00ff */
[----:B------:R-:W-:Y:S01]  /*25070*/  IMAD.MOV.U32 R15, RZ, RZ, -0x1 ;  /* 0xffffffffff0f7424 */ /* 0x000fe200078e00ff */
[----:B0-----:R-:W-:-:S04]  /*25080*/  SHF.R.U32.HI R9, RZ, 0x5, R9 ;  /* 0x00000005ff097819 */ /* 0x001fc80000011609 */
[----:B------:R-:W-:-:S05]  /*25090*/  LOP3.LUT R9, R9, 0x3, RZ, 0xc0, !PT ;  /* 0x0000000309097812 */ /* 0x000fca00078ec0ff */
[----:B------:R-:W-:-:S07]  /*250a0*/  IMAD.MOV.U32 R13, RZ, RZ, R9 ;  /* 0x000000ffff0d7224 */ /* 0x000fce00078e0009 */
[----:B------:R-:W-:Y:S05]  /*250b0*/  WARPSYNC.COLLECTIVE R15, `(.L_x_1751) ;  /* 0x000000000f087348 */ /* 0x000fea0003c00000 */
[----:B------:R0:W1:Y:S02]  /*250c0*/  SHFL.IDX P6, R14, R13, R12, R11 ;  /* 0x0000000c0d0e7389 */ /* 0x00006400000c000b */
[----:B01----:R-:W-:Y:S01]  /*250d0*/  ENDCOLLECTIVE ;  /* 0x000000000000791b */ /* 0x003fe20003800000 */
.L_x_1751:
[----:B------:R-:W-:Y:S05]  /*250e0*/  BSYNC B1 ;  /* 0x0000000000017941 */ /* 0x000fea0003800000 */
.L_x_1750:
[----:B------:R-:W-:Y:S05]  /*250f0*/  BRA `(.L_x_1752) ;  /* 0xffffff9000487947 */ /* 0x000fea000383ffff */
.L_x_1594:
[----:B------:R-:W-:Y:S01]  /*25100*/  BSSY B1, `(.L_x_1753) ;  /* 0x0000006000017945 */ /* 0x000fe20003800000 */
[----:B------:R-:W-:-:S07]  /*25110*/  IMAD.MOV.U32 R15, RZ, RZ, -0x1 ;  /* 0xffffffffff0f7424 */ /* 0x000fce00078e00ff */
[----:B0-----:R-:W-:Y:S05]  /*25120*/  WARPSYNC.COLLECTIVE R15, `(.L_x_1754) ;  /* 0x000000000f0c7348 */ /* 0x001fea0003c00000 */
[----:B------:R-:W-:Y:S02]  /*25130*/  ELECT P6, UR62, PT ;  /* 0x00000000003e782f */ /* 0x000fe400038c0000 */
[----:B------:R-:W-:Y:S01]  /*25140*/  MOV R14, UR62 ;  /* 0x0000003e000e7c02 */ /* 0x000fe20008000f00 */
[----:B0-----:R-:W-:Y:S10]  /*25150*/  ENDCOLLECTIVE ;  /* 0x000000000000791b */ /* 0x001ff40003800000 */
.L_x_1754:
[----:B------:R-:W-:Y:S05]  /*25160*/  BSYNC B1 ;  /* 0x0000000000017941 */ /* 0x000fea0003800000 */
.L_x_1753:
[----:B------:R-:W-:Y:S05]  /*25170*/  BRA `(.L_x_1593) ;  /* 0xffffff9000407947 */ /* 0x000fea000383ffff */
.L_x_1596:
[----:B0-----:R0:W1:Y:S02]  /*25180*/  SYNCS.PHASECHK.TRANS64.TRYWAIT P0, [R17+URZ+0x13220], R5 ;  /* 0x01322005110075a7 */ /* 0x001064000800017f */
[----:B-1----:R-:W-:Y:S05]  /*25190*/  @!P0 NANOSLEEP.SYNCS 0x989680 ;  /* 0x009896800000895d */ /* 0x002fea0003900000 */
[----:B------:R-:W1:Y:S02]  /*251a0*/  @!P0 SYNCS.PHASECHK.TRANS64 P0, [R17+URZ+0x13220], R5 ;  /* 0x01322005110085a7 */ /* 0x000e64000800007f */
[----:B-1----:R-:W-:Y:S05]  /*251b0*/  @!P0 BRA `(.L_x_1596) ;  /* 0xfffffffc00f08947 */ /* 0x002fea000383ffff */
[----:B------:R-:W-:Y:S05]  /*251c0*/  BRA `(.L_x_1755) ;  /* 0xffffff9000507947 */ /* 0x000fea000383ffff */
.L_x_1600:
[----:B0-----:R0:W1:Y:S02]  /*251d0*/  SYNCS.PHASECHK.TRANS64.TRYWAIT P0, [R5+URZ+0x132a0], R6 ;  /* 0x0132a006050075a7 */ /* 0x001064000800017f */
[----:B-1----:R-:W-:Y:S05]  /*251e0*/  @!P0 NANOSLEEP.SYNCS 0x989680 ;  /* 0x009896800000895d */ /* 0x002fea0003900000 */
[----:B------:R-:W1:Y:S02]  /*251f0*/  @!P0 SYNCS.PHASECHK.TRANS64 P0, [R5+URZ+0x132a0], R6 ;  /* 0x0132a006050085a7 */ /* 0x000e64000800007f */
[----:B-1----:R-:W-:Y:S05]  /*25200*/  @!P0 BRA `(.L_x_1600) ;  /* 0xfffffffc00f08947 */ /* 0x002fea000383ffff */
[----:B------:R-:W-:Y:S05]  /*25210*/  BRA `(.L_x_1756) ;  /* 0xffffff9000707947 */ /* 0x000fea000383ffff */
.L_x_1605:
[----:B-1----:R1:W2:Y:S02]  /*25220*/  SYNCS.PHASECHK.TRANS64.TRYWAIT P0, [R5+URZ+0x132c0], R6 ;  /* 0x0132c006050075a7 */ /* 0x0022a4000800017f */
[----:B--2---:R-:W-:Y:S05]  /*25230*/  @!P0 NANOSLEEP.SYNCS 0x989680 ;  /* 0x009896800000895d */ /* 0x004fea0003900000 */
[----:B------:R-:W2:Y:S02]  /*25240*/  @!P0 SYNCS.PHASECHK.TRANS64 P0, [R5+URZ+0x132c0], R6 ;  /* 0x0132c006050085a7 */ /* 0x000ea4000800007f */
[----:B--2---:R-:W-:Y:S05]  /*25250*/  @!P0 BRA `(.L_x_1605) ;  /* 0xfffffffc00f08947 */ /* 0x004fea000383ffff */
[----:B------:R-:W-:Y:S05]  /*25260*/  BRA `(.L_x_1757) ;  /* 0xffffff9000f07947 */ /* 0x000fea000383ffff */
.L_x_1612:
[----:B0-----:R0:W1:Y:S02]  /*25270*/  SYNCS.PHASECHK.TRANS64.TRYWAIT P1, [R5+URZ+0x132a0], R6 ;  /* 0x0132a006050075a7 */ /* 0x001064000802017f */
[----:B-1----:R-:W-:Y:S05]  /*25280*/  @!P1 NANOSLEEP.SYNCS 0x989680 ;  /* 0x009896800000995d */ /* 0x002fea0003900000 */
[----:B------:R-:W1:Y:S02]  /*25290*/  @!P1 SYNCS.PHASECHK.TRANS64 P1, [R5+URZ+0x132a0], R6 ;  /* 0x0132a006050095a7 */ /* 0x000e64000802007f */
[----:B-1----:R-:W-:Y:S05]  /*252a0*/  @!P1 BRA `(.L_x_1612) ;  /* 0xfffffffc00f09947 */ /* 0x002fea000383ffff */
[----:B------:R-:W-:Y:S05]  /*252b0*/  BRA `(.L_x_1758) ;  /* 0xffffff9400c47947 */ /* 0x000fea000383ffff */
.L_x_1617:
[----:B-1----:R1:W2:Y:S02]  /*252c0*/  SYNCS.PHASECHK.TRANS64.TRYWAIT P1, [R5+URZ+0x132c0], R6 ;  /* 0x0132c006050075a7 */ /* 0x0022a4000802017f */
[----:B--2---:R-:W-:Y:S05]  /*252d0*/  @!P1 NANOSLEEP.SYNCS 0x989680 ;  /* 0x009896800000995d */ /* 0x004fea0003900000 */
[----:B------:R-:W2:Y:S02]  /*252e0*/  @!P1 SYNCS.PHASECHK.TRANS64 P1, [R5+URZ+0x132c0], R6 ;  /* 0x0132c006050095a7 */ /* 0x000ea4000802007f */
[----:B--2---:R-:W-:Y:S05]  /*252f0*/  @!P1 BRA `(.L_x_1617) ;  /* 0xfffffffc00f09947 */ /* 0x004fea000383ffff */
[----:B------:R-:W-:Y:S05]  /*25300*/  BRA `(.L_x_1759) ;  /* 0xffffff9800407947 */ /* 0x000fea000383ffff */
.L_x_1640:
[----:B------:R-:W0:Y:S01]  /*25310*/  S2R R19, SR_TID.X ;  /* 0x0000000000137919 */ /* 0x000e220000002100 */
[----:B------:R-:W-:Y:S01]  /*25320*/  BSSY B0, `(.L_x_1760) ;  /* 0x0000009000007945 */ /* 0x000fe20003800000 */
[----:B------:R-:W-:Y:S02]  /*25330*/  IMAD.MOV.U32 R12, RZ, RZ, RZ ;  /* 0x000000ffff0c7224 */ /* 0x000fe400078e00ff */
[----:B------:R-:W-:Y:S02]  /*25340*/  IMAD.MOV.U32 R11, RZ, RZ, 0x1f ;  /* 0x0000001fff0b7424 */ /* 0x000fe400078e00ff */
[----:B------:R-:W-:Y:S01]  /*25350*/  IMAD.MOV.U32 R15, RZ, RZ, -0x1 ;  /* 0xffffffffff0f7424 */ /* 0x000fe200078e00ff */
[----:B0-----:R-:W-:-:S04]  /*25360*/  SHF.R.U32.HI R13, RZ, 0x5, R19 ;  /* 0x00000005ff0d7819 */ /* 0x001fc80000011613 */
[----:B------:R-:W-:-:S07]  /*25370*/  LOP3.LUT R13, R13, 0x3, RZ, 0xc0, !PT ;  /* 0x000000030d0d7812 */ /* 0x000fce00078ec0ff */
[----:B-----5:R-:W-:Y:S05]  /*25380*/  WARPSYNC.COLLECTIVE R15, `(.L_x_1761) ;  /* 0x000000000f087348 */ /* 0x020fea0003c00000 */
[----:B------:R0:W1:Y:S02]  /*25390*/  SHFL.IDX P6, R14, R13, R12, R11 ;  /* 0x0000000c0d0e7389 */ /* 0x00006400000c000b */
[----:B01---5:R-:W-:Y:S01]  /*253a0*/  ENDCOLLECTIVE ;  /* 0x000000000000791b */ /* 0x023fe20003800000 */
.L_x_1761:
[----:B------:R-:W-:Y:S05]  /*253b0*/  BSYNC B0 ;  /* 0x0000000000007941 */ /* 0x000fea0003800000 */
.L_x_1760:
[----:B------:R-:W-:Y:S05]  /*253c0*/  BRA `(.L_x_1762) ;  /* 0xffffffa800b47947 */ /* 0x000fea000383ffff */
.L_x_1643:
[----:B0-----:R-:W2:Y:S02]  /*253d0*/  LDL R0, [R1+0x4c] ;  /* 0x00004c0001007983 */ /* 0x001ea40000100800 */
[----:B--2---:R0:W1:Y:S02]  /*253e0*/  SYNCS.PHASECHK.TRANS64.TRYWAIT P0, [R6+URZ+0x13280], R0 ;  /* 0x01328000060075a7 */ /* 0x004064000800017f */
[----:B-1----:R-:W-:Y:S05]  /*253f0*/  @!P0 NANOSLEEP.SYNCS 0x989680 ;  /* 0x009896800000895d */ /* 0x002fea0003900000 */
[----:B------:R-:W1:Y:S02]  /*25400*/  @!P0 SYNCS.PHASECHK.TRANS64 P0, [R6+URZ+0x13280], R0 ;  /* 0x01328000060085a7 */ /* 0x000e64000800007f */
[----:B-1----:R-:W-:Y:S05]  /*25410*/  @!P0 BRA `(.L_x_1643) ;  /* 0xfffffffc00ec8947 */ /* 0x002fea000383ffff */
[----:B------:R-:W-:Y:S05]  /*25420*/  BRA `(.L_x_1763) ;  /* 0xffffffa800d87947 */ /* 0x000fea000383ffff */
.L_x_1644:
        /* <DEDUP_REMOVED lines=8> */
.L_x_1765:
[----:B------:R-:W-:Y:S05]  /*254b0*/  BSYNC B0 ;  /* 0x0000000000007941 */ /* 0x000fea0003800000 */
.L_x_1764:
        /* <DEDUP_REMOVED lines=12> */
.L_x_1766:
[----:B------:R-:W-:Y:S01]  /*25580*/  @P3 LOP3.LUT R16, R16, 0x8, RZ, 0xfc, !PT ;  /* 0x0000000810103812 */ /* 0x000fe200078efcff */
[----:B------:R-:W-:Y:S02]  /*25590*/  IMAD.MOV.U32 R13, RZ, RZ, R2 ;  /* 0x000000ffff0d7224 */ /* 0x000fe400078e0002 */
[----:B------:R-:W-:Y:S02]  /*255a0*/  IMAD.MOV.U32 R12, RZ, RZ, 0x1 ;  /* 0x00000001ff0c7424 */ /* 0x000fe400078e00ff */
[----:B------:R-:W-:-:S07]  /*255b0*/  IMAD.MOV.U32 R3, RZ, RZ, R14 ;  /* 0x000000ffff037224 */ /* 0x000fce00078e000e */
[----:B------:R-:W-:Y:S05]  /*255c0*/  WARPSYNC.COLLECTIVE R15, `(.L_x_1767) ;  /* 0x000000000f087348 */ /* 0x000fea0003c00000 */
[----:B------:R0:W1:Y:S02]  /*255d0*/  SHFL.IDX P6, R14, R13, R12, R11 ;  /* 0x0000000c0d0e7389 */ /* 0x00006400000c000b */
[----:B01----:R-:W-:Y:S01]  /*255e0*/  ENDCOLLECTIVE ;  /* 0x000000000000791b */ /* 0x003fe20003800000 */
.L_x_1767:
        /* <DEDUP_REMOVED lines=13> */
.L_x_1768:
[----:B------:R-:W-:Y:S02]  /*256c0*/  IMAD.MOV.U32 R13, RZ, RZ, R2 ;  /* 0x000000ffff0d7224 */ /* 0x000fe400078e0002 */
[----:B------:R-:W-:Y:S02]  /*256d0*/  IMAD.MOV.U32 R12, RZ, RZ, 0x2 ;  /* 0x00000002ff0c7424 */ /* 0x000fe400078e00ff */
[----:B------:R-:W-:-:S07]  /*256e0*/  IMAD.MOV.U32 R10, RZ, RZ, R14 ;  /* 0x000000ffff0a7224 */ /* 0x000fce00078e000e */
[----:B------:R-:W-:Y:S05]  /*256f0*/  WARPSYNC.COLLECTIVE R15, `(.L_x_1769) ;  /* 0x000000000f087348 */ /* 0x000fea0003c00000 */
[----:B------:R0:W1:Y:S02]  /*25700*/  SHFL.IDX P6, R14, R13, R12, R11 ;  /* 0x0000000c0d0e7389 */ /* 0x00006400000c000b */
[----:B01----:R-:W-:Y:S01]  /*25710*/  ENDCOLLECTIVE ;  /* 0x000000000000791b */ /* 0x003fe20003800000 */
.L_x_1769:
        /* <DEDUP_REMOVED lines=12> */
.L_x_1770:
[----:B------:R-:W-:Y:S02]  /*257e0*/  IMAD.MOV.U32 R13, RZ, RZ, R2 ;  /* 0x000000ffff0d7224 */ /* 0x000fe400078e0002 */
[----:B------:R-:W-:Y:S02]  /*257f0*/  IMAD.MOV.U32 R12, RZ, RZ, 0x3 ;  /* 0x00000003ff0c7424 */ /* 0x000fe400078e00ff */
[----:B------:R-:W-:-:S07]  /*25800*/  IMAD.MOV.U32 R10, RZ, RZ, R14 ;  /* 0x000000ffff0a7224 */ /* 0x000fce00078e000e */
[----:B------:R-:W-:Y:S05]  /*25810*/  WARPSYNC.COLLECTIVE R15, `(.L_x_1771) ;  /* 0x000000000f087348 */ /* 0x000fea0003c00000 */
[----:B------:R0:W1:Y:S02]  /*25820*/  SHFL.IDX P6, R14, R13, R12, R11 ;  /* 0x0000000c0d0e7389 */ /* 0x00006400000c000b */
[----:B01----:R-:W-:Y:S01]  /*25830*/  ENDCOLLECTIVE ;  /* 0x000000000000791b */ /* 0x003fe20003800000 */
.L_x_1771:
        /* <DEDUP_REMOVED lines=12> */
.L_x_1772:
[----:B------:R-:W-:Y:S02]  /*25900*/  IMAD.MOV.U32 R13, RZ, RZ, R22 ;  /* 0x000000ffff0d7224 */ /* 0x000fe400078e0016 */
[----:B------:R-:W-:Y:S02]  /*25910*/  IMAD.MOV.U32 R12, RZ, RZ, RZ ;  /* 0x000000ffff0c7224 */ /* 0x000fe400078e00ff */
[----:B------:R-:W-:-:S07]  /*25920*/  IMAD.MOV.U32 R0, RZ, RZ, R14 ;  /* 0x000000ffff007224 */ /* 0x000fce00078e000e */
[----:B------:R-:W-:Y:S05]  /*25930*/  WARPSYNC.COLLECTIVE R15, `(.L_x_1773) ;  /* 0x000000000f087348 */ /* 0x000fea0003c00000 */
[----:B------:R0:W1:Y:S02]  /*25940*/  SHFL.IDX P6, R14, R13, R12, R11 ;  /* 0x0000000c0d0e7389 */ /* 0x00006400000c000b */
[----:B01----:R-:W-:Y:S01]  /*25950*/  ENDCOLLECTIVE ;  /* 0x000000000000791b */ /* 0x003fe20003800000 */
.L_x_1773:
        /* <DEDUP_REMOVED lines=13> */
.L_x_1774:
[----:B------:R-:W-:Y:S01]  /*25a30*/  IMAD.MOV.U32 R10, RZ, RZ, R14 ;  /* 0x000000ffff0a7224 */ /* 0x000fe200078e000e */
[----:B------:R-:W-:Y:S06]  /*25a40*/  BRA `(.L_x_1775) ;  /* 0xffffffa800b87947 */ /* 0x000fec000383ffff */
.L_x_1649:
[----:B---3--:R-:W3:Y:S02]  /*25a50*/  LDL R0, [R1+0x4c] ;  /* 0x00004c0001007983 */ /* 0x008ee40000100800 */
[----:B---3--:R3:W4:Y:S02]  /*25a60*/  SYNCS.PHASECHK.TRANS64.TRYWAIT P0, [R6+URZ+0x13240], R0 ;  /* 0x01324000060075a7 */ /* 0x008724000800017f */
[----:B----4-:R-:W-:Y:S05]  /*25a70*/  @!P0 NANOSLEEP.SYNCS 0x989680 ;  /* 0x009896800000895d */ /* 0x010fea0003900000 */
[----:B------:R-:W4:Y:S02]  /*25a80*/  @!P0 SYNCS.PHASECHK.TRANS64 P0, [R6+URZ+0x13240], R0 ;  /* 0x01324000060085a7 */ /* 0x000f24000800007f */
[----:B----4-:R-:W-:Y:S05]  /*25a90*/  @!P0 BRA `(.L_x_1649) ;  /* 0xfffffffc00ec8947 */ /* 0x010fea000383ffff */
[----:B------:R-:W-:Y:S05]  /*25aa0*/  BRA `(.L_x_1776) ;  /* 0xffffffac00187947 */ /* 0x000fea000383ffff */
.L_x_1650:
        /* <DEDUP_REMOVED lines=8> */
.L_x_1778:
[----:B------:R-:W-:Y:S05]  /*25b30*/  BSYNC B0 ;  /* 0x0000000000007941 */ /* 0x000fea0003800000 */
.L_x_1777:
        /* <DEDUP_REMOVED lines=10> */
.L_x_1779:
        /* <DEDUP_REMOVED lines=8> */
.L_x_1780:
        /* <DEDUP_REMOVED lines=15> */
.L_x_1781:
[----:B------:R-:W-:Y:S02]  /*25d50*/  IMAD.MOV.U32 R13, RZ, RZ, R2 ;  /* 0x000000ffff0d7224 */ /* 0x000fe400078e0002 */
[----:B------:R-:W-:Y:S02]  /*25d60*/  IMAD.MOV.U32 R12, RZ, RZ, 0x2 ;  /* 0x00000002ff0c7424 */ /* 0x000fe400078e00ff */
[----:B------:R-:W-:-:S07]  /*25d70*/  IMAD.MOV.U32 R5, RZ, RZ, R14 ;  /* 0x000000ffff057224 */ /* 0x000fce00078e000e */
[----:B------:R-:W-:Y:S05]  /*25d80*/  WARPSYNC.COLLECTIVE R15, `(.L_x_1782) ;  /* 0x000000000f087348 */ /* 0x000fea0003c00000 */
[----:B------:R0:W1:Y:S02]  /*25d90*/  SHFL.IDX P6, R14, R13, R12, R11 ;  /* 0x0000000c0d0e7389 */ /* 0x00006400000c000b */
[----:B01----:R-:W-:Y:S01]  /*25da0*/  ENDCOLLECTIVE ;  /* 0x000000000000791b */ /* 0x003fe20003800000 */
.L_x_1782:
        /* <DEDUP_REMOVED lines=14> */
.L_x_1783:
[----:B------:R-:W-:Y:S02]  /*25e90*/  IMAD.MOV.U32 R13, RZ, RZ, R2 ;  /* 0x000000ffff0d7224 */ /* 0x000fe400078e0002 */
[----:B------:R-:W-:Y:S02]  /*25ea0*/  IMAD.MOV.U32 R12, RZ, RZ, 0x3 ;  /* 0x00000003ff0c7424 */ /* 0x000fe400078e00ff */
[----:B------:R-:W-:-:S07]  /*25eb0*/  IMAD.MOV.U32 R5, RZ, RZ, R14 ;  /* 0x000000ffff057224 */ /* 0x000fce00078e000e */
[----:B------:R-:W-:Y:S05]  /*25ec0*/  WARPSYNC.COLLECTIVE R15, `(.L_x_1784) ;  /* 0x000000000f087348 */ /* 0x000fea0003c00000 */
[----:B------:R0:W1:Y:S02]  /*25ed0*/  SHFL.IDX P6, R14, R13, R12, R11 ;  /* 0x0000000c0d0e7389 */ /* 0x00006400000c000b */
[----:B01----:R-:W-:Y:S01]  /*25ee0*/  ENDCOLLECTIVE ;  /* 0x000000000000791b */ /* 0x003fe20003800000 */
.L_x_1784:
        /* <DEDUP_REMOVED lines=10> */
.L_x_1785:
        /* <DEDUP_REMOVED lines=10> */
.L_x_1786:
[----:B------:R-:W-:-:S05]  /*26030*/  @P2 IADD3 R0, P0, R18, R0, RZ ;  /* 0x0000000012002210 */ /* 0x000fca0007f1e0ff */
[----:B------:R-:W-:Y:S02]  /*26040*/  @P2 IMAD.MOV.U32 R4, RZ, RZ, R0 ;  /* 0x000000ffff042224 */ /* 0x000fe400078e0000 */
[----:B------:R-:W-:Y:S02]  /*26050*/  @P2 IMAD.X R2, RZ, RZ, R2, P0 ;  /* 0x000000ffff022224 */ /* 0x000fe400000e0602 */
[----:B------:R-:W-:Y:S02]  /*26060*/  IMAD.MOV.U32 R13, RZ, RZ, R8 ;  /* 0x000000ffff0d7224 */ /* 0x000fe400078e0008 */
[----:B------:R-:W-:-:S05]  /*26070*/  @P2 IMAD.MOV.U32 R5, RZ, RZ, R2 ;  /* 0x000000ffff052224 */ /* 0x000fca00078e0002 */
        /* <DEDUP_REMOVED lines=8> */
.L_x_1787:
[----:B------:R-:W-:Y:S01]  /*26100*/  IMAD.MOV.U32 R4, RZ, RZ, R14 ;  /* 0x000000ffff047224 */ /* 0x000fe200078e000e */
[----:B------:R-:W-:Y:S06]  /*26110*/  BRA `(.L_x_1788) ;  /* 0xffffffa800a47947 */ /* 0x000fec000383ffff */
.L_x_1657:
[----:B------:R-:W-:Y:S02]  /*26120*/  IMAD.MOV.U32 R13, RZ, RZ, R0 ;  /* 0x000000ffff0d7224 */ /* 0x000fe400078e0000 */
[----:B------:R-:W-:Y:S02]  /*26130*/  IMAD.MOV.U32 R12, RZ, RZ, RZ ;  /* 0x000000ffff0c7224 */ /* 0x000fe400078e00ff */
[----:B------:R-:W-:Y:S02]  /*26140*/  IMAD.MOV.U32 R11, RZ, RZ, 0x1c1f ;  /* 0x00001c1fff0b7424 */ /* 0x000fe400078e00ff */
[----:B------:R-:W-:Y:S02]  /*26150*/  IMAD.MOV.U32 R15, RZ, RZ, -0x1 ;  /* 0xffffffffff0f7424 */ /* 0x000fe400078e00ff */
[----:B------:R-:W-:Y:S02]  /*26160*/  IMAD R2, R28, R9, RZ ;  /* 0x000000091c027224 */ /* 0x000fe400078e02ff */
[----:B------:R-:W-:-:S07]  /*26170*/  IMAD.IADD R25, R19, 0x1, R25 ;  /* 0x0000000113197824 */ /* 0x000fce00078e0219 */
[----:B-----5:R-:W-:Y:S05]  /*26180*/  WARPSYNC.COLLECTIVE R15, `(.L_x_1789) ;  /* 0x000000000f087348 */ /* 0x020fea0003c00000 */
[----:B------:R0:W1:Y:S02]  /*26190*/  SHFL.IDX P6, R14, R13, R12, R11 ;  /* 0x0000000c0d0e7389 */ /* 0x00006400000c000b */
[----:B01---5:R-:W-:Y:S01]  /*261a0*/  ENDCOLLECTIVE ;  /* 0x000000000000791b */ /* 0x023fe20003800000 */
.L_x_1789:
[C---:B------:R-:W-:Y:S01]  /*261b0*/  VIADD R9, R25.reuse, 0x20 ;  /* 0x0000002019097836 */ /* 0x040fe20000000000 */
[----:B------:R-:W-:Y:S01]  /*261c0*/  ISETP.GE.AND P2, PT, R25, R2, PT ;  /* 0x000000021900720c */ /* 0x000fe20003f46270 */
[----:B------:R-:W-:Y:S02]  /*261d0*/  IMAD.MOV.U32 R13, RZ, RZ, R4 ;  /* 0x000000ffff0d7224 */ /* 0x000fe400078e0004 */
[----:B------:R-:W-:-:S10]  /*261e0*/  IMAD.MOV.U32 R7, RZ, RZ, R14 ;  /* 0x000000ffff077224 */ /* 0x000fd400078e000e */
[----:B------:R-:W-:Y:S05]  /*261f0*/  WARPSYNC.COLLECTIVE R15, `(.L_x_1790) ;  /* 0x000000000f087348 */ /* 0x000fea0003c00000 */
[----:B------:R0:W1:Y:S02]  /*26200*/  SHFL.IDX P6, R14, R13, R12, R11 ;  /* 0x0000000c0d0e7389 */ /* 0x00006400000c000b */
[----:B01----:R-:W-:Y:S01]  /*26210*/  ENDCOLLECTIVE ;  /* 0x000000000000791b */ /* 0x003fe20003800000 */
.L_x_1790:
[----:B------:R-:W-:Y:S02]  /*26220*/  IMAD.MOV.U32 R13, RZ, RZ, R0 ;  /* 0x000000ffff0d7224 */ /* 0x000fe400078e0000 */
[----:B------:R-:W-:Y:S02]  /*26230*/  IMAD.MOV.U32 R12, RZ, RZ, 0x1 ;  /* 0x00000001ff0c7424 */ /* 0x000fe400078e00ff */
[----:B------:R-:W-:-:S07]  /*26240*/  IMAD.MOV.U32 R6, RZ, RZ, R14 ;  /* 0x000000ffff067224 */ /* 0x000fce00078e000e */
[----:B------:R-:W-:Y:S05]  /*26250*/  WARPSYNC.COLLECTIVE R15, `(.L_x_1791) ;  /* 0x000000000f087348 */ /* 0x000fea0003c00000 */
[----:B------:R0:W1:Y:S02]  /*26260*/  SHFL.IDX P6, R14, R13, R12, R11 ;  /* 0x0000000c0d0e7389 */ /* 0x00006400000c000b */
[----:B01----:R-:W-:Y:S01]  /*26270*/  ENDCOLLECTIVE ;  /* 0x000000000000791b */ /* 0x003fe20003800000 */
.L_x_1791:
[----:B------:R-:W-:-:S05]  /*26280*/  @!P2 IADD3 R6, P1, R18, R6, RZ ;  /* 0x000000061206a210 */ /* 0x000fca0007f3e0ff */
[----:B------:R-:W-:Y:S01]  /*26290*/  @!P2 IMAD.X R7, RZ, RZ, R7, P1 ;  /* 0x000000ffff07a224 */ /* 0x000fe200008e0607 */
[----:B------:R-:W-:-:S04]  /*262a0*/  ISETP.GE.AND P1, PT, R9, R2, PT ;  /* 0x000000020900720c */ /* 0x000fc80003f26270 */
[----:B------:R-:W-:Y:S01]  /*262b0*/  @!PT LDS RZ, [RZ] ;  /* 0x00000000fffff984 */ /* 0x000fe20000000800 */
[----:B------:R-:W-:Y:S01]  /*262c0*/  @!PT LDS RZ, [RZ] ;  /* 0x00000000fffff984 */ /* 0x000fe20000000800 */
[----:B------:R-:W-:Y:S01]  /*262d0*/  @!PT LDS RZ, [RZ] ;  /* 0x00000000fffff984 */ /* 0x000fe20000000800 */
[----:B------:R0:W-:Y:S01]  /*262e0*/  @!P2 LDGSTS.E.BYPASS.LTC128B.128 [R10+0xb000], desc[UR44][R6.64], !P0 ;  /* 0x0b000000060aafae */ /* 0x0001e2000c101d6c */
[----:B------:R-:W-:Y:S02]  /*262f0*/  IMAD.MOV.U32 R13, RZ, RZ, R4 ;  /* 0x000000ffff0d7224 */ /* 0x000fe400078e0004 */
[----:B0-----:R-:W-:-:S07]  /*26300*/  IMAD.MOV.U32 R6, RZ, RZ, R14 ;  /* 0x000000ffff067224 */ /* 0x001fce00078e000e */
[----:B------:R-:W-:Y:S05]  /*26310*/  WARPSYNC.COLLECTIVE R15, `(.L_x_1792) ;  /* 0x000000000f087348 */ /* 0x000fea0003c00000 */
[----:B------:R0:W1:Y:S02]  /*26320*/  SHFL.IDX P6, R14, R13, R12, R11 ;  /* 0x0000000c0d0e7389 */ /* 0x00006400000c000b */
[----:B01----:R-:W-:Y:S01]  /*26330*/  ENDCOLLECTIVE ;  /* 0x000000000000791b */ /* 0x003fe20003800000 */
.L_x_1792:
[----:B------:R-:W-:Y:S02]  /*26340*/  IMAD.MOV.U32 R13, RZ, RZ, R0 ;  /* 0x000000ffff0d7224 */ /* 0x000fe400078e0000 */
[----:B------:R-:W-:Y:S02]  /*26350*/  IMAD.MOV.U32 R12, RZ, RZ, 0x2 ;  /* 0x00000002ff0c7424 */ /* 0x000fe400078e00ff */
[----:B------:R-:W-:-:S07]  /*26360*/  IMAD.MOV.U32 R7, RZ, RZ, R14 ;  /* 0x000000ffff077224 */ /* 0x000fce00078e000e */
[----:B------:R-:W-:Y:S05]  /*26370*/  WARPSYNC.COLLECTIVE R15, `(.L_x_1793) ;  /* 0x000000000f087348 */ /* 0x000fea0003c00000 */
[----:B------:R0:W1:Y:S02]  /*26380*/  SHFL.IDX P6, R14, R13, R12, R11 ;  /* 0x0000000c0d0e7389 */ /* 0x00006400000c000b */
[----:B01----:R-:W-:Y:S01]  /*26390*/  ENDCOLLECTIVE ;  /* 0x000000000000791b */ /* 0x003fe20003800000 */
.L_x_1793:
        /* <DEDUP_REMOVED lines=16> */
.L_x_1794:
[----:B------:R-:W-:Y:S02]  /*264a0*/  IMAD.MOV.U32 R13, RZ, RZ, R0 ;  /* 0x000000ffff0d7224 */ /* 0x000fe400078e0000 */
[----:B------:R-:W-:Y:S02]  /*264b0*/  IMAD.MOV.U32 R12, RZ, RZ, 0x3 ;  /* 0x00000003ff0c7424 */ /* 0x000fe400078e00ff */
[----:B------:R-:W-:-:S07]  /*264c0*/  IMAD.MOV.U32 R7, RZ, RZ, R14 ;  /* 0x000000ffff077224 */ /* 0x000fce00078e000e */
[----:B------:R-:W-:Y:S05]  /*264d0*/  WARPSYNC.COLLECTIVE R15, `(.L_x_1795) ;  /* 0x000000000f087348 */ /* 0x000fea0003c00000 */
[----:B------:R0:W1:Y:S02]  /*264e0*/  SHFL.IDX P6, R14, R13, R12, R11 ;  /* 0x0000000c0d0e7389 */ /* 0x00006400000c000b */
[----:B01----:R-:W-:Y:S01]  /*264f0*/  ENDCOLLECTIVE ;  /* 0x000000000000791b */ /* 0x003fe20003800000 */
.L_x_1795:
[----:B------:R-:W-:-:S05]  /*26500*/  @!P1 IADD3 R7, P2, R18, R7, RZ ;  /* 0x0000000712079210 */ /* 0x000fca0007f5e0ff */
[----:B------:R-:W-:-:S05]  /*26510*/  @!P1 IMAD.X R6, RZ, RZ, R6, P2 ;  /* 0x000000ffff069224 */ /* 0x000fca00010e0606 */
[-C--:B------:R-:W-:Y:S01]  /*26520*/  @!P1 LOP3.LUT R7, R7, R6.reuse, RZ, 0x3c, !PT ;  /* 0x0000000607079212 */ /* 0x080fe200078e3cff */
[----:B------:R-:W-:Y:S02]  /*26530*/  IMAD.MOV.U32 R13, RZ, RZ, R4 ;  /* 0x000000ffff0d7224 */ /* 0x000fe400078e0004 */
[----:B------:R-:W-:Y:S01]  /*26540*/  VIADD R4, R25, 0x60 ;  /* 0x0000006019047836 */ /* 0x000fe20000000000 */
[----:B------:R-:W-:-:S04]  /*26550*/  @!P1 LOP3.LUT R6, R7, R6, RZ, 0x3c, !PT ;  /* 0x0000000607069212 */ /* 0x000fc800078e3cff */
[----:B------:R-:W-:Y:S01]  /*26560*/  @!P1 LOP3.LUT R7, R7, R6, RZ, 0x3c, !PT ;  /* 0x0000000607079212 */ /* 0x000fe200078e3cff */
[----:B------:R-:W-:-:S07]  /*26570*/  IMAD.MOV.U32 R0, RZ, RZ, R14 ;  /* 0x000000ffff007224 */ /* 0x000fce00078e000e */
[----:B------:R-:W-:Y:S05]  /*26580*/  WARPSYNC.COLLECTIVE R15, `(.L_x_1796) ;  /* 0x000000000f087348 */ /* 0x000fea0003c00000 */
[----:B------:R0:W1:Y:S02]  /*26590*/  SHFL.IDX P6, R14, R13, R12, R11 ;  /* 0x0000000c0d0e7389 */ /* 0x00006400000c000b */
[----:B01----:R-:W-:Y:S01]  /*265a0*/  ENDCOLLECTIVE ;  /* 0x000000000000791b */ /* 0x003fe20003800000 */
.L_x_1796:
[----:B------:R-:W-:Y:S01]  /*265b0*/  @!PT LDS RZ, [RZ] ;  /* 0x00000000fffff984 */ /* 0x000fe20000000800 */
[----:B------:R-:W-:Y:S01]  /*265c0*/  @!PT LDS RZ, [RZ] ;  /* 0x00000000fffff984 */ /* 0x000fe20000000800 */
[----:B------:R-:W-:Y:S01]  /*265d0*/  @!PT LDS RZ, [RZ] ;  /* 0x00000000fffff984 */ /* 0x000fe20000000800 */
[----:B------:R0:W-:Y:S01]  /*265e0*/  @!P1 LDGSTS.E.BYPASS.LTC128B.128 [R10+0xc000], desc[UR44][R6.64], !P0 ;  /* 0x0c000000060a9fae */ /* 0x0001e2000c101d6c */
[----:B------:R-:W-:Y:S01]  /*265f0*/  ISETP.GE.AND P1, PT, R4, R2, PT ;  /* 0x000000020400720c */ /* 0x000fe20003f26270 */
[----:B------:R-:W-:Y:S02]  /*26600*/  IMAD.MOV.U32 R13, RZ, RZ, R3 ;  /* 0x000000ffff0d7224 */ /* 0x000fe400078e0003 */
[----:B------:R-:W-:Y:S02]  /*26610*/  IMAD.MOV.U32 R12, RZ, RZ, RZ ;  /* 0x000000ffff0c7224 */ /* 0x000fe400078e00ff */
[----:B0-----:R-:W-:-:S08]  /*26620*/  IMAD.MOV.U32 R6, RZ, RZ, R14 ;  /* 0x000000ffff067224 */ /* 0x001fd000078e000e */
[----:B------:R-:W-:Y:S05]  /*26630*/  WARPSYNC.COLLECTIVE R15, `(.L_x_1797) ;  /* 0x000000000f087348 */ /* 0x000fea0003c00000 */
[----:B------:R0:W1:Y:S02]  /*26640*/  SHFL.IDX P6, R14, R13, R12, R11 ;  /* 0x0000000c0d0e7389 */ /* 0x00006400000c000b */
[----:B01----:R-:W-:Y:S01]  /*26650*/  ENDCOLLECTIVE ;  /* 0x000000000000791b */ /* 0x003fe20003800000 */
.L_x_1797:
        /* <DEDUP_REMOVED lines=11> */
.L_x_1798:
        /* <DEDUP_REMOVED lines=8> */
.L_x_1799:
[----:B------:R-:W-:-:S05]  /*26790*/  @!P1 IADD3 R0, P3, R18, R0, RZ ;  /* 0x0000000012009210 */ /* 0x000fca0007f7e0ff */
[----:B------:R-:W-:Y:S02]  /*267a0*/  @!P1 IMAD.X R4, RZ, RZ, R4, P3 ;  /* 0x000000ffff049224 */ /* 0x000fe400018e0604 */
[----:B------:R-:W-:Y:S02]  /*267b0*/  @!P1 IMAD.MOV.U32 R6, RZ, RZ, R0 ;  /* 0x000000ffff069224 */ /* 0x000fe400078e0000 */
        /* <DEDUP_REMOVED lines=10> */
.L_x_1800:
[----:B------:R-:W-:Y:S01]  /*26860*/  IMAD.MOV.U32 R5, RZ, RZ, R14 ;  /* 0x000000ffff057224 */ /* 0x000fe200078e000e */
[----:B------:R-:W-:Y:S06]  /*26870*/  BRA `(.L_x_1801) ;  /* 0xffffffac00a87947 */ /* 0x000fec000383ffff */
.L_x_1660:
[----:B-1----:R1:W2:Y:S02]  /*26880*/  SYNCS.PHASECHK.TRANS64.TRYWAIT P0, [R17+URZ+0x13220], R0 ;  /* 0x01322000110075a7 */ /* 0x0022a4000800017f */
[----:B--2---:R-:W-:Y:S05]  /*26890*/  @!P0 NANOSLEEP.SYNCS 0x989680 ;  /* 0x009896800000895d */ /* 0x004fea0003900000 */
[----:B------:R-:W2:Y:S02]  /*268a0*/  @!P0 SYNCS.PHASECHK.TRANS64 P0, [R17+URZ+0x13220], R0 ;  /* 0x01322000110085a7 */ /* 0x000ea4000800007f */
[----:B--2---:R-:W-:Y:S05]  /*268b0*/  @!P0 BRA `(.L_x_1660) ;  /* 0xfffffffc00f08947 */ /* 0x004fea000383ffff */
[----:B------:R-:W-:Y:S05]  /*268c0*/  BRA `(.L_x_1802) ;  /* 0xffffffb000047947 */ /* 0x000fea000383ffff */
.L_x_1664:
[----:B0-----:R0:W1:Y:S02]  /*268d0*/  SYNCS.PHASECHK.TRANS64.TRYWAIT P0, [R6+URZ+0x13280], R29 ;  /* 0x0132801d060075a7 */ /* 0x001064000800017f */
[----:B-1----:R-:W-:Y:S05]  /*268e0*/  @!P0 NANOSLEEP.SYNCS 0x989680 ;  /* 0x009896800000895d */ /* 0x002fea0003900000 */
[----:B------:R-:W1:Y:S02]  /*268f0*/  @!P0 SYNCS.PHASECHK.TRANS64 P0, [R6+URZ+0x13280], R29 ;  /* 0x0132801d060085a7 */ /* 0x000e64000800007f */
[----:B-1----:R-:W-:Y:S05]  /*26900*/  @!P0 BRA `(.L_x_1664) ;  /* 0xfffffffc00f08947 */ /* 0x002fea000383ffff */
[----:B------:R-:W-:Y:S05]  /*26910*/  BRA `(.L_x_1803) ;  /* 0xffffffb400507947 */ /* 0x000fea000383ffff */
.L_x_1665:
        /* <DEDUP_REMOVED lines=8> */
.L_x_1805:
[----:B------:R-:W-:Y:S05]  /*269a0*/  BSYNC B0 ;  /* 0x0000000000007941 */ /* 0x000fea0003800000 */
.L_x_1804:
        /* <DEDUP_REMOVED lines=10> */
.L_x_1806:
        /* <DEDUP_REMOVED lines=11> */
.L_x_1807:
        /* <DEDUP_REMOVED lines=10> */
.L_x_1808:
        /* <DEDUP_REMOVED lines=11> */
.L_x_1809:
        /* <DEDUP_REMOVED lines=10> */
.L_x_1810:
        /* <DEDUP_REMOVED lines=11> */
.L_x_1811:
        /* <DEDUP_REMOVED lines=10> */
.L_x_1812:
[----:B------:R-:W-:Y:S02]  /*26e40*/  IMAD.MOV.U32 R13, RZ, RZ, R18 ;  /* 0x000000ffff0d7224 */ /* 0x000fe400078e0012 */
[----:B------:R-:W-:Y:S02]  /*26e50*/  IMAD.MOV.U32 R12, RZ, RZ, RZ ;  /* 0x000000ffff0c7224 */ /* 0x000fe400078e00ff */
[----:B------:R-:W-:Y:S02]  /*26e60*/  IMAD.SHL.U32 R3, R3, 0x10, RZ ;  /* 0x0000001003037824 */ /* 0x000fe400078e00ff */
[----:B------:R-:W-:-:S07]  /*26e70*/  IMAD.MOV.U32 R2, RZ, RZ, R14 ;  /* 0x000000ffff027224 */ /* 0x000fce00078e000e */
[----:B------:R-:W-:Y:S05]  /*26e80*/  WARPSYNC.COLLECTIVE R15, `(.L_x_1813) ;  /* 0x000000000f087348 */ /* 0x000fea0003c00000 */
[----:B------:R0:W1:Y:S02]  /*26e90*/  SHFL.IDX P6, R14, R13, R12, R11 ;  /* 0x0000000c0d0e7389 */ /* 0x00006400000c000b */
[----:B01----:R-:W-:Y:S01]  /*26ea0*/  ENDCOLLECTIVE ;  /* 0x000000000000791b */ /* 0x003fe20003800000 */
.L_x_1813:
        /* <DEDUP_REMOVED lines=12> */
.L_x_1814:
[----:B------:R-:W-:Y:S01]  /*26f70*/  IMAD.MOV.U32 R2, RZ, RZ, R14 ;  /* 0x000000ffff027224 */ /* 0x000fe200078e000e */
[----:B------:R-:W-:Y:S06]  /*26f80*/  BRA `(.L_x_1815) ;  /* 0xffffffb000c47947 */ /* 0x000fec000383ffff */
.L_x_1670:
[----:B---3--:R3:W4:Y:S02]  /*26f90*/  SYNCS.PHASECHK.TRANS64.TRYWAIT P0, [R6+URZ+0x13240], R29 ;  /* 0x0132401d060075a7 */ /* 0x008724000800017f */
[----:B----4-:R-:W-:Y:S05]  /*26fa0*/  @!P0 NANOSLEEP.SYNCS 0x989680 ;  /* 0x009896800000895d */ /* 0x010fea0003900000 */
[----:B------:R-:W4:Y:S02]  /*26fb0*/  @!P0 SYNCS.PHASECHK.TRANS64 P0, [R6+URZ+0x13240], R29 ;  /* 0x0132401d060085a7 */ /* 0x000f24000800007f */
[----:B----4-:R-:W-:Y:S05]  /*26fc0*/  @!P0 BRA `(.L_x_1670) ;  /* 0xfffffffc00f08947 */ /* 0x010fea000383ffff */
[----:B------:R-:W-:Y:S05]  /*26fd0*/  BRA `(.L_x_1816) ;  /* 0xffffffb400207947 */ /* 0x000fea000383ffff */
.L_x_1671:
        /* <DEDUP_REMOVED lines=8> */
.L_x_1818:
[----:B------:R-:W-:Y:S05]  /*27060*/  BSYNC B0 ;  /* 0x0000000000007941 */ /* 0x000fea0003800000 */
.L_x_1817:
        /* <DEDUP_REMOVED lines=8> */
.L_x_1819:
[----:B------:R-:W-:Y:S02]  /*270f0*/  IMAD.MOV.U32 R13, RZ, RZ, R5 ;  /* 0x000000ffff0d7224 */ /* 0x000fe400078e0005 */
[----:B------:R-:W-:Y:S02]  /*27100*/  IMAD.MOV.U32 R12, RZ, RZ, 0x1 ;  /* 0x00000001ff0c7424 */ /* 0x000fe400078e00ff */
[----:B------:R-:W-:-:S07]  /*27110*/  IMAD.MOV.U32 R2, RZ, RZ, R14 ;  /* 0x000000ffff027224 */ /* 0x000fce00078e000e */
[----:B------:R-:W-:Y:S05]  /*27120*/  WARPSYNC.COLLECTIVE R15, `(.L_x_1820) ;  /* 0x000000000f087348 */ /* 0x000fea0003c00000 */
[----:B------:R0:W1:Y:S02]  /*27130*/  SHFL.IDX P6, R14, R13, R12, R11 ;  /* 0x0000000c0d0e7389 */ /* 0x00006400000c000b */
[----:B01----:R-:W-:Y:S01]  /*27140*/  ENDCOLLECTIVE ;  /* 0x000000000000791b */ /* 0x003fe20003800000 */
.L_x_1820:
        /* <DEDUP_REMOVED lines=11> */
.L_x_1821:
[----:B------:R-:W-:Y:S02]  /*27200*/  IMAD.MOV.U32 R13, RZ, RZ, R5 ;  /* 0x000000ffff0d7224 */ /* 0x000fe400078e0005 */
[----:B------:R-:W-:Y:S02]  /*27210*/  IMAD.MOV.U32 R12, RZ, RZ, 0x2 ;  /* 0x00000002ff0c7424 */ /* 0x000fe400078e00ff */
[----:B------:R-:W-:-:S07]  /*27220*/  IMAD.MOV.U32 R2, RZ, RZ, R14 ;  /* 0x000000ffff027224 */ /* 0x000fce00078e000e */
[----:B------:R-:W-:Y:S05]  /*27230*/  WARPSYNC.COLLECTIVE R15, `(.L_x_1822) ;  /* 0x000000000f087348 */ /* 0x000fea0003c00000 */
[----:B------:R0:W1:Y:S02]  /*27240*/  SHFL.IDX P6, R14, R13, R12, R11 ;  /* 0x0000000c0d0e7389 */ /* 0x00006400000c000b */
[----:B01----:R-:W-:Y:S01]  /*27250*/  ENDCOLLECTIVE ;  /* 0x000000000000791b */ /* 0x003fe20003800000 */
.L_x_1822:
        /* <DEDUP_REMOVED lines=11> */
.L_x_1823:
[----:B------:R-:W-:Y:S02]  /*27310*/  IMAD.MOV.U32 R13, RZ, RZ, R5 ;  /* 0x000000ffff0d7224 */ /* 0x000fe400078e0005 */
[----:B------:R-:W-:Y:S02]  /*27320*/  IMAD.MOV.U32 R12, RZ, RZ, 0x3 ;  /* 0x00000003ff0c7424 */ /* 0x000fe400078e00ff */
[----:B------:R-:W-:-:S07]  /*27330*/  IMAD.MOV.U32 R2, RZ, RZ, R14 ;  /* 0x000000ffff027224 */ /* 0x000fce00078e000e */
[----:B------:R-:W-:Y:S05]  /*27340*/  WARPSYNC.COLLECTIVE R15, `(.L_x_1824) ;  /* 0x000000000f087348 */ /* 0x000fea0003c00000 */
[----:B------:R0:W1:Y:S02]  /*27350*/  SHFL.IDX P6, R14, R13, R12, R11 ;  /* 0x0000000c0d0e7389 */ /* 0x00006400000c000b */
[----:B01----:R-:W-:Y:S01]  /*27360*/  ENDCOLLECTIVE ;  /* 0x000000000000791b */ /* 0x003fe20003800000 */
.L_x_1824:
        /* <DEDUP_REMOVED lines=11> */
.L_x_1825:
[----:B------:R-:W-:Y:S02]  /*27420*/  IMAD.MOV.U32 R13, RZ, RZ, R4 ;  /* 0x000000ffff0d7224 */ /* 0x000fe400078e0004 */
[----:B------:R-:W-:Y:S02]  /*27430*/  IMAD.MOV.U32 R12, RZ, RZ, RZ ;  /* 0x000000ffff0c7224 */ /* 0x000fe400078e00ff */
[----:B------:R-:W-:-:S07]  /*27440*/  IMAD.MOV.U32 R2, RZ, RZ, R14 ;  /* 0x000000ffff027224 */ /* 0x000fce00078e000e */
[----:B------:R-:W-:Y:S05]  /*27450*/  WARPSYNC.COLLECTIVE R15, `(.L_x_1826) ;  /* 0x000000000f087348 */ /* 0x000fea0003c00000 */
[----:B------:R0:W1:Y:S02]  /*27460*/  SHFL.IDX P6, R14, R13, R12, R11 ;  /* 0x0000000c0d0e7389 */ /* 0x00006400000c000b */
[----:B01----:R-:W-:Y:S01]  /*27470*/  ENDCOLLECTIVE ;  /* 0x000000000000791b */ /* 0x003fe20003800000 */
.L_x_1826:
        /* <DEDUP_REMOVED lines=11> */
.L_x_1827:
[----:B------:R-:W-:Y:S01]  /*27530*/  IMAD.MOV.U32 R2, RZ, RZ, R14 ;  /* 0x000000ffff027224 */ /* 0x000fe200078e000e */
[----:B------:R-:W-:Y:S06]  /*27540*/  BRA `(.L_x_1828) ;  /* 0xffffffb000b47947 */ /* 0x000fec000383ffff */
.L_x_1676:
[----:B------:R0:W0:Y:S02]  /*27550*/  SYNCS.PHASECHK.TRANS64.TRYWAIT P2, [R2+URZ+0x13270], R0 ;  /* 0x01327000020075a7 */ /* 0x000024000804017f */
[----:B0-----:R-:W-:Y:S05]  /*27560*/  @!P2 NANOSLEEP.SYNCS 0x989680 ;  /* 0x009896800000a95d */ /* 0x001fea0003900000 */
[----:B------:R-:W0:Y:S02]  /*27570*/  @!P2 SYNCS.PHASECHK.TRANS64 P2, [R2+URZ+0x13270], R0 ;  /* 0x013270000200a5a7 */ /* 0x000e24000804007f */
[----:B0-----:R-:W-:Y:S05]  /*27580*/  @!P2 BRA `(.L_x_1676) ;  /* 0xfffffffc00f0a947 */ /* 0x001fea000383ffff */
[----:B------:R-:W-:Y:S05]  /*27590*/  BRA `(.L_x_1829) ;  /* 0xffffffb400187947 */ /* 0x000fea000383ffff */
.L_x_1678:
[----:B------:R0:W0:Y:S02]  /*275a0*/  SYNCS.PHASECHK.TRANS64.TRYWAIT P2, [R2+URZ+0x13260], R0 ;  /* 0x01326000020075a7 */ /* 0x000024000804017f */
[----:B0-----:R-:W-:Y:S05]  /*275b0*/  @!P2 NANOSLEEP.SYNCS 0x989680 ;  /* 0x009896800000a95d */ /* 0x001fea0003900000 */
[----:B------:R-:W0:Y:S02]  /*275c0*/  @!P2 SYNCS.PHASECHK.TRANS64 P2, [R2+URZ+0x13260], R0 ;  /* 0x013260000200a5a7 */ /* 0x000e24000804007f */
[----:B0-----:R-:W-:Y:S05]  /*275d0*/  @!P2 BRA `(.L_x_1678) ;  /* 0xfffffffc00f0a947 */ /* 0x001fea000383ffff */
[----:B------:R-:W-:Y:S05]  /*275e0*/  BRA `(.L_x_1830) ;  /* 0xffffffb400287947 */ /* 0x000fea000383ffff */
.L_x_1686:
[----:B0-----:R0:W2:Y:S02]  /*275f0*/  SYNCS.PHASECHK.TRANS64.TRYWAIT P1, [R3+URZ+0x13270], R0 ;  /* 0x01327000030075a7 */ /* 0x0010a4000802017f */
[----:B--2---:R-:W-:Y:S05]  /*27600*/  @!P1 NANOSLEEP.SYNCS 0x989680 ;  /* 0x009896800000995d */ /* 0x004fea0003900000 */
[----:B------:R-:W2:Y:S02]  /*27610*/  @!P1 SYNCS.PHASECHK.TRANS64 P1, [R3+URZ+0x13270], R0 ;  /* 0x01327000030095a7 */ /* 0x000ea4000802007f */
[----:B--2---:R-:W-:Y:S05]  /*27620*/  @!P1 BRA `(.L_x_1686) ;  /* 0xfffffffc00f09947 */ /* 0x004fea000383ffff */
[----:B------:R-:W-:Y:S05]  /*27630*/  BRA `(.L_x_1831) ;  /* 0xffffffb800747947 */ /* 0x000fea000383ffff */
.L_x_1688:
[----:B0-----:R0:W2:Y:S02]  /*27640*/  SYNCS.PHASECHK.TRANS64.TRYWAIT P1, [R3+URZ+0x13260], R0 ;  /* 0x01326000030075a7 */ /* 0x0010a4000802017f */
[----:B--2---:R-:W-:Y:S05]  /*27650*/  @!P1 NANOSLEEP.SYNCS 0x989680 ;  /* 0x009896800000995d */ /* 0x004fea0003900000 */
[----:B------:R-:W2:Y:S02]  /*27660*/  @!P1 SYNCS.PHASECHK.TRANS64 P1, [R3+URZ+0x13260], R0 ;  /* 0x01326000030095a7 */ /* 0x000ea4000802007f */
[----:B--2---:R-:W-:Y:S05]  /*27670*/  @!P1 BRA `(.L_x_1688) ;  /* 0xfffffffc00f09947 */ /* 0x004fea000383ffff */
[----:B------:R-:W-:Y:S05]  /*27680*/  BRA `(.L_x_1832) ;  /* 0xffffffb800847947 */ /* 0x000fea000383ffff */
.L_x_1693:
[----:B------:R-:W-:Y:S01]  /*27690*/  BSSY B0, `(.L_x_1833) ;  /* 0x0000008000007945 */ /* 0x000fe20003800000 */
[----:B------:R-:W-:Y:S02]  /*276a0*/  IMAD.MOV.U32 R13, RZ, RZ, R24 ;  /* 0x000000ffff0d7224 */ /* 0x000fe400078e0018 */
[----:B------:R-:W-:Y:S02]  /*276b0*/  IMAD.MOV.U32 R12, RZ, RZ, RZ ;  /* 0x000000ffff0c7224 */ /* 0x000fe400078e00ff */
[----:B------:R-:W-:Y:S02]  /*276c0*/  IMAD.MOV.U32 R11, RZ, RZ, 0x1f ;  /* 0x0000001fff0b7424 */ /* 0x000fe400078e00ff */
[----:B------:R-:W-:-:S07]  /*276d0*/  IMAD.MOV.U32 R15, RZ, RZ, -0x1 ;  /* 0xffffffffff0f7424 */ /* 0x000fce00078e00ff */
[----:B01---5:R-:W-:Y:S05]  /*276e0*/  WARPSYNC.COLLECTIVE R15, `(.L_x_1834) ;  /* 0x000000000f087348 */ /* 0x023fea0003c00000 */
[----:B------:R2:W3:Y:S02]  /*276f0*/  SHFL.IDX P6, R14, R13, R12, R11 ;  /* 0x0000000c0d0e7389 */ /* 0x0004e400000c000b */
[----:B0123-5:R-:W-:Y:S01]  /*27700*/  ENDCOLLECTIVE ;  /* 0x000000000000791b */ /* 0x02ffe20003800000 */
.L_x_1834:
[----:B------:R-:W-:Y:S05]  /*27710*/  BSYNC B0 ;  /* 0x0000000000007941 */ /* 0x000fea0003800000 */
.L_x_1833:
[----:B------:R-:W-:Y:S02]  /*27720*/  IMAD.MOV.U32 R13, RZ, RZ, R24 ;  /* 0x000000ffff0d7224 */ /* 0x000fe400078e0018 */
[----:B------:R-:W-:Y:S02]  /*27730*/  IMAD.MOV.U32 R12, RZ, RZ, 0x1 ;  /* 0x00000001ff0c7424 */ /* 0x000fe400078e00ff */
[----:B------:R-:W-:Y:S02]  /*27740*/  IMAD.MOV.U32 R11, RZ, RZ, 0x1f ;  /* 0x0000001fff0b7424 */ /* 0x000fe400078e00ff */
[----:B------:R-:W-:Y:S02]  /*27750*/  IMAD.MOV.U32 R15, RZ, RZ, -0x1 ;  /* 0xffffffffff0f7424 */ /* 0x000fe400078e00ff */
[----:B------:R-:W-:Y:S02]  /*27760*/  IMAD.IADD R7, R27, 0x1, R4 ;  /* 0x000000011b077824 */ /* 0x000fe400078e0204 */
[----:B------:R-:W-:-:S07]  /*27770*/  IMAD.MOV.U32 R0, RZ, RZ, R14 ;  /* 0x000000ffff007224 */ /* 0x000fce00078e000e */
[----:B------:R-:W-:Y:S05]  /*27780*/  WARPSYNC.COLLECTIVE R15, `(.L_x_1835) ;  /* 0x000000000f087348 */ /* 0x000fea0003c00000 */
[----:B------:R0:W1:Y:S02]  /*27790*/  SHFL.IDX P6, R14, R13, R12, R11 ;  /* 0x0000000c0d0e7389 */ /* 0x00006400000c000b */
[----:B01----:R-:W-:Y:S01]  /*277a0*/  ENDCOLLECTIVE ;  /* 0x000000000000791b */ /* 0x003fe20003800000 */
.L_x_1835:
[----:B------:R-:W-:Y:S02]  /*277b0*/  ULDC UR4, c[0x0][0xc3c] ;  /* 0x00030f0000047ab9 */ /* 0x000fe40000000800 */
[----:B------:R-:W-:-:S13]  /*277c0*/  ISETP.GE.OR P1, PT, R7, UR4, !P0 ;  /* 0x0000000407007c0c */ /* 0x000fda000c726670 */
[----:B------:R-:W0:Y:S01]  /*277d0*/  @!P1 LDC.64 R2, c[0x0][0xc80] ;  /* 0x00032000ff029b82 */ /* 0x000e220000000a00 */
[----:B------:R-:W-:Y:S02]  /*277e0*/  IMAD.MOV.U32 R11, RZ, RZ, RZ ;  /* 0x000000ffff0b7224 */ /* 0x000fe400078e00ff */
        /* <DEDUP_REMOVED lines=14> */
.L_x_1836:
[----:B------:R-:W-:Y:S01]  /*278d0*/  IMAD.MOV.U32 R12, RZ, RZ, 0x2 ;  /* 0x00000002ff0c7424 */ /* 0x000fe200078e00ff */
[----:B------:R-:W-:-:S05]  /*278e0*/  SEL R7, R14, RZ, P1 ;  /* 0x000000ff0e077207 */ /* 0x000fca0000800000 */
[----:B------:R-:W-:-:S04]  /*278f0*/  IMAD.IADD R3, R2, 0x1, R7 ;  /* 0x0000000102037824 */ /* 0x000fc800078e0207 */
[----:B------:R-:W-:-:S07]  /*27900*/  IMAD.MOV.U32 R13, RZ, RZ, R3 ;  /* 0x000000ffff0d7224 */ /* 0x000fce00078e0003 */
[----:B------:R-:W-:Y:S05]  /*27910*/  WARPSYNC.COLLECTIVE R15, `(.L_x_1837) ;  /* 0x000000000f087348 */ /* 0x000fea0003c00000 */
[----:B------:R0:W1:Y:S02]  /*27920*/  SHFL.UP P6, R14, R13, R12, R11 ;  /* 0x0400000c0d0e7389 */ /* 0x00006400000c000b */
[----:B01----:R-:W-:Y:S01]  /*27930*/  ENDCOLLECTIVE ;  /* 0x000000000000791b */ /* 0x003fe20003800000 */
.L_x_1837:
[----:B------:R-:W-:Y:S01]  /*27940*/  IMAD.MOV.U32 R12, RZ, RZ, 0x4 ;  /* 0x00000004ff0c7424 */ /* 0x000fe200078e00ff */
[----:B------:R-:W-:-:S05]  /*27950*/  SEL R14, R14, RZ, P2 ;  /* 0x000000ff0e0e7207 */ /* 0x000fca0001000000 */
[----:B------:R-:W-:-:S04]  /*27960*/  IMAD.IADD R3, R3, 0x1, R14 ;  /* 0x0000000103037824 */ /* 0x000fc800078e020e */
[----:B------:R-:W-:-:S07]  /*27970*/  IMAD.MOV.U32 R13, RZ, RZ, R3 ;  /* 0x000000ffff0d7224 */ /* 0x000fce00078e0003 */
[----:B------:R-:W-:Y:S05]  /*27980*/  WARPSYNC.COLLECTIVE R15, `(.L_x_1838) ;  /* 0x000000000f087348 */ /* 0x000fea0003c00000 */
[----:B------:R0:W1:Y:S02]  /*27990*/  SHFL.UP P6, R14, R13, R12, R11 ;  /* 0x0400000c0d0e7389 */ /* 0x00006400000c000b */
[----:B01----:R-:W-:Y:S01]  /*279a0*/  ENDCOLLECTIVE ;  /* 0x000000000000791b */ /* 0x003fe20003800000 */
.L_x_1838:
[----:B------:R-:W-:Y:S01]  /*279b0*/  IMAD.MOV.U32 R12, RZ, RZ, 0x8 ;  /* 0x00000008ff0c7424 */ /* 0x000fe200078e00ff */
[----:B------:R-:W-:-:S05]  /*279c0*/  SEL R14, R14, RZ, P3 ;  /* 0x000000ff0e0e7207 */ /* 0x000fca0001800000 */
[----:B------:R-:W-:-:S04]  /*279d0*/  IMAD.IADD R3, R3, 0x1, R14 ;  /* 0x0000000103037824 */ /* 0x000fc800078e020e */
[----:B------:R-:W-:-:S07]  /*279e0*/  IMAD.MOV.U32 R13, RZ, RZ, R3 ;  /* 0x000000ffff0d7224 */ /* 0x000fce00078e0003 */
[----:B------:R-:W-:Y:S05]  /*279f0*/  WARPSYNC.COLLECTIVE R15, `(.L_x_1839) ;  /* 0x000000000f087348 */ /* 0x000fea0003c00000 */
[----:B------:R0:W1:Y:S02]  /*27a00*/  SHFL.UP P6, R14, R13, R12, R11 ;  /* 0x0400000c0d0e7389 */ /* 0x00006400000c000b */
[----:B01----:R-:W-:Y:S01]  /*27a10*/  ENDCOLLECTIVE ;  /* 0x000000000000791b */ /* 0x003fe20003800000 */
.L_x_1839:
[----:B------:R-:W-:Y:S01]  /*27a20*/  IMAD.MOV.U32 R12, RZ, RZ, 0x10 ;  /* 0x00000010ff0c7424 */ /* 0x000fe200078e00ff */
[----:B------:R-:W-:-:S05]  /*27a30*/  SEL R14, R14, RZ, P4 ;  /* 0x000000ff0e0e7207 */ /* 0x000fca0002000000 */
[----:B------:R-:W-:-:S04]  /*27a40*/  IMAD.IADD R3, R3, 0x1, R14 ;  /* 0x0000000103037824 */ /* 0x000fc800078e020e */
[----:B------:R-:W-:-:S07]  /*27a50*/  IMAD.MOV.U32 R13, RZ, RZ, R3 ;  /* 0x000000ffff0d7224 */ /* 0x000fce00078e0003 */
[----:B------:R-:W-:Y:S05]  /*27a60*/  WARPSYNC.COLLECTIVE R15, `(.L_x_1840) ;  /* 0x000000000f087348 */ /* 0x000fea0003c00000 */
[----:B------:R0:W1:Y:S02]  /*27a70*/  SHFL.UP P6, R14, R13, R12, R11 ;  /* 0x0400000c0d0e7389 */ /* 0x00006400000c000b */
[----:B01----:R-:W-:Y:S01]  /*27a80*/  ENDCOLLECTIVE ;  /* 0x000000000000791b */ /* 0x003fe20003800000 */
.L_x_1840:
[----:B------:R-:W-:Y:S02]  /*27a90*/  IMAD.MOV.U32 R12, RZ, RZ, 0x1f ;  /* 0x0000001fff0c7424 */ /* 0x000fe400078e00ff */
[----:B------:R-:W-:Y:S01]  /*27aa0*/  IMAD.MOV.U32 R11, RZ, RZ, 0x1f ;  /* 0x0000001fff0b7424 */ /* 0x000fe200078e00ff */
[----:B------:R-:W-:-:S05]  /*27ab0*/  SEL R14, R14, RZ, P5 ;  /* 0x000000ff0e0e7207 */ /* 0x000fca0002800000 */
[----:B------:R-:W-:-:S04]  /*27ac0*/  IMAD.IADD R3, R3, 0x1, R14 ;  /* 0x0000000103037824 */ /* 0x000fc800078e020e */
[----:B------:R-:W-:-:S07]  /*27ad0*/  IMAD.MOV.U32 R13, RZ, RZ, R3 ;  /* 0x000000ffff0d7224 */ /* 0x000fce00078e0003 */
[----:B------:R-:W-:Y:S05]  /*27ae0*/  WARPSYNC.COLLECTIVE R15, `(.L_x_1841) ;  /* 0x000000000f087348 */ /* 0x000fea0003c00000 */
[----:B------:R0:W1:Y:S02]  /*27af0*/  SHFL.IDX P6, R14, R13, R12, R11 ;  /* 0x0000000c0d0e7389 */ /* 0x00006400000c000b */
[----:B01----:R-:W-:Y:S01]  /*27b00*/  ENDCOLLECTIVE ;  /* 0x000000000000791b */ /* 0x003fe20003800000 */
.L_x_1841:
[----:B------:R-:W-:Y:S05]  /*27b10*/  BRA `(.L_x_1842) ;  /* 0xffffffbc00247947 */ /* 0x000fea000383ffff */
.L_x_1698:
[----:B------:R-:W-:Y:S01]  /*27b20*/  BSSY B0, `(.L_x_1843) ;  /* 0x0000008000007945 */ /* 0x000fe20003800000 */
[----:B-----5:R-:W-:Y:S02]  /*27b30*/  IMAD.MOV.U32 R13, RZ, RZ, R2 ;  /* 0x000000ffff0d7224 */ /* 0x020fe400078e0002 */
[----:B------:R-:W-:Y:S02]  /*27b40*/  IMAD.MOV.U32 R12, RZ, RZ, 0x1 ;  /* 0x00000001ff0c7424 */ /* 0x000fe400078e00ff */
[----:B------:R-:W-:Y:S02]  /*27b50*/  IMAD.MOV.U32 R11, RZ, RZ, RZ ;  /* 0x000000ffff0b7224 */ /* 0x000fe400078e00ff */
[----:B------:R-:W-:-:S07]  /*27b60*/  IMAD.MOV.U32 R15, RZ, RZ, -0x1 ;  /* 0xffffffffff0f7424 */ /* 0x000fce00078e00ff */
[----:B0-----:R-:W-:Y:S05]  /*27b70*/  WARPSYNC.COLLECTIVE R15, `(.L_x_1844) ;  /* 0x000000000f087348 */ /* 0x001fea0003c00000 */
[----:B------:R1:W2:Y:S02]  /*27b80*/  SHFL.UP P6, R14, R13, R12, R11 ;  /* 0x0400000c0d0e7389 */ /* 0x0002a400000c000b */
[----:B012---:R-:W-:Y:S01]  /*27b90*/  ENDCOLLECTIVE ;  /* 0x000000000000791b */ /* 0x007fe20003800000 */
.L_x_1844:
[----:B------:R-:W-:Y:S05]  /*27ba0*/  BSYNC B0 ;  /* 0x0000000000007941 */ /* 0x000fea0003800000 */
.L_x_1843:
[----:B------:R-:W-:Y:S01]  /*27bb0*/  SEL R3, R14, RZ, P1 ;  /* 0x000000ff0e037207 */ /* 0x000fe20000800000 */
[----:B------:R-:W-:Y:S02]  /*27bc0*/  IMAD.MOV.U32 R12, RZ, RZ, 0x2 ;  /* 0x00000002ff0c7424 */ /* 0x000fe400078e00ff */
[----:B------:R-:W-:Y:S02]  /*27bd0*/  IMAD.MOV.U32 R11, RZ, RZ, RZ ;  /* 0x000000ffff0b7224 */ /* 0x000fe400078e00ff */
[----:B------:R-:W-:Y:S02]  /*27be0*/  IMAD.IADD R3, R2, 0x1, R3 ;  /* 0x0000000102037824 */ /* 0x000fe400078e0203 */
[----:B------:R-:W-:Y:S02]  /*27bf0*/  IMAD.MOV.U32 R15, RZ, RZ, -0x1 ;  /* 0xffffffffff0f7424 */ /* 0x000fe400078e00ff */
[----:B------:R-:W-:-:S07]  /*27c00*/  IMAD.MOV.U32 R13, RZ, RZ, R3 ;  /* 0x000000ffff0d7224 */ /* 0x000fce00078e0003 */
[----:B------:R-:W-:Y:S05]  /*27c10*/  WARPSYNC.COLLECTIVE R15, `(.L_x_1845) ;  /* 0x000000000f087348 */ /* 0x000fea0003c00000 */
[----:B------:R0:W1:Y:S02]  /*27c20*/  SHFL.UP P6, R14, R13, R12, R11 ;  /* 0x0400000c0d0e7389 */ /* 0x00006400000c000b */
[----:B01----:R-:W-:Y:S01]  /*27c30*/  ENDCOLLECTIVE ;  /* 0x000000000000791b */ /* 0x003fe20003800000 */
.L_x_1845:
[----:B------:R-:W-:Y:S01]  /*27c40*/  IMAD.MOV.U32 R12, RZ, RZ, 0x4 ;  /* 0x00000004ff0c7424 */ /* 0x000fe200078e00ff */
[----:B------:R-:W-:-:S05]  /*27c50*/  SEL R14, R14, RZ, P2 ;  /* 0x000000ff0e0e7207 */ /* 0x000fca0001000000 */
[----:B------:R-:W-:-:S04]  /*27c60*/  IMAD.IADD R3, R3, 0x1, R14 ;  /* 0x0000000103037824 */ /* 0x000fc800078e020e */
[----:B------:R-:W-:-:S07]  /*27c70*/  IMAD.MOV.U32 R13, RZ, RZ, R3 ;  /* 0x000000ffff0d7224 */ /* 0x000fce00078e0003 */
[----:B------:R-:W-:Y:S05]  /*27c80*/  WARPSYNC.COLLECTIVE R15, `(.L_x_1846) ;  /* 0x000000000f087348 */ /* 0x000fea0003c00000 */
[----:B------:R0:W1:Y:S02]  /*27c90*/  SHFL.UP P6, R14, R13, R12, R11 ;  /* 0x0400000c0d0e7389 */ /* 0x00006400000c000b */
[----:B01----:R-:W-:Y:S01]  /*27ca0*/  ENDCOLLECTIVE ;  /* 0x000000000000791b */ /* 0x003fe20003800000 */
.L_x_1846:
[----:B------:R-:W-:Y:S01]  /*27cb0*/  IMAD.MOV.U32 R12, RZ, RZ, 0x8 ;  /* 0x00000008ff0c7424 */ /* 0x000fe200078e00ff */
[----:B------:R-:W-:-:S05]  /*27cc0*/  SEL R14, R14, RZ, P3 ;  /* 0x000000ff0e0e7207 */ /* 0x000fca0001800000 */
[----:B------:R-:W-:-:S04]  /*27cd0*/  IMAD.IADD R3, R3, 0x1, R14 ;  /* 0x0000000103037824 */ /* 0x000fc800078e020e */
[----:B------:R-:W-:-:S07]  /*27ce0*/  IMAD.MOV.U32 R13, RZ, RZ, R3 ;  /* 0x000000ffff0d7224 */ /* 0x000fce00078e0003 */
[----:B------:R-:W-:Y:S05]  /*27cf0*/  WARPSYNC.COLLECTIVE R15, `(.L_x_1847) ;  /* 0x000000000f087348 */ /* 0x000fea0003c00000 */
[----:B------:R0:W1:Y:S02]  /*27d00*/  SHFL.UP P6, R14, R13, R12, R11 ;  /* 0x0400000c0d0e7389 */ /* 0x00006400000c000b */
[----:B01----:R-:W-:Y:S01]  /*27d10*/  ENDCOLLECTIVE ;  /* 0x000000000000791b */ /* 0x003fe20003800000 */
.L_x_1847:
[----:B------:R-:W-:Y:S01]  /*27d20*/  IMAD.MOV.U32 R12, RZ, RZ, 0x10 ;  /* 0x00000010ff0c7424 */ /* 0x000fe200078e00ff */
[----:B------:R-:W-:-:S05]  /*27d30*/  SEL R14, R14, RZ, P4 ;  /* 0x000000ff0e0e7207 */ /* 0x000fca0002000000 */
[----:B------:R-:W-:-:S04]  /*27d40*/  IMAD.IADD R3, R3, 0x1, R14 ;  /* 0x0000000103037824 */ /* 0x000fc800078e020e */
[----:B------:R-:W-:-:S07]  /*27d50*/  IMAD.MOV.U32 R13, RZ, RZ, R3 ;  /* 0x000000ffff0d7224 */ /* 0x000fce00078e0003 */
[----:B------:R-:W-:Y:S05]  /*27d60*/  WARPSYNC.COLLECTIVE R15, `(.L_x_1848) ;  /* 0x000000000f087348 */ /* 0x000fea0003c00000 */
[----:B------:R0:W1:Y:S02]  /*27d70*/  SHFL.UP P6, R14, R13, R12, R11 ;  /* 0x0400000c0d0e7389 */ /* 0x00006400000c000b */
[----:B01----:R-:W-:Y:S01]  /*27d80*/  ENDCOLLECTIVE ;  /* 0x000000000000791b */ /* 0x003fe20003800000 */
.L_x_1848:
        /* <DEDUP_REMOVED lines=8> */
.L_x_1849:
[----:B------:R-:W-:Y:S05]  /*27e10*/  BRA `(.L_x_1850) ;  /* 0xffffffbc00007947 */ /* 0x000fea000383ffff */
.L_x_1700:
[----:B------:R-:W-:Y:S01]  /*27e20*/  BSSY B0, `(.L_x_1851) ;  /* 0x0000006000007945 */ /* 0x000fe20003800000 */
[----:B------:R-:W-:Y:S01]  /*27e30*/  PLOP3.LUT P6, PT, P6, PT, PT, 0x8, 0x0 ;  /* 0x000000000000781c */ /* 0x000fe200037ce170 */
[----:B------:R-:W-:-:S12]  /*27e40*/  IMAD.MOV.U32 R15, RZ, RZ, -0x1 ;  /* 0xffffffffff0f7424 */ /* 0x000fd800078e00ff */
[----:B0----5:R-:W-:Y:S05]  /*27e50*/  WARPSYNC.COLLECTIVE R15, `(.L_x_1852) ;  /* 0x000000000f087348 */ /* 0x021fea0003c00000 */
[----:B------:R-:W-:Y:S01]  /*27e60*/  VOTE.ANY R14, PT, P6 ;  /* 0x00000000000e7806 */ /* 0x000fe200030e0100 */
[----:B0----5:R-:W-:Y:S06]  /*27e70*/  ENDCOLLECTIVE ;  /* 0x000000000000791b */ /* 0x021fec0003800000 */
.L_x_1852:
[----:B------:R-:W-:Y:S05]  /*27e80*/  BSYNC B0 ;  /* 0x0000000000007941 */ /* 0x000fea0003800000 */
.L_x_1851:
[----:B------:R-:W-:Y:S02]  /*27e90*/  IMAD.MOV.U32 R5, RZ, RZ, R14 ;  /* 0x000000ffff057224 */ /* 0x000fe400078e000e */
[----:B------:R-:W-:Y:S02]  /*27ea0*/  IMAD.MOV.U32 R13, RZ, RZ, R2 ;  /* 0x000000ffff0d7224 */ /* 0x000fe400078e0002 */
[----:B------:R-:W0:Y:S01]  /*27eb0*/  POPC R6, R5 ;  /* 0x0000000500067309 */ /* 0x000e220000000000 */
[----:B------:R-:W-:Y:S02]  /*27ec0*/  IMAD.MOV.U32 R11, RZ, RZ, 0x1f ;  /* 0x0000001fff0b7424 */ /* 0x000fe400078e00ff */
[----:B------:R-:W-:Y:S02]  /*27ed0*/  IMAD.MOV.U32 R15, RZ, RZ, -0x1 ;  /* 0xffffffffff0f7424 */ /* 0x000fe400078e00ff */
[----:B0-----:R-:W-:-:S07]  /*27ee0*/  IMAD.MOV.U32 R12, RZ, RZ, R6 ;  /* 0x000000ffff0c7224 */ /* 0x001fce00078e0006 */
[----:B------:R-:W-:Y:S05]  /*27ef0*/  WARPSYNC.COLLECTIVE R15, `(.L_x_1853) ;  /* 0x000000000f087348 */ /* 0x000fea0003c00000 */
[----:B------:R0:W1:Y:S02]  /*27f00*/  SHFL.IDX P6, R14, R13, R12, R11 ;  /* 0x0000000c0d0e7389 */ /* 0x00006400000c000b */
[----:B01----:R-:W-:Y:S01]  /*27f10*/  ENDCOLLECTIVE ;  /* 0x000000000000791b */ /* 0x003fe20003800000 */
.L_x_1853:
[----:B------:R-:W-:Y:S01]  /*27f20*/  IMAD.MOV.U32 R25, RZ, RZ, R14 ;  /* 0x000000ffff197224 */ /* 0x000fe200078e000e */
[----:B------:R-:W-:Y:S06]  /*27f30*/  BRA `(.L_x_1854) ;  /* 0xffffffb800f07947 */ /* 0x000fec000383ffff */
.L_x_1702:
[----:B------:R-:W-:Y:S01]  /*27f40*/  BSSY B0, `(.L_x_1855) ;  /* 0x0000007000007945 */ /* 0x000fe20003800000 */
[----:B------:R-:W-:Y:S02]  /*27f50*/  IMAD.MOV.U32 R13, RZ, RZ, R3 ;  /* 0x000000ffff0d7224 */ /* 0x000fe400078e0003 */
[----:B------:R-:W-:Y:S02]  /*27f60*/  IMAD.MOV.U32 R11, RZ, RZ, 0x1f ;  /* 0x0000001fff0b7424 */ /* 0x000fe400078e00ff */
[----:B------:R-:W-:-:S07]  /*27f70*/  IMAD.MOV.U32 R15, RZ, RZ, -0x1 ;  /* 0xffffffffff0f7424 */ /* 0x000fce00078e00ff */
[----:B012--5:R-:W-:Y:S05]  /*27f80*/  WARPSYNC.COLLECTIVE R15, `(.L_x_1856) ;  /* 0x000000000f087348 */ /* 0x027fea0003c00000 */
[----:B------:R3:W4:Y:S02]  /*27f90*/  SHFL.IDX P6, R14, R13, R12, R11 ;  /* 0x0000000c0d0e7389 */ /* 0x00072400000c000b */
[----:B012345:R-:W-:Y:S01]  /*27fa0*/  ENDCOLLECTIVE ;  /* 0x000000000000791b */ /* 0x03ffe20003800000 */
.L_x_1856:
[----:B------:R-:W-:Y:S05]  /*27fb0*/  BSYNC B0 ;  /* 0x0000000000007941 */ /* 0x000fea0003800000 */
.L_x_1855:
[----:B------:R-:W-:Y:S01]  /*27fc0*/  IMAD.MOV.U32 R5, RZ, RZ, R14 ;  /* 0x000000ffff057224 */ /* 0x000fe200078e000e */
[----:B------:R-:W-:Y:S06]  /*27fd0*/  BRA `(.L_x_1701) ;  /* 0xffffffb800e47947 */ /* 0x000fec000383ffff */
.L_x_1706:
[----:B0-----:R0:W1:Y:S02]  /*27fe0*/  SYNCS.PHASECHK.TRANS64.TRYWAIT P0, [R5+URZ+0x13220], R0 ;  /* 0x01322000050075a7 */ /* 0x001064000800017f */
[----:B-1----:R-:W-:Y:S05]  /*27ff0*/  @!P0 NANOSLEEP.SYNCS 0x989680 ;  /* 0x009896800000895d */ /* 0x002fea0003900000 */
[----:B------:R-:W1:Y:S02]  /*28000*/  @!P0 SYNCS.PHASECHK.TRANS64 P0, [R5+URZ+0x13220], R0 ;  /* 0x01322000050085a7 */ /* 0x000e64000800007f */
[----:B-1----:R-:W-:Y:S05]  /*28010*/  @!P0 BRA `(.L_x_1706) ;  /* 0xfffffffc00f08947 */ /* 0x002fea000383ffff */
[----:B------:R-:W-:Y:S05]  /*28020*/  BRA `(.L_x_1857) ;  /* 0xffffffc000647947 */ /* 0x000fea000383ffff */
.L_x_1707:
        /* <DEDUP_REMOVED lines=11> */
.L_x_1859:
[----:B------:R-:W-:Y:S05]  /*280e0*/  BSYNC B0 ;  /* 0x0000000000007941 */ /* 0x000fea0003800000 */
.L_x_1858:
[----:B------:R-:W-:Y:S05]  /*280f0*/  BRA `(.L_x_1860) ;  /* 0xffffffc0004c7947 */ /* 0x000fea000383ffff */
.L_x_1708:
[----:B------:R-:W-:Y:S01]  /*28100*/  BSSY B0, `(.L_x_1861) ;  /* 0x0000006000007945 */ /* 0x000fe20003800000 */
[----:B------:R-:W-:-:S07]  /*28110*/  IMAD.MOV.U32 R15, RZ, RZ, -0x1 ;  /* 0xffffffffff0f7424 */ /* 0x000fce00078e00ff */
[----:B0----5:R-:W-:Y:S05]  /*28120*/  WARPSYNC.COLLECTIVE R15, `(.L_x_1862) ;  /* 0x000000000f0c7348 */ /* 0x021fea0003c00000 */
[----:B------:R-:W-:Y:S02]  /*28130*/  ELECT P6, UR62, PT ;  /* 0x00000000003e782f */ /* 0x000fe400038c0000 */
[----:B------:R-:W-:Y:S01]  /*28140*/  MOV R14, UR62 ;  /* 0x0000003e000e7c02 */ /* 0x000fe20008000f00 */
[----:B0----5:R-:W-:Y:S10]  /*28150*/  ENDCOLLECTIVE ;  /* 0x000000000000791b */ /* 0x021ff40003800000 */
.L_x_1862:
[----:B------:R-:W-:Y:S05]  /*28160*/  BSYNC B0 ;  /* 0x0000000000007941 */ /* 0x000fea0003800000 */
.L_x_1861:
[----:B------:R-:W-:Y:S05]  /*28170*/  BRA `(.L_x_1863) ;  /* 0xffffffc000407947 */ /* 0x000fea000383ffff */
.L_x_1710:
[----:B0-----:R0:W1:Y:S02]  /*28180*/  SYNCS.PHASECHK.TRANS64.TRYWAIT P1, [R4+URZ+0x13240], R3 ;  /* 0x01324003040075a7 */ /* 0x001064000802017f */
[----:B-1----:R-:W-:Y:S05]  /*28190*/  @!P1 NANOSLEEP.SYNCS 0x989680 ;  /* 0x009896800000995d */ /* 0x002fea0003900000 */
[----:B------:R-:W1:Y:S02]  /*281a0*/  @!P1 SYNCS.PHASECHK.TRANS64 P1, [R4+URZ+0x13240], R3 ;  /* 0x01324003040095a7 */ /* 0x000e64000802007f */
[----:B-1----:R-:W-:Y:S05]  /*281b0*/  @!P1 BRA `(.L_x_1710) ;  /* 0xfffffffc00f09947 */ /* 0x002fea000383ffff */
[----:B------:R-:W-:Y:S05]  /*281c0*/  BRA `(.L_x_1864) ;  /* 0xffffffc000687947 */ /* 0x000fea000383ffff */
.L_x_1712:
[----:B-1----:R1:W2:Y:S02]  /*281d0*/  SYNCS.PHASECHK.TRANS64.TRYWAIT P1, [R5+URZ+0x13240], R0 ;  /* 0x01324000050075a7 */ /* 0x0022a4000802017f */
[----:B--2---:R-:W-:Y:S05]  /*281e0*/  @!P1 NANOSLEEP.SYNCS 0x989680 ;  /* 0x009896800000995d */ /* 0x004fea0003900000 */
[----:B------:R-:W2:Y:S02]  /*281f0*/  @!P1 SYNCS.PHASECHK.TRANS64 P1, [R5+URZ+0x13240], R0 ;  /* 0x01324000050095a7 */ /* 0x000ea4000802007f */
[----:B--2---:R-:W-:Y:S05]  /*28200*/  @!P1 BRA `(.L_x_1712) ;  /* 0xfffffffc00f09947 */ /* 0x004fea000383ffff */
[----:B------:R-:W-:Y:S05]  /*28210*/  BRA `(.L_x_1865) ;  /* 0xffffffc000787947 */ /* 0x000fea000383ffff */
.L_x_1714:
[----:B--2---:R2:W3:Y:S02]  /*28220*/  SYNCS.PHASECHK.TRANS64.TRYWAIT P1, [R4+URZ+0x13260], R3 ;  /* 0x01326003040075a7 */ /* 0x0044e4000802017f */
[----:B---3--:R-:W-:Y:S05]  /*28230*/  @!P1 NANOSLEEP.SYNCS 0x989680 ;  /* 0x009896800000995d */ /* 0x008fea0003900000 */
[----:B------:R-:W3:Y:S02]  /*28240*/  @!P1 SYNCS.PHASECHK.TRANS64 P1, [R4+URZ+0x13260], R3 ;  /* 0x01326003040095a7 */ /* 0x000ee4000802007f */
[----:B---3--:R-:W-:Y:S05]  /*28250*/  @!P1 BRA `(.L_x_1714) ;  /* 0xfffffffc00f09947 */ /* 0x008fea000383ffff */
[----:B------:R-:W-:Y:S05]  /*28260*/  BRA `(.L_x_1866) ;  /* 0xffffffc000747947 */ /* 0x000fea000383ffff */
.L_x_1716:
[----:B---3--:R3:W4:Y:S02]  /*28270*/  SYNCS.PHASECHK.TRANS64.TRYWAIT P1, [R5+URZ+0x13260], R0 ;  /* 0x01326000050075a7 */ /* 0x008724000802017f */
[----:B----4-:R-:W-:Y:S05]  /*28280*/  @!P1 NANOSLEEP.SYNCS 0x989680 ;  /* 0x009896800000995d */ /* 0x010fea0003900000 */
[----:B------:R-:W4:Y:S02]  /*28290*/  @!P1 SYNCS.PHASECHK.TRANS64 P1, [R5+URZ+0x13260], R0 ;  /* 0x01326000050095a7 */ /* 0x000f24000802007f */
[----:B----4-:R-:W-:Y:S05]  /*282a0*/  @!P1 BRA `(.L_x_1716) ;  /* 0xfffffffc00f09947 */ /* 0x010fea000383ffff */
[----:B------:R-:W-:Y:S05]  /*282b0*/  BRA `(.L_x_1867) ;  /* 0xffffffc000707947 */ /* 0x000fea000383ffff */
.L_x_1718:
[----:B----4-:R4:W0:Y:S02]  /*282c0*/  SYNCS.PHASECHK.TRANS64.TRYWAIT P1, [R4+URZ+0x13280], R3 ;  /* 0x01328003040075a7 */ /* 0x010824000802017f */
[----:B0-----:R-:W-:Y:S05]  /*282d0*/  @!P1 NANOSLEEP.SYNCS 0x989680 ;  /* 0x009896800000995d */ /* 0x001fea0003900000 */
[----:B------:R-:W0:Y:S02]  /*282e0*/  @!P1 SYNCS.PHASECHK.TRANS64 P1, [R4+URZ+0x13280], R3 ;  /* 0x01328003040095a7 */ /* 0x000e24000802007f */
[----:B0-----:R-:W-:Y:S05]  /*282f0*/  @!P1 BRA `(.L_x_1718) ;  /* 0xfffffffc00f09947 */ /* 0x001fea000383ffff */
[----:B------:R-:W-:Y:S05]  /*28300*/  BRA `(.L_x_1868) ;  /* 0xffffffc0006c7947 */ /* 0x000fea000383ffff */
.L_x_1869:
        /* <DEDUP_REMOVED lines=15> */
.L_x_2752:


//--------------------- .text._ZN7cutlass13device_kernelIN5flash11enable_sm90INS1_16FlashAttnFwdSm90INS1_25CollectiveMainloopFwdSm90ILi2EN4cute5tupleIJNS5_1CILi1EEES8_S8_EEENS6_IJNS7_ILi192EEENS7_ILi160EEENS7_ILi64EEEEEELi64ENS_12float_e4m3_tEfNS_4arch4Sm90ELb1ELb0ELb1ELb0ELb1ELb0ELb0ELb1ELb1ELb1ELb0ELb0EEENS1_21CollectiveEpilogueFwdINS6_IJSA_SC_SB_EEES9_NS_10bfloat16_tESG_Li384ELb0ELb1ELb0ELb1EEENS1_30DynamicPersistentTileSchedulerILi384ELi128ELb0ELb1ELb1EEEEEEEEEvNT_6ParamsE --------------------------
	.section	.text._ZN7cutlass13device_kernelIN5flash11enable_sm90INS1_16FlashAttnFwdSm90INS1_25CollectiveMainloopFwdSm90ILi2EN4cute5tupleIJNS5_1CILi1EEES8_S8_EEENS6_IJNS7_ILi192EEENS7_ILi160EEENS7_ILi64EEEEEELi64ENS_12float_e4m3_tEfNS_4arch4Sm90ELb1ELb0ELb1ELb0ELb1ELb0ELb0ELb1ELb1ELb1ELb0ELb0EEENS1_21CollectiveEpilogueFwdINS6_IJSA_SC_SB_EEES9_NS_10bfloat16_tESG_Li384ELb0ELb1ELb0ELb1EEENS1_30DynamicPersistentTileSchedulerILi384ELi128ELb0ELb1ELb1EEEEEEEEEvNT_6ParamsE,"ax",@progbits
	.align	128
.text._ZN7cutlass13device_kernelIN5flash11enable_sm90INS1_16FlashAttnFwdSm90INS1_25CollectiveMainloopFwdSm90ILi2EN4cute5tupleIJNS5_1CILi1EEES8_S8_EEENS6_IJNS7_ILi192EEENS7_ILi160EEENS7_ILi64EEEEEELi64ENS_12float_e4m3_tEfNS_4arch4Sm90ELb1ELb0ELb1ELb0ELb1ELb0ELb0ELb1ELb1ELb1ELb0ELb0EEENS1_21CollectiveEpilogueFwdINS6_IJSA_SC_SB_EEES9_NS_10bfloat16_tESG_Li384ELb0ELb1ELb0ELb1EEENS1_30DynamicPersistentTileSchedulerILi384ELi128ELb0ELb1ELb1EEEEEEEEEvNT_6ParamsE:
        .type           _ZN7cutlass13device_kernelIN5flash11enable_sm90INS1_16FlashAttnFwdSm90INS1_25CollectiveMainloopFwdSm90ILi2EN4cute5tupleIJNS5_1CILi1EEES8_S8_EEENS6_IJNS7_ILi192EEENS7_ILi160EEENS7_ILi64EEEEEELi64ENS_12float_e4m3_tEfNS_4arch4Sm90ELb1ELb0ELb1ELb0ELb1ELb0ELb0ELb1ELb1ELb1ELb0ELb0EEENS1_21CollectiveEpilogueFwdINS6_IJSA_SC_SB_EEES9_NS_10bfloat16_tESG_Li384ELb0ELb1ELb0ELb1EEENS1_30DynamicPersistentTileSchedulerILi384ELi128ELb0ELb1ELb1EEEEEEEEEvNT_6ParamsE,@function
        .size           _ZN7cutlass13device_kernelIN5flash11enable_sm90INS1_16FlashAttnFwdSm90INS1_25CollectiveMainloopFwdSm90ILi2EN4cute5tupleIJNS5_1CILi1EEES8_S8_EEENS6_IJNS7_ILi192EEENS7_ILi160EEENS7_ILi64EEEEEELi64ENS_12float_e4m3_tEfNS_4arch4Sm90ELb1ELb0ELb1ELb0ELb1ELb0ELb0ELb1ELb1ELb1ELb0ELb0EEENS1_21CollectiveEpilogueFwdINS6_IJSA_SC_SB_EEES9_NS_10bfloat16_tESG_Li384ELb0ELb1ELb0ELb1EEENS1_30DynamicPersistentTileSchedulerILi384ELi128ELb0ELb1ELb1EEEEEEEEEvNT_6ParamsE,(.L_x_2753 - _ZN7cutlass13device_kernelIN5flash11enable_sm90INS1_16FlashAttnFwdSm90INS1_25CollectiveMainloopFwdSm90ILi2EN4cute5tupleIJNS5_1CILi1EEES8_S8_EEENS6_IJNS7_ILi192EEENS7_ILi160EEENS7_ILi64EEEEEELi64ENS_12float_e4m3_tEfNS_4arch4Sm90ELb1ELb0ELb1ELb0ELb1ELb0ELb0ELb1ELb1ELb1ELb0ELb0EEENS1_21CollectiveEpilogueFwdINS6_IJSA_SC_SB_EEES9_NS_10bfloat16_tESG_Li384ELb0ELb1ELb0ELb1EEENS1_30DynamicPersistentTileSchedulerILi384ELi128ELb0ELb1ELb1EEEEEEEEEvNT_6ParamsE)
        .other          _ZN7cutlass13device_kernelIN5flash11enable_sm90INS1_16FlashAttnFwdSm90INS1_25CollectiveMainloopFwdSm90ILi2EN4cute5tupleIJNS5_1CILi1EEES8_S8_EEENS6_IJNS7_ILi192EEENS7_ILi160EEENS7_ILi64EEEEEELi64ENS_12float_e4m3_tEfNS_4arch4Sm90ELb1ELb0ELb1ELb0ELb1ELb0ELb0ELb1ELb1ELb1ELb0ELb0EEENS1_21CollectiveEpilogueFwdINS6_IJSA_SC_SB_EEES9_NS_10bfloat16_tESG_Li384ELb0ELb1ELb0ELb1EEENS1_30DynamicPersistentTileSchedulerILi384ELi128ELb0ELb1ELb1EEEEEEEEEvNT_6ParamsE,@"STO_CUDA_ENTRY STV_DEFAULT"
_ZN7cutlass13device_kernelIN5flash11enable_sm90INS1_16FlashAttnFwdSm90INS1_25CollectiveMainloopFwdSm90ILi2EN4cute5tupleIJNS5_1CILi1EEES8_S8_EEENS6_IJNS7_ILi192EEENS7_ILi160EEENS7_ILi64EEEEEELi64ENS_12float_e4m3_tEfNS_4arch4Sm90ELb1ELb0ELb1ELb0ELb1ELb0ELb0ELb1ELb1ELb1ELb0ELb0EEENS1_21CollectiveEpilogueFwdINS6_IJSA_SC_SB_EEES9_NS_10bfloat16_tESG_Li384ELb0ELb1ELb0ELb1EEENS1_30DynamicPersistentTileSchedulerILi384ELi128ELb0ELb1ELb1EEEEEEEEEvNT_6ParamsE:
        /* <DEDUP_REMOVED lines=45> */
.L_x_1870:
        /* <DEDUP_REMOVED lines=22> */
.L_x_1871:
        /* <DEDUP_REMOVED lines=18> */
.L_x_1872:
        /* <DEDUP_REMOVED lines=22> */
.L_x_1873:
        /* <DEDUP_REMOVED lines=24> */
.L_x_1874:
        /* <DEDUP_REMOVED lines=10> */
.L_x_1876:
        /* <DEDUP_REMOVED lines=23> */
[----:B------:R-:W-:Y:S01]  /*0a40*/  LOP3.LUT R3, R2, 0x3fffff0, RZ, 0xc0, !PT ;  /* 0x03fffff002037812 */ /* 0x000fe200078ec0ff */
        /* <DEDUP_REMOVED lines=8> */
[----:B------:R-:W-:Y:S02]  /*0ad0*/  IADD3 R2, R5, -R2, RZ ;  /* 0x8000000205027210 */ /* 0x000fe40007ffe0ff */
[----:B------:R-:W-:-:S02]  /*0ae0*/  LEA.HI R7, R0, R10, RZ, 0x2 ;  /* 0x0000000a00077211 */ /* 0x000fc400078f10ff */
[--C-:B------:R-:W-:Y:S01]  /*0af0*/  SHF.R.S32.HI R5, RZ, 0x2, R4.reuse ;  /* 0x00000002ff057819 */ /* 0x100fe20000011404 */
[----:B------:R-:W-:Y:S01]  /*0b00*/  IMAD R2, R2, 0x8, R3 ;  /* 0x0000000802027824 */ /* 0x000fe200078e0203 */
[----:B------:R-:W-:Y:S02]  /*0b10*/  SHF.R.S32.HI R8, RZ, 0x1f, R4 ;  /* 0x0000001fff087819 */ /* 0x000fe40000011404 */
[----:B------:R-:W-:Y:S02]  /*0b20*/  SHF.R.S32.HI R156, RZ, 0x7, R156 ;  /* 0x00000007ff9c7819 */ /* 0x000fe4000001149c */
[----:B------:R-:W-:Y:S01]  /*0b30*/  LOP3.LUT R7, R7, 0xfffffffc, RZ, 0xc0, !PT ;  /* 0xfffffffc07077812 */ /* 0x000fe200078ec0ff */
[----:B------:R0:W-:Y:S01]  /*0b40*/  STL [R1], R2 ;  /* 0x0000000201007387 */ /* 0x0001e20000100800 */
[----:B------:R-:W-:Y:S02]  /*0b50*/  LEA.HI R8, R8, R5, RZ, 0x3 ;  /* 0x0000000508087211 */ /* 0x000fe400078f18ff */
[----:B------:R-:W-:Y:S01]  /*0b60*/  LEA.HI R0, R0, R10, RZ, 0x3 ;  /* 0x0000000a00007211 */ /* 0x000fe200078f18ff */
[----:B------:R-:W-:Y:S01]  /*0b70*/  IMAD.IADD R7, R10, 0x1, -R7 ;  /* 0x000000010a077824 */ /* 0x000fe200078e0a07 */
[----:B------:R-:W-:-:S02]  /*0b80*/  LOP3.LUT R8, R8, 0xfffffff8, RZ, 0xc0, !PT ;  /* 0xfffffff808087812 */ /* 0x000fc400078ec0ff */
[----:B------:R-:W-:Y:S02]  /*0b90*/  LEA.HI R6, R6, R23, RZ, 0x5 ;  /* 0x0000001706067211 */ /* 0x000fe400078f28ff */
[----:B------:R-:W-:Y:S01]  /*0ba0*/  LOP3.LUT R18, R0, 0xfffffff8, RZ, 0xc0, !PT ;  /* 0xfffffff800127812 */ /* 0x000fe200078ec0ff */
[----:B0-----:R-:W-:Y:S01]  /*0bb0*/  IMAD.HI R2, R156, 0x55555556, RZ ;  /* 0x555555569c027827 */ /* 0x001fe200078e02ff */
[----:B------:R-:W-:Y:S02]  /*0bc0*/  LEA.HI R9, R7, R7, RZ, 0x1 ;  /* 0x0000000707097211 */ /* 0x000fe400078f08ff */
[----:B------:R-:W-:Y:S01]  /*0bd0*/  SHF.R.S32.HI R6, RZ, 0x5, R6 ;  /* 0x00000005ff067819 */ /* 0x000fe20000011406 */
[----:B------:R-:W-:Y:S01]  /*0be0*/  IMAD.IADD R5, R5, 0x1, -R8 ;  /* 0x0000000105057824 */ /* 0x000fe200078e0a08 */
[----:B------:R-:W-:Y:S01]  /*0bf0*/  LEA.HI R3, R2, R2, RZ, 0x1 ;  /* 0x0000000202037211 */ /* 0x000fe200078f08ff */
[----:B------:R-:W-:Y:S01]  /*0c00*/  IMAD.IADD R18, R10, 0x1, -R18 ;  /* 0x000000010a127824 */ /* 0x000fe200078e0a12 */
[----:B------:R-:W-:Y:S01]  /*0c10*/  LOP3.LUT R2, R9, 0x1ffffffe, RZ, 0xc0, !PT ;  /* 0x1ffffffe09027812 */ /* 0x000fe200078ec0ff */
[----:B------:R-:W-:Y:S01]  /*0c20*/  IMAD R6, R6, 0x10, R5 ;  /* 0x0000001006067824 */ /* 0x000fe200078e0205 */
[----:B------:R-:W-:Y:S01]  /*0c30*/  LOP3.LUT R16, R4, 0x7ffffffc, RZ, 0xc0, !PT ;  /* 0x7ffffffc04107812 */ /* 0x000fe200078ec0ff */
[----:B------:R-:W-:Y:S01]  /*0c40*/  IMAD R3, R3, -0x3, R156 ;  /* 0xfffffffd03037824 */ /* 0x000fe200078e029c */
[----:B------:R-:W-:Y:S01]  /*0c50*/  SHF.L.U32 R19, R18, 0x3, RZ ;  /* 0x0000000312137819 */ /* 0x000fe200000006ff */
[----:B------:R-:W-:Y:S01]  /*0c60*/  IMAD.IADD R2, R7, 0x1, -R2 ;  /* 0x0000000107027824 */ /* 0x000fe200078e0a02 */
[----:B------:R-:W-:Y:S01]  /*0c70*/  SHF.R.S32.HI R22, RZ, 0x3, R0 ;  /* 0x00000003ff167819 */ /* 0x000fe20000011400 */
[----:B------:R-:W-:Y:S01]  /*0c80*/  IMAD R157, R3, 0x40, R6 ;  /* 0x00000040039d7824 */ /* 0x000fe200078e0206 */
[----:B------:R-:W-:Y:S01]  /*0c90*/  SHF.R.S32.HI R0, RZ, 0x1f, R19 ;  /* 0x0000001fff007819 */ /* 0x000fe20000011413 */
[----:B------:R-:W-:-:S02]  /*0ca0*/  IMAD.IADD R16, R23, 0x1, -R16 ;  /* 0x0000000117107824 */ /* 0x000fc400078e0a10 */
[----:B------:R-:W-:-:S07]  /*0cb0*/  IMAD R17, R2, 0x8, R157 ;  /* 0x0000000802117824 */ /* 0x000fce00078e029d */
.L_x_1921:
        /* <DEDUP_REMOVED lines=21> */
.L_x_1877:
[----:B------:R-:W-:Y:S01]  /*0e10*/  ULDC UR8, c[0x0][0xc54] ;  /* 0x0003150000087ab9 */ /* 0x000fe20000000800 */
[----:B------:R-:W-:Y:S01]  /*0e20*/  UMOV UR4, UR9 ;  /* 0x0000000900047c82 */ /* 0x000fe20008000000 */
[----:B------:R-:W-:-:S11]  /*0e30*/  UISETP.NE.AND UP0, UPT, UR8, 0x1, UPT ;  /* 0x000000010800788c */ /* 0x000fd6000bf05270 */
[----:B------:R-:W-:Y:S02]  /*0e40*/  @UP0 ULDC.64 UR10, c[0x0][0xc58] ;  /* 0x00031600000a0ab9 */ /* 0x000fe40000000a00 */
[----:B------:R-:W-:-:S04]  /*0e50*/  UIMAD.WIDE.U32 UR6, UR9, UR10, URZ ;  /* 0x0000000a090672a5 */ /* 0x000fc8000f8e003f */
[----:B------:R-:W-:-:S04]  /*0e60*/  @UP0 USHF.R.U32.HI UR4, URZ, UR11, UR7 ;  /* 0x0000000b3f040299 */ /* 0x000fc80008011607 */
[----:B------:R-:W-:-:S12]  /*0e70*/  UIMAD UR6, UR4, UR8, URZ ;  /* 0x00000008040672a4 */ /* 0x000fd8000f8e023f */
.L_x_1878:
[----:B------:R-:W-:Y:S01]  /*0e80*/  ULOP3.LUT UR4, URZ, UR4, URZ, 0x33, !UPT ;  /* 0x000000043f047292 */ /* 0x000fe2000f8e333f */
[----:B------:R-:W-:Y:S01]  /*0e90*/  PLOP3.LUT P0, PT, PT, PT, PT, 0x80, 0x0 ;  /* 0x000000000000781c */ /* 0x000fe20003f0f070 */
[----:B------:R-:W-:Y:S01]  /*0ea0*/  UIADD3 UR10, UR9, -UR6, URZ ;  /* 0x80000006090a7290 */ /* 0x000fe2000fffe03f */
[----:B------:R-:W-:Y:S01]  /*0eb0*/  IMAD.MOV.U32 R0, RZ, RZ, RZ ;  /* 0x000000ffff007224 */ /* 0x000fe200078e00ff */
[----:B------:R-:W-:Y:S01]  /*0ec0*/  ULDC UR7, c[0x0][0x448] ;  /* 0x0001120000077ab9 */ /* 0x000fe20000000800 */
[----:B------:R-:W-:Y:S01]  /*0ed0*/  ULDC UR6, c[0x0][0xc3c] ;  /* 0x00030f0000067ab9 */ /* 0x000fe20000000800 */
[----:B------:R-:W-:Y:S01]  /*0ee0*/  UISETP.NE.AND UP2, UPT, UR7, 0x1, UPT ;  /* 0x000000010700788c */ /* 0x000fe2000bf45270 */
[----:B------:R-:W-:Y:S01]  /*0ef0*/  IMAD.MOV.U32 R2, RZ, RZ, RZ ;  /* 0x000000ffff027224 */ /* 0x000fe200078e00ff */
[----:B------:R-:W-:Y:S01]  /*0f00*/  UIADD3 UR4, UR4, UR6, URZ ;  /* 0x0000000604047290 */ /* 0x000fe2000fffe03f */
[----:B------:R-:W-:Y:S01]  /*0f10*/  CS2R R54, SRZ ;  /* 0x0000000000367805 */ /* 0x000fe2000001ff00 */
[----:B------:R-:W-:Y:S01]  /*0f20*/  ULDC.64 UR12, c[0x0][0x418] ;  /* 0x00010600000c7ab9 */ /* 0x000fe20000000a00 */
[----:B------:R-:W-:Y:S01]  /*0f30*/  ULDC UR41, c[0x0][0x424] ;  /* 0x0001090000297ab9 */ /* 0x000fe20000000800 */
[----:B------:R-:W-:Y:S01]  /*0f40*/  UISETP.NE.U32.AND UP0, UPT, UR12, URZ, UPT ;  /* 0x0000003f0c00728c */ /* 0x000fe2000bf05070 */
[----:B------:R-:W-:Y:S01]  /*0f50*/  CS2R R6, SRZ ;  /* 0x0000000000067805 */ /* 0x000fe2000001ff00 */
[----:B------:R-:W-:Y:S01]  /*0f60*/  UIMAD UR40, UR4, 0xc0, URZ ;  /* 0x000000c0042878a4 */ /* 0x000fe2000f8e023f */
[----:B------:R-:W-:Y:S01]  /*0f70*/  CS2R R52, SRZ ;  /* 0x0000000000347805 */ /* 0x000fe2000001ff00 */
[----:B------:R-:W-:Y:S01]  /*0f80*/  UISETP.NE.AND.EX UP0, UPT, UR13, URZ, UPT, UP0 ;  /* 0x0000003f0d00728c */ /* 0x000fe2000bf05300 */
[----:B------:R-:W-:Y:S01]  /*0f90*/  CS2R R8, SRZ ;  /* 0x0000000000087805 */ /* 0x000fe2000001ff00 */
[----:B------:R-:W-:Y:S01]  /*0fa0*/  UIADD3 UR4, UR40, 0xbf, URZ ;  /* 0x000000bf28047890 */ /* 0x000fe2000fffe03f */
[----:B------:R-:W-:Y:S01]  /*0fb0*/  CS2R R46, SRZ ;  /* 0x00000000002e7805 */ /* 0x000fe2000001ff00 */
[----:B------:R-:W-:Y:S01]  /*0fc0*/  ULDC UR8, c[0x0][0x288] ;  /* 0x0000a20000087ab9 */ /* 0x000fe20000000800 */
[----:B------:R-:W-:Y:S01]  /*0fd0*/  @UP2 ULDC UR6, c[0x0][0x44c] ;  /* 0x0001130000062ab9 */ /* 0x000fe20000000800 */
[----:B------:R-:W-:Y:S01]  /*0fe0*/  UIADD3 UR8, -UR8, 0xa0, URZ ;  /* 0x000000a008087890 */ /* 0x000fe2000fffe13f */
[----:B------:R-:W-:Y:S01]  /*0ff0*/  CS2R R10, SRZ ;  /* 0x00000000000a7805 */ /* 0x000fe2000001ff00 */
[----:B------:R-:W-:Y:S01]  /*1000*/  UIMAD.WIDE.U32 UR6, UR4, UR6, URZ ;  /* 0x00000006040672a5 */ /* 0x000fe2000f8e003f */
[----:B------:R-:W-:Y:S01]  /*1010*/  CS2R R44, SRZ ;  /* 0x00000000002c7805 */ /* 0x000fe2000001ff00 */
[----:B------:R-:W-:Y:S01]  /*1020*/  USEL UR41, UR41, 0x1, UP0 ;  /* 0x0000000129297887 */ /* 0x000fe20008000000 */
[----:B------:R-:W-:Y:S01]  /*1030*/  CS2R R12, SRZ ;  /* 0x00000000000c7805 */ /* 0x000fe2000001ff00 */
[----:B------:R-:W-:Y:S01]  /*1040*/  ULDC UR9, c[0x0][0x2f0] ;  /* 0x0000bc0000097ab9 */ /* 0x000fe20000000800 */
[----:B------:R-:W-:Y:S01]  /*1050*/  @UP2 ULDC UR12, c[0x0][0x450] ;  /* 0x00011400000c2ab9 */ /* 0x000fe20000000800 */
[----:B------:R-:W-:Y:S01]  /*1060*/  UIMAD UR8, UR41, UR9, UR8 ;  /* 0x00000009290872a4 */ /* 0x000fe2000f8e0208 */
[----:B------:R-:W-:Y:S01]  /*1070*/  CS2R R38, SRZ ;  /* 0x0000000000267805 */ /* 0x000fe2000001ff00 */
[----:B------:R-:W-:Y:S01]  /*1080*/  @UP2 USHF.R.U32.HI UR4, URZ, UR12, UR7 ;  /* 0x0000000c3f042299 */ /* 0x000fe20008011607 */
[----:B------:R-:W-:Y:S01]  /*1090*/  CS2R R14, SRZ ;  /* 0x00000000000e7805 */ /* 0x000fe2000001ff00 */
[----:B------:R-:W-:Y:S01]  /*10a0*/  UIMAD UR6, UR41, UR9, 0x9f ;  /* 0x0000009f290674a4 */ /* 0x000fe2000f8e0209 */
[----:B------:R-:W-:Y:S01]  /*10b0*/  CS2R R36, SRZ ;  /* 0x0000000000247805 */ /* 0x000fe2000001ff00 */
[----:B------:R-:W-:Y:S01]  /*10c0*/  UIADD3 UR8, UR8, UR4, URZ ;  /* 0x0000000408087290 */ /* 0x000fe2000fffe03f */
[----:B------:R-:W-:Y:S01]  /*10d0*/  CS2R R20, SRZ ;  /* 0x0000000000147805 */ /* 0x000fe2000001ff00 */
[----:B------:R-:W-:Y:S01]  /*10e0*/  UIMAD.WIDE UR6, UR6, 0x66666667, URZ ;  /* 0x66666667060678a5 */ /* 0x000fe2000f8e023f */
[----:B------:R-:W-:Y:S01]  /*10f0*/  CS2R R30, SRZ ;  /* 0x00000000001e7805 */ /* 0x000fe2000001ff00 */
[----:B------:R-:W-:Y:S01]  /*1100*/  UIMAD.WIDE UR8, UR8, 0x66666667, URZ ;  /* 0x66666667080878a5 */ /* 0x000fe2000f8e023f */
[----:B------:R-:W-:Y:S01]  /*1110*/  CS2R R24, SRZ ;  /* 0x0000000000187805 */ /* 0x000fe2000001ff00 */
[----:B------:R-:W-:Y:S01]  /*1120*/  ULDC UR11, c[0x0][0xc54] ;  /* 0x00031500000b7ab9 */ /* 0x000fe20000000800 */
[----:B------:R-:W-:Y:S01]  /*1130*/  USHF.R.U32.HI UR4, URZ, 0x1f, UR7 ;  /* 0x0000001f3f047899 */ /* 0x000fe20008011607 */
[----:B------:R-:W-:Y:S01]  /*1140*/  CS2R R28, SRZ ;  /* 0x00000000001c7805 */ /* 0x000fe2000001ff00 */
[----:B------:R-:W-:Y:S01]  /*1150*/  UIMAD UR11, UR5, UR11, UR10 ;  /* 0x0000000b050b72a4 */ /* 0x000fe2000f8e020a */
[----:B------:R-:W-:Y:S01]  /*1160*/  CS2R R56, SRZ ;  /* 0x0000000000387805 */ /* 0x000fe2000001ff00 */
[----:B------:R-:W-:-:S02]  /*1170*/  USHF.R.U32.HI UR5, URZ, 0x1f, UR9 ;  /* 0x0000001f3f057899 */ /* 0x000fc40008011609 */
[----:B------:R-:W-:Y:S02]  /*1180*/  ULEA.HI.SX32 UR7, UR7, UR4, 0x1a ;  /* 0x0000000407077291 */ /* 0x000fe4000f8fd23f */
[----:B------:R-:W-:Y:S01]  /*1190*/  ULEA.HI.SX32 UR9, UR9, UR5, 0x1a ;  /* 0x0000000509097291 */ /* 0x000fe2000f8fd23f */
[----:B------:R-:W-:Y:S01]  /*11a0*/  ULDC UR43, c[0x0][0xc48] ;  /* 0x00031200002b7ab9 */ /* 0x000fe20000000800 */
[----:B------:R-:W-:Y:S02]  /*11b0*/  UMOV UR42, UR11 ;  /* 0x0000000b002a7c82 */ /* 0x000fe40008000000 */
[----:B------:R-:W-:Y:S02]  /*11c0*/  UISETP.LT.AND UP0, UPT, UR7, UR9, UPT ;  /* 0x000000090700728c */ /* 0x000fe4000bf01270 */
[----:B------:R-:W-:Y:S02]  /*11d0*/  UISETP.NE.AND UP1, UPT, UR43, 0x1, UPT ;  /* 0x000000012b00788c */ /* 0x000fe4000bf25270 */
[----:B------:R-:W-:-:S02]  /*11e0*/  USEL UR50, UR7, UR9, UP0 ;  /* 0x0000000907327287 */ /* 0x000fc40008000000 */
[----:B------:R-:W-:Y:S02]  /*11f0*/  UP2UR UR47, UPR, URZ, 0x4 ;  /* 0x000000043f2f7883 */ /* 0x000fe40008000000 */
[----:B------:R-:W-:-:S05]  /*1200*/  UISETP.GE.AND UP0, UPT, UR50, 0x1, UPT ;  /* 0x000000013200788c */ /* 0x000fca000bf06270 */
[----:B------:R-:W-:Y:S01]  /*1210*/  @UP1 ULDC UR10, c[0x0][0xc4c] ;  /* 0x00031300000a1ab9 */ /* 0x000fe20000000800 */
[----:B------:R-:W-:Y:S01]  /*1220*/  PLOP3.LUT P1, PT, PT, PT, UP0, 0x80, 0x0 ;  /* 0x000000000000781c */ /* 0x000fe20003f2f008 */
[----:B------:R-:W-:Y:S01]  /*1230*/  UIMAD.WIDE.U32 UR4, UR11, UR10, URZ ;  /* 0x0000000a0b0472a5 */ /* 0x000fe2000f8e003f */
[----:B------:R-:W-:-:S03]  /*1240*/  @UP1 ULDC UR6, c[0x0][0xc50] ;  /* 0x0003140000061ab9 */ /* 0x000fc60000000800 */
[----:B------:R-:W-:-:S04]  /*1250*/  @UP1 USHF.R.U32.HI UR42, URZ, UR6, UR5 ;  /* 0x000000063f2a1299 */ /* 0x000fc80008011605 */
[----:B------:R-:W-:-:S04]  /*1260*/  UIADD3 UR4, -UR42, URZ, URZ ;  /* 0x0000003f2a047290 */ /* 0x000fc8000fffe13f */
[----:B------:R-:W-:Y:S01]  /*1270*/  UIMAD UR43, UR43, UR4, UR11 ;  /* 0x000000042b2b72a4 */ /* 0x000fe2000f8e020b */
[----:B------:R-:W-:Y:S11]  /*1280*/  @!P1 BRA `(.L_x_1879) ;  /* 0x000000a400f09947 */ /* 0x000ff60003800000 */
[----:B------:R-:W0:Y:S01]  /*1290*/  SHFL.IDX PT, R0, R156, RZ, 0x1f ;  /* 0x00001fff9c007589 */ /* 0x000e2200000e0000 */
[----:B------:R-:W1:Y:S01]  /*12a0*/  S2UR UR44, SR_CgaCtaId ;  /* 0x00000000002c79c3 */ /* 0x000e620000008800 */
[----:B------:R-:W-:Y:S01]  /*12b0*/  UMOV UR45, 0x400 ;  /* 0x00000400002d7882 */ /* 0x000fe20000000000 */
[----:B0-----:R-:W-:Y:S01]  /*12c0*/  R2UR UR6, R0 ;  /* 0x00000000000672ca */ /* 0x001fe200000e0000 */
[----:B-1----:R-:W-:-:S12]  /*12d0*/  ULEA UR45, UR44, UR45, 0x18 ;  /* 0x0000002d2c2d7291 */ /* 0x002fd8000f8ec03f */
        /* <DEDUP_REMOVED lines=26> */
.L_x_1880:
        /* <DEDUP_REMOVED lines=37> */
[----:B------:R-:W-:Y:S01]  /*16d0*/  MOV R2, UR4 ;  /* 0x0000000400027c02 */ /* 0x000fe20008000f00 */
        /* <DEDUP_REMOVED lines=18> */
.L_x_2007:
[----:B------:R-:W-:Y:S05]  /*1800*/  @!P0 BRA `(.L_x_1882) ;  /* 0x0000000000048947 */ /* 0x000fea0003800000 */
[----:B------:R-:W-:Y:S01]  /*1810*/  BPT.TRAP 0x1 ;  /* 0x000000040000795c */ /* 0x000fe20000300000 */
.L_x_1882:
[----:B------:R-:W-:Y:S02]  /*1820*/  IMAD.U32 R2, RZ, RZ, UR38 ;  /* 0x00000026ff027e24 */ /* 0x000fe4000f8e00ff */
[----:B0-----:R-:W-:-:S03]  /*1830*/  IMAD.U32 R3, RZ, RZ, UR37 ;  /* 0x00000025ff037e24 */ /* 0x001fc6000f8e00ff */
[----:B------:R-:W-:Y:S02]  /*1840*/  LEA R2, R2, UR45, 0x3 ;  /* 0x0000002d02027c11 */ /* 0x000fe4000f8e18ff */
[----:B------:R-:W-:-:S04]  /*1850*/  SHF.L.U32 R3, R3, 0x1f, RZ ;  /* 0x0000001f03037819 */ /* 0x000fc800000006ff */
[----:B------:R0:W1:Y:S01]  /*1860*/  SYNCS.PHASECHK.TRANS64.TRYWAIT P1, [R2+URZ+0x13230], R3 ;  /* 0x01323003020075a7 */ /* 0x000062000802017f */
[----:B------:R-:W-:Y:S05]  /*1870*/  @!P0 BRA `(.L_x_1883) ;  /* 0x0000000000048947 */ /* 0x000fea0003800000 */
[----:B------:R-:W-:Y:S01]  /*1880*/  BPT.TRAP 0x1 ;  /* 0x000000040000795c */ /* 0x000fe20000300000 */
.L_x_1883:
[----:B-1----:R-:W-:Y:S05]  /*1890*/  @P1 BRA `(.L_x_1884) ;  /* 0x0000000000081947 */ /* 0x002fea0003800000 */
[----:B------:R-:W1:Y:S02]  /*18a0*/  SYNCS.PHASECHK.TRANS64.TRYWAIT P1, [R2+URZ+0x13230], R3 ;  /* 0x01323003020075a7 */ /* 0x000e64000802017f */
[----:B-1----:R-:W-:Y:S05]  /*18b0*/  @!P1 BRA `(.L_x_1885) ;  /* 0x0000010800789947 */ /* 0x002fea0003800000 */
.L_x_1884:
[----:B------:R-:W-:-:S04]  /*18c0*/  UIADD3 UR4, UR45, 0xe000, URZ ;  /* 0x0000e0002d047890 */ /* 0x000fc8000fffe03f */
[----:B------:R-:W-:-:S04]  /*18d0*/  USHF.R.U32.HI UR4, URZ, 0x4, UR4 ;  /* 0x000000043f047899 */ /* 0x000fc80008011604 */
[----:B------:R-:W-:-:S06]  /*18e0*/  ULOP3.LUT UR4, UR4, 0x3fff, URZ, 0xc0, !UPT ;  /* 0x00003fff04047892 */ /* 0x000fcc000f8ec03f */
[----:B------:R-:W-:Y:S01]  /*18f0*/  MOV R4, UR4 ;  /* 0x0000000400047c02 */ /* 0x000fe20008000f00 */
        /* <DEDUP_REMOVED lines=69> */
.L_x_1886:
[----:B------:R-:W-:Y:S01]  /*1d50*/  UISETP.NE.AND UP0, UPT, UR47, URZ, UPT ;  /* 0x0000003f2f00728c */ /* 0x000fe2000bf05270 */
[C---:B------:R-:W-:Y:S01]  /*1d60*/  FMUL.FTZ R14, R0.reuse, R76 ;  /* 0x0000004c000e7220 */ /* 0x040fe20000410000 */
[C---:B------:R-:W-:Y:S01]  /*1d70*/  FMUL.FTZ R76, R0.reuse, R78 ;  /* 0x0000004e004c7220 */ /* 0x040fe20000410000 */
[C---:B------:R-:W-:Y:S01]  /*1d80*/  FMUL.FTZ R78, R0.reuse, R82 ;  /* 0x00000052004e7220 */ /* 0x040fe20000410000 */
[----:B------:R-:W-:Y:S02]  /*1d90*/  VIADD R82, R17, UR40 ;  /* 0x0000002811527c36 */ /* 0x000fe40008000000 */
[C---:B------:R-:W-:Y:S01]  /*1da0*/  FMUL.FTZ R8, R0.reuse, R96 ;  /* 0x0000006000087220 */ /* 0x040fe20000410000 */
[----:B------:R-:W-:Y:S01]  /*1db0*/  PLOP3.LUT P1, PT, PT, PT, UP0, 0x80, 0x0 ;  /* 0x000000000000781c */ /* 0x000fe20003f2f008 */
[C---:B------:R-:W-:Y:S01]  /*1dc0*/  FMUL.FTZ R96, R0.reuse, R74 ;  /* 0x0000004a00607220 */ /* 0x040fe20000410000 */
[----:B------:R-:W-:Y:S01]  /*1dd0*/  PLOP3.LUT P2, PT, PT, PT, UP0, 0x80, 0x0 ;  /* 0x000000000000781c */ /* 0x000fe20003f4f008 */
[C---:B------:R-:W-:Y:S01]  /*1de0*/  FMUL.FTZ R74, R0.reuse, R57 ;  /* 0x00000039004a7220 */ /* 0x040fe20000410000 */
[C---:B------:R-:W-:Y:S01]  /*1df0*/  FMUL.FTZ R104, R0.reuse, R59 ;  /* 0x0000003b00687220 */ /* 0x040fe20000410000 */
[----:B------:R-:W-:Y:S01]  /*1e00*/  @UP0 ULDC UR6, c[0x0][0x44c] ;  /* 0x0001130000060ab9 */ /* 0x000fe20000000800 */
[----:B------:R-:W-:Y:S01]  /*1e10*/  ULDC UR11, c[0x0][0x2f0] ;  /* 0x0000bc00000b7ab9 */ /* 0x000fe20000000800 */
[C---:B------:R-:W-:Y:S01]  /*1e20*/  FMUL.FTZ R59, R0.reuse, R61 ;  /* 0x0000003d003b7220 */ /* 0x040fe20000410000 */
[C---:B------:R-:W-:Y:S01]  /*1e30*/  FMUL.FTZ R61, R0.reuse, R65 ;  /* 0x00000041003d7220 */ /* 0x040fe20000410000 */
[C---:B------:R-:W-:Y:S01]  /*1e40*/  FMUL.FTZ R65, R0.reuse, R67 ;  /* 0x0000004300417220 */ /* 0x040fe20000410000 */
[C---:B01----:R-:W-:Y:S01]  /*1e50*/  FMUL.FTZ R3, R0.reuse, R88 ;  /* 0x0000005800037220 */ /* 0x043fe20000410000 */
[C---:B------:R-:W-:Y:S01]  /*1e60*/  FMUL.FTZ R5, R0.reuse, R89 ;  /* 0x0000005900057220 */ /* 0x040fe20000410000 */
[----:B------:R-:W-:Y:S01]  /*1e70*/  FMUL.FTZ R88, R0, R90 ;  /* 0x0000005a00587220 */ /* 0x000fe20000410000 */
[----:B------:R-:W-:Y:S01]  /*1e80*/  @P1 IMAD.HI.U32 R57, R82, UR6, RZ ;  /* 0x0000000652391c27 */ /* 0x000fe2000f8e00ff */
[----:B------:R-:W-:-:S03]  /*1e90*/  @UP0 ULDC UR6, c[0x0][0x450] ;  /* 0x0001140000060ab9 */ /* 0x000fc60000000800 */
[C---:B------:R-:W-:Y:S01]  /*1ea0*/  FMUL.FTZ R89, R0.reuse, R91 ;  /* 0x0000005b00597220 */ /* 0x040fe20000410000 */
[C---:B------:R-:W-:Y:S01]  /*1eb0*/  FMUL.FTZ R12, R0.reuse, R72 ;  /* 0x00000048000c7220 */ /* 0x040fe20000410000 */
[C---:B------:R-:W-:Y:S01]  /*1ec0*/  FMUL.FTZ R106, R0.reuse, R63 ;  /* 0x0000003f006a7220 */ /* 0x040fe20000410000 */
[----:B------:R-:W-:Y:S01]  /*1ed0*/  @P2 SHF.R.U32.HI R82, RZ, UR6, R57 ;  /* 0x00000006ff522c19 */ /* 0x000fe20008011639 */
[----:B------:R-:W-:Y:S01]  /*1ee0*/  UIMAD UR6, UR50, -0xa0, URZ ;  /* 0xffffff60320678a4 */ /* 0x000fe2000f8e023f */
[C---:B------:R-:W-:Y:S01]  /*1ef0*/  FMUL.FTZ R72, R0.reuse, R84 ;  /* 0x0000005400487220 */ /* 0x040fe20000410000 */
[C---:B------:R-:W-:Y:S01]  /*1f00*/  FMUL.FTZ R63, R0.reuse, R69 ;  /* 0x00000045003f7220 */ /* 0x040fe20000410000 */
[----:B------:R-:W-:Y:S01]  /*1f10*/  IMAD.U32 R69, RZ, RZ, UR11 ;  /* 0x0000000bff457e24 */ /* 0x000fe2000f8e00ff */
[----:B------:R-:W0:Y:S01]  /*1f20*/  SHFL.IDX PT, R57, R82, 0x1, 0x1c1f ;  /* 0x003c1f0052397f89 */ /* 0x000e2200000e0000 */
[----:B------:R-:W-:Y:S01]  /*1f30*/  UIADD3 UR7, UR6, 0xa1, URZ ;  /* 0x000000a106077890 */ /* 0x000fe2000fffe03f */
[C---:B------:R-:W-:Y:S01]  /*1f40*/  FMUL.FTZ R90, R0.reuse, R94 ;  /* 0x0000005e005a7220 */ /* 0x040fe20000410000 */
[----:B------:R-:W-:Y:S01]  /*1f50*/  UIMAD UR6, UR41, UR11, UR6 ;  /* 0x0000000b290672a4 */ /* 0x000fe2000f8e0206 */
[C---:B------:R-:W-:Y:S01]  /*1f60*/  FMUL.FTZ R13, R0.reuse, R73 ;  /* 0x00000049000d7220 */ /* 0x040fe20000410000 */
[C---:B------:R-:W-:Y:S01]  /*1f70*/  FMUL.FTZ R73, R0.reuse, R85 ;  /* 0x0000005500497220 */ /* 0x040fe20000410000 */
[----:B------:R-:W1:Y:S01]  /*1f80*/  MUFU.TANH R88, R88 ;  /* 0x0000005800587308 */ /* 0x000e620000002400 */
[----:B------:R-:W-:Y:S01]  /*1f90*/  IMAD.U32 R67, RZ, RZ, UR7 ;  /* 0x00000007ff437e24 */ /* 0x000fe2000f8e00ff */
[----:B------:R-:W-:Y:S01]  /*1fa0*/  UIADD3 UR6, UR6, 0xa0, URZ ;  /* 0x000000a006067890 */ /* 0x000fe2000fffe03f */
[C---:B------:R-:W-:Y:S01]  /*1fb0*/  FMUL.FTZ R91, R0.reuse, R95 ;  /* 0x0000005f005b7220 */ /* 0x040fe20000410000 */
[----:B------:R-:W-:Y:S01]  /*1fc0*/  FMUL.FTZ R105, R0, R62 ;  /* 0x0000003e00697220 */ /* 0x000fe20000410000 */
[----:B------:R-:W-:Y:S01]  /*1fd0*/  IMAD R84, R16, -0x2, R67 ;  /* 0xfffffffe10547824 */ /* 0x000fe200078e0243 */
[----:B------:R-:W-:Y:S01]  /*1fe0*/  ULDC UR12, c[0x0][0x288] ;  /* 0x0000a200000c7ab9 */ /* 0x000fe20000000800 */
[----:B------:R-:W-:Y:S01]  /*1ff0*/  FMUL.FTZ R62, R0, R68 ;  /* 0x00000044003e7220 */ /* 0x000fe20000410000 */
[----:B------:R-:W2:Y:S01]  /*2000*/  MUFU.TANH R89, R89 ;  /* 0x0000005900597308 */ /* 0x000ea20000002400 */
[----:B------:R-:W-:-:S02]  /*2010*/  IMAD.U32 R85, RZ, RZ, UR6 ;  /* 0x00000006ff557e24 */ /* 0x000fc4000f8e00ff */
[C---:B------:R-:W-:Y:S01]  /*2020*/  FMUL.FTZ R6, R0.reuse, R92 ;  /* 0x0000005c00067220 */ /* 0x040fe20000410000 */
[----:B------:R-:W-:Y:S02]  /*2030*/  IMAD R84, R69, UR41, R84 ;  /* 0x0000002945547c24 */ /* 0x000fe4000f8e0254 */
[----:B------:R-:W-:Y:S01]  /*2040*/  FMUL.FTZ R92, R0, R98 ;  /* 0x00000062005c7220 */ /* 0x000fe20000410000 */
[----:B------:R-:W-:Y:S02]  /*2050*/  IMAD R85, R16, -0x2, R85 ;  /* 0xfffffffe10557824 */ /* 0x000fe400078e0255 */
[C---:B------:R-:W-:Y:S01]  /*2060*/  FMUL.FTZ R7, R0.reuse, R93 ;  /* 0x0000005d00077220 */ /* 0x040fe20000410000 */
[C---:B------:R-:W-:Y:S01]  /*2070*/  FMUL.FTZ R93, R0.reuse, R99 ;  /* 0x00000063005d7220 */ /* 0x040fe20000410000 */
[----:B------:R-:W3:Y:S01]  /*2080*/  MUFU.TANH R90, R90 ;  /* 0x0000005a005a7308 */ /* 0x000ee20000002400 */
[C---:B------:R-:W-:Y:S01]  /*2090*/  FMUL.FTZ R94, R0.reuse, R102 ;  /* 0x00000066005e7220 */ /* 0x040fe20000410000 */
[----:B0-----:R-:W-:Y:S01]  /*20a0*/  IADD3 R68, R57, -UR12, R84 ;  /* 0x8000000c39447c10 */ /* 0x001fe2000fffe054 */
[C---:B------:R-:W-:Y:S01]  /*20b0*/  FMUL.FTZ R9, R0.reuse, R97 ;  /* 0x0000006100097220 */ /* 0x040fe20000410000 */
[C---:B------:R-:W-:Y:S01]  /*20c0*/  FMUL.FTZ R95, R0.reuse, R103 ;  /* 0x00000067005f7220 */ /* 0x040fe20000410000 */
[C---:B------:R-:W-:Y:S01]  /*20d0*/  FMUL.FTZ R75, R0.reuse, R75 ;  /* 0x0000004b004b7220 */ /* 0x040fe20000410000 */
[----:B------:R-:W-:Y:S01]  /*20e0*/  VIMNMX R57, R85, R68, PT ;  /* 0x0000004455397248 */ /* 0x000fe20003fe0100 */
[C---:B------:R-:W-:Y:S01]  /*20f0*/  FMUL.FTZ R11, R0.reuse, R101 ;  /* 0x00000065000b7220 */ /* 0x040fe20000410000 */
[----:B------:R-:W0:Y:S01]  /*2100*/  MUFU.TANH R91, R91 ;  /* 0x0000005b005b7308 */ /* 0x000e220000002400 */
[C---:B------:R-:W-:Y:S01]  /*2110*/  FMUL.FTZ R15, R0.reuse, R77 ;  /* 0x0000004d000f7220 */ /* 0x040fe20000410000 */
[C---:B------:R-:W-:Y:S01]  /*2120*/  ISETP.GT.AND P1, PT, R57.reuse, RZ, PT ;  /* 0x000000ff3900720c */ /* 0x040fe20003f24270 */
[C---:B------:R-:W-:Y:S01]  /*2130*/  FMUL.FTZ R77, R0.reuse, R79 ;  /* 0x0000004f004d7220 */ /* 0x040fe20000410000 */
[C---:B------:R-:W-:Y:S01]  /*2140*/  ISETP.GT.AND P2, PT, R57.reuse, 0x1, PT ;  /* 0x000000013900780c */ /* 0x040fe20003f44270 */
[C---:B------:R-:W-:Y:S01]  /*2150*/  FMUL.FTZ R10, R0.reuse, R100 ;  /* 0x00000064000a7220 */ /* 0x040fe20000410000 */
[----:B------:R-:W-:Y:S01]  /*2160*/  ISETP.GT.AND P3, PT, R57, 0x8, PT ;  /* 0x000000083900780c */ /* 0x000fe20003f64270 */
[----:B------:R-:W-:Y:S01]  /*2170*/  FMUL.FTZ R100, R0, R87 ;  /* 0x0000005700647220 */ /* 0x000fe20000410000 */
[----:B------:R-:W4:Y:S01]  /*2180*/  MUFU.TANH R92, R92 ;  /* 0x0000005c005c7308 */ /* 0x000f220000002400 */
[----:B-1----:R-:W-:Y:S01]  /*2190*/  FSEL R97, R88, -INF , P1 ;  /* 0xff80000058617808 */ /* 0x002fe20000800000 */
[C---:B------:R-:W-:Y:S01]  /*21a0*/  FMUL.FTZ R79, R0.reuse, R83 ;  /* 0x00000053004f7220 */ /* 0x040fe20000410000 */
[----:B--2---:R-:W-:Y:S01]  /*21b0*/  FSEL R89, R89, -INF , P2 ;  /* 0xff80000059597808 */ /* 0x004fe20001000000 */
[C---:B------:R-:W-:Y:S01]  /*21c0*/  FMUL.FTZ R98, R0.reuse, R86 ;  /* 0x0000005600627220 */ /* 0x040fe20000410000 */
[----:B------:R-:W-:Y:S01]  /*21d0*/  ISETP.GT.AND P1, PT, R57, 0x9, PT ;  /* 0x000000093900780c */ /* 0x000fe20003f24270 */
[----:B------:R-:W-:Y:S01]  /*21e0*/  FMUL.FTZ R42, R0, R42 ;  /* 0x0000002a002a7220 */ /* 0x000fe20000410000 */
[----:B---3--:R-:W-:Y:S01]  /*21f0*/  FSEL R99, R90, -INF , P3 ;  /* 0xff8000005a637808 */ /* 0x008fe20001800000 */
[----:B------:R-:W1:Y:S01]  /*2200*/  MUFU.TANH R93, R93 ;  /* 0x0000005d005d7308 */ /* 0x000e620000002400 */
[----:B------:R-:W-:Y:S01]  /*2210*/  FMNMX.FTZ R68, R97, R89, !PT ;  /* 0x0000005961447209 */ /* 0x000fe20007810000 */
[C---:B------:R-:W-:Y:S01]  /*2220*/  FMUL.FTZ R21, R0.reuse, R81 ;  /* 0x0000005100157220 */ /* 0x040fe20000410000 */
[----:B------:R-:W-:Y:S01]  /*2230*/  ISETP.GT.AND P2, PT, R57, 0x10, PT ;  /* 0x000000103900780c */ /* 0x000fe20003f44270 */
[C---:B------:R-:W-:Y:S01]  /*2240*/  FMUL.FTZ R43, R0.reuse, R43 ;  /* 0x0000002b002b7220 */ /* 0x040fe20000410000 */
[----:B0-----:R-:W-:Y:S01]  /*2250*/  FSEL R91, R91, -INF , P1 ;  /* 0xff8000005b5b7808 */ /* 0x001fe20000800000 */
[C---:B------:R-:W-:Y:S01]  /*2260*/  FMUL.FTZ R102, R0.reuse, R58 ;  /* 0x0000003a00667220 */ /* 0x040fe20000410000 */
[----:B------:R-:W-:Y:S01]  /*2270*/  FMNMX.FTZ R68, R99, R68, !PT ;  /* 0x0000004463447209 */ /* 0x000fe20007810000 */
[----:B------:R-:W0:Y:S01]  /*2280*/  MUFU.TANH R94, R94 ;  /* 0x0000005e005e7308 */ /* 0x000e220000002400 */
[----:B------:R-:W-:Y:S01]  /*2290*/  ISETP.GT.AND P1, PT, R57, 0x11, PT ;  /* 0x000000113900780c */ /* 0x000fe20003f24270 */
[----:B------:R-:W-:Y:S01]  /*22a0*/  FMUL.FTZ R20, R0, R80 ;  /* 0x0000005000147220 */ /* 0x000fe20000410000 */
[----:B----4-:R-:W-:Y:S01]  /*22b0*/  FSEL R103, R92, -INF , P2 ;  /* 0xff8000005c677808 */ /* 0x010fe20001000000 */
[C---:B------:R-:W-:Y:S01]  /*22c0*/  FMUL.FTZ R58, R0.reuse, R60 ;  /* 0x0000003c003a7220 */ /* 0x040fe20000410000 */
[----:B------:R-:W-:Y:S01]  /*22d0*/  FMNMX.FTZ R68, R91, R68, !PT ;  /* 0x000000445b447209 */ /* 0x000fe20007810000 */
[C---:B------:R-:W-:Y:S01]  /*22e0*/  FMUL.FTZ R67, R0.reuse, R71 ;  /* 0x0000004700437220 */ /* 0x040fe20000410000 */
[----:B------:R-:W-:Y:S01]  /*22f0*/  ISETP.GT.AND P2, PT, R57, 0x18, PT ;  /* 0x000000183900780c */ /* 0x000fe20003f44270 */
[----:B------:R-:W2:Y:S01]  /*2300*/  MUFU.TANH R95, R95 ;  /* 0x0000005f005f7308 */ /* 0x000ea20000002400 */
[----:B-1----:R-:W-:Y:S01]  /*2310*/  FSEL R101, R93, -INF , P1 ;  /* 0xff8000005d657808 */ /* 0x002fe20000800000 */
[C---:B------:R-:W-:Y:S01]  /*2320*/  FMUL.FTZ R60, R0.reuse, R64 ;  /* 0x00000040003c7220 */ /* 0x040fe20000410000 */
[----:B------:R-:W-:Y:S01]  /*2330*/  FMNMX.FTZ R68, R103, R68, !PT ;  /* 0x0000004467447209 */ /* 0x000fe20007810000 */
[C---:B------:R-:W-:Y:S01]  /*2340*/  FMUL.FTZ R64, R0.reuse, R66 ;  /* 0x0000004200407220 */ /* 0x040fe20000410000 */
[----:B------:R-:W-:Y:S01]  /*2350*/  ISETP.GT.AND P1, PT, R57, 0x19, PT ;  /* 0x000000193900780c */ /* 0x000fe20003f24270 */
[----:B------:R-:W-:Y:S01]  /*2360*/  FMUL.FTZ R66, R0, R70 ;  /* 0x0000004600427220 */ /* 0x000fe20000410000 */
[----:B------:R-:W-:Y:S01]  /*2370*/  FMNMX.FTZ R68, R101, R68, !PT ;  /* 0x0000004465447209 */ /* 0x000fe20007810000 */
[----:B------:R-:W1:Y:S01]  /*2380*/  MUFU.TANH R96, R96 ;  /* 0x0000006000607308 */ /* 0x000e620000002400 */
[----:B0-----:R-:W-:Y:S01]  /*2390*/  FSEL R93, R94, -INF , P2 ;  /* 0xff8000005e5d7808 */ /* 0x001fe20001000000 */
[C---:B------:R-:W-:Y:S01]  /*23a0*/  FMUL.FTZ R46, R0.reuse, R46 ;  /* 0x0000002e002e7220 */ /* 0x040fe20000410000 */
[----:B------:R-:W-:Y:S01]  /*23b0*/  ISETP.GT.AND P2, PT, R57, 0x20, PT ;  /* 0x000000203900780c */ /* 0x000fe20003f44270 */
[C---:B------:R-:W-:Y:S01]  /*23c0*/  FMUL.FTZ R47, R0.reuse, R47 ;  /* 0x0000002f002f7220 */ /* 0x040fe20000410000 */
[----:B------:R-:W-:Y:S01]  /*23d0*/  FMNMX.FTZ R68, R93, R68, !PT ;  /* 0x000000445d447209 */ /* 0x000fe20007810000 */
[C---:B------:R-:W-:Y:S01]  /*23e0*/  FMUL.FTZ R50, R0.reuse, R50 ;  /* 0x0000003200327220 */ /* 0x040fe20000410000 */
[C---:B------:R-:W-:Y:S01]  /*23f0*/  FMUL.FTZ R51, R0.reuse, R51 ;  /* 0x0000003300337220 */ /* 0x040fe20000410000 */
[----:B------:R-:W0:Y:S01]  /*2400*/  MUFU.TANH R75, R75 ;  /* 0x0000004b004b7308 */ /* 0x000e220000002400 */
[----:B--2---:R-:W-:Y:S01]  /*2410*/  FSEL R87, R95, -INF , P1 ;  /* 0xff8000005f577808 */ /* 0x004fe20000800000 */
[C---:B------:R-:W-:Y:S01]  /*2420*/  FMUL.FTZ R55, R0.reuse, R55 ;  /* 0x0000003700377220 */ /* 0x040fe20000410000 */
[----:B------:R-:W-:Y:S01]  /*2430*/  ISETP.GT.AND P1, PT, R57, 0x21, PT ;  /* 0x000000213900780c */ /* 0x000fe20003f24270 */
[----:B------:R-:W-:Y:S01]  /*2440*/  FMUL.FTZ R54, R0, R54 ;  /* 0x0000003600367220 */ /* 0x000fe20000410000 */
[----:B------:R-:W-:Y:S01]  /*2450*/  FMNMX.FTZ R69, R87, R68, !PT ;  /* 0x0000004457457209 */ /* 0x000fe20007810000 */
[----:B------:R-:W2:Y:S01]  /*2460*/  SHFL.IDX PT, R82, R82, RZ, 0x1c1f ;  /* 0x001c1fff52527589 */ /* 0x000ea200000e0000 */
[----:B------:R-:W-:Y:S01]  /*2470*/  ULDC UR20, c[0x0][0x988] ;  /* 0x0002620000147ab9 */ /* 0x000fe20000000800 */
[----:B------:R-:W3:Y:S01]  /*2480*/  MUFU.TANH R76, R76 ;  /* 0x0000004c004c7308 */ /* 0x000ee20000002400 */
[----:B-1----:R-:W-:Y:S01]  /*2490*/  FSEL R86, R96, -INF , P2 ;  /* 0xff80000060567808 */ /* 0x002fe20001000000 */
[C---:B------:R-:W-:Y:S01]  /*24a0*/  FMUL.FTZ R56, R0.reuse, R56 ;  /* 0x0000003800387220 */ /* 0x040fe20000410000 */
[----:B------:R-:W-:Y:S01]  /*24b0*/  ISETP.GT.AND P2, PT, R57, 0x28, PT ;  /* 0x000000283900780c */ /* 0x000fe20003f44270 */
[C---:B------:R-:W-:Y:S01]  /*24c0*/  FMUL.FTZ R40, R0.reuse, R40 ;  /* 0x0000002800287220 */ /* 0x040fe20000410000 */
[C---:B------:R-:W-:Y:S01]  /*24d0*/  FMUL.FTZ R41, R0.reuse, R41 ;  /* 0x0000002900297220 */ /* 0x040fe20000410000 */
[C---:B------:R-:W-:Y:S01]  /*24e0*/  FMUL.FTZ R28, R0.reuse, R28 ;  /* 0x0000001c001c7220 */ /* 0x040fe20000410000 */
[----:B------:R-:W-:Y:S01]  /*24f0*/  FMUL.FTZ R37, R0, R37 ;  /* 0x0000002500257220 */ /* 0x000fe20000410000 */
[----:B------:R-:W1:Y:S01]  /*2500*/  MUFU.TANH R77, R77 ;  /* 0x0000004d004d7308 */ /* 0x000e620000002400 */
[----:B0-----:R-:W-:Y:S01]  /*2510*/  FSEL R83, R75, -INF , P1 ;  /* 0xff8000004b537808 */ /* 0x001fe20000800000 */
[----:B------:R-:W-:Y:S01]  /*2520*/  @UP0 ULDC UR6, c[0x0][0x44c] ;  /* 0x0001130000060ab9 */ /* 0x000fe20000000800 */
[C---:B------:R-:W-:Y:S01]  /*2530*/  ISETP.GT.AND P1, PT, R57.reuse, 0x29, PT ;  /* 0x000000293900780c */ /* 0x040fe20003f24270 */
[----:B------:R-:W-:Y:S01]  /*2540*/  UIMAD.WIDE.U32 UR6, UR40, UR6, URZ ;  /* 0x00000006280672a5 */ /* 0x000fe2000f8e003f */
[----:B------:R-:W-:Y:S01]  /*2550*/  R2UR UR13, R2 ;  /* 0x00000000020d72ca */ /* 0x000fe200000e0000 */
[----:B------:R-:W-:Y:S01]  /*2560*/  @UP0 ULDC UR14, c[0x0][0x450] ;  /* 0x00011400000e0ab9 */ /* 0x000fe20000000800 */
[----:B------:R-:W-:Y:S01]  /*2570*/  UMOV UR10, UR40 ;  /* 0x00000028000a7c82 */ /* 0x000fe20008000000 */
[----:B------:R-:W0:Y:S01]  /*2580*/  MUFU.TANH R78, R78 ;  /* 0x0000004e004e7308 */ /* 0x000e220000002400 */
[----:B---3--:R-:W-:Y:S01]  /*2590*/  FSEL R81, R76, -INF , P2 ;  /* 0xff8000004c517808 */ /* 0x008fe20001000000 */
[----:B------:R-:W-:Y:S01]  /*25a0*/  UIMAD UR11, UR41, UR11, -UR12 ;  /* 0x0000000b290b72a4 */ /* 0x000fe2000f8e0a0c */
[----:B------:R-:W-:Y:S01]  /*25b0*/  ISETP.GT.AND P2, PT, R57, 0x30, PT ;  /* 0x000000303900780c */ /* 0x000fe20003f44270 */
[----:B------:R-:W-:-:S02]  /*25c0*/  @UP0 USHF.R.U32.HI UR10, URZ, UR14, UR7 ;  /* 0x0000000e3f0a0299 */ /* 0x000fc40008011607 */
[----:B------:R-:W-:Y:S02]  /*25d0*/  UIADD3 UR24, UR50, -0x2, URZ ;  /* 0xfffffffe32187890 */ /* 0x000fe4000fffe03f */
[----:B------:R-:W3:Y:S01]  /*25e0*/  MUFU.TANH R79, R79 ;  /* 0x0000004f004f7308 */ /* 0x000ee20000002400 */
[----:B-1----:R-:W-:Y:S01]  /*25f0*/  FSEL R80, R77, -INF , P1 ;  /* 0xff8000004d507808 */ /* 0x002fe20000800000 */
[----:B------:R-:W-:Y:S01]  /*2600*/  UIADD3 UR6, UR11, UR10, URZ ;  /* 0x0000000a0b067290 */ /* 0x000fe2000fffe03f */
[----:B------:R-:W-:-:S03]  /*2610*/  ISETP.GT.AND P1, PT, R57, 0x31, PT ;  /* 0x000000313900780c */ /* 0x000fc60003f24270 */
[----:B------:R-:W-:Y:S02]  /*2620*/  UIMAD.WIDE UR6, UR6, 0x66666667, URZ ;  /* 0x66666667060678a5 */ /* 0x000fe4000f8e023f */
[----:B------:R1:W-:Y:S01]  /*2630*/  MUFU.TANH R88, R42 ;  /* 0x0000002a00587308 */ /* 0x0003e20000002400 */
[----:B0-----:R-:W-:Y:S01]  /*2640*/  FSEL R76, R78, -INF , P2 ;  /* 0xff8000004e4c7808 */ /* 0x001fe20001000000 */
[----:B------:R-:W-:Y:S01]  /*2650*/  USHF.R.U32.HI UR6, URZ, 0x1f, UR7 ;  /* 0x0000001f3f067899 */ /* 0x000fe20008011607 */
[----:B------:R-:W-:-:S03]  /*2660*/  ISETP.GT.AND P2, PT, R57, 0x38, PT ;  /* 0x000000383900780c */ /* 0x000fc60003f44270 */
[----:B------:R-:W-:Y:S02]  /*2670*/  ULEA.HI.SX32 UR7, UR7, UR6, 0x1a ;  /* 0x0000000607077291 */ /* 0x000fe4000f8fd23f */
[----:B------:R-:W0:Y:S01]  /*2680*/  MUFU.TANH R98, R98 ;  /* 0x0000006200627308 */ /* 0x000e220000002400 */
[----:B-1----:R-:W-:Y:S01]  /*2690*/  FMNMX.FTZ R42, R86, R69, !PT ;  /* 0x00000045562a7209 */ /* 0x002fe20007810000 */
[----:B------:R-:W-:Y:S01]  /*26a0*/  UISETP.LT.AND UP0, UPT, URZ, UR7, UPT ;  /* 0x000000073f00728c */ /* 0x000fe2000bf01270 */
[----:B---3--:R-:W-:Y:S01]  /*26b0*/  FSEL R75, R79, -INF , P1 ;  /* 0xff8000004f4b7808 */ /* 0x008fe20000800000 */
[----:B------:R-:W-:Y:S01]  /*26c0*/  UIADD3 UR6, UR13, 0x13240, URZ ;  /* 0x000132400d067890 */ /* 0x000fe2000fffe03f */
[----:B------:R-:W-:Y:S01]  /*26d0*/  FMNMX.FTZ R42, R83, R42, !PT ;  /* 0x0000002a532a7209 */ /* 0x000fe20007810000 */
[----:B------:R-:W-:Y:S01]  /*26e0*/  USEL UR23, URZ, UR7, !UP0 ;  /* 0x000000073f177287 */ /* 0x000fe2000c000000 */
[----:B------:R-:W-:Y:S01]  /*26f0*/  ISETP.GT.AND P1, PT, R57, 0x39, PT ;  /* 0x000000393900780c */ /* 0x000fe20003f24270 */
[----:B------:R-:W1:Y:S01]  /*2700*/  MUFU.TANH R100, R100 ;  /* 0x0000006400647308 */ /* 0x000e620000002400 */
[----:B------:R-:W-:-:S02]  /*2710*/  UPRMT UR6, UR44, 0x654, UR6 ;  /* 0x000006542c067896 */ /* 0x000fc40008000006 */
[----:B------:R-:W-:-:S05]  /*2720*/  UISETP.GE.AND UP0, UPT, UR24, UR23, UPT ;  /* 0x000000171800728c */ /* 0x000fca000bf06270 */
[----:B------:R3:W-:Y:S01]  /*2730*/  MUFU.TANH R90, R43 ;  /* 0x0000002b005a7308 */ /* 0x0007e20000002400 */
[----:B0-----:R-:W-:Y:S01]  /*2740*/  FSEL R71, R98, -INF , P2 ;  /* 0xff80000062477808 */ /* 0x001fe20001000000 */
[----:B------:R-:W-:Y:S01]  /*2750*/  SYNCS.ARRIVE.TRANS64.RED.A1T0 RZ, [UR6], RZ ;  /* 0x000000ffffff79a7 */ /* 0x000fe20008100406 */
[----:B------:R-:W-:-:S05]  /*2760*/  ISETP.GT.AND P2, PT, R57, 0x40, PT ;  /* 0x000000403900780c */ /* 0x000fca0003f44270 */
[----:B------:R-:W0:Y:S01]  /*2770*/  MUFU.TANH R102, R102 ;  /* 0x0000006600667308 */ /* 0x000e220000002400 */
[----:B---3--:R-:W-:Y:S02]  /*2780*/  FMNMX.FTZ R43, R81, R42, !PT ;  /* 0x0000002a512b7209 */ /* 0x008fe40007810000 */
[----:B-1----:R-:W-:Y:S02]  /*2790*/  FSEL R70, R100, -INF , P1 ;  /* 0xff80000064467808 */ /* 0x002fe40000800000 */
[----:B------:R-:W-:Y:S02]  /*27a0*/  FMNMX.FTZ R43, R80, R43, !PT ;  /* 0x0000002b502b7209 */ /* 0x000fe40007810000 */
[----:B------:R-:W-:Y:S01]  /*27b0*/  ISETP.GT.AND P1, PT, R57, 0x41, PT ;  /* 0x000000413900780c */ /* 0x000fe20003f24270 */
[----:B------:R-:W1:Y:S01]  /*27c0*/  MUFU.TANH R104, R104 ;  /* 0x0000006800687308 */ /* 0x000e620000002400 */
[----:B------:R-:W-:-:S04]  /*27d0*/  FMNMX.FTZ R42, R76, R43, !PT ;  /* 0x0000002b4c2a7209 */ /* 0x000fc80007810000 */
[----:B------:R-:W-:-:S03]  /*27e0*/  FMNMX.FTZ R42, R75, R42, !PT ;  /* 0x0000002a4b2a7209 */ /* 0x000fc60007810000 */
[----:B------:R-:W3:Y:S01]  /*27f0*/  MUFU.TANH R105, R105 ;  /* 0x0000006900697308 */ /* 0x000ee20000002400 */
[----:B------:R-:W-:Y:S02]  /*2800*/  FMNMX.FTZ R43, R71, R42, !PT ;  /* 0x0000002a472b7209 */ /* 0x000fe40007810000 */
[----:B0-----:R-:W-:Y:S02]  /*2810*/  FSEL R69, R102, -INF , P2 ;  /* 0xff80000066457808 */ /* 0x001fe40001000000 */
[----:B------:R-:W-:-:S03]  /*2820*/  ISETP.GT.AND P2, PT, R57, 0x48, PT ;  /* 0x000000483900780c */ /* 0x000fc60003f44270 */
[----:B------:R-:W0:Y:S01]  /*2830*/  MUFU.TANH R106, R106 ;  /* 0x0000006a006a7308 */ /* 0x000e220000002400 */
[----:B-1----:R-:W-:Y:S02]  /*2840*/  FSEL R42, R104, -INF , P1 ;  /* 0xff800000682a7808 */ /* 0x002fe40000800000 */
[----:B------:R-:W-:-:S05]  /*2850*/  ISETP.GT.AND P1, PT, R57, 0x49, PT ;  /* 0x000000493900780c */ /* 0x000fca0003f24270 */
[----:B------:R-:W-:Y:S08]  /*2860*/  MUFU.TANH R64, R64 ;  /* 0x0000004000407308 */ /* 0x000ff00000002400 */
[----:B------:R1:W-:Y:S08]  /*2870*/  MUFU.TANH R68, R46 ;  /* 0x0000002e00447308 */ /* 0x0003f00000002400 */
[----:B------:R-:W4:Y:S01]  /*2880*/  MUFU.TANH R65, R65 ;  /* 0x0000004100417308 */ /* 0x000f220000002400 */
[----:B-1----:R-:W-:-:S02]  /*2890*/  FMNMX.FTZ R46, R70, R43, !PT ;  /* 0x0000002b462e7209 */ /* 0x002fc40007810000 */
[----:B---3--:R-:W-:Y:S02]  /*28a0*/  FSEL R43, R105, -INF , P2 ;  /* 0xff800000692b7808 */ /* 0x008fe40001000000 */
[----:B------:R-:W-:-:S03]  /*28b0*/  ISETP.GT.AND P2, PT, R57, 0x50, PT ;  /* 0x000000503900780c */ /* 0x000fc60003f44270 */
[----:B------:R1:W-:Y:S08]  /*28c0*/  MUFU.TANH R92, R47 ;  /* 0x0000002f005c7308 */ /* 0x0003f00000002400 */
[----:B------:R-:W3:Y:S01]  /*28d0*/  MUFU.TANH R66, R66 ;  /* 0x0000004200427308 */ /* 0x000ee20000002400 */
[----:B-1----:R-:W-:Y:S02]  /*28e0*/  FMNMX.FTZ R47, R69, R46, !PT ;  /* 0x0000002e452f7209 */ /* 0x002fe40007810000 */
[----:B0-----:R-:W-:-:S02]  /*28f0*/  FSEL R46, R106, -INF , P1 ;  /* 0xff8000006a2e7808 */ /* 0x001fc40000800000 */
[----:B------:R-:W-:-:S03]  /*2900*/  ISETP.GT.AND P1, PT, R57, 0x51, PT ;  /* 0x000000513900780c */ /* 0x000fc60003f24270 */
[----:B------:R0:W-:Y:S08]  /*2910*/  MUFU.TANH R78, R50 ;  /* 0x00000032004e7308 */ /* 0x0001f00000002400 */
[----:B------:R-:W1:Y:S01]  /*2920*/  MUFU.TANH R67, R67 ;  /* 0x0000004300437308 */ /* 0x000e620000002400 */
[----:B0-----:R-:W-:-:S04]  /*2930*/  FMNMX.FTZ R50, R42, R47, !PT ;  /* 0x0000002f2a327209 */ /* 0x001fc80007810000 */
[----:B------:R-:W-:-:S03]  /*2940*/  FMNMX.FTZ R47, R43, R50, !PT ;  /* 0x000000322b2f7209 */ /* 0x000fc60007810000 */
[----:B------:R0:W5:Y:S01]  /*2950*/  MUFU.TANH R79, R51 ;  /* 0x00000033004f7308 */ /* 0x0001620000002400 */
[----:B------:R-:W-:Y:S02]  /*2960*/  FMNMX.FTZ R77, R46, R47, !PT ;  /* 0x0000002f2e4d7209 */ /* 0x000fe40007810000 */
[----:B----4-:R-:W-:Y:S02]  /*2970*/  FSEL R47, R65, -INF , P1 ;  /* 0xff800000412f7808 */ /* 0x010fe40000800000 */
[----:B------:R-:W-:-:S03]  /*2980*/  ISETP.GT.AND P1, PT, R57, 0x59, PT ;  /* 0x000000593900780c */ /* 0x000fc60003f24270 */
[----:B------:R4:W-:Y:S01]  /*2990*/  MUFU.TANH R95, R55 ;  /* 0x00000037005f7308 */ /* 0x0009e20000002400 */
[----:B0-----:R-:W-:Y:S01]  /*29a0*/  FMUL.FTZ R51, R0, R26 ;  /* 0x0000001a00337220 */ /* 0x001fe20000410000 */
[----:B------:R-:W-:Y:S02]  /*29b0*/  FSEL R26, R64, -INF , P2 ;  /* 0xff800000401a7808 */ /* 0x000fe40001000000 */
[----:B------:R-:W-:Y:S02]  /*29c0*/  ISETP.GT.AND P2, PT, R57, 0x58, PT ;  /* 0x000000583900780c */ /* 0x000fe40003f44270 */
[----:B------:R-:W-:Y:S02]  /*29d0*/  FMNMX.FTZ R64, R26, R77, !PT ;  /* 0x0000004d1a407209 */ /* 0x000fe40007810000 */
[----:B---3--:R-:W-:Y:S01]  /*29e0*/  FSEL R50, R66, -INF , P2 ;  /* 0xff80000042327808 */ /* 0x008fe20001000000 */
[----:B------:R0:W3:Y:S01]  /*29f0*/  MUFU.TANH R94, R54 ;  /* 0x00000036005e7308 */ /* 0x0000e20000002400 */
[----:B----4-:R-:W-:-:S02]  /*2a00*/  FMNMX.FTZ R55, R47, R64, !PT ;  /* 0x000000402f377209 */ /* 0x010fc40007810000 */
[----:B------:R-:W-:Y:S02]  /*2a10*/  ISETP.GT.AND P2, PT, R57, 0x60, PT ;  /* 0x000000603900780c */ /* 0x000fe40003f44270 */
[----:B------:R-:W-:Y:S01]  /*2a20*/  FMNMX.FTZ R64, R50, R55, !PT ;  /* 0x0000003732407209 */ /* 0x000fe20007810000 */
[----:B------:R-:W-:Y:S01]  /*2a30*/  FMUL.FTZ R55, R0, R30 ;  /* 0x0000001e00377220 */ /* 0x000fe20000410000 */
[----:B------:R-:W-:Y:S01]  /*2a40*/  FSEL R30, R88, -INF , P2 ;  /* 0xff800000581e7808 */ /* 0x000fe20001000000 */
[----:B------:R4:W2:Y:S01]  /*2a50*/  MUFU.TANH R96, R51 ;  /* 0x0000003300607308 */ /* 0x0008a20000002400 */
[C---:B0-----:R-:W-:Y:S01]  /*2a60*/  FMUL.FTZ R54, R0.reuse, R27 ;  /* 0x0000001b00367220 */ /* 0x041fe20000410000 */
[----:B-1----:R-:W-:Y:S02]  /*2a70*/  FSEL R27, R67, -INF , P1 ;  /* 0xff800000431b7808 */ /* 0x002fe40000800000 */
[----:B------:R-:W-:Y:S02]  /*2a80*/  ISETP.GT.AND P1, PT, R57, 0x61, PT ;  /* 0x000000613900780c */ /* 0x000fe40003f24270 */
[----:B------:R-:W-:Y:S01]  /*2a90*/  FMNMX.FTZ R65, R27, R64, !PT ;  /* 0x000000401b417209 */ /* 0x000fe20007810000 */
[----:B------:R-:W-:Y:S01]  /*2aa0*/  FMUL.FTZ R64, R0, R31 ;  /* 0x0000001f00407220 */ /* 0x000fe20000410000 */
[----:B------:R-:W-:Y:S01]  /*2ab0*/  ISETP.GT.AND P2, PT, R57, 0x68, PT ;  /* 0x000000683900780c */ /* 0x000fe20003f44270 */
[----:B------:R0:W1:Y:S01]  /*2ac0*/  MUFU.TANH R77, R54 ;  /* 0x00000036004d7308 */ /* 0x0000620000002400 */
[----:B----4-:R-:W-:-:S02]  /*2ad0*/  FSEL R51, R90, -INF , P1 ;  /* 0xff8000005a337808 */ /* 0x010fc40000800000 */
[----:B------:R-:W-:Y:S02]  /*2ae0*/  FMNMX.FTZ R66, R30, R65, !PT ;  /* 0x000000411e427209 */ /* 0x000fe40007810000 */
[----:B------:R-:W-:Y:S02]  /*2af0*/  ISETP.GT.AND P1, PT, R57, 0x69, PT ;  /* 0x000000693900780c */ /* 0x000fe40003f24270 */
[----:B------:R-:W-:Y:S01]  /*2b00*/  FMNMX.FTZ R65, R51, R66, !PT ;  /* 0x0000004233417209 */ /* 0x000fe20007810000 */
[----:B------:R4:W1:Y:S01]  /*2b10*/  MUFU.TANH R88, R55 ;  /* 0x0000003700587308 */ /* 0x0008620000002400 */
[----:B0-----:R-:W-:Y:S01]  /*2b20*/  FSEL R54, R68, -INF , P2 ;  /* 0xff80000044367808 */ /* 0x001fe20001000000 */
[----:B------:R-:W-:Y:S01]  /*2b30*/  FMUL.FTZ R68, R0, R38 ;  /* 0x0000002600447220 */ /* 0x000fe20000410000 */
[----:B------:R-:W-:Y:S02]  /*2b40*/  ISETP.GT.AND P2, PT, R57, 0x70, PT ;  /* 0x000000703900780c */ /* 0x000fe40003f44270 */
[----:B------:R-:W-:-:S02]  /*2b50*/  FSEL R31, R92, -INF , P1 ;  /* 0xff8000005c1f7808 */ /* 0x000fc40000800000 */
[----:B------:R-:W-:Y:S01]  /*2b60*/  FMNMX.FTZ R66, R54, R65, !PT ;  /* 0x0000004136427209 */ /* 0x000fe20007810000 */
[----:B------:R-:W-:Y:S01]  /*2b70*/  FMUL.FTZ R65, R0, R34 ;  /* 0x0000002200417220 */ /* 0x000fe20000410000 */
[----:B------:R-:W-:Y:S01]  /*2b80*/  ISETP.GT.AND P1, PT, R57, 0x71, PT ;  /* 0x000000713900780c */ /* 0x000fe20003f24270 */
[----:B------:R3:W0:Y:S01]  /*2b90*/  MUFU.TANH R90, R64 ;  /* 0x00000040005a7308 */ /* 0x0006220000002400 */
[----:B----4-:R-:W-:Y:S02]  /*2ba0*/  FSEL R55, R78, -INF , P2 ;  /* 0xff8000004e377808 */ /* 0x010fe40001000000 */
[----:B------:R-:W-:Y:S02]  /*2bb0*/  FMNMX.FTZ R66, R31, R66, !PT ;  /* 0x000000421f427209 */ /* 0x000fe40007810000 */
[----:B------:R-:W-:Y:S02]  /*2bc0*/  ISETP.GT.AND P2, PT, R57, 0x78, PT ;  /* 0x000000783900780c */ /* 0x000fe40003f44270 */
[----:B-----5:R-:W-:Y:S01]  /*2bd0*/  FSEL R34, R79, -INF , P1 ;  /* 0xff8000004f227808 */ /* 0x020fe20000800000 */
[----:B------:R2:W4:Y:S01]  /*2be0*/  MUFU.TANH R92, R65 ;  /* 0x00000041005c7308 */ /* 0x0005220000002400 */
[----:B------:R-:W-:Y:S01]  /*2bf0*/  FMNMX.FTZ R67, R55, R66, !PT ;  /* 0x0000004237437209 */ /* 0x000fe20007810000 */
[----:B------:R-:W-:Y:S01]  /*2c00*/  FMUL.FTZ R66, R0, R35 ;  /* 0x0000002300427220 */ /* 0x000fe20000410000 */
[----:B------:R-:W-:-:S02]  /*2c10*/  ISETP.GT.AND P1, PT, R57, 0x79, PT ;  /* 0x000000793900780c */ /* 0x000fc40003f24270 */
[----:B---3--:R-:W-:Y:S02]  /*2c20*/  FSEL R64, R94, -INF , P2 ;  /* 0xff8000005e407808 */ /* 0x008fe40001000000 */
[----:B------:R-:W-:Y:S01]  /*2c30*/  FMNMX.FTZ R67, R34, R67, !PT ;  /* 0x0000004322437209 */ /* 0x000fe20007810000 */
[----:B------:R3:W5:Y:S01]  /*2c40*/  MUFU.TANH R94, R66 ;  /* 0x00000042005e7308 */ /* 0x0007620000002400 */
[----:B------:R-:W-:Y:S02]  /*2c50*/  ISETP.GT.AND P2, PT, R57, 0x80, PT ;  /* 0x000000803900780c */ /* 0x000fe40003f44270 */
[----:B------:R-:W-:Y:S02]  /*2c60*/  FSEL R35, R95, -INF , P1 ;  /* 0xff8000005f237808 */ /* 0x000fe40000800000 */
[----:B------:R-:W-:Y:S02]  /*2c70*/  FMNMX.FTZ R78, R64, R67, !PT ;  /* 0x00000043404e7209 */ /* 0x000fe40007810000 */
[----:B------:R-:W-:Y:S01]  /*2c80*/  ISETP.GT.AND P1, PT, R57, 0x81, PT ;  /* 0x000000813900780c */ /* 0x000fe20003f24270 */
[----:B------:R-:W-:Y:S01]  /*2c90*/  MUFU.TANH R3, R3 ;  /* 0x0000000300037308 */ /* 0x000fe20000002400 */
[----:B--2---:R-:W-:-:S02]  /*2ca0*/  FSEL R65, R96, -INF , P2 ;  /* 0xff80000060417808 */ /* 0x004fc40001000000 */
[----:B------:R-:W-:Y:S02]  /*2cb0*/  FMNMX.FTZ R78, R35, R78, !PT ;  /* 0x0000004e234e7209 */ /* 0x000fe40007810000 */
[----:B------:R-:W-:Y:S02]  /*2cc0*/  ISETP.GT.AND P2, PT, R57, 0x88, PT ;  /* 0x000000883900780c */ /* 0x000fe40003f44270 */
[----:B-1----:R-:W-:Y:S01]  /*2cd0*/  FSEL R38, R77, -INF , P1 ;  /* 0xff8000004d267808 */ /* 0x002fe20000800000 */
[C---:B------:R-:W-:Y:S01]  /*2ce0*/  FMUL.FTZ R77, R0.reuse, R39 ;  /* 0x00000027004d7220 */ /* 0x040fe20000410000 */
[----:B------:R-:W-:Y:S01]  /*2cf0*/  FMNMX.FTZ R79, R65, R78, !PT ;  /* 0x0000004e414f7209 */ /* 0x000fe20007810000 */
[----:B------:R1:W2:Y:S01]  /*2d00*/  MUFU.TANH R96, R68 ;  /* 0x0000004400607308 */ /* 0x0002a20000002400 */
[----:B------:R-:W-:Y:S01]  /*2d10*/  ISETP.GT.AND P1, PT, R57, 0x89, PT ;  /* 0x000000893900780c */ /* 0x000fe20003f24270 */
[----:B------:R-:W-:Y:S01]  /*2d20*/  FMUL.FTZ R78, R0, R45 ;  /* 0x0000002d004e7220 */ /* 0x000fe20000410000 */
[----:B------:R-:W-:-:S02]  /*2d30*/  FSEL R67, R88, -INF , P2 ;  /* 0xff80000058437808 */ /* 0x000fc40001000000 */
[----:B---3--:R-:W-:Y:S01]  /*2d40*/  FMNMX.FTZ R66, R38, R79, !PT ;  /* 0x0000004f26427209 */ /* 0x008fe20007810000 */
[----:B------:R-:W-:Y:S01]  /*2d50*/  FMUL.FTZ R79, R0, R44 ;  /* 0x0000002c004f7220 */ /* 0x000fe20000410000 */
[----:B------:R-:W-:Y:S01]  /*2d60*/  ISETP.GT.AND P2, PT, R57, 0x90, PT ;  /* 0x000000903900780c */ /* 0x000fe20003f44270 */
[----:B------:R-:W3:Y:S01]  /*2d70*/  MUFU.TANH R77, R77 ;  /* 0x0000004d004d7308 */ /* 0x000ee20000002400 */
[----:B0-----:R-:W-:Y:S02]  /*2d80*/  FSEL R39, R90, -INF , P1 ;  /* 0xff8000005a277808 */ /* 0x001fe40000800000 */
[----:B-1----:R-:W-:Y:S02]  /*2d90*/  FMNMX.FTZ R68, R67, R66, !PT ;  /* 0x0000004243447209 */ /* 0x002fe40007810000 */
[----:B------:R-:W-:Y:S02]  /*2da0*/  ISETP.GT.AND P1, PT, R57, 0x91, PT ;  /* 0x000000913900780c */ /* 0x000fe40003f24270 */
[----:B----4-:R-:W-:Y:S01]  /*2db0*/  FSEL R66, R92, -INF , P2 ;  /* 0xff8000005c427808 */ /* 0x010fe20001000000 */
[----:B------:R-:W0:Y:S01]  /*2dc0*/  MUFU.TANH R5, R5 ;  /* 0x0000000500057308 */ /* 0x000e220000002400 */
[----:B------:R-:W-:Y:S01]  /*2dd0*/  FMNMX.FTZ R95, R39, R68, !PT ;  /* 0x00000044275f7209 */ /* 0x000fe20007810000 */
[----:B------:R-:W-:Y:S01]  /*2de0*/  VIADD R92, R84, -UR12 ;  /* 0x8000000c545c7c36 */ /* 0x000fe20008000000 */
[----:B------:R-:W-:-:S02]  /*2df0*/  ISETP.GT.AND P2, PT, R57, 0x98, PT ;  /* 0x000000983900780c */ /* 0x000fc40003f44270 */
[----:B-----5:R-:W-:Y:S02]  /*2e00*/  FSEL R44, R94, -INF , P1 ;  /* 0xff8000005e2c7808 */ /* 0x020fe40000800000 */
[----:B------:R-:W-:Y:S01]  /*2e10*/  FMNMX.FTZ R95, R66, R95, !PT ;  /* 0x0000005f425f7209 */ /* 0x000fe20007810000 */
[----:B------:R-:W1:Y:S01]  /*2e20*/  MUFU.TANH R6, R6 ;  /* 0x0000000600067308 */ /* 0x000e620000002400 */
[----:B------:R-:W-:Y:S02]  /*2e30*/  ISETP.GT.AND P1, PT, R57, 0x99, PT ;  /* 0x000000993900780c */ /* 0x000fe40003f24270 */
[----:B--2---:R-:W-:Y:S02]  /*2e40*/  FSEL R45, R96, -INF , P2 ;  /* 0xff800000602d7808 */ /* 0x004fe40001000000 */
[----:B------:R-:W-:Y:S02]  /*2e50*/  FMNMX.FTZ R88, R44, R95, !PT ;  /* 0x0000005f2c587209 */ /* 0x000fe40007810000 */
[----:B---3--:R-:W-:Y:S01]  /*2e60*/  FSEL R68, R77, -INF , P1 ;  /* 0xff8000004d447808 */ /* 0x008fe20000800000 */
[C---:B------:R-:W-:Y:S01]  /*2e70*/  FMUL.FTZ R77, R0.reuse, R48 ;  /* 0x00000030004d7220 */ /* 0x040fe20000410000 */
[----:B------:R-:W-:Y:S01]  /*2e80*/  FMNMX.FTZ R57, R45, R88, !PT ;  /* 0x000000582d397209 */ /* 0x000fe20007810000 */
[C---:B------:R-:W-:Y:S01]  /*2e90*/  FMUL.FTZ R48, R0.reuse, R49 ;  /* 0x0000003100307220 */ /* 0x040fe20000410000 */
[C---:B------:R-:W-:Y:S01]  /*2ea0*/  FMUL.FTZ R49, R0.reuse, R52 ;  /* 0x0000003400317220 */ /* 0x040fe20000410000 */
[----:B------:R-:W-:Y:S01]  /*2eb0*/  FMUL.FTZ R52, R0, R53 ;  /* 0x0000003500347220 */ /* 0x000fe20000410000 */
[----:B------:R-:W-:Y:S01]  /*2ec0*/  FMNMX.FTZ R57, R68, R57, !PT ;  /* 0x0000003944397209 */ /* 0x000fe20007810000 */
[C---:B------:R-:W-:Y:S01]  /*2ed0*/  FMUL.FTZ R53, R0.reuse, R24 ;  /* 0x0000001800357220 */ /* 0x040fe20000410000 */
[C---:B------:R-:W-:Y:S01]  /*2ee0*/  FMUL.FTZ R24, R0.reuse, R25 ;  /* 0x0000001900187220 */ /* 0x040fe20000410000 */
[C---:B------:R-:W-:Y:S01]  /*2ef0*/  FMUL.FTZ R25, R0.reuse, R29 ;  /* 0x0000001d00197220 */ /* 0x040fe20000410000 */
[C---:B------:R-:W-:Y:S01]  /*2f00*/  FMUL.FTZ R29, R0.reuse, R32 ;  /* 0x00000020001d7220 */ /* 0x040fe20000410000 */
[----:B------:R-:W2:Y:S01]  /*2f10*/  SHFL.BFLY PT, R88, R57, 0x2, 0x1f ;  /* 0x0c401f0039587f89 */ /* 0x000ea200000e0000 */
[C---:B------:R-:W-:Y:S01]  /*2f20*/  FMUL.FTZ R32, R0.reuse, R33 ;  /* 0x0000002100207220 */ /* 0x040fe20000410000 */
[----:B------:R-:W-:Y:S01]  /*2f30*/  FMUL.FTZ R33, R0, R36 ;  /* 0x0000002400217220 */ /* 0x000fe20000410000 */
[----:B------:R-:W-:Y:S01]  /*2f40*/  IMAD.U32 R36, RZ, RZ, UR20 ;  /* 0x00000014ff247e24 */ /* 0x000fe2000f8e00ff */
[----:B------:R-:W3:Y:S01]  /*2f50*/  MUFU.TANH R7, R7 ;  /* 0x0000000700077308 */ /* 0x000ee20000002400 */
[----:B------:R-:W-:-:S04]  /*2f60*/  VIADDMNMX R92, R82, R92, R85, PT ;  /* 0x0000005c525c7246 */ /* 0x000fc80003800155 */
[C---:B------:R-:W-:Y:S02]  /*2f70*/  ISETP.GT.AND P2, PT, R92.reuse, 0x1, PT ;  /* 0x000000015c00780c */ /* 0x040fe40003f44270 */
[----:B------:R-:W-:Y:S01]  /*2f80*/  ISETP.GT.AND P3, PT, R92, 0x8, PT ;  /* 0x000000085c00780c */ /* 0x000fe20003f64270 */
[----:B------:R-:W4:Y:S01]  /*2f90*/  MUFU.TANH R8, R8 ;  /* 0x0000000800087308 */ /* 0x000f220000002400 */
[----:B0-----:R-:W-:Y:S02]  /*2fa0*/  FSEL R84, R5, -INF , P2 ;  /* 0xff80000005547808 */ /* 0x001fe40001000000 */
[----:B-1----:R-:W-:Y:S02]  /*2fb0*/  FSEL R6, R6, -INF , P3 ;  /* 0xff80000006067808 */ /* 0x002fe40001800000 */
[----:B------:R-:W-:-:S03]  /*2fc0*/  ISETP.GT.AND P2, PT, R92, 0x10, PT ;  /* 0x000000105c00780c */ /* 0x000fc60003f44270 */
[----:B------:R-:W0:Y:S01]  /*2fd0*/  MUFU.TANH R9, R9 ;  /* 0x0000000900097308 */ /* 0x000e220000002400 */
[----:B--2---:R-:W-:-:S07]  /*2fe0*/  FMNMX.FTZ R88, R57, R88, !PT ;  /* 0x0000005839587209 */ /* 0x004fce0007810000 */
[----:B------:R-:W1:Y:S01]  /*2ff0*/  MUFU.TANH R10, R10 ;  /* 0x0000000a000a7308 */ /* 0x000e620000002400 */
[----:B------:R-:W2:Y:S07]  /*3000*/  SHFL.BFLY PT, R57, R88, 0x1, 0x1f ;  /* 0x0c201f0058397f89 */ /* 0x000eae00000e0000 */
[----:B------:R-:W5:Y:S08]  /*3010*/  MUFU.TANH R11, R11 ;  /* 0x0000000b000b7308 */ /* 0x000f700000002400 */
[----:B------:R-:W5:Y:S08]  /*3020*/  MUFU.TANH R12, R12 ;  /* 0x0000000c000c7308 */ /* 0x000f700000002400 */
[----:B------:R-:W5:Y:S01]  /*3030*/  MUFU.TANH R13, R13 ;  /* 0x0000000d000d7308 */ /* 0x000f620000002400 */
[----:B--2---:R-:W-:-:S04]  /*3040*/  FMNMX.FTZ R57, R88, R57, !PT ;  /* 0x0000003958397209 */ /* 0x004fc80007810000 */
[C---:B------:R-:W-:Y:S01]  /*3050*/  FSETP.NEU.FTZ.AND P1, PT, R57.reuse, -INF , PT ;  /* 0xff8000003900780b */ /* 0x040fe20003f3d000 */
[----:B------:R-:W-:-:S02]  /*3060*/  FFMA.FTZ R36, R57, R36, -8 ;  /* 0xc100000039247423 */ /* 0x000fc40000010024 */
[----:B------:R-:W2:Y:S03]  /*3070*/  MUFU.TANH R14, R14 ;  /* 0x0000000e000e7308 */ /* 0x000ea60000002400 */
[----:B------:R-:W-:Y:S02]  /*3080*/  FSEL R36, R36, RZ, P1 ;  /* 0x000000ff24247208 */ /* 0x000fe40000800000 */
[----:B------:R-:W-:-:S03]  /*3090*/  ISETP.GT.AND P1, PT, R92, RZ, PT ;  /* 0x000000ff5c00720c */ /* 0x000fc60003f24270 */
[--C-:B------:R-:W-:Y:S01]  /*30a0*/  FFMA.FTZ R95, R93, UR20, -R36.reuse ;  /* 0x000000145d5f7c23 */ /* 0x100fe20008010824 */
[----:B------:R-:W-:Y:S01]  /*30b0*/  FSEL R3, R3, -INF , P1 ;  /* 0xff80000003037808 */ /* 0x000fe20000800000 */
[----:B------:R-:W2:Y:S01]  /*30c0*/  MUFU.TANH R15, R15 ;  /* 0x0000000f000f7308 */ /* 0x000ea20000002400 */
[----:B------:R-:W-:Y:S01]  /*30d0*/  ISETP.GT.AND P1, PT, R92, 0x9, PT ;  /* 0x000000095c00780c */ /* 0x000fe20003f24270 */
[--C-:B------:R-:W-:Y:S01]  /*30e0*/  FFMA.FTZ R96, R81, UR20, -R36.reuse ;  /* 0x0000001451607c23 */ /* 0x100fe20008010824 */
[----:B------:R-:W-:Y:S01]  /*30f0*/  FMNMX.FTZ R85, R3, R84, !PT ;  /* 0x0000005403557209 */ /* 0x000fe20007810000 */
[--C-:B------:R-:W-:Y:S01]  /*3100*/  FFMA.FTZ R88, R97, UR20, -R36.reuse ;  /* 0x0000001461587c23 */ /* 0x100fe20008010824 */
[----:B---3--:R-:W-:Y:S01]  /*3110*/  FSEL R7, R7, -INF , P1 ;  /* 0xff80000007077808 */ /* 0x008fe20000800000 */
[--C-:B------:R-:W-:Y:S01]  /*3120*/  FFMA.FTZ R90, R99, UR20, -R36.reuse ;  /* 0x00000014635a7c23 */ /* 0x100fe20008010824 */
[----:B------:R-:W-:Y:S01]  /*3130*/  FMNMX.FTZ R94, R6, R85, !PT ;  /* 0x00000055065e7209 */ /* 0x000fe20007810000 */
[----:B------:R-:W3:Y:S01]  /*3140*/  MUFU.TANH R20, R20 ;  /* 0x0000001400147308 */ /* 0x000ee20000002400 */
[----:B------:R-:W-:Y:S01]  /*3150*/  ISETP.GT.AND P1, PT, R92, 0x11, PT ;  /* 0x000000115c00780c */ /* 0x000fe20003f24270 */
[--C-:B------:R-:W-:Y:S01]  /*3160*/  FFMA.FTZ R89, R89, UR20, -R36.reuse ;  /* 0x0000001459597c23 */ /* 0x100fe20008010824 */
[----:B----4-:R-:W-:Y:S01]  /*3170*/  FSEL R85, R8, -INF , P2 ;  /* 0xff80000008557808 */ /* 0x010fe20001000000 */
[--C-:B------:R-:W-:Y:S01]  /*3180*/  FFMA.FTZ R64, R64, UR20, -R36.reuse ;  /* 0x0000001440407c23 */ /* 0x100fe20008010824 */
[----:B------:R-:W-:Y:S01]  /*3190*/  FMNMX.FTZ R94, R7, R94, !PT ;  /* 0x0000005e075e7209 */ /* 0x000fe20007810000 */
[--C-:B------:R-:W-:Y:S01]  /*31a0*/  FFMA.FTZ R91, R91, UR20, -R36.reuse ;  /* 0x000000145b5b7c23 */ /* 0x100fe20008010824 */
[----:B------:R-:W-:Y:S01]  /*31b0*/  ISETP.GT.AND P2, PT, R92, 0x18, PT ;  /* 0x000000185c00780c */ /* 0x000fe20003f44270 */
[----:B------:R4:W-:Y:S01]  /*31c0*/  MUFU.EX2 R8, R95 ;  /* 0x0000005f00087308 */ /* 0x0009e20000000800 */
[----:B0-----:R-:W-:Y:S01]  /*31d0*/  FSEL R9, R9, -INF , P1 ;  /* 0xff80000009097808 */ /* 0x001fe20000800000 */
[--C-:B------:R-:W-:Y:S01]  /*31e0*/  FFMA.FTZ R54, R54, UR20, -R36.reuse ;  /* 0x0000001436367c23 */ /* 0x100fe20008010824 */
[----:B------:R-:W-:Y:S01]  /*31f0*/  FMNMX.FTZ R94, R85, R94, !PT ;  /* 0x0000005e555e7209 */ /* 0x000fe20007810000 */
[--C-:B------:R-:W-:Y:S01]  /*3200*/  FFMA.FTZ R82, R103, UR20, -R36.reuse ;  /* 0x0000001467527c23 */ /* 0x100fe20008010824 */
[----:B------:R-:W-:Y:S01]  /*3210*/  ISETP.GT.AND P1, PT, R92, 0x19, PT ;  /* 0x000000195c00780c */ /* 0x000fe20003f24270 */
[--C-:B------:R-:W-:Y:S01]  /*3220*/  FFMA.FTZ R101, R101, UR20, -R36.reuse ;  /* 0x0000001465657c23 */ /* 0x100fe20008010824 */
[----:B-1----:R-:W-:Y:S01]  /*3230*/  FSEL R10, R10, -INF , P2 ;  /* 0xff8000000a0a7808 */ /* 0x002fe20001000000 */
[----:B------:R-:W0:Y:S01]  /*3240*/  MUFU.TANH R21, R21 ;  /* 0x0000001500157308 */ /* 0x000e220000002400 */
[----:B------:R-:W-:Y:S01]  /*3250*/  FMNMX.FTZ R93, R9, R94, !PT ;  /* 0x0000005e095d7209 */ /* 0x000fe20007810000 */
[--C-:B----4-:R-:W-:Y:S01]  /*3260*/  FFMA.FTZ R95, R86, UR20, -R36.reuse ;  /* 0x00000014565f7c23 */ /* 0x110fe20008010824 */
[----:B------:R-:W-:Y:S01]  /*3270*/  ISETP.GT.AND P2, PT, R92, 0x20, PT ;  /* 0x000000205c00780c */ /* 0x000fe20003f44270 */
[--C-:B------:R-:W-:Y:S01]  /*3280*/  FFMA.FTZ R87, R87, UR20, -R36.reuse ;  /* 0x0000001457577c23 */ /* 0x100fe20008010824 */
[----:B-----5:R-:W-:Y:S01]  /*3290*/  FSEL R11, R11, -INF , P1 ;  /* 0xff8000000b0b7808 */ /* 0x020fe20000800000 */
[--C-:B------:R-:W-:Y:S01]  /*32a0*/  FFMA.FTZ R83, R83, UR20, -R36.reuse ;  /* 0x0000001453537c23 */ /* 0x100fe20008010824 */
[----:B------:R-:W-:Y:S01]  /*32b0*/  FMNMX.FTZ R94, R10, R93, !PT ;  /* 0x0000005d0a5e7209 */ /* 0x000fe20007810000 */
[----:B------:R-:W1:Y:S01]  /*32c0*/  MUFU.TANH R72, R72 ;  /* 0x0000004800487308 */ /* 0x000e620000002400 */
[----:B------:R-:W-:Y:S01]  /*32d0*/  ISETP.GT.AND P1, PT, R92, 0x21, PT ;  /* 0x000000215c00780c */ /* 0x000fe20003f24270 */
[--C-:B------:R-:W-:Y:S01]  /*32e0*/  FFMA.FTZ R76, R76, UR20, -R36.reuse ;  /* 0x000000144c4c7c23 */ /* 0x100fe20008010824 */
[----:B------:R-:W-:Y:S01]  /*32f0*/  FSEL R86, R12, -INF , P2 ;  /* 0xff8000000c567808 */ /* 0x000fe20001000000 */
[--C-:B------:R-:W-:Y:S01]  /*3300*/  FFMA.FTZ R75, R75, UR20, -R36.reuse ;  /* 0x000000144b4b7c23 */ /* 0x100fe20008010824 */
[----:B------:R-:W-:Y:S01]  /*3310*/  FMNMX.FTZ R93, R11, R94, !PT ;  /* 0x0000005e0b5d7209 */ /* 0x000fe20007810000 */
[--C-:B------:R-:W-:Y:S01]  /*3320*/  FFMA.FTZ R26, R26, UR20, -R36.reuse ;  /* 0x000000141a1a7c23 */ /* 0x100fe20008010824 */
[----:B------:R-:W-:Y:S01]  /*3330*/  ISETP.GT.AND P2, PT, R92, 0x28, PT ;  /* 0x000000285c00780c */ /* 0x000fe20003f44270 */
[----:B------:R-:W4:Y:S01]  /*3340*/  MUFU.TANH R73, R73 ;  /* 0x0000004900497308 */ /* 0x000f220000002400 */
[----:B------:R-:W-:Y:S01]  /*3350*/  FSEL R13, R13, -INF , P1 ;  /* 0xff8000000d0d7808 */ /* 0x000fe20000800000 */
[--C-:B------:R-:W-:Y:S01]  /*3360*/  FFMA.FTZ R47, R47, UR20, -R36.reuse ;  /* 0x000000142f2f7c23 */ /* 0x100fe20008010824 */
[----:B------:R-:W-:Y:S01]  /*3370*/  FMNMX.FTZ R94, R86, R93, !PT ;  /* 0x0000005d565e7209 */ /* 0x000fe20007810000 */
[--C-:B------:R-:W-:Y:S01]  /*3380*/  FFMA.FTZ R31, R31, UR20, -R36.reuse ;  /* 0x000000141f1f7c23 */ /* 0x100fe20008010824 */
[----:B------:R-:W-:Y:S01]  /*3390*/  ISETP.GT.AND P1, PT, R92, 0x29, PT ;  /* 0x000000295c00780c */ /* 0x000fe20003f24270 */
[--C-:B------:R-:W-:Y:S01]  /*33a0*/  FFMA.FTZ R34, R34, UR20, -R36.reuse ;  /* 0x0000001422227c23 */ /* 0x100fe20008010824 */
[----:B--2---:R-:W-:Y:S01]  /*33b0*/  FSEL R14, R14, -INF , P2 ;  /* 0xff8000000e0e7808 */ /* 0x004fe20001000000 */
[----:B------:R-:W2:Y:S01]  /*33c0*/  MUFU.TANH R56, R56 ;  /* 0x0000003800387308 */ /* 0x000ea20000002400 */
[----:B------:R-:W-:Y:S01]  /*33d0*/  FMNMX.FTZ R93, R13, R94, !PT ;  /* 0x0000005e0d5d7209 */ /* 0x000fe20007810000 */
[--C-:B------:R-:W-:Y:S01]  /*33e0*/  FFMA.FTZ R38, R38, UR20, -R36.reuse ;  /* 0x0000001426267c23 */ /* 0x100fe20008010824 */
[----:B------:R-:W-:Y:S01]  /*33f0*/  ISETP.GT.AND P2, PT, R92, 0x30, PT ;  /* 0x000000305c00780c */ /* 0x000fe20003f44270 */
[--C-:B------:R-:W-:Y:S01]  /*3400*/  FFMA.FTZ R44, R44, UR20, -R36.reuse ;  /* 0x000000142c2c7c23 */ /* 0x100fe20008010824 */
[----:B------:R-:W-:Y:S01]  /*3410*/  FSEL R15, R15, -INF , P1 ;  /* 0xff8000000f0f7808 */ /* 0x000fe20000800000 */
[--C-:B------:R-:W-:Y:S01]  /*3420*/  FFMA.FTZ R45, R45, UR20, -R36.reuse ;  /* 0x000000142d2d7c23 */ /* 0x100fe20008010824 */
[----:B------:R-:W-:Y:S01]  /*3430*/  FMNMX.FTZ R94, R14, R93, !PT ;  /* 0x0000005d0e5e7209 */ /* 0x000fe20007810000 */
[----:B------:R-:W5:Y:S01]  /*3440*/  MUFU.TANH R74, R74 ;  /* 0x0000004a004a7308 */ /* 0x000f620000002400 */
[----:B------:R-:W-:Y:S01]  /*3450*/  ISETP.GT.AND P1, PT, R92, 0x31, PT ;  /* 0x000000315c00780c */ /* 0x000fe20003f24270 */
[----:B------:R-:W-:Y:S01]  /*3460*/  FFMA.FTZ R93, R80, UR20, -R36 ;  /* 0x00000014505d7c23 */ /* 0x000fe20008010824 */
[----:B---3--:R-:W-:-:S02]  /*3470*/  FSEL R81, R20, -INF , P2 ;  /* 0xff80000014517808 */ /* 0x008fc40001000000 */
[----:B------:R-:W-:Y:S02]  /*3480*/  FMNMX.FTZ R94, R15, R94, !PT ;  /* 0x0000005e0f5e7209 */ /* 0x000fe40007810000 */
[C---:B------:R-:W-:Y:S01]  /*3490*/  ISETP.GT.AND P2, PT, R92.reuse, 0x38, PT ;  /* 0x000000385c00780c */ /* 0x040fe20003f44270 */
[----:B------:R-:W3:Y:S01]  /*34a0*/  MUFU.TANH R58, R58 ;  /* 0x0000003a003a7308 */ /* 0x000ee20000002400 */
[----:B0-----:R-:W-:Y:S02]  /*34b0*/  FSEL R21, R21, -INF , P1 ;  /* 0xff80000015157808 */ /* 0x001fe40000800000 */
[----:B------:R-:W-:Y:S02]  /*34c0*/  FMNMX.FTZ R94, R81, R94, !PT ;  /* 0x0000005e515e7209 */ /* 0x000fe40007810000 */
[----:B------:R-:W-:Y:S02]  /*34d0*/  ISETP.GT.AND P1, PT, R92, 0x39, PT ;  /* 0x000000395c00780c */ /* 0x000fe40003f24270 */
[----:B-1----:R-:W-:Y:S01]  /*34e0*/  FSEL R72, R72, -INF , P2 ;  /* 0xff80000048487808 */ /* 0x002fe20001000000 */
[----:B------:R0:W-:Y:S01]  /*34f0*/  MUFU.EX2 R12, R95 ;  /* 0x0000005f000c7308 */ /* 0x0001e20000000800 */
[----:B------:R-:W-:-:S02]  /*3500*/  ISETP.GT.AND P2, PT, R92, 0x40, PT ;  /* 0x000000405c00780c */ /* 0x000fc40003f44270 */
[----:B----4-:R-:W-:Y:S02]  /*3510*/  FSEL R73, R73, -INF , P1 ;  /* 0xff80000049497808 */ /* 0x010fe40000800000 */
[----:B------:R-:W-:Y:S02]  /*3520*/  ISETP.GT.AND P1, PT, R92, 0x41, PT ;  /* 0x000000415c00780c */ /* 0x000fe40003f24270 */
[----:B--2---:R-:W-:Y:S01]  /*3530*/  FSEL R80, R56, -INF , P2 ;  /* 0xff80000038507808 */ /* 0x004fe20001000000 */
[----:B------:R-:W1:Y:S01]  /*3540*/  MUFU.TANH R59, R59 ;  /* 0x0000003b003b7308 */ /* 0x000e620000002400 */
[----:B0-----:R-:W-:Y:S02]  /*3550*/  FMNMX.FTZ R95, R21, R94, !PT ;  /* 0x0000005e155f7209 */ /* 0x001fe40007810000 */
[----:B------:R-:W-:Y:S02]  /*3560*/  ISETP.GT.AND P2, PT, R92, 0x48, PT ;  /* 0x000000485c00780c */ /* 0x000fe40003f44270 */
[----:B------:R-:W-:-:S02]  /*3570*/  FMNMX.FTZ R94, R72, R95, !PT ;  /* 0x0000005f485e7209 */ /* 0x000fc40007810000 */
[----:B-----5:R-:W-:Y:S01]  /*3580*/  FSEL R74, R74, -INF , P1 ;  /* 0xff8000004a4a7808 */ /* 0x020fe20000800000 */
[----:B------:R-:W0:Y:S01]  /*3590*/  MUFU.TANH R60, R60 ;  /* 0x0000003c003c7308 */ /* 0x000e220000002400 */
[----:B------:R-:W-:Y:S01]  /*35a0*/  FMNMX.FTZ R95, R73, R94, !PT ;  /* 0x0000005e495f7209 */ /* 0x000fe20007810000 */
[----:B------:R-:W-:Y:S01]  /*35b0*/  FFMA.FTZ R94, R71, UR20, -R36 ;  /* 0x00000014475e7c23 */ /* 0x000fe20008010824 */
[----:B------:R-:W-:Y:S02]  /*35c0*/  ISETP.GT.AND P1, PT, R92, 0x49, PT ;  /* 0x000000495c00780c */ /* 0x000fe40003f24270 */
[----:B------:R-:W-:Y:S02]  /*35d0*/  FMNMX.FTZ R95, R80, R95, !PT ;  /* 0x0000005f505f7209 */ /* 0x000fe40007810000 */
[----:B---3--:R-:W-:Y:S01]  /*35e0*/  FSEL R58, R58, -INF , P2 ;  /* 0xff8000003a3a7808 */ /* 0x008fe20001000000 */
[----:B------:R-:W2:Y:S01]  /*35f0*/  MUFU.TANH R61, R61 ;  /* 0x0000003d003d7308 */ /* 0x000ea20000002400 */
[----:B------:R-:W-:-:S02]  /*3600*/  FMNMX.FTZ R95, R74, R95, !PT ;  /* 0x0000005f4a5f7209 */ /* 0x000fc40007810000 */
[----:B------:R-:W-:Y:S02]  /*3610*/  ISETP.GT.AND P2, PT, R92, 0x50, PT ;  /* 0x000000505c00780c */ /* 0x000fe40003f44270 */
[----:B-1----:R-:W-:Y:S02]  /*3620*/  FSEL R59, R59, -INF , P1 ;  /* 0xff8000003b3b7808 */ /* 0x002fe40000800000 */
[----:B------:R-:W-:Y:S01]  /*3630*/  FMNMX.FTZ R56, R58, R95, !PT ;  /* 0x0000005f3a387209 */ /* 0x000fe20007810000 */
[----:B------:R-:W1:Y:S01]  /*3640*/  MUFU.TANH R62, R62 ;  /* 0x0000003e003e7308 */ /* 0x000e620000002400 */
[----:B------:R-:W-:Y:S01]  /*3650*/  ISETP.GT.AND P1, PT, R92, 0x51, PT ;  /* 0x000000515c00780c */ /* 0x000fe20003f24270 */
[--C-:B------:R-:W-:Y:S01]  /*3660*/  FFMA.FTZ R95, R70, UR20, -R36.reuse ;  /* 0x00000014465f7c23 */ /* 0x100fe20008010824 */
[----:B0-----:R-:W-:Y:S01]  /*3670*/  FSEL R71, R60, -INF , P2 ;  /* 0xff8000003c477808 */ /* 0x001fe20001000000 */
[----:B------:R-:W-:Y:S01]  /*3680*/  FFMA.FTZ R70, R69, UR20, -R36 ;  /* 0x0000001445467c23 */ /* 0x000fe20008010824 */
[----:B------:R-:W-:-:S02]  /*3690*/  FMNMX.FTZ R56, R59, R56, !PT ;  /* 0x000000383b387209 */ /* 0x000fc40007810000 */
[C---:B------:R-:W-:Y:S01]  /*36a0*/  ISETP.GT.AND P2, PT, R92.reuse, 0x58, PT ;  /* 0x000000585c00780c */ /* 0x040fe20003f44270 */
[----:B------:R-:W0:Y:S01]  /*36b0*/  MUFU.TANH R63, R63 ;  /* 0x0000003f003f7308 */ /* 0x000e220000002400 */
[----:B--2---:R-:W-:Y:S02]  /*36c0*/  FSEL R61, R61, -INF , P1 ;  /* 0xff8000003d3d7808 */ /* 0x004fe40000800000 */
[----:B------:R-:W-:Y:S02]  /*36d0*/  FMNMX.FTZ R56, R71, R56, !PT ;  /* 0x0000003847387209 */ /* 0x000fe40007810000 */
[----:B------:R-:W-:Y:S02]  /*36e0*/  ISETP.GT.AND P1, PT, R92, 0x59, PT ;  /* 0x000000595c00780c */ /* 0x000fe40003f24270 */
[----:B------:R-:W-:Y:S01]  /*36f0*/  FMNMX.FTZ R97, R61, R56, !PT ;  /* 0x000000383d617209 */ /* 0x000fe20007810000 */
[----:B------:R-:W2:Y:S01]  /*3700*/  MUFU.TANH R40, R40 ;  /* 0x0000002800287308 */ /* 0x000ea20000002400 */
[----:B-1----:R-:W-:-:S02]  /*3710*/  FSEL R62, R62, -INF , P2 ;  /* 0xff8000003e3e7808 */ /* 0x002fc40001000000 */
[----:B------:R-:W-:Y:S02]  /*3720*/  ISETP.GT.AND P2, PT, R92, 0x60, PT ;  /* 0x000000605c00780c */ /* 0x000fe40003f44270 */
[----:B------:R-:W-:Y:S01]  /*3730*/  FMNMX.FTZ R56, R62, R97, !PT ;  /* 0x000000613e387209 */ /* 0x000fe20007810000 */
[--C-:B------:R-:W-:Y:S01]  /*3740*/  FFMA.FTZ R97, R42, UR20, -R36.reuse ;  /* 0x000000142a617c23 */ /* 0x100fe20008010824 */
[----:B------:R-:W-:-:S01]  /*3750*/  FFMA.FTZ R42, R43, UR20, -R36 ;  /* 0x000000142b2a7c23 */ /* 0x000fc20008010824 */
[----:B------:R-:W1:Y:S01]  /*3760*/  MUFU.TANH R41, R41 ;  /* 0x0000002900297308 */ /* 0x000e620000002400 */
[----:B0-----:R-:W-:Y:S02]  /*3770*/  FSEL R63, R63, -INF , P1 ;  /* 0xff8000003f3f7808 */ /* 0x001fe40000800000 */
[----:B------:R-:W-:Y:S02]  /*3780*/  ISETP.GT.AND P1, PT, R92, 0x61, PT ;  /* 0x000000615c00780c */ /* 0x000fe40003f24270 */
[----:B------:R-:W-:-:S03]  /*3790*/  FMNMX.FTZ R56, R63, R56, !PT ;  /* 0x000000383f387209 */ /* 0x000fc60007810000 */
[----:B------:R-:W0:Y:S01]  /*37a0*/  MUFU.TANH R79, R79 ;  /* 0x0000004f004f7308 */ /* 0x000e220000002400 */
[----:B--2---:R-:W-:Y:S02]  /*37b0*/  FSEL R69, R40, -INF , P2 ;  /* 0xff80000028457808 */ /* 0x004fe40001000000 */
[----:B------:R-:W-:Y:S02]  /*37c0*/  ISETP.GT.AND P2, PT, R92, 0x68, PT ;  /* 0x000000685c00780c */ /* 0x000fe40003f44270 */
[----:B------:R-:W-:-:S03]  /*37d0*/  FMNMX.FTZ R56, R69, R56, !PT ;  /* 0x0000003845387209 */ /* 0x000fc60007810000 */
[----:B------:R-:W2:Y:S01]  /*37e0*/  MUFU.TANH R78, R78 ;  /* 0x0000004e004e7308 */ /* 0x000ea20000002400 */
[----:B-1----:R-:W-:Y:S02]  /*37f0*/  FSEL R41, R41, -INF , P1 ;  /* 0xff80000029297808 */ /* 0x002fe40000800000 */
[----:B------:R-:W-:Y:S02]  /*3800*/  ISETP.GT.AND P1, PT, R92, 0x69, PT ;  /* 0x000000695c00780c */ /* 0x000fe40003f24270 */
[----:B------:R-:W-:-:S03]  /*3810*/  FMNMX.FTZ R56, R41, R56, !PT ;  /* 0x0000003829387209 */ /* 0x000fc60007810000 */
[----:B------:R-:W1:Y:S01]  /*3820*/  MUFU.TANH R77, R77 ;  /* 0x0000004d004d7308 */ /* 0x000e620000002400 */
[----:B0-----:R-:W-:Y:S02]  /*3830*/  FSEL R79, R79, -INF , P2 ;  /* 0xff8000004f4f7808 */ /* 0x001fe40001000000 */
[----:B------:R-:W-:Y:S02]  /*3840*/  ISETP.GT.AND P2, PT, R92, 0x70, PT ;  /* 0x000000705c00780c */ /* 0x000fe40003f44270 */
[----:B------:R-:W-:-:S03]  /*3850*/  FMNMX.FTZ R43, R79, R56, !PT ;  /* 0x000000384f2b7209 */ /* 0x000fc60007810000 */
[----:B------:R-:W0:Y:S01]  /*3860*/  MUFU.TANH R48, R48 ;  /* 0x0000003000307308 */ /* 0x000e220000002400 */
[----:B--2---:R-:W-:Y:S02]  /*3870*/  FSEL R78, R78, -INF , P1 ;  /* 0xff8000004e4e7808 */ /* 0x004fe40000800000 */
[----:B------:R-:W-:Y:S02]  /*3880*/  ISETP.GT.AND P1, PT, R92, 0x71, PT ;  /* 0x000000715c00780c */ /* 0x000fe40003f24270 */
[----:B------:R-:W-:Y:S01]  /*3890*/  FMNMX.FTZ R56, R78, R43, !PT ;  /* 0x0000002b4e387209 */ /* 0x000fe20007810000 */
[----:B------:R-:W-:Y:S02]  /*38a0*/  FFMA.FTZ R43, R46, UR20, -R36 ;  /* 0x000000142e2b7c23 */ /* 0x000fe40008010824 */
[----:B------:R-:W2:Y:S01]  /*38b0*/  MUFU.TANH R49, R49 ;  /* 0x0000003100317308 */ /* 0x000ea20000002400 */
[----:B-1----:R-:W-:Y:S02]  /*38c0*/  FSEL R77, R77, -INF , P2 ;  /* 0xff8000004d4d7808 */ /* 0x002fe40001000000 */
[----:B------:R-:W-:-:S02]  /*38d0*/  ISETP.GT.AND P2, PT, R92, 0x78, PT ;  /* 0x000000785c00780c */ /* 0x000fc40003f44270 */
        /* <DEDUP_REMOVED lines=18> */
[----:B--2---:R-:W-:Y:S01]  /*3a00*/  FSEL R46, R24, -INF , P1 ;  /* 0xff800000182e7808 */ /* 0x004fe20000800000 */
[----:B------:R-:W-:Y:S01]  /*3a10*/  FFMA.FTZ R24, R50, UR20, -R36 ;  /* 0x0000001432187c23 */ /* 0x000fe20008010824 */
        /* <DEDUP_REMOVED lines=8> */
[----:B------:R-:W-:-:S05]  /*3aa0*/  ISETP.GT.AND P1, PT, R92, 0x91, PT ;  /* 0x000000915c00780c */ /* 0x000fca0003f24270 */
[----:B------:R-:W0:Y:S01]  /*3ab0*/  MUFU.TANH R33, R33 ;  /* 0x0000002100217308 */ /* 0x000e220000002400 */
[----:B--2---:R-:W-:Y:S02]  /*3ac0*/  FSEL R50, R29, -INF , P2 ;  /* 0xff8000001d327808 */ /* 0x004fe40001000000 */
[----:B------:R-:W-:Y:S02]  /*3ad0*/  FMNMX.FTZ R29, R25, R56, !PT ;  /* 0x00000038191d7209 */ /* 0x000fe40007810000 */
[----:B------:R-:W-:-:S03]  /*3ae0*/  ISETP.GT.AND P2, PT, R92, 0x98, PT ;  /* 0x000000985c00780c */ /* 0x000fc60003f44270 */
[----:B------:R-:W2:Y:S08]  /*3af0*/  MUFU.TANH R37, R37 ;  /* 0x0000002500257308 */ /* 0x000eb00000002400 */
[----:B------:R1:W-:Y:S08]  /*3b00*/  MUFU.EX2 R40, R70 ;  /* 0x0000004600287308 */ /* 0x0003f00000000800 */
[----:B------:R3:W-:Y:S01]  /*3b10*/  MUFU.EX2 R60, R94 ;  /* 0x0000005e003c7308 */ /* 0x0007e20000000800 */
[----:B-1----:R-:W-:Y:S01]  /*3b20*/  FSEL R70, R32, -INF , P1 ;  /* 0xff80000020467808 */ /* 0x002fe20000800000 */
[----:B------:R-:W-:Y:S01]  /*3b30*/  FFMA.FTZ R32, R27, UR20, -R36 ;  /* 0x000000141b207c23 */ /* 0x000fe20008010824 */
[----:B------:R-:W-:-:S02]  /*3b40*/  FMNMX.FTZ R27, R50, R29, !PT ;  /* 0x0000001d321b7209 */ /* 0x000fc40007810000 */
[----:B------:R-:W-:Y:S02]  /*3b50*/  ISETP.GT.AND P1, PT, R92, 0x99, PT ;  /* 0x000000995c00780c */ /* 0x000fe40003f24270 */
[----:B0-----:R-:W-:Y:S01]  /*3b60*/  FSEL R92, R33, -INF , P2 ;  /* 0xff800000215c7808 */ /* 0x001fe20001000000 */
[--C-:B------:R-:W-:Y:S01]  /*3b70*/  FFMA.FTZ R33, R55, UR20, -R36.reuse ;  /* 0x0000001437217c23 */ /* 0x100fe20008010824 */
[----:B------:R-:W-:Y:S01]  /*3b80*/  FMNMX.FTZ R27, R70, R27, !PT ;  /* 0x0000001b461b7209 */ /* 0x000fe20007810000 */
[--C-:B---3--:R-:W-:Y:S01]  /*3b90*/  FFMA.FTZ R94, R30, UR20, -R36.reuse ;  /* 0x000000141e5e7c23 */ /* 0x108fe20008010824 */
[----:B--2---:R-:W-:Y:S01]  /*3ba0*/  FSEL R37, R37, -INF , P1 ;  /* 0xff80000025257808 */ /* 0x004fe20000800000 */
[----:B------:R0:W-:Y:S01]  /*3bb0*/  MUFU.EX2 R20, R96 ;  /* 0x0000006000147308 */ /* 0x0001e20000000800 */
[----:B------:R-:W-:Y:S01]  /*3bc0*/  FMNMX.FTZ R30, R92, R27, !PT ;  /* 0x0000001b5c1e7209 */ /* 0x000fe20007810000 */
[----:B------:R-:W-:Y:S01]  /*3bd0*/  FFMA.FTZ R55, R67, UR20, -R36 ;  /* 0x0000001443377c23 */ /* 0x000fe20008010824 */
[----:B------:R-:W-:-:S02]  /*3be0*/  IMAD.U32 R67, RZ, RZ, UR20 ;  /* 0x00000014ff437e24 */ /* 0x000fc4000f8e00ff */
[----:B------:R-:W-:Y:S01]  /*3bf0*/  FMNMX.FTZ R56, R37, R30, !PT ;  /* 0x0000001e25387209 */ /* 0x000fe20007810000 */
[----:B------:R-:W-:-:S02]  /*3c00*/  FFMA.FTZ R30, R51, UR20, -R36 ;  /* 0x00000014331e7c23 */ /* 0x000fc40008010824 */
[----:B------:R1:W-:Y:S01]  /*3c10*/  MUFU.EX2 R27, R94 ;  /* 0x0000005e001b7308 */ /* 0x0003e20000000800 */
[----:B0-----:R-:W-:-:S01]  /*3c20*/  FFMA.FTZ R96, R35, UR20, -R36 ;  /* 0x0000001423607c23 */ /* 0x001fc20008010824 */
[----:B------:R-:W1:Y:S01]  /*3c30*/  SHFL.BFLY PT, R51, R56, 0x2, 0x1f ;  /* 0x0c401f0038337f89 */ /* 0x000e6200000e0000 */
[----:B------:R-:W-:-:S01]  /*3c40*/  FFMA.FTZ R35, R65, UR20, -R36 ;  /* 0x0000001441237c23 */ /* 0x000fc20008010824 */
[--C-:B------:R-:W-:Y:S01]  /*3c50*/  FFMA.FTZ R65, R39, UR20, -R36.reuse ;  /* 0x0000001427417c23 */ /* 0x100fe20008010824 */
[----:B------:R-:W-:-:S01]  /*3c60*/  FFMA.FTZ R39, R66, UR20, -R36 ;  /* 0x0000001442277c23 */ /* 0x000fc20008010824 */
[----:B------:R-:W-:Y:S02]  /*3c70*/  FFMA.FTZ R36, R68, UR20, -R36 ;  /* 0x0000001444247c23 */ /* 0x000fe40008010824 */
[----:B------:R-:W-:Y:S08]  /*3c80*/  MUFU.EX2 R88, R88 ;  /* 0x0000005800587308 */ /* 0x000ff00000000800 */
[----:B------:R-:W-:Y:S08]  /*3c90*/  MUFU.EX2 R89, R89 ;  /* 0x0000005900597308 */ /* 0x000ff00000000800 */
[----:B------:R-:W-:Y:S01]  /*3ca0*/  MUFU.EX2 R90, R90 ;  /* 0x0000005a005a7308 */ /* 0x000fe20000000800 */
[----:B-1----:R-:W-:-:S05]  /*3cb0*/  FMNMX.FTZ R94, R56, R51, !PT ;  /* 0x00000033385e7209 */ /* 0x002fca0007810000 */
[----:B------:R-:W0:Y:S02]  /*3cc0*/  SHFL.BFLY PT, R99, R94, 0x1, 0x1f ;  /* 0x0c201f005e637f89 */ /* 0x000e2400000e0000 */
[----:B------:R-:W-:Y:S08]  /*3cd0*/  MUFU.EX2 R51, R64 ;  /* 0x0000004000337308 */ /* 0x000ff00000000800 */
[----:B------:R-:W-:Y:S08]  /*3ce0*/  MUFU.EX2 R64, R65 ;  /* 0x0000004100407308 */ /* 0x000ff00000000800 */
[----:B------:R-:W1:Y:S01]  /*3cf0*/  MUFU.EX2 R91, R91 ;  /* 0x0000005b005b7308 */ /* 0x000e620000000800 */
[----:B0-----:R-:W-:-:S07]  /*3d00*/  FMNMX.FTZ R56, R94, R99, !PT ;  /* 0x000000635e387209 */ /* 0x001fce0007810000 */
[----:B------:R-:W-:Y:S01]  /*3d10*/  MUFU.EX2 R29, R32 ;  /* 0x00000020001d7308 */ /* 0x000fe20000000800 */
[C---:B------:R-:W-:Y:S01]  /*3d20*/  FSETP.NEU.FTZ.AND P1, PT, R56.reuse, -INF , PT ;  /* 0xff8000003800780b */ /* 0x040fe20003f3d000 */
[----:B------:R-:W-:-:S06]  /*3d30*/  FFMA.FTZ R66, R56, R67, -8 ;  /* 0xc100000038427423 */ /* 0x000fcc0000010043 */
[----:B------:R-:W-:Y:S01]  /*3d40*/  MUFU.EX2 R32, R54 ;  /* 0x0000003600207308 */ /* 0x000fe20000000800 */
[----:B------:R-:W-:Y:S02]  /*3d50*/  FSEL R66, R66, RZ, P1 ;  /* 0x000000ff42427208 */ /* 0x000fe40000800000 */
[----:B------:R-:W-:Y:S02]  /*3d60*/  PLOP3.LUT P1, PT, PT, PT, UP0, 0x80, 0x0 ;  /* 0x000000000000781c */ /* 0x000fe40003f2f008 */
[----:B-1----:R-:W-:Y:S01]  /*3d70*/  F2FP.SATFINITE.E4M3.F32.PACK_AB_MERGE_C R153, R91, R90, RZ ;  /* 0x0000005a5b99723e */ /* 0x002fe200048070ff */
[--C-:B------:R-:W-:Y:S01]  /*3d80*/  FFMA.FTZ R3, R3, UR20, -R66.reuse ;  /* 0x0000001403037c23 */ /* 0x100fe20008010842 */
[----:B------:R-:W-:-:S01]  /*3d90*/  FFMA.FTZ R84, R84, UR20, -R66 ;  /* 0x0000001454547c23 */ /* 0x000fc20008010842 */
[--C-:B------:R-:W-:Y:S01]  /*3da0*/  FFMA.FTZ R6, R6, UR20, -R66.reuse ;  /* 0x0000001406067c23 */ /* 0x100fe20008010842 */
[----:B------:R-:W-:-:S01]  /*3db0*/  FFMA.FTZ R65, R7, UR20, -R66 ;  /* 0x0000001407417c23 */ /* 0x000fc20008010842 */
[--C-:B------:R-:W-:Y:S01]  /*3dc0*/  FFMA.FTZ R7, R85, UR20, -R66.reuse ;  /* 0x0000001455077c23 */ /* 0x100fe20008010842 */
[----:B------:R0:W-:Y:S01]  /*3dd0*/  MUFU.EX2 R54, R96 ;  /* 0x0000006000367308 */ /* 0x0001e20000000800 */
        /* <DEDUP_REMOVED lines=8> */
[----:B0-----:R-:W-:-:S01]  /*3e60*/  FFMA.FTZ R96, R11, UR20, -R66 ;  /* 0x000000140b607c23 */ /* 0x001fc20008010842 */
[--C-:B------:R-:W-:Y:S01]  /*3e70*/  FFMA.FTZ R11, R81, UR20, -R66.reuse ;  /* 0x00000014510b7c23 */ /* 0x100fe20008010842 */
[----:B------:R-:W-:-:S01]  /*3e80*/  FFMA.FTZ R81, R72, UR20, -R66 ;  /* 0x0000001448517c23 */ /* 0x000fc20008010842 */
[--C-:B------:R-:W-:Y:S01]  /*3e90*/  FFMA.FTZ R72, R74, UR20, -R66.reuse ;  /* 0x000000144a487c23 */ /* 0x100fe20008010842 */
[----:B------:R-:W-:-:S01]  /*3ea0*/  FFMA.FTZ R74, R59, UR20, -R66 ;  /* 0x000000143b4a7c23 */ /* 0x000fc20008010842 */
[----:B------:R-:W-:Y:S01]  /*3eb0*/  FFMA.FTZ R59, R69, UR20, -R66 ;  /* 0x00000014453b7c23 */ /* 0x000fe20008010842 */
[----:B------:R-:W-:-:S01]  /*3ec0*/  FADD.FTZ R69, R88, R89 ;  /* 0x0000005958457221 */ /* 0x000fc20000010000 */
[----:B------:R-:W0:Y:S01]  /*3ed0*/  MUFU.EX2 R84, R84 ;  /* 0x0000005400547308 */ /* 0x000e220000000800 */
[----:B------:R-:W-:-:S01]  /*3ee0*/  FFMA.FTZ R73, R58, UR20, -R66 ;  /* 0x000000143a497c23 */ /* 0x000fc20008010842 */
[----:B------:R-:W-:Y:S01]  /*3ef0*/  FFMA.FTZ R58, R61, UR20, -R66 ;  /* 0x000000143d3a7c23 */ /* 0x000fe20008010842 */
[----:B------:R-:W-:-:S01]  /*3f00*/  FADD.FTZ R102, R90, R69 ;  /* 0x000000455a667221 */ /* 0x000fc20000010000 */
[--C-:B------:R-:W-:Y:S01]  /*3f10*/  FFMA.FTZ R61, R62, UR20, -R66.reuse ;  /* 0x000000143e3d7c23 */ /* 0x100fe20008010842 */
[----:B------:R-:W-:-:S01]  /*3f20*/  FFMA.FTZ R62, R41, UR20, -R66 ;  /* 0x00000014293e7c23 */ /* 0x000fc20008010842 */
[----:B------:R-:W-:Y:S01]  /*3f30*/  FFMA.FTZ R10, R13, UR20, -R66 ;  /* 0x000000140d0a7c23 */ /* 0x000fe20008010842 */
[----:B------:R-:W-:-:S01]  /*3f40*/  FADD.FTZ R41, R91, R102 ;  /* 0x000000665b297221 */ /* 0x000fc20000010000 */
[----:B------:R-:W1:Y:S01]  /*3f50*/  MUFU.EX2 R6, R6 ;  /* 0x0000000600067308 */ /* 0x000e620000000800 */
        /* <DEDUP_REMOVED lines=10> */
[----:B------:R-:W-:-:S01]  /*4000*/  FFMA.FTZ R70, R70, UR20, -R66 ;  /* 0x0000001446467c23 */ /* 0x000fc20008010842 */
[--C-:B------:R-:W-:Y:S01]  /*4010*/  FFMA.FTZ R92, R92, UR20, -R66.reuse ;  /* 0x000000145c5c7c23 */ /* 0x100fe20008010842 */
[----:B------:R-:W-:-:S01]  /*4020*/  FFMA.FTZ R37, R37, UR20, -R66 ;  /* 0x0000001425257c23 */ /* 0x000fc20008010842 */
[----:B------:R-:W-:-:S02]  /*4030*/  F2FP.SATFINITE.E4M3.F32.PACK_AB_MERGE_C R153, R89, R88, R153 ;  /* 0x000000585999723e */ /* 0x000fc40004807099 */
[----:B------:R-:W0:Y:S01]  /*4040*/  MUFU.EX2 R82, R82 ;  /* 0x0000005200527308 */ /* 0x000e220000000800 */
[----:B-1----:R-:W-:-:S07]  /*4050*/  FADD.FTZ R100, R6, R63 ;  /* 0x0000003f06647221 */ /* 0x002fce0000010000 */
[----:B------:R-:W1:Y:S01]  /*4060*/  MUFU.EX2 R7, R7 ;  /* 0x0000000700077308 */ /* 0x000e620000000800 */
[----:B--2---:R-:W-:-:S01]  /*4070*/  FADD.FTZ R100, R65, R100 ;  /* 0x0000006441647221 */ /* 0x004fc20000010000 */
[----:B------:R-:W-:-:S04]  /*4080*/  F2FP.SATFINITE.E4M3.F32.PACK_AB_MERGE_C R152, R65, R6, RZ ;  /* 0x000000064198723e */ /* 0x000fc800048070ff */
[----:B------:R-:W-:Y:S02]  /*4090*/  F2FP.SATFINITE.E4M3.F32.PACK_AB_MERGE_C R152, R84, R3, R152 ;  /* 0x000000035498723e */ /* 0x000fe40004807098 */
[----:B------:R-:W2:Y:S01]  /*40a0*/  MUFU.EX2 R5, R101 ;  /* 0x0000006500057308 */ /* 0x000ea20000000800 */
[----:B0-----:R-:W-:-:S07]  /*40b0*/  FADD.FTZ R102, R82, R41 ;  /* 0x0000002952667221 */ /* 0x001fce0000010000 */
[----:B------:R-:W0:Y:S01]  /*40c0*/  MUFU.EX2 R94, R94 ;  /* 0x0000005e005e7308 */ /* 0x000e220000000800 */
[----:B-1----:R-:W-:-:S07]  /*40d0*/  FADD.FTZ R41, R7, R100 ;  /* 0x0000006407297221 */ /* 0x002fce0000010000 */
[----:B------:R-:W1:Y:S01]  /*40e0*/  MUFU.EX2 R67, R67 ;  /* 0x0000004300437308 */ /* 0x000e620000000800 */
[----:B--2---:R-:W-:-:S04]  /*40f0*/  FADD.FTZ R63, R5, R102 ;  /* 0x00000066053f7221 */ /* 0x004fc80000010000 */
[----:B------:R-:W-:Y:S01]  /*4100*/  FADD.FTZ R100, R8, R63 ;  /* 0x0000003f08647221 */ /* 0x000fe20000010000 */
[----:B------:R-:W-:-:S02]  /*4110*/  FFMA.FTZ R63, R48, UR20, -R66 ;  /* 0x00000014303f7c23 */ /* 0x000fc40008010842 */
[----:B------:R-:W2:Y:S01]  /*4120*/  MUFU.EX2 R87, R87 ;  /* 0x0000005700577308 */ /* 0x000ea20000000800 */
[----:B0-----:R-:W-:-:S01]  /*4130*/  FADD.FTZ R68, R94, R41 ;  /* 0x000000295e447221 */ /* 0x001fc20000010000 */
[----:B------:R-:W-:-:S06]  /*4140*/  FFMA.FTZ R41, R78, UR20, -R66 ;  /* 0x000000144e297c23 */ /* 0x000fcc0008010842 */
[----:B------:R-:W0:Y:S01]  /*4150*/  MUFU.EX2 R96, R96 ;  /* 0x0000006000607308 */ /* 0x000e220000000800 */
[----:B-1----:R-:W-:-:S01]  /*4160*/  FADD.FTZ R69, R67, R68 ;  /* 0x0000004443457221 */ /* 0x002fc20000010000 */
[--C-:B------:R-:W-:Y:S01]  /*4170*/  FFMA.FTZ R68, R49, UR20, -R66.reuse ;  /* 0x0000001431447c23 */ /* 0x100fe20008010842 */
[----:B------:R-:W-:-:S05]  /*4180*/  FFMA.FTZ R49, R52, UR20, -R66 ;  /* 0x0000001434317c23 */ /* 0x000fca0008010842 */
[----:B------:R-:W1:Y:S01]  /*4190*/  MUFU.EX2 R9, R9 ;  /* 0x0000000900097308 */ /* 0x000e620000000800 */
[----:B--2---:R-:W-:-:S01]  /*41a0*/  FADD.FTZ R71, R87, R100 ;  /* 0x0000006457477221 */ /* 0x004fc20000010000 */
[----:B------:R-:W-:-:S03]  /*41b0*/  F2FP.SATFINITE.E4M3.F32.PACK_AB_MERGE_C R155, R87, R8, RZ ;  /* 0x00000008579b723e */ /* 0x000fc600048070ff */
[----:B------:R-:W-:Y:S01]  /*41c0*/  FADD.FTZ R78, R12, R71 ;  /* 0x000000470c4e7221 */ /* 0x000fe20000010000 */
[----:B------:R-:W-:Y:S02]  /*41d0*/  F2FP.SATFINITE.E4M3.F32.PACK_AB_MERGE_C R155, R5, R82, R155 ;  /* 0x00000052059b723e */ /* 0x000fe4000480709b */
[----:B------:R-:W2:Y:S01]  /*41e0*/  MUFU.EX2 R83, R83 ;  /* 0x0000005300537308 */ /* 0x000ea20000000800 */
[----:B0-----:R-:W-:-:S01]  /*41f0*/  FADD.FTZ R48, R96, R69 ;  /* 0x0000004560307221 */ /* 0x001fc20000010000 */
[----:B------:R-:W-:-:S04]  /*4200*/  F2FP.SATFINITE.E4M3.F32.PACK_AB_MERGE_C R154, R96, R67, RZ ;  /* 0x00000043609a723e */ /* 0x000fc800048070ff */
[----:B------:R-:W-:Y:S02]  /*4210*/  F2FP.SATFINITE.E4M3.F32.PACK_AB_MERGE_C R154, R94, R7, R154 ;  /* 0x000000075e9a723e */ /* 0x000fe4000480709a */
[----:B------:R-:W0:Y:S01]  /*4220*/  MUFU.EX2 R10, R10 ;  /* 0x0000000a000a7308 */ /* 0x000e220000000800 */
[----:B-1----:R-:W-:-:S07]  /*4230*/  FADD.FTZ R69, R9, R48 ;  /* 0x0000003009457221 */ /* 0x002fce0000010000 */
[----:B------:R-:W1:Y:S01]  /*4240*/  MUFU.EX2 R13, R13 ;  /* 0x0000000d000d7308 */ /* 0x000e620000000800 */
[----:B--2---:R-:W-:-:S04]  /*4250*/  FADD.FTZ R71, R83, R78 ;  /* 0x0000004e53477221 */ /* 0x004fc80000010000 */
[----:B------:R-:W-:-:S03]  /*4260*/  FADD.FTZ R78, R20, R71 ;  /* 0x00000047144e7221 */ /* 0x000fc60000010000 */
[----:B------:R-:W2:Y:S01]  /*4270*/  MUFU.EX2 R93, R93 ;  /* 0x0000005d005d7308 */ /* 0x000ea20000000800 */
[----:B0-----:R-:W-:-:S01]  /*4280*/  FADD.FTZ R52, R10, R69 ;  /* 0x000000450a347221 */ /* 0x001fc20000010000 */
[----:B------:R-:W-:-:S06]  /*4290*/  FFMA.FTZ R69, R25, UR20, -R66 ;  /* 0x0000001419457c23 */ /* 0x000fcc0008010842 */
[----:B------:R-:W0:Y:S01]  /*42a0*/  MUFU.EX2 R86, R86 ;  /* 0x0000005600567308 */ /* 0x000e220000000800 */
[----:B-1----:R-:W-:-:S01]  /*42b0*/  FADD.FTZ R71, R13, R52 ;  /* 0x000000340d477221 */ /* 0x002fc20000010000 */
[----:B------:R-:W-:-:S06]  /*42c0*/  FFMA.FTZ R52, R28, UR20, -R66 ;  /* 0x000000141c347c23 */ /* 0x000fcc0008010842 */
[----:B------:R-:W1:Y:S01]  /*42d0*/  MUFU.EX2 R76, R76 ;  /* 0x0000004c004c7308 */ /* 0x000e620000000800 */
[----:B--2---:R-:W-:-:S01]  /*42e0*/  FADD.FTZ R79, R93, R78 ;  /* 0x0000004e5d4f7221 */ /* 0x004fc20000010000 */
[----:B------:R-:W-:-:S04]  /*42f0*/  F2FP.SATFINITE.E4M3.F32.PACK_AB_MERGE_C R149, R93, R20, RZ ;  /* 0x000000145d95723e */ /* 0x000fc800048070ff */
        /* <DEDUP_REMOVED lines=9> */
[----:B------:R-:W-:Y:S08]  /*4390*/  MUFU.EX2 R81, R81 ;  /* 0x0000005100517308 */ /* 0x000ff00000000800 */
[----:B------:R-:W2:Y:S08]  /*43a0*/  MUFU.EX2 R95, R95 ;  /* 0x0000005f005f7308 */ /* 0x000eb00000000800 */
[----:B------:R-:W-:Y:S08]  /*43b0*/  MUFU.EX2 R98, R98 ;  /* 0x0000006200627308 */ /* 0x000ff00000000800 */
[----:B------:R-:W-:Y:S08]  /*43c0*/  MUFU.EX2 R15, R15 ;  /* 0x0000000f000f7308 */ /* 0x000ff00000000800 */
[----:B------:R-:W3:Y:S08]  /*43d0*/  MUFU.EX2 R97, R97 ;  /* 0x0000006100617308 */ /* 0x000ef00000000800 */
[----:B------:R0:W-:Y:S08]  /*43e0*/  MUFU.EX2 R48, R77 ;  /* 0x0000004d00307308 */ /* 0x0001f00000000800 */
[----:B------:R-:W-:Y:S01]  /*43f0*/  MUFU.EX2 R72, R72 ;  /* 0x0000004800487308 */ /* 0x000fe20000000800 */
[----:B0-----:R-:W-:-:S01]  /*4400*/  FADD.FTZ R77, R75, R78 ;  /* 0x0000004e4b4d7221 */ /* 0x001fc20000010000 */
[----:B-1----:R-:W-:-:S03]  /*4410*/  FADD.FTZ R78, R14, R71 ;  /* 0x000000470e4e7221 */ /* 0x002fc60000010000 */
[----:B------:R-:W-:Y:S01]  /*4420*/  FADD.FTZ R100, R60, R77 ;  /* 0x0000004d3c647221 */ /* 0x000fe20000010000 */
[C---:B--2---:R-:W-:Y:S02]  /*4430*/  F2FP.SATFINITE.E4M3.F32.PACK_AB_MERGE_C R60, R95.reuse, R60, RZ ;  /* 0x0000003c5f3c723e */ /* 0x044fe400048070ff */
[----:B------:R-:W0:Y:S01]  /*4440*/  MUFU.EX2 R42, R42 ;  /* 0x0000002a002a7308 */ /* 0x000e220000000800 */
[----:B------:R-:W-:-:S01]  /*4450*/  FADD.FTZ R71, R95, R100 ;  /* 0x000000645f477221 */ /* 0x000fc20000010000 */
[----:B------:R-:W-:-:S03]  /*4460*/  F2FP.SATFINITE.E4M3.F32.PACK_AB_MERGE_C R151, R75, R76, R60 ;  /* 0x0000004c4b97723e */ /* 0x000fc6000480703c */
[----:B------:R-:W-:-:S03]  /*4470*/  FADD.FTZ R66, R40, R71 ;  /* 0x0000004728427221 */ /* 0x000fc60000010000 */
[----:B------:R-:W1:Y:S01]  /*4480*/  MUFU.EX2 R73, R73 ;  /* 0x0000004900497308 */ /* 0x000e620000000800 */
[----:B---3--:R-:W-:-:S07]  /*4490*/  FADD.FTZ R65, R97, R66 ;  /* 0x0000004261417221 */ /* 0x008fce0000010000 */
[----:B------:R2:W-:Y:S01]  /*44a0*/  MUFU.EX2 R25, R63 ;  /* 0x0000003f00197308 */ /* 0x0005e20000000800 */
[----:B0-----:R-:W-:-:S07]  /*44b0*/  FADD.FTZ R66, R42, R65 ;  /* 0x000000412a427221 */ /* 0x001fce0000010000 */
[----:B------:R-:W0:Y:S01]  /*44c0*/  MUFU.EX2 R43, R43 ;  /* 0x0000002b002b7308 */ /* 0x000e220000000800 */
[----:B--2---:R-:W-:-:S01]  /*44d0*/  FADD.FTZ R63, R81, R78 ;  /* 0x0000004e513f7221 */ /* 0x004fc20000010000 */
[----:B------:R-:W-:-:S03]  /*44e0*/  F2FP.SATFINITE.E4M3.F32.PACK_AB_MERGE_C R81, R98, R81, RZ ;  /* 0x000000516251723e */ /* 0x000fc600048070ff */
[----:B------:R-:W-:Y:S01]  /*44f0*/  FADD.FTZ R8, R98, R63 ;  /* 0x0000003f62087221 */ /* 0x000fe20000010000 */
[----:B------:R-:W-:Y:S02]  /*4500*/  F2FP.SATFINITE.E4M3.F32.PACK_AB_MERGE_C R150, R14, R11, R81 ;  /* 0x0000000b0e96723e */ /* 0x000fe40004807051 */
[----:B------:R-:W2:Y:S01]  /*4510*/  MUFU.EX2 R74, R74 ;  /* 0x0000004a004a7308 */ /* 0x000ea20000000800 */
[----:B------:R-:W-:-:S04]  /*4520*/  FADD.FTZ R63, R15, R8 ;  /* 0x000000080f3f7221 */ /* 0x000fc80000010000 */
[----:B------:R-:W-:-:S03]  /*4530*/  FADD.FTZ R8, R72, R63 ;  /* 0x0000003f48087221 */ /* 0x000fc60000010000 */
[----:B------:R-:W3:Y:S01]  /*4540*/  MUFU.EX2 R26, R26 ;  /* 0x0000001a001a7308 */ /* 0x000ee20000000800 */
[----:B-1----:R-:W-:-:S01]  /*4550*/  FADD.FTZ R13, R73, R8 ;  /* 0x00000008490d7221 */ /* 0x002fc20000010000 */
[C---:B0-----:R-:W-:Y:S01]  /*4560*/  FADD.FTZ R63, R43.reuse, R66 ;  /* 0x000000422b3f7221 */ /* 0x041fe20000010000 */
[----:B------:R-:W-:-:S04]  /*4570*/  F2FP.SATFINITE.E4M3.F32.PACK_AB_MERGE_C R42, R43, R42, RZ ;  /* 0x0000002a2b2a723e */ /* 0x000fc800048070ff */
[----:B------:R-:W-:Y:S01]  /*4580*/  F2FP.SATFINITE.E4M3.F32.PACK_AB_MERGE_C R145, R97, R40, R42 ;  /* 0x000000286191723e */ /* 0x000fe2000480702a */
[----:B------:R-:W-:Y:S01]  /*4590*/  MUFU.EX2 R21, R21 ;  /* 0x0000001500157308 */ /* 0x000fe20000000800 */
[----:B--2---:R-:W-:-:S01]  /*45a0*/  FADD.FTZ R8, R74, R13 ;  /* 0x0000000d4a087221 */ /* 0x004fc20000010000 */
[----:B------:R-:W-:-:S04]  /*45b0*/  F2FP.SATFINITE.E4M3.F32.PACK_AB_MERGE_C R73, R74, R73, RZ ;  /* 0x000000494a49723e */ /* 0x000fc800048070ff */
[----:B------:R-:W-:Y:S02]  /*45c0*/  F2FP.SATFINITE.E4M3.F32.PACK_AB_MERGE_C R144, R72, R15, R73 ;  /* 0x0000000f4890723e */ /* 0x000fe40004807049 */
[----:B------:R-:W0:Y:S01]  /*45d0*/  MUFU.EX2 R47, R47 ;  /* 0x0000002f002f7308 */ /* 0x000e220000000800 */
[----:B---3--:R-:W-:-:S07]  /*45e0*/  FADD.FTZ R20, R26, R63 ;  /* 0x0000003f1a147221 */ /* 0x008fce0000010000 */
[----:B------:R-:W-:Y:S08]  /*45f0*/  MUFU.EX2 R58, R58 ;  /* 0x0000003a003a7308 */ /* 0x000ff00000000800 */
[----:B------:R-:W1:Y:S01]  /*4600*/  MUFU.EX2 R24, R24 ;  /* 0x0000001800187308 */ /* 0x000e620000000800 */
[----:B0-----:R-:W-:-:S07]  /*4610*/  FADD.FTZ R43, R47, R20 ;  /* 0x000000142f2b7221 */ /* 0x001fce0000010000 */
[----:B------:R-:W0:Y:S08]  /*4620*/  MUFU.EX2 R61, R61 ;  /* 0x0000003d003d7308 */ /* 0x000e300000000800 */
[----:B------:R-:W2:Y:S01]  /*4630*/  MUFU.EX2 R80, R80 ;  /* 0x0000005000507308 */ /* 0x000ea20000000800 */
[----:B-1----:R-:W-:-:S01]  /*4640*/  FADD.FTZ R20, R24, R43 ;  /* 0x0000002b18147221 */ /* 0x002fc20000010000 */
[----:B------:R-:W-:-:S02]  /*4650*/  F2FP.SATFINITE.E4M3.F32.PACK_AB_MERGE_C R24, R29, R24, RZ ;  /* 0x000000181d18723e */ /* 0x000fc400048070ff */
[----:B------:R-:W-:Y:S01]  /*4660*/  CS2R R42, SRZ ;  /* 0x00000000002a7805 */ /* 0x000fe2000001ff00 */
[----:B------:R-:W-:Y:S01]  /*4670*/  FADD.FTZ R20, R29, R20 ;  /* 0x000000141d147221 */ /* 0x000fe20000010000 */
[----:B------:R-:W-:Y:S02]  /*4680*/  F2FP.SATFINITE.E4M3.F32.PACK_AB_MERGE_C R147, R47, R26, R24 ;  /* 0x0000001a2f93723e */ /* 0x000fe40004807018 */
[----:B------:R-:W1:Y:S08]  /*4690*/  MUFU.EX2 R59, R59 ;  /* 0x0000003b003b7308 */ /* 0x000e700000000800 */
[----:B------:R3:W-:Y:S08]  /*46a0*/  MUFU.EX2 R6, R53 ;  /* 0x0000003500067308 */ /* 0x0007f00000000800 */
[----:B------:R-:W4:Y:S01]  /*46b0*/  MUFU.EX2 R30, R30 ;  /* 0x0000001e001e7308 */ /* 0x000f220000000800 */
[----:B---3--:R-:W-:-:S04]  /*46c0*/  FADD.FTZ R53, R21, R8 ;  /* 0x0000000815357221 */ /* 0x008fc80000010000 */
[----:B------:R-:W-:-:S03]  /*46d0*/  FADD.FTZ R8, R58, R53 ;  /* 0x000000353a087221 */ /* 0x000fc60000010000 */
[----:B------:R-:W3:Y:S01]  /*46e0*/  MUFU.EX2 R62, R62 ;  /* 0x0000003e003e7308 */ /* 0x000ee20000000800 */
[----:B0-----:R-:W-:-:S01]  /*46f0*/  FADD.FTZ R5, R61, R8 ;  /* 0x000000083d057221 */ /* 0x001fc20000010000 */
[----:B--2---:R-:W-:-:S03]  /*4700*/  F2FP.SATFINITE.E4M3.F32.PACK_AB_MERGE_C R61, R80, R61, RZ ;  /* 0x0000003d503d723e */ /* 0x004fc600048070ff */
[----:B------:R-:W-:Y:S01]  /*4710*/  FADD.FTZ R80, R80, R5 ;  /* 0x0000000550507221 */ /* 0x000fe20000010000 */
[----:B------:R-:W-:-:S01]  /*4720*/  FADD.FTZ R5, R27, R20 ;  /* 0x000000141b057221 */ /* 0x000fc20000010000 */
[----:B------:R-:W-:Y:S01]  /*4730*/  F2FP.SATFINITE.E4M3.F32.PACK_AB_MERGE_C R146, R58, R21, R61 ;  /* 0x000000153a92723e */ /* 0x000fe2000480703d */
[----:B------:R-:W0:Y:S01]  /*4740*/  MUFU.EX2 R2, R2 ;  /* 0x0000000200027308 */ /* 0x000e220000000800 */
[----:B-1----:R-:W-:-:S01]  /*4750*/  FADD.FTZ R3, R59, R80 ;  /* 0x000000503b037221 */ /* 0x002fc20000010000 */
[----:B----4-:R-:W-:-:S04]  /*4760*/  FADD.FTZ R5, R30, R5 ;  /* 0x000000051e057221 */ /* 0x010fc80000010000 */
[----:B------:R-:W-:Y:S02]  /*4770*/  FADD.FTZ R10, R32, R5 ;  /* 0x00000005200a7221 */ /* 0x000fe40000010000 */
[----:B------:R-:W1:Y:S01]  /*4780*/  MUFU.EX2 R31, R31 ;  /* 0x0000001f001f7308 */ /* 0x000e620000000800 */
[----:B---3--:R-:W-:-:S07]  /*4790*/  FADD.FTZ R3, R62, R3 ;  /* 0x000000033e037221 */ /* 0x008fce0000010000 */
[----:B------:R-:W2:Y:S01]  /*47a0*/  MUFU.EX2 R41, R41 ;  /* 0x0000002900297308 */ /* 0x000ea20000000800 */
[----:B0-----:R-:W-:-:S07]  /*47b0*/  FADD.FTZ R8, R2, R3 ;  /* 0x0000000302087221 */ /* 0x001fce0000010000 */
[----:B------:R-:W0:Y:S01]  /*47c0*/  MUFU.EX2 R33, R33 ;  /* 0x0000002100217308 */ /* 0x000e220000000800 */
[----:B-1----:R-:W-:-:S01]  /*47d0*/  FADD.FTZ R10, R31, R10 ;  /* 0x0000000a1f0a7221 */ /* 0x002fc20000010000 */
[----:B------:R-:W-:-:S04]  /*47e0*/  F2FP.SATFINITE.E4M3.F32.PACK_AB_MERGE_C R32, R31, R32, RZ ;  /* 0x000000201f20723e */ /* 0x000fc800048070ff */
[----:B------:R-:W-:Y:S02]  /*47f0*/  F2FP.SATFINITE.E4M3.F32.PACK_AB_MERGE_C R141, R30, R27, R32 ;  /* 0x0000001b1e8d723e */ /* 0x000fe40004807020 */
[----:B------:R-:W-:Y:S01]  /*4800*/  CS2R R30, SRZ ;  /* 0x00000000001e7805 */ /* 0x000fe2000001ff00 */
[----:B------:R-:W1:Y:S01]  /*4810*/  MUFU.EX2 R34, R34 ;  /* 0x0000002200227308 */ /* 0x000e620000000800 */
[C---:B--2---:R-:W-:Y:S01]  /*4820*/  F2FP.SATFINITE.E4M3.F32.PACK_AB_MERGE_C R9, R41.reuse, R2, RZ ;  /* 0x000000022909723e */ /* 0x044fe200048070ff */
[----:B------:R-:W-:Y:S01]  /*4830*/  FADD.FTZ R41, R41, R8 ;  /* 0x0000000829297221 */ /* 0x000fe20000010000 */
[----:B------:R-:W-:Y:S02]  /*4840*/  CS2R R26, SRZ ;  /* 0x00000000001a7805 */ /* 0x000fe4000001ff00 */
[----:B------:R-:W-:Y:S01]  /*4850*/  F2FP.SATFINITE.E4M3.F32.PACK_AB_MERGE_C R140, R62, R59, R9 ;  /* 0x0000003b3e8c723e */ /* 0x000fe20004807009 */
[----:B------:R-:W-:-:S01]  /*4860*/  FADD.FTZ R2, R48, R41 ;  /* 0x0000002930027221 */ /* 0x000fc20000010000 */
[----:B------:R-:W-:Y:S01]  /*4870*/  CS2R R40, SRZ ;  /* 0x0000000000287805 */ /* 0x000fe2000001ff00 */
[----:B------:R-:W2:Y:S01]  /*4880*/  MUFU.EX2 R28, R68 ;  /* 0x00000044001c7308 */ /* 0x000ea20000000800 */
[----:B0-----:R-:W-:-:S07]  /*4890*/  FADD.FTZ R5, R33, R10 ;  /* 0x0000000a21057221 */ /* 0x001fce0000010000 */
[----:B------:R-:W0:Y:S01]  /*48a0*/  MUFU.EX2 R49, R49 ;  /* 0x0000003100317308 */ /* 0x000e220000000800 */
[----:B-1----:R-:W-:-:S01]  /*48b0*/  FADD.FTZ R8, R34, R5 ;  /* 0x0000000522087221 */ /* 0x002fc20000010000 */
[----:B------:R-:W-:-:S03]  /*48c0*/  FADD.FTZ R5, R25, R2 ;  /* 0x0000000219057221 */ /* 0x000fc60000010000 */
[----:B------:R-:W-:Y:S01]  /*48d0*/  FADD.FTZ R7, R51, R8 ;  /* 0x0000000833077221 */ /* 0x000fe20000010000 */
[----:B------:R-:W-:Y:S02]  /*48e0*/  F2FP.SATFINITE.E4M3.F32.PACK_AB_MERGE_C R51, R54, R51, RZ ;  /* 0x000000333633723e */ /* 0x000fe400048070ff */
[----:B------:R-:W1:Y:S01]  /*48f0*/  MUFU.EX2 R35, R35 ;  /* 0x0000002300237308 */ /* 0x000e620000000800 */
[----:B--2---:R-:W-:-:S01]  /*4900*/  FADD.FTZ R2, R28, R5 ;  /* 0x000000051c027221 */ /* 0x004fc20000010000 */
[----:B------:R-:W-:Y:S01]  /*4910*/  FADD.FTZ R54, R54, R7 ;  /* 0x0000000736367221 */ /* 0x000fe20000010000 */
[----:B------:R-:W-:Y:S02]  /*4920*/  F2FP.SATFINITE.E4M3.F32.PACK_AB_MERGE_C R143, R34, R33, R51 ;  /* 0x00000021228f723e */ /* 0x000fe40004807033 */
[----:B------:R-:W-:-:S03]  /*4930*/  CS2R R32, SRZ ;  /* 0x0000000000207805 */ /* 0x000fc6000001ff00 */
[----:B------:R-:W2:Y:S01]  /*4940*/  MUFU.EX2 R38, R38 ;  /* 0x0000002600267308 */ /* 0x000ea20000000800 */
[C---:B0-----:R-:W-:Y:S01]  /*4950*/  F2FP.SATFINITE.E4M3.F32.PACK_AB_MERGE_C R28, R49.reuse, R28, RZ ;  /* 0x0000001c311c723e */ /* 0x041fe200048070ff */
[----:B------:R-:W-:-:S03]  /*4960*/  FADD.FTZ R49, R49, R2 ;  /* 0x0000000231317221 */ /* 0x000fc60000010000 */
[----:B------:R-:W-:Y:S01]  /*4970*/  F2FP.SATFINITE.E4M3.F32.PACK_AB_MERGE_C R142, R25, R48, R28 ;  /* 0x00000030198e723e */ /* 0x000fe2000480701c */
[----:B------:R-:W-:-:S01]  /*4980*/  FADD.FTZ R2, R6, R49 ;  /* 0x0000003106027221 */ /* 0x000fc20000010000 */
[----:B------:R-:W-:Y:S01]  /*4990*/  CS2R R48, SRZ ;  /* 0x0000000000307805 */ /* 0x000fe2000001ff00 */
[----:B------:R0:W3:Y:S01]  /*49a0*/  MUFU.EX2 R13, R46 ;  /* 0x0000002e000d7308 */ /* 0x0000e20000000800 */
[----:B-1----:R-:W-:-:S01]  /*49b0*/  FADD.FTZ R5, R35, R54 ;  /* 0x0000003623057221 */ /* 0x002fc20000010000 */
[----:B------:R-:W-:Y:S02]  /*49c0*/  CS2R R28, SRZ ;  /* 0x00000000001c7805 */ /* 0x000fe4000001ff00 */
[----:B------:R-:W-:-:S04]  /*49d0*/  CS2R R24, SRZ ;  /* 0x0000000000187805 */ /* 0x000fc8000001ff00 */
[----:B------:R-:W1:Y:S01]  /*49e0*/  MUFU.EX2 R55, R55 ;  /* 0x0000003700377308 */ /* 0x000e620000000800 */
[----:B--2---:R-:W-:-:S01]  /*49f0*/  FADD.FTZ R8, R38, R5 ;  /* 0x0000000526087221 */ /* 0x004fc20000010000 */
[----:B0-----:R-:W-:-:S06]  /*4a00*/  CS2R R46, SRZ ;  /* 0x00000000002e7805 */ /* 0x001fcc000001ff00 */
[----:B------:R-:W0:Y:S01]  /*4a10*/  MUFU.EX2 R52, R52 ;  /* 0x0000003400347308 */ /* 0x000e220000000800 */
[----:B---3--:R-:W-:-:S07]  /*4a20*/  FADD.FTZ R5, R13, R2 ;  /* 0x000000020d057221 */ /* 0x008fce0000010000 */
[----:B------:R-:W2:Y:S01]  /*4a30*/  MUFU.EX2 R69, R69 ;  /* 0x0000004500457308 */ /* 0x000ea20000000800 */
[----:B-1----:R-:W-:-:S01]  /*4a40*/  FADD.FTZ R7, R55, R8 ;  /* 0x0000000837077221 */ /* 0x002fc20000010000 */
[----:B------:R-:W-:-:S03]  /*4a50*/  F2FP.SATFINITE.E4M3.F32.PACK_AB_MERGE_C R55, R64, R55, RZ ;  /* 0x000000374037723e */ /* 0x000fc600048070ff */
[----:B------:R-:W-:Y:S01]  /*4a60*/  FADD.FTZ R64, R64, R7 ;  /* 0x0000000740407221 */ /* 0x000fe20000010000 */
[----:B------:R-:W-:Y:S02]  /*4a70*/  F2FP.SATFINITE.E4M3.F32.PACK_AB_MERGE_C R137, R38, R35, R55 ;  /* 0x000000232689723e */ /* 0x000fe40004807037 */
[----:B------:R-:W-:Y:S01]  /*4a80*/  CS2R R54, SRZ ;  /* 0x0000000000367805 */ /* 0x000fe2000001ff00 */
[----:B------:R-:W1:Y:S01]  /*4a90*/  MUFU.EX2 R39, R39 ;  /* 0x0000002700277308 */ /* 0x000e620000000800 */
[----:B0-----:R-:W-:-:S01]  /*4aa0*/  FADD.FTZ R2, R52, R5 ;  /* 0x0000000534027221 */ /* 0x001fc20000010000 */
[----:B------:R-:W-:-:S06]  /*4ab0*/  CS2R R34, SRZ ;  /* 0x0000000000227805 */ /* 0x000fcc000001ff00 */
[----:B------:R-:W0:Y:S01]  /*4ac0*/  MUFU.EX2 R50, R50 ;  /* 0x0000003200327308 */ /* 0x000e220000000800 */
[C---:B--2---:R-:W-:Y:S01]  /*4ad0*/  F2FP.SATFINITE.E4M3.F32.PACK_AB_MERGE_C R52, R69.reuse, R52, RZ ;  /* 0x000000344534723e */ /* 0x044fe200048070ff */
[----:B------:R-:W-:-:S03]  /*4ae0*/  FADD.FTZ R69, R69, R2 ;  /* 0x0000000245457221 */ /* 0x000fc60000010000 */
[----:B------:R-:W-:Y:S02]  /*4af0*/  F2FP.SATFINITE.E4M3.F32.PACK_AB_MERGE_C R136, R13, R6, R52 ;  /* 0x000000060d88723e */ /* 0x000fe40004807034 */
[----:B------:R-:W-:Y:S01]  /*4b00*/  CS2R R52, SRZ ;  /* 0x0000000000347805 */ /* 0x000fe2000001ff00 */
[----:B------:R-:W2:Y:S01]  /*4b10*/  MUFU.EX2 R44, R44 ;  /* 0x0000002c002c7308 */ /* 0x000ea20000000800 */
[----:B-1----:R-:W-:-:S07]  /*4b20*/  FADD.FTZ R5, R39, R64 ;  /* 0x0000004027057221 */ /* 0x002fce0000010000 */
[----:B------:R-:W1:Y:S01]  /*4b30*/  MUFU.EX2 R3, R70 ;  /* 0x0000004600037308 */ /* 0x000e620000000800 */
[----:B0-----:R-:W-:-:S07]  /*4b40*/  FADD.FTZ R2, R50, R69 ;  /* 0x0000004532027221 */ /* 0x001fce0000010000 */
[----:B------:R-:W-:Y:S01]  /*4b50*/  MUFU.EX2 R45, R45 ;  /* 0x0000002d002d7308 */ /* 0x000fe20000000800 */
[----:B--2---:R-:W-:-:S07]  /*4b60*/  FADD.FTZ R6, R44, R5 ;  /* 0x000000052c067221 */ /* 0x004fce0000010000 */
[----:B------:R-:W-:Y:S01]  /*4b70*/  MUFU.EX2 R92, R92 ;  /* 0x0000005c005c7308 */ /* 0x000fe20000000800 */
[----:B-1----:R-:W-:-:S07]  /*4b80*/  FADD.FTZ R5, R3, R2 ;  /* 0x0000000203057221 */ /* 0x002fce0000010000 */
[----:B------:R-:W0:Y:S08]  /*4b90*/  MUFU.EX2 R37, R37 ;  /* 0x0000002500257308 */ /* 0x000e300000000800 */
[----:B------:R-:W1:Y:S01]  /*4ba0*/  MUFU.EX2 R36, R36 ;  /* 0x0000002400247308 */ /* 0x000e620000000800 */
[----:B0-----:R-:W-:Y:S01]  /*4bb0*/  F2FP.SATFINITE.E4M3.F32.PACK_AB_MERGE_C R2, R37, R92, RZ ;  /* 0x0000005c2502723e */ /* 0x001fe200048070ff */
[----:B------:R-:W-:-:S03]  /*4bc0*/  FADD.FTZ R92, R92, R5 ;  /* 0x000000055c5c7221 */ /* 0x000fc60000010000 */
[----:B------:R-:W-:Y:S01]  /*4bd0*/  F2FP.SATFINITE.E4M3.F32.PACK_AB_MERGE_C R138, R3, R50, R2 ;  /* 0x00000032038a723e */ /* 0x000fe20004807002 */
[----:B------:R-:W-:-:S01]  /*4be0*/  FADD.FTZ R3, R37, R92 ;  /* 0x0000005c25037221 */ /* 0x000fc20000010000 */
[----:B------:R-:W-:Y:S02]  /*4bf0*/  CS2R R50, SRZ ;  /* 0x0000000000327805 */ /* 0x000fe4000001ff00 */
[----:B-1----:R-:W-:Y:S01]  /*4c00*/  F2FP.SATFINITE.E4M3.F32.PACK_AB_MERGE_C R7, R36, R45, RZ ;  /* 0x0000002d2407723e */ /* 0x002fe200048070ff */
[----:B------:R-:W-:-:S03]  /*4c10*/  FADD.FTZ R45, R45, R6 ;  /* 0x000000062d2d7221 */ /* 0x000fc60000010000 */
[----:B------:R-:W-:Y:S01]  /*4c20*/  F2FP.SATFINITE.E4M3.F32.PACK_AB_MERGE_C R139, R44, R39, R7 ;  /* 0x000000272c8b723e */ /* 0x000fe20004807007 */
[----:B------:R-:W-:-:S01]  /*4c30*/  FADD.FTZ R2, R36, R45 ;  /* 0x0000002d24027221 */ /* 0x000fc20000010000 */
[----:B------:R-:W-:Y:S02]  /*4c40*/  CS2R R44, SRZ ;  /* 0x00000000002c7805 */ /* 0x000fe4000001ff00 */
[----:B------:R-:W-:Y:S02]  /*4c50*/  CS2R R38, SRZ ;  /* 0x0000000000267805 */ /* 0x000fe4000001ff00 */
[----:B------:R-:W-:Y:S01]  /*4c60*/  CS2R R36, SRZ ;  /* 0x0000000000247805 */ /* 0x000fe2000001ff00 */
[----:B------:R-:W-:Y:S06]  /*4c70*/  @!P1 BRA `(.L_x_1887) ;  /* 0x0000003800109947 */ /* 0x000fec0003800000 */
[----:B------:R-:W-:Y:S01]  /*4c80*/  MOV R6, R57 ;  /* 0x0000003900067202 */ /* 0x000fe20000000f00 */
[----:B------:R-:W-:Y:S01]  /*4c90*/  IMAD.MOV.U32 R5, RZ, RZ, R56 ;  /* 0x000000ffff057224 */ /* 0x000fe200078e0038 */
[----:B------:R-:W-:Y:S01]  /*4ca0*/  UMOV UR26, UR37 ;  /* 0x00000025001a7c82 */ /* 0x000fe20008000000 */
[----:B------:R-:W-:Y:S01]  /*4cb0*/  IMAD.MOV.U32 R55, RZ, RZ, RZ ;  /* 0x000000ffff377224 */ /* 0x000fe200078e00ff */
[----:B------:R-:W-:Y:S01]  /*4cc0*/  UMOV UR25, UR38 ;  /* 0x0000002600197c82 */ /* 0x000fe20008000000 */
[----:B------:R-:W-:Y:S01]  /*4cd0*/  ULDC UR21, c[0x0][0x288] ;  /* 0x0000a20000157ab9 */ /* 0x000fe20000000800 */
[----:B------:R-:W-:-:S05]  /*4ce0*/  ULDC UR20, c[0x0][0x988] ;  /* 0x0002620000147ab9 */ /* 0x000fca0000000800 */
.L_x_1898:
[----:B------:R-:W-:-:S04]  /*4cf0*/  UISETP.NE.AND UP0, UPT, UR25, 0x1, UPT ;  /* 0x000000011900788c */ /* 0x000fc8000bf05270 */
[----:B------:R-:W-:-:S04]  /*4d00*/  USEL UR37, URZ, 0x1, UP0 ;  /* 0x000000013f257887 */ /* 0x000fc80008000000 */
[----:B------:R-:W-:Y:S01]  /*4d10*/  ULOP3.LUT UR37, UR26, UR37, URZ, 0x3c, !UPT ;  /* 0x000000251a257292 */ /* 0x000fe2000f8e3c3f */
[----:B------:R-:W-:Y:S11]  /*4d20*/  @!P0 BRA `(.L_x_1888) ;  /* 0x0000000000048947 */ /* 0x000ff60003800000 */
[----:B------:R-:W-:Y:S01]  /*4d30*/  BPT.TRAP 0x1 ;  /* 0x000000040000795c */ /* 0x000fe20000300000 */
.L_x_1888:
        /* <DEDUP_REMOVED lines=9> */
.L_x_1889:
[----:B-1----:R-:W-:Y:S05]  /*4dd0*/  @P1 BRA `(.L_x_1890) ;  /* 0x0000000000081947 */ /* 0x002fea0003800000 */
[----:B------:R-:W1:Y:S02]  /*4de0*/  SYNCS.PHASECHK.TRANS64.TRYWAIT P1, [UR22+0x13230], R7 ;  /* 0x01323007ff0075a7 */ /* 0x000e640008020156 */
[----:B-1----:R-:W-:Y:S05]  /*4df0*/  @!P1 BRA `(.L_x_1891) ;  /* 0x000000d4003c9947 */ /* 0x002fea0003800000 */
.L_x_1890:
        /* <DEDUP_REMOVED lines=64> */
.L_x_1892:
[----:B------:R-:W-:Y:S01]  /*5200*/  ULEA UR11, UR25, UR45, 0x3 ;  /* 0x0000002d190b7291 */ /* 0x000fe2000f8e183f */
[----:B01----:R-:W-:-:S05]  /*5210*/  IMAD.U32 R7, RZ, RZ, UR26 ;  /* 0x0000001aff077e24 */ /* 0x003fca000f8e00ff */
[----:B------:R-:W-:-:S04]  /*5220*/  SHF.L.U32 R7, R7, 0x1f, RZ ;  /* 0x0000001f07077819 */ /* 0x000fc800000006ff */
[----:B------:R0:W1:Y:S01]  /*5230*/  SYNCS.PHASECHK.TRANS64.TRYWAIT P1, [UR11+0x13250], R7 ;  /* 0x01325007ff0075a7 */ /* 0x000062000802014b */
[----:B------:R-:W-:Y:S05]  /*5240*/  @!P0 BRA `(.L_x_1893) ;  /* 0x0000000000048947 */ /* 0x000fea0003800000 */
[----:B------:R-:W-:Y:S01]  /*5250*/  BPT.TRAP 0x1 ;  /* 0x000000040000795c */ /* 0x000fe20000300000 */
.L_x_1893:
[----:B-1----:R-:W-:Y:S05]  /*5260*/  @P1 BRA `(.L_x_1894) ;  /* 0x0000000000081947 */ /* 0x002fea0003800000 */
[----:B------:R-:W1:Y:S02]  /*5270*/  SYNCS.PHASECHK.TRANS64.TRYWAIT P1, [UR11+0x13250], R7 ;  /* 0x01325007ff0075a7 */ /* 0x000e64000802014b */
[----:B-1----:R-:W-:Y:S05]  /*5280*/  @!P1 BRA `(.L_x_1895) ;  /* 0x000000d000309947 */ /* 0x002fea0003800000 */
.L_x_1894:
        /* <DEDUP_REMOVED lines=32> */
.L_x_1896:
[----:B------:R-:W-:Y:S01]  /*5490*/  UISETP.NE.AND UP0, UPT, UR47, URZ, UPT ;  /* 0x0000003f2f00728c */ /* 0x000fe2000bf05270 */
[C---:B------:R-:W-:Y:S01]  /*54a0*/  FMUL.FTZ R14, R0.reuse, R127 ;  /* 0x0000007f000e7220 */ /* 0x040fe20000410000 */
[----:B------:R-:W-:Y:S02]  /*54b0*/  VIADD R127, R17, UR40 ;  /* 0x00000028117f7c36 */ /* 0x000fe40008000000 */
[C---:B------:R-:W-:Y:S01]  /*54c0*/  FMUL.FTZ R13, R0.reuse, R126 ;  /* 0x0000007e000d7220 */ /* 0x040fe20000410000 */
[C---:B------:R-:W-:Y:S01]  /*54d0*/  FMUL.FTZ R12, R0.reuse, R125 ;  /* 0x0000007d000c7220 */ /* 0x040fe20000410000 */
[C---:B------:R-:W-:Y:S01]  /*54e0*/  FMUL.FTZ R125, R0.reuse, R97 ;  /* 0x00000061007d7220 */ /* 0x040fe20000410000 */
[----:B------:R-:W-:Y:S01]  /*54f0*/  PLOP3.LUT P1, PT, PT, PT, UP0, 0x80, 0x0 ;  /* 0x000000000000781c */ /* 0x000fe20003f2f008 */
[C---:B------:R-:W-:Y:S01]  /*5500*/  FMUL.FTZ R97, R0.reuse, R98 ;  /* 0x0000006200617220 */ /* 0x040fe20000410000 */
[----:B------:R-:W-:Y:S01]  /*5510*/  PLOP3.LUT P2, PT, PT, PT, UP0, 0x80, 0x0 ;  /* 0x000000000000781c */ /* 0x000fe20003f4f008 */
[C---:B------:R-:W-:Y:S01]  /*5520*/  FMUL.FTZ R15, R0.reuse, R128 ;  /* 0x00000080000f7220 */ /* 0x040fe20000410000 */
[----:B------:R-:W-:Y:S01]  /*5530*/  IMAD.MOV.U32 R98, RZ, RZ, R127 ;  /* 0x000000ffff627224 */ /* 0x000fe200078e007f */
[----:B------:R-:W-:Y:S01]  /*5540*/  @UP0 ULDC UR6, c[0x0][0x44c] ;  /* 0x0001130000060ab9 */ /* 0x000fe20000000800 */
[----:B------:R-:W2:Y:S01]  /*5550*/  LDC R128, c[0x0][0x2f0] ;  /* 0x0000bc00ff807b82 */ /* 0x000ea20000000800 */
[C---:B------:R-:W-:Y:S01]  /*5560*/  FMUL.FTZ R20, R0.reuse, R129 ;  /* 0x0000008100147220 */ /* 0x040fe20000410000 */
[C---:B01----:R-:W-:Y:S01]  /*5570*/  FMUL.FTZ R7, R0.reuse, R120 ;  /* 0x0000007800077220 */ /* 0x043fe20000410000 */
[C---:B------:R-:W-:Y:S01]  /*5580*/  FMUL.FTZ R8, R0.reuse, R121 ;  /* 0x0000007900087220 */ /* 0x040fe20000410000 */
[C---:B------:R-:W-:Y:S01]  /*5590*/  FMUL.FTZ R11, R0.reuse, R124 ;  /* 0x0000007c000b7220 */ /* 0x040fe20000410000 */
[----:B------:R-:W-:Y:S01]  /*55a0*/  MUFU.TANH R12, R12 ;  /* 0x0000000c000c7308 */ /* 0x000fe20000002400 */
[----:B------:R-:W-:Y:S01]  /*55b0*/  FMUL.FTZ R121, R0, R132 ;  /* 0x0000008400797220 */ /* 0x000fe20000410000 */
[----:B------:R-:W-:Y:S01]  /*55c0*/  @P1 IMAD.HI.U32 R126, R127, UR6, RZ ;  /* 0x000000067f7e1c27 */ /* 0x000fe2000f8e00ff */
[----:B------:R-:W-:-:S03]  /*55d0*/  @UP0 ULDC UR6, c[0x0][0x450] ;  /* 0x0001140000060ab9 */ /* 0x000fc60000000800 */
[C---:B------:R-:W-:Y:S01]  /*55e0*/  FMUL.FTZ R120, R0.reuse, R131 ;  /* 0x0000008300787220 */ /* 0x040fe20000410000 */
[C---:B------:R-:W-:Y:S01]  /*55f0*/  FMUL.FTZ R9, R0.reuse, R122 ;  /* 0x0000007a00097220 */ /* 0x040fe20000410000 */
[----:B------:R-:W-:Y:S01]  /*5600*/  IMAD.MOV.U32 R127, RZ, RZ, -0x2 ;  /* 0xfffffffeff7f7424 */ /* 0x000fe200078e00ff */
[----:B------:R-:W-:Y:S01]  /*5610*/  @P2 SHF.R.U32.HI R98, RZ, UR6, R126 ;  /* 0x00000006ff622c19 */ /* 0x000fe2000801167e */
[----:B------:R-:W-:Y:S01]  /*5620*/  UMOV UR6, 0x1 ;  /* 0x0000000100067882 */ /* 0x000fe20000000000 */
[----:B------:R-:W0:Y:S01]  /*5630*/  MUFU.TANH R7, R7 ;  /* 0x0000000700077308 */ /* 0x000e220000002400 */
[----:B------:R-:W-:Y:S01]  /*5640*/  UIMAD UR6, UR24, -0xa0, UR6 ;  /* 0xffffff60180678a4 */ /* 0x000fe2000f8e0206 */
[C---:B------:R-:W-:Y:S01]  /*5650*/  FMUL.FTZ R126, R0.reuse, R102 ;  /* 0x00000066007e7220 */ /* 0x040fe20000410000 */
[----:B------:R-:W1:Y:S01]  /*5660*/  SHFL.IDX PT, R129, R98, RZ, 0x1c1f ;  /* 0x001c1fff62817589 */ /* 0x000e6200000e0000 */
[C---:B------:R-:W-:Y:S01]  /*5670*/  FMUL.FTZ R122, R0.reuse, R133 ;  /* 0x00000085007a7220 */ /* 0x040fe20000410000 */
[C---:B------:R-:W-:Y:S01]  /*5680*/  FMUL.FTZ R21, R0.reuse, R130 ;  /* 0x0000008200157220 */ /* 0x040fe20000410000 */
[----:B------:R-:W-:Y:S01]  /*5690*/  FMUL.FTZ R104, R0, R104 ;  /* 0x0000006800687220 */ /* 0x000fe20000410000 */
[----:B------:R-:W-:Y:S01]  /*56a0*/  IMAD R127, R16, R127, UR6 ;  /* 0x00000006107f7e24 */ /* 0x000fe2000f8e027f */
[----:B------:R-:W3:Y:S01]  /*56b0*/  MUFU.TANH R8, R8 ;  /* 0x0000000800087308 */ /* 0x000ee20000002400 */
[C---:B------:R-:W-:Y:S01]  /*56c0*/  FMUL.FTZ R105, R0.reuse, R105 ;  /* 0x0000006900697220 */ /* 0x040fe20000410000 */
[----:B------:R-:W-:Y:S01]  /*56d0*/  FMUL.FTZ R108, R0, R108 ;  /* 0x0000006c006c7220 */ /* 0x000fe20000410000 */
[----:B--2---:R-:W-:-:S02]  /*56e0*/  IMAD R102, R128, UR41, R127 ;  /* 0x0000002980667c24 */ /* 0x004fc4000f8e027f */
        /* <DEDUP_REMOVED lines=15> */
[----:B-1----:R-:W-:Y:S01]  /*57e0*/  IADD3 R127, R129, -UR21, R102 ;  /* 0x80000015817f7c10 */ /* 0x002fe2000fffe066 */
[C---:B------:R-:W-:Y:S01]  /*57f0*/  FMUL.FTZ R129, R0.reuse, R72 ;  /* 0x0000004800817220 */ /* 0x040fe20000410000 */
[C---:B------:R-:W-:Y:S01]  /*5800*/  FMUL.FTZ R101, R0.reuse, R101 ;  /* 0x0000006500657220 */ /* 0x040fe20000410000 */
[C---:B------:R-:W-:Y:S01]  /*5810*/  FMUL.FTZ R56, R0.reuse, R56 ;  /* 0x0000003800387220 */ /* 0x040fe20000410000 */
[C---:B------:R-:W-:Y:S01]  /*5820*/  ISETP.GT.AND P1, PT, R127.reuse, RZ, PT ;  /* 0x000000ff7f00720c */ /* 0x040fe20003f24270 */
[----:B------:R-:W1:Y:S01]  /*5830*/  MUFU.TANH R20, R20 ;  /* 0x0000001400147308 */ /* 0x000e620000002400 */
[----:B------:R-:W-:Y:S01]  /*5840*/  ISETP.GT.AND P2, PT, R127, 0x1, PT ;  /* 0x000000017f00780c */ /* 0x000fe20003f44270 */
[C---:B------:R-:W-:Y:S01]  /*5850*/  FMUL.FTZ R10, R0.reuse, R123 ;  /* 0x0000007b000a7220 */ /* 0x040fe20000410000 */
[----:B0-----:R-:W-:Y:S01]  /*5860*/  FSEL R72, R7, -INF , P1 ;  /* 0xff80000007487808 */ /* 0x001fe20000800000 */
[C---:B------:R-:W-:Y:S01]  /*5870*/  FMUL.FTZ R123, R0.reuse, R134 ;  /* 0x00000086007b7220 */ /* 0x040fe20000410000 */
[C---:B------:R-:W-:Y:S01]  /*5880*/  ISETP.GT.AND P1, PT, R127.reuse, 0x8, PT ;  /* 0x000000087f00780c */ /* 0x040fe20003f24270 */
[----:B------:R-:W-:Y:S01]  /*5890*/  FMUL.FTZ R124, R0, R135 ;  /* 0x00000087007c7220 */ /* 0x000fe20000410000 */
[----:B---3--:R-:W-:Y:S01]  /*58a0*/  FSEL R8, R8, -INF , P2 ;  /* 0xff80000008087808 */ /* 0x008fe20001000000 */
[----:B------:R-:W0:Y:S01]  /*58b0*/  MUFU.TANH R121, R121 ;  /* 0x0000007900797308 */ /* 0x000e220000002400 */
[----:B------:R-:W-:Y:S01]  /*58c0*/  FMNMX.FTZ R131, R72, R5, !PT ;  /* 0x0000000548837209 */ /* 0x000fe20007810000 */
[C---:B------:R-:W-:Y:S01]  /*58d0*/  FMUL.FTZ R106, R0.reuse, R106 ;  /* 0x0000006a006a7220 */ /* 0x040fe20000410000 */
[----:B------:R-:W-:Y:S01]  /*58e0*/  ISETP.GT.AND P2, PT, R127, 0x9, PT ;  /* 0x000000097f00780c */ /* 0x000fe20003f44270 */
[C---:B------:R-:W-:Y:S01]  /*58f0*/  FMUL.FTZ R107, R0.reuse, R107 ;  /* 0x0000006b006b7220 */ /* 0x040fe20000410000 */
[----:B--2---:R-:W-:Y:S01]  /*5900*/  FSEL R11, R11, -INF , P1 ;  /* 0xff8000000b0b7808 */ /* 0x004fe20000800000 */
[----:B------:R-:W-:Y:S01]  /*5910*/  FMUL.FTZ R110, R0, R110 ;  /* 0x0000006e006e7220 */ /* 0x000fe20000410000 */
[----:B------:R-:W-:Y:S01]  /*5920*/  FMNMX.FTZ R130, R8, R131, !PT ;  /* 0x0000008308827209 */ /* 0x000fe20007810000 */
[----:B------:R-:W2:Y:S01]  /*5930*/  MUFU.TANH R122, R122 ;  /* 0x0000007a007a7308 */ /* 0x000ea20000002400 */
[C---:B------:R-:W-:Y:S01]  /*5940*/  ISETP.GT.AND P1, PT, R127.reuse, 0x10, PT ;  /* 0x000000107f00780c */ /* 0x040fe20003f24270 */
[----:B------:R-:W-:Y:S01]  /*5950*/  FMUL.FTZ R111, R0, R111 ;  /* 0x0000006f006f7220 */ /* 0x000fe20000410000 */
[----:B------:R-:W-:Y:S01]  /*5960*/  FSEL R12, R12, -INF , P2 ;  /* 0xff8000000c0c7808 */ /* 0x000fe20001000000 */
[C---:B------:R-:W-:Y:S01]  /*5970*/  FMUL.FTZ R114, R0.reuse, R114 ;  /* 0x0000007200727220 */ /* 0x040fe20000410000 */
[----:B------:R-:W-:Y:S01]  /*5980*/  ISETP.GT.AND P2, PT, R127, 0x11, PT ;  /* 0x000000117f00780c */ /* 0x000fe20003f44270 */
[C---:B------:R-:W-:Y:S01]  /*5990*/  FMUL.FTZ R115, R0.reuse, R115 ;  /* 0x0000007300737220 */ /* 0x040fe20000410000 */
[----:B----4-:R-:W-:Y:S01]  /*59a0*/  FSEL R15, R15, -INF , P1 ;  /* 0xff8000000f0f7808 */ /* 0x010fe20000800000 */
[----:B------:R3:W-:Y:S01]  /*59b0*/  MUFU.TANH R7, R129 ;  /* 0x0000008100077308 */ /* 0x0007e20000002400 */
[C---:B------:R-:W-:Y:S01]  /*59c0*/  ISETP.GT.AND P1, PT, R127.reuse, 0x18, PT ;  /* 0x000000187f00780c */ /* 0x040fe20003f24270 */
[----:B------:R-:W-:Y:S01]  /*59d0*/  FMUL.FTZ R118, R0, R118 ;  /* 0x0000007600767220 */ /* 0x000fe20000410000 */
[----:B-1----:R-:W-:Y:S01]  /*59e0*/  FSEL R20, R20, -INF , P2 ;  /* 0xff80000014147808 */ /* 0x002fe20001000000 */
[C---:B------:R-:W-:Y:S01]  /*59f0*/  FMUL.FTZ R119, R0.reuse, R119 ;  /* 0x0000007700777220 */ /* 0x040fe20000410000 */
[----:B------:R-:W-:Y:S01]  /*5a00*/  ISETP.GT.AND P2, PT, R127, 0x19, PT ;  /* 0x000000197f00780c */ /* 0x000fe20003f44270 */
[C---:B------:R-:W-:Y:S01]  /*5a10*/  FMUL.FTZ R90, R0.reuse, R90 ;  /* 0x0000005a005a7220 */ /* 0x040fe20000410000 */
[----:B0-----:R-:W-:Y:S01]  /*5a20*/  FSEL R121, R121, -INF , P1 ;  /* 0xff80000079797808 */ /* 0x001fe20000800000 */
[----:B------:R-:W0:Y:S01]  /*5a30*/  MUFU.TANH R104, R104 ;  /* 0x0000006800687308 */ /* 0x000e220000002400 */
[----:B---3--:R-:W-:Y:S01]  /*5a40*/  FMNMX.FTZ R129, R11, R130, !PT ;  /* 0x000000820b817209 */ /* 0x008fe20007810000 */
[C---:B------:R-:W-:Y:S01]  /*5a50*/  FMUL.FTZ R91, R0.reuse, R91 ;  /* 0x0000005b005b7220 */ /* 0x040fe20000410000 */
[----:B------:R-:W-:Y:S01]  /*5a60*/  ISETP.GT.AND P1, PT, R127, 0x20, PT ;  /* 0x000000207f00780c */ /* 0x000fe20003f24270 */
[----:B------:R-:W-:Y:S01]  /*5a70*/  FMUL.FTZ R94, R0, R94 ;  /* 0x0000005e005e7220 */ /* 0x000fe20000410000 */
[----:B------:R-:W-:Y:S01]  /*5a80*/  FMNMX.FTZ R74, R12, R129, !PT ;  /* 0x000000810c4a7209 */ /* 0x000fe20007810000 */
[----:B------:R-:W-:Y:S01]  /*5a90*/  FMUL.FTZ R95, R0, R95 ;  /* 0x0000005f005f7220 */ /* 0x000fe20000410000 */
[----:B--2---:R-:W-:Y:S01]  /*5aa0*/  FSEL R122, R122, -INF , P2 ;  /* 0xff8000007a7a7808 */ /* 0x004fe20001000000 */
[----:B------:R-:W1:Y:S01]  /*5ab0*/  MUFU.TANH R105, R105 ;  /* 0x0000006900697308 */ /* 0x000e620000002400 */
[----:B------:R-:W-:Y:S01]  /*5ac0*/  FMNMX.FTZ R129, R15, R74, !PT ;  /* 0x0000004a0f817209 */ /* 0x000fe20007810000 */
[C---:B------:R-:W-:Y:S01]  /*5ad0*/  FMUL.FTZ R74, R0.reuse, R75 ;  /* 0x0000004b004a7220 */ /* 0x040fe20000410000 */
[----:B------:R-:W-:Y:S01]  /*5ae0*/  ISETP.GT.AND P2, PT, R127, 0x21, PT ;  /* 0x000000217f00780c */ /* 0x000fe20003f44270 */
[----:B------:R-:W-:Y:S01]  /*5af0*/  FMUL.FTZ R75, R0, R76 ;  /* 0x0000004c004b7220 */ /* 0x000fe20000410000 */
[----:B------:R-:W-:Y:S01]  /*5b00*/  FMNMX.FTZ R130, R20, R129, !PT ;  /* 0x0000008114827209 */ /* 0x000fe20007810000 */
[C---:B------:R-:W-:Y:S01]  /*5b10*/  FMUL.FTZ R76, R0.reuse, R77 ;  /* 0x0000004d004c7220 */ /* 0x040fe20000410000 */
[C---:B------:R-:W-:Y:S01]  /*5b20*/  FMUL.FTZ R99, R0.reuse, R99 ;  /* 0x0000006300637220 */ /* 0x040fe20000410000 */
[----:B------:R-:W2:Y:S01]  /*5b30*/  MUFU.TANH R108, R108 ;  /* 0x0000006c006c7308 */ /* 0x000ea20000002400 */
[----:B------:R-:W-:Y:S01]  /*5b40*/  FMNMX.FTZ R129, R121, R130, !PT ;  /* 0x0000008279817209 */ /* 0x000fe20007810000 */
[----:B------:R-:W-:Y:S01]  /*5b50*/  FMUL.FTZ R103, R0, R103 ;  /* 0x0000006700677220 */ /* 0x000fe20000410000 */
[----:B0-----:R-:W-:Y:S01]  /*5b60*/  FSEL R104, R104, -INF , P1 ;  /* 0xff80000068687808 */ /* 0x001fe20000800000 */
[----:B------:R-:W-:Y:S01]  /*5b70*/  FMUL.FTZ R82, R0, R82 ;  /* 0x0000005200527220 */ /* 0x000fe20000410000 */
[----:B------:R-:W-:Y:S01]  /*5b80*/  FMNMX.FTZ R129, R122, R129, !PT ;  /* 0x000000817a817209 */ /* 0x000fe20007810000 */
[C---:B------:R-:W-:Y:S01]  /*5b90*/  FMUL.FTZ R83, R0.reuse, R83 ;  /* 0x0000005300537220 */ /* 0x040fe20000410000 */
[----:B------:R-:W-:Y:S01]  /*5ba0*/  ISETP.GT.AND P1, PT, R127, 0x28, PT ;  /* 0x000000287f00780c */ /* 0x000fe20003f24270 */
[----:B------:R-:W0:Y:S01]  /*5bb0*/  MUFU.TANH R109, R109 ;  /* 0x0000006d006d7308 */ /* 0x000e220000002400 */
[----:B-1----:R-:W-:Y:S01]  /*5bc0*/  FSEL R105, R105, -INF , P2 ;  /* 0xff80000069697808 */ /* 0x002fe20001000000 */
[----:B------:R-:W-:Y:S01]  /*5bd0*/  FMUL.FTZ R86, R0, R86 ;  /* 0x0000005600567220 */ /* 0x000fe20000410000 */
[----:B------:R-:W-:Y:S01]  /*5be0*/  FMNMX.FTZ R130, R104, R129, !PT ;  /* 0x0000008168827209 */ /* 0x000fe20007810000 */
[C---:B------:R-:W-:Y:S01]  /*5bf0*/  FMUL.FTZ R87, R0.reuse, R87 ;  /* 0x0000005700577220 */ /* 0x040fe20000410000 */
[----:B------:R-:W-:Y:S01]  /*5c00*/  ISETP.GT.AND P2, PT, R127, 0x29, PT ;  /* 0x000000297f00780c */ /* 0x000fe20003f44270 */
[----:B------:R-:W-:Y:S01]  /*5c10*/  FMUL.FTZ R58, R0, R58 ;  /* 0x0000003a003a7220 */ /* 0x000fe20000410000 */
[----:B------:R-:W-:Y:S01]  /*5c20*/  FMNMX.FTZ R77, R105, R130, !PT ;  /* 0x00000082694d7209 */ /* 0x000fe20007810000 */
[----:B------:R-:W1:Y:S01]  /*5c30*/  MUFU.TANH R112, R112 ;  /* 0x0000007000707308 */ /* 0x000e620000002400 */
[----:B--2---:R-:W-:Y:S01]  /*5c40*/  FSEL R108, R108, -INF , P1 ;  /* 0xff8000006c6c7808 */ /* 0x004fe20000800000 */
[C---:B------:R-:W-:Y:S01]  /*5c50*/  FMUL.FTZ R59, R0.reuse, R59 ;  /* 0x0000003b003b7220 */ /* 0x040fe20000410000 */
[----:B------:R-:W-:Y:S01]  /*5c60*/  ISETP.GT.AND P1, PT, R127, 0x30, PT ;  /* 0x000000307f00780c */ /* 0x000fe20003f24270 */
[----:B------:R-:W-:Y:S01]  /*5c70*/  FMUL.FTZ R62, R0, R62 ;  /* 0x0000003e003e7220 */ /* 0x000fe20000410000 */
[----:B------:R-:W-:Y:S01]  /*5c80*/  FMNMX.FTZ R130, R108, R77, !PT ;  /* 0x0000004d6c827209 */ /* 0x000fe20007810000 */
[C---:B------:R-:W-:Y:S01]  /*5c90*/  FMUL.FTZ R77, R0.reuse, R80 ;  /* 0x00000050004d7220 */ /* 0x040fe20000410000 */
[C---:B------:R-:W-:Y:S01]  /*5ca0*/  FMUL.FTZ R80, R0.reuse, R81 ;  /* 0x0000005100507220 */ /* 0x040fe20000410000 */
[----:B------:R-:W2:Y:S01]  /*5cb0*/  MUFU.TANH R113, R113 ;  /* 0x0000007100717308 */ /* 0x000ea20000002400 */
[----:B0-----:R-:W-:Y:S01]  /*5cc0*/  FSEL R109, R109, -INF , P2 ;  /* 0xff8000006d6d7808 */ /* 0x001fe20001000000 */
[C---:B------:R-:W-:Y:S01]  /*5cd0*/  FMUL.FTZ R63, R0.reuse, R63 ;  /* 0x0000003f003f7220 */ /* 0x040fe20000410000 */
[----:B------:R-:W-:Y:S01]  /*5ce0*/  ISETP.GT.AND P2, PT, R127, 0x31, PT ;  /* 0x000000317f00780c */ /* 0x000fe20003f44270 */
[C---:B------:R-:W-:Y:S01]  /*5cf0*/  FMUL.FTZ R66, R0.reuse, R66 ;  /* 0x0000004200427220 */ /* 0x040fe20000410000 */
[----:B------:R-:W-:Y:S01]  /*5d00*/  FMNMX.FTZ R129, R109, R130, !PT ;  /* 0x000000826d817209 */ /* 0x000fe20007810000 */
[C---:B------:R-:W-:Y:S01]  /*5d10*/  FMUL.FTZ R67, R0.reuse, R67 ;  /* 0x0000004300437220 */ /* 0x040fe20000410000 */
[----:B------:R-:W-:Y:S01]  /*5d20*/  FMUL.FTZ R71, R0, R71 ;  /* 0x0000004700477220 */ /* 0x000fe20000410000 */
[----:B------:R-:W0:Y:S01]  /*5d30*/  MUFU.TANH R116, R116 ;  /* 0x0000007400747308 */ /* 0x000e220000002400 */
[----:B-1----:R-:W-:Y:S01]  /*5d40*/  FSEL R112, R112, -INF , P1 ;  /* 0xff80000070707808 */ /* 0x002fe20000800000 */
[----:B------:R-:W-:Y:S01]  /*5d50*/  UIADD3 UR22, UR22, 0x13240, URZ ;  /* 0x0001324016167890 */ /* 0x000fe2000fffe03f */
[----:B------:R-:W-:-:S02]  /*5d60*/  ISETP.GT.AND P1, PT, R127, 0x38, PT ;  /* 0x000000387f00780c */ /* 0x000fc40003f24270 */
[----:B------:R-:W-:Y:S01]  /*5d70*/  FMNMX.FTZ R130, R112, R129, !PT ;  /* 0x0000008170827209 */ /* 0x000fe20007810000 */
[----:B------:R-:W-:Y:S02]  /*5d80*/  UPRMT UR22, UR44, 0x654, UR22 ;  /* 0x000006542c167896 */ /* 0x000fe40008000016 */
[----:B------:R-:W1:Y:S01]  /*5d90*/  MUFU.TANH R117, R117 ;  /* 0x0000007500757308 */ /* 0x000e620000002400 */
[----:B--2---:R-:W-:Y:S02]  /*5da0*/  FSEL R113, R113, -INF , P2 ;  /* 0xff80000071717808 */ /* 0x004fe40001000000 */
[----:B------:R-:W-:Y:S02]  /*5db0*/  ISETP.GT.AND P2, PT, R127, 0x39, PT ;  /* 0x000000397f00780c */ /* 0x000fe40003f44270 */
[----:B------:R-:W-:Y:S02]  /*5dc0*/  FMNMX.FTZ R81, R113, R130, !PT ;  /* 0x0000008271517209 */ /* 0x000fe40007810000 */
[----:B------:R-:W-:Y:S01]  /*5dd0*/  SYNCS.ARRIVE.TRANS64.RED.A1T0 RZ, [UR22], RZ ;  /* 0x000000ffffff79a7 */ /* 0x000fe20008100416 */
[----:B------:R-:W2:Y:S01]  /*5de0*/  MUFU.TANH R88, R88 ;  /* 0x0000005800587308 */ /* 0x000ea20000002400 */
[----:B0-----:R-:W-:-:S02]  /*5df0*/  FSEL R116, R116, -INF , P1 ;  /* 0xff80000074747808 */ /* 0x001fc40000800000 */
[----:B------:R-:W-:Y:S02]  /*5e00*/  ISETP.GT.AND P1, PT, R127, 0x40, PT ;  /* 0x000000407f00780c */ /* 0x000fe40003f24270 */
[----:B------:R-:W-:Y:S01]  /*5e10*/  FMNMX.FTZ R130, R116, R81, !PT ;  /* 0x0000005174827209 */ /* 0x000fe20007810000 */
[C---:B------:R-:W-:Y:S01]  /*5e20*/  FMUL.FTZ R81, R0.reuse, R84 ;  /* 0x0000005400517220 */ /* 0x040fe20000410000 */
[----:B------:R-:W-:Y:S01]  /*5e30*/  FMUL.FTZ R84, R0, R85 ;  /* 0x0000005500547220 */ /* 0x000fe20000410000 */
[----:B------:R-:W0:Y:S01]  /*5e40*/  MUFU.TANH R89, R89 ;  /* 0x0000005900597308 */ /* 0x000e220000002400 */
[----:B-1----:R-:W-:Y:S02]  /*5e50*/  FSEL R117, R117, -INF , P2 ;  /* 0xff80000075757808 */ /* 0x002fe40001000000 */
[----:B------:R-:W-:Y:S02]  /*5e60*/  ISETP.GT.AND P2, PT, R127, 0x41, PT ;  /* 0x000000417f00780c */ /* 0x000fe40003f44270 */
[----:B------:R-:W-:-:S03]  /*5e70*/  FMNMX.FTZ R129, R117, R130, !PT ;  /* 0x0000008275817209 */ /* 0x000fc60007810000 */
[----:B------:R-:W1:Y:S01]  /*5e80*/  MUFU.TANH R92, R92 ;  /* 0x0000005c005c7308 */ /* 0x000e620000002400 */
[----:B--2---:R-:W-:Y:S02]  /*5e90*/  FSEL R88, R88, -INF , P1 ;  /* 0xff80000058587808 */ /* 0x004fe40000800000 */
[----:B------:R-:W-:Y:S02]  /*5ea0*/  ISETP.GT.AND P1, PT, R127, 0x48, PT ;  /* 0x000000487f00780c */ /* 0x000fe40003f24270 */
[----:B------:R-:W-:Y:S01]  /*5eb0*/  FMNMX.FTZ R130, R88, R129, !PT ;  /* 0x0000008158827209 */ /* 0x000fe20007810000 */
[----:B------:R-:W-:Y:S02]  /*5ec0*/  FMUL.FTZ R129, R0, R60 ;  /* 0x0000003c00817220 */ /* 0x000fe40000410000 */
[----:B------:R-:W2:Y:S01]  /*5ed0*/  MUFU.TANH R93, R93 ;  /* 0x0000005d005d7308 */ /* 0x000ea20000002400 */
[----:B0-----:R-:W-:Y:S02]  /*5ee0*/  FSEL R89, R89, -INF , P2 ;  /* 0xff80000059597808 */ /* 0x001fe40001000000 */
[----:B------:R-:W-:-:S02]  /*5ef0*/  ISETP.GT.AND P2, PT, R127, 0x49, PT ;  /* 0x000000497f00780c */ /* 0x000fc40003f44270 */
[----:B------:R-:W-:-:S03]  /*5f00*/  FMNMX.FTZ R85, R89, R130, !PT ;  /* 0x0000008259557209 */ /* 0x000fc60007810000 */
[----:B------:R-:W0:Y:S01]  /*5f10*/  MUFU.TANH R96, R96 ;  /* 0x0000006000607308 */ /* 0x000e220000002400 */
[----:B-1----:R-:W-:Y:S02]  /*5f20*/  FSEL R92, R92, -INF , P1 ;  /* 0xff8000005c5c7808 */ /* 0x002fe40000800000 */
[----:B------:R-:W-:Y:S02]  /*5f30*/  ISETP.GT.AND P1, PT, R127, 0x50, PT ;  /* 0x000000507f00780c */ /* 0x000fe40003f24270 */
[----:B------:R-:W-:-:S03]  /*5f40*/  FMNMX.FTZ R130, R92, R85, !PT ;  /* 0x000000555c827209 */ /* 0x000fc60007810000 */
[----:B------:R-:W1:Y:S01]  /*5f50*/  MUFU.TANH R125, R125 ;  /* 0x0000007d007d7308 */ /* 0x000e620000002400 */
[----:B--2---:R-:W-:Y:S02]  /*5f60*/  FSEL R93, R93, -INF , P2 ;  /* 0xff8000005d5d7808 */ /* 0x004fe40001000000 */
[----:B------:R-:W-:Y:S02]  /*5f70*/  ISETP.GT.AND P2, PT, R127, 0x51, PT ;  /* 0x000000517f00780c */ /* 0x000fe40003f44270 */
[----:B------:R-:W-:-:S03]  /*5f80*/  FMNMX.FTZ R85, R93, R130, !PT ;  /* 0x000000825d557209 */ /* 0x000fc60007810000 */
[----:B------:R-:W2:Y:S01]  /*5f90*/  MUFU.TANH R100, R100 ;  /* 0x0000006400647308 */ /* 0x000ea20000002400 */
[----:B0-----:R-:W-:Y:S02]  /*5fa0*/  FSEL R96, R96, -INF , P1 ;  /* 0xff80000060607808 */ /* 0x001fe40000800000 */
[----:B------:R-:W-:Y:S02]  /*5fb0*/  ISETP.GT.AND P1, PT, R127, 0x58, PT ;  /* 0x000000587f00780c */ /* 0x000fe40003f24270 */
[----:B------:R-:W-:Y:S01]  /*5fc0*/  FMNMX.FTZ R130, R96, R85, !PT ;  /* 0x0000005560827209 */ /* 0x000fe20007810000 */
[----:B------:R-:W-:Y:S02]  /*5fd0*/  FMUL.FTZ R85, R0, R57 ;  /* 0x0000003900557220 */ /* 0x000fe40000410000 */
[----:B------:R-:W0:Y:S01]  /*5fe0*/  MUFU.TANH R101, R101 ;  /* 0x0000006500657308 */ /* 0x000e220000002400 */
[----:B-1----:R-:W-:Y:S02]  /*5ff0*/  FSEL R125, R125, -INF , P2 ;  /* 0xff8000007d7d7808 */ /* 0x002fe40001000000 */
[----:B------:R-:W-:-:S02]  /*6000*/  ISETP.GT.AND P2, PT, R127, 0x59, PT ;  /* 0x000000597f00780c */ /* 0x000fc40003f44270 */
[----:B------:R-:W-:-:S03]  /*6010*/  FMNMX.FTZ R57, R125, R130, !PT ;  /* 0x000000827d397209 */ /* 0x000fc60007810000 */
[----:B------:R-:W1:Y:S01]  /*6020*/  MUFU.TANH R128, R128 ;  /* 0x0000008000807308 */ /* 0x000e620000002400 */
[----:B--2---:R-:W-:Y:S02]  /*6030*/  FSEL R100, R100, -INF , P1 ;  /* 0xff80000064647808 */ /* 0x004fe40000800000 */
[----:B------:R-:W-:Y:S02]  /*6040*/  ISETP.GT.AND P1, PT, R127, 0x60, PT ;  /* 0x000000607f00780c */ /* 0x000fe40003f24270 */
[----:B------:R-:W-:Y:S02]  /*6050*/  FMNMX.FTZ R130, R100, R57, !PT ;  /* 0x0000003964827209 */ /* 0x000fe40007810000 */
[----:B------:R-:W-:Y:S01]  /*6060*/  FSEL R7, R7, -INF , P1 ;  /* 0xff80000007077808 */ /* 0x000fe20000800000 */
[----:B------:R-:W2:Y:S01]  /*6070*/  MUFU.TANH R75, R75 ;  /* 0x0000004b004b7308 */ /* 0x000ea20000002400 */
[----:B0-----:R-:W-:Y:S02]  /*6080*/  FSEL R101, R101, -INF , P2 ;  /* 0xff80000065657808 */ /* 0x001fe40001000000 */
[----:B------:R-:W-:-:S02]  /*6090*/  ISETP.GT.AND P2, PT, R127, 0x61, PT ;  /* 0x000000617f00780c */ /* 0x000fc40003f44270 */
[----:B------:R-:W-:Y:S02]  /*60a0*/  FMNMX.FTZ R130, R101, R130, !PT ;  /* 0x0000008265827209 */ /* 0x000fe40007810000 */
[----:B------:R-:W-:Y:S01]  /*60b0*/  ISETP.GT.AND P1, PT, R127, 0x68, PT ;  /* 0x000000687f00780c */ /* 0x000fe20003f24270 */
[----:B------:R-:W0:Y:S01]  /*60c0*/  MUFU.TANH R76, R76 ;  /* 0x0000004c004c7308 */ /* 0x000e220000002400 */
[----:B-1----:R-:W-:Y:S01]  /*60d0*/  FSEL R57, R128, -INF , P2 ;  /* 0xff80000080397808 */ /* 0x002fe20001000000 */
[----:B------:R-:W-:Y:S01]  /*60e0*/  FMUL.FTZ R128, R0, R61 ;  /* 0x0000003d00807220 */ /* 0x000fe20000410000 */
[----:B------:R-:W-:Y:S02]  /*60f0*/  FMNMX.FTZ R130, R7, R130, !PT ;  /* 0x0000008207827209 */ /* 0x000fe40007810000 */
[----:B------:R-:W-:-:S03]  /*6100*/  ISETP.GT.AND P2, PT, R127, 0x69, PT ;  /* 0x000000697f00780c */ /* 0x000fc60003f44270 */
[----:B------:R-:W1:Y:S01]  /*6110*/  MUFU.TANH R77, R77 ;  /* 0x0000004d004d7308 */ /* 0x000e620000002400 */
[----:B--2---:R-:W-:Y:S02]  /*6120*/  FSEL R60, R75, -INF , P1 ;  /* 0xff8000004b3c7808 */ /* 0x004fe40000800000 */
[----:B------:R-:W-:Y:S01]  /*6130*/  FMNMX.FTZ R75, R57, R130, !PT ;  /* 0x00000082394b7209 */ /* 0x000fe20007810000 */
[----:B------:R-:W-:Y:S01]  /*6140*/  FMUL.FTZ R130, R0, R64 ;  /* 0x0000004000827220 */ /* 0x000fe20000410000 */
[----:B------:R-:W-:-:S03]  /*6150*/  ISETP.GT.AND P1, PT, R127, 0x70, PT ;  /* 0x000000707f00780c */ /* 0x000fc60003f24270 */
[----:B------:R-:W2:Y:S01]  /*6160*/  MUFU.TANH R80, R80 ;  /* 0x0000005000507308 */ /* 0x000ea20000002400 */
[----:B0-----:R-:W-:Y:S02]  /*6170*/  FSEL R61, R76, -INF , P2 ;  /* 0xff8000004c3d7808 */ /* 0x001fe40001000000 */
[----:B------:R-:W-:Y:S02]  /*6180*/  FMNMX.FTZ R76, R60, R75, !PT ;  /* 0x0000004b3c4c7209 */ /* 0x000fe40007810000 */
[----:B------:R-:W-:-:S03]  /*6190*/  ISETP.GT.AND P2, PT, R127, 0x71, PT ;  /* 0x000000717f00780c */ /* 0x000fc60003f44270 */
[----:B------:R-:W0:Y:S01]  /*61a0*/  MUFU.TANH R81, R81 ;  /* 0x0000005100517308 */ /* 0x000e220000002400 */
[----:B-1----:R-:W-:Y:S02]  /*61b0*/  FSEL R64, R77, -INF , P1 ;  /* 0xff8000004d407808 */ /* 0x002fe40000800000 */
[----:B------:R-:W-:Y:S02]  /*61c0*/  FMNMX.FTZ R77, R61, R76, !PT ;  /* 0x0000004c3d4d7209 */ /* 0x000fe40007810000 */
[C---:B------:R-:W-:Y:S02]  /*61d0*/  ISETP.GT.AND P1, PT, R127.reuse, 0x78, PT ;  /* 0x000000787f00780c */ /* 0x040fe40003f24270 */
[----:B------:R-:W-:Y:S01]  /*61e0*/  FMNMX.FTZ R76, R64, R77, !PT ;  /* 0x0000004d404c7209 */ /* 0x000fe20007810000 */
[----:B------:R-:W1:Y:S01]  /*61f0*/  MUFU.TANH R84, R84 ;  /* 0x0000005400547308 */ /* 0x000e620000002400 */
[----:B--2---:R-:W-:Y:S01]  /*6200*/  FSEL R75, R80, -INF , P2 ;  /* 0xff800000504b7808 */ /* 0x004fe20001000000 */
[----:B------:R-:W-:Y:S01]  /*6210*/  FMUL.FTZ R80, R0, R65 ;  /* 0x0000004100507220 */ /* 0x000fe20000410000 */
[----:B------:R-:W-:-:S02]  /*6220*/  ISETP.GT.AND P2, PT, R127, 0x79, PT ;  /* 0x000000797f00780c */ /* 0x000fc40003f44270 */
[----:B------:R-:W-:-:S03]  /*6230*/  FMNMX.FTZ R132, R75, R76, !PT ;  /* 0x0000004c4b847209 */ /* 0x000fc60007810000 */
[----:B------:R-:W2:Y:S01]  /*6240*/  MUFU.TANH R56, R56 ;  /* 0x0000003800387308 */ /* 0x000ea20000002400 */
[----:B0-----:R-:W-:Y:S02]  /*6250*/  FSEL R65, R81, -INF , P1 ;  /* 0xff80000051417808 */ /* 0x001fe40000800000 */
[----:B------:R-:W-:Y:S02]  /*6260*/  ISETP.GT.AND P1, PT, R127, 0x80, PT ;  /* 0x000000807f00780c */ /* 0x000fe40003f24270 */
[----:B------:R-:W-:-:S03]  /*6270*/  FMNMX.FTZ R77, R65, R132, !PT ;  /* 0x00000084414d7209 */ /* 0x000fc60007810000 */
[----:B------:R-:W0:Y:S01]  /*6280*/  MUFU.TANH R85, R85 ;  /* 0x0000005500557308 */ /* 0x000e220000002400 */
[----:B-1----:R-:W-:Y:S01]  /*6290*/  FSEL R76, R84, -INF , P2 ;  /* 0xff800000544c7808 */ /* 0x002fe20001000000 */
[----:B------:R-:W-:Y:S01]  /*62a0*/  FMUL.FTZ R84, R0, R68 ;  /* 0x0000004400547220 */ /* 0x000fe20000410000 */
[----:B------:R-:W-:Y:S02]  /*62b0*/  ISETP.GT.AND P2, PT, R127, 0x81, PT ;  /* 0x000000817f00780c */ /* 0x000fe40003f44270 */
[----:B------:R-:W-:-:S03]  /*62c0*/  FMNMX.FTZ R81, R76, R77, !PT ;  /* 0x0000004d4c517209 */ /* 0x000fc60007810000 */
[----:B------:R-:W-:Y:S01]  /*62d0*/  MUFU.TANH R129, R129 ;  /* 0x0000008100817308 */ /* 0x000fe20000002400 */
[----:B--2---:R-:W-:Y:S01]  /*62e0*/  FSEL R68, R56, -INF , P1 ;  /* 0xff80000038447808 */ /* 0x004fe20000800000 */
[----:B------:R-:W-:Y:S01]  /*62f0*/  FMUL.FTZ R56, R0, R69 ;  /* 0x0000004500387220 */ /* 0x000fe20000410000 */
[----:B------:R-:W-:-:S05]  /*6300*/  ISETP.GT.AND P1, PT, R127, 0x88, PT ;  /* 0x000000887f00780c */ /* 0x000fca0003f24270 */
[----:B------:R-:W1:Y:S01]  /*6310*/  MUFU.TANH R128, R128 ;  /* 0x0000008000807308 */ /* 0x000e620000002400 */
[----:B0-----:R-:W-:Y:S02]  /*6320*/  FSEL R77, R85, -INF , P2 ;  /* 0xff800000554d7808 */ /* 0x001fe40001000000 */
[----:B------:R-:W-:-:S05]  /*6330*/  ISETP.GT.AND P2, PT, R127, 0x89, PT ;  /* 0x000000897f00780c */ /* 0x000fca0003f44270 */
[----:B------:R0:W2:Y:S08]  /*6340*/  MUFU.TANH R131, R130 ;  /* 0x0000008200837308 */ /* 0x0000b00000002400 */
[----:B------:R3:W4:Y:S01]  /*6350*/  MUFU.TANH R133, R80 ;  /* 0x0000005000857308 */ /* 0x0007220000002400 */
[----:B0-----:R-:W-:Y:S02]  /*6360*/  FMNMX.FTZ R130, R68, R81, !PT ;  /* 0x0000005144827209 */ /* 0x001fe40007810000 */
[----:B-1----:R-:W-:-:S02]  /*6370*/  FSEL R81, R128, -INF , P2 ;  /* 0xff80000080517808 */ /* 0x002fc40001000000 */
[----:B------:R-:W-:Y:S02]  /*6380*/  FMNMX.FTZ R69, R77, R130, !PT ;  /* 0x000000824d457209 */ /* 0x000fe40007810000 */
[----:B------:R-:W-:Y:S01]  /*6390*/  ISETP.GT.AND P2, PT, R127, 0x91, PT ;  /* 0x000000917f00780c */ /* 0x000fe20003f44270 */
[----:B------:R0:W1:Y:S01]  /*63a0*/  MUFU.TANH R132, R84 ;  /* 0x0000005400847308 */ /* 0x0000620000002400 */
[----:B---3--:R-:W-:Y:S02]  /*63b0*/  FSEL R80, R129, -INF , P1 ;  /* 0xff80000081507808 */ /* 0x008fe40000800000 */
[----:B------:R-:W-:Y:S02]  /*63c0*/  ISETP.GT.AND P1, PT, R127, 0x90, PT ;  /* 0x000000907f00780c */ /* 0x000fe40003f24270 */
[----:B------:R-:W-:-:S03]  /*63d0*/  FMNMX.FTZ R128, R80, R69, !PT ;  /* 0x0000004550807209 */ /* 0x000fc60007810000 */
[----:B------:R3:W5:Y:S01]  /*63e0*/  MUFU.TANH R129, R56 ;  /* 0x0000003800817308 */ /* 0x0007620000002400 */
[C---:B0-----:R-:W-:Y:S01]  /*63f0*/  FMUL.FTZ R84, R0.reuse, R78 ;  /* 0x0000004e00547220 */ /* 0x041fe20000410000 */
[----:B--2---:R-:W-:Y:S02]  /*6400*/  FSEL R78, R131, -INF , P1 ;  /* 0xff800000834e7808 */ /* 0x004fe40000800000 */
[----:B------:R-:W-:Y:S01]  /*6410*/  FMNMX.FTZ R85, R81, R128, !PT ;  /* 0x0000008051557209 */ /* 0x000fe20007810000 */
[----:B------:R-:W0:Y:S01]  /*6420*/  SHFL.IDX PT, R131, R98, 0x1, 0x1c1f ;  /* 0x003c1f0062837f89 */ /* 0x000e2200000e0000 */
[----:B------:R-:W-:Y:S01]  /*6430*/  ISETP.GT.AND P1, PT, R127, 0x98, PT ;  /* 0x000000987f00780c */ /* 0x000fe20003f24270 */
[----:B------:R-:W-:Y:S01]  /*6440*/  FMUL.FTZ R128, R0, R70 ;  /* 0x0000004600807220 */ /* 0x000fe20000410000 */
[----:B----4-:R-:W-:Y:S01]  /*6450*/  FSEL R69, R133, -INF , P2 ;  /* 0xff80000085457808 */ /* 0x010fe20001000000 */
[----:B------:R-:W2:Y:S01]  /*6460*/  MUFU.TANH R9, R9 ;  /* 0x0000000900097308 */ /* 0x000ea20000002400 */
[----:B---3--:R-:W-:-:S02]  /*6470*/  FMNMX.FTZ R56, R78, R85, !PT ;  /* 0x000000554e387209 */ /* 0x008fc40007810000 */
[----:B------:R-:W-:Y:S01]  /*6480*/  ISETP.GT.AND P2, PT, R127, 0x99, PT ;  /* 0x000000997f00780c */ /* 0x000fe20003f44270 */
[----:B------:R-:W-:Y:S01]  /*6490*/  FMUL.FTZ R127, R0, R79 ;  /* 0x0000004f007f7220 */ /* 0x000fe20000410000 */
[----:B-1----:R-:W-:Y:S02]  /*64a0*/  FSEL R85, R132, -INF , P1 ;  /* 0xff80000084557808 */ /* 0x002fe40000800000 */
[----:B------:R-:W-:Y:S01]  /*64b0*/  FMNMX.FTZ R56, R69, R56, !PT ;  /* 0x0000003845387209 */ /* 0x000fe20007810000 */
[----:B------:R-:W1:Y:S01]  /*64c0*/  MUFU.TANH R10, R10 ;  /* 0x0000000a000a7308 */ /* 0x000e620000002400 */
[----:B-----5:R-:W-:Y:S02]  /*64d0*/  FSEL R79, R129, -INF , P2 ;  /* 0xff800000814f7808 */ /* 0x020fe40001000000 */
[----:B------:R-:W-:-:S04]  /*64e0*/  FMNMX.FTZ R56, R85, R56, !PT ;  /* 0x0000003855387209 */ /* 0x000fc80007810000 */
[----:B------:R-:W-:Y:S01]  /*64f0*/  FMNMX.FTZ R56, R79, R56, !PT ;  /* 0x000000384f387209 */ /* 0x000fe20007810000 */
[----:B------:R-:W-:Y:S04]  /*6500*/  MUFU.TANH R13, R13 ;  /* 0x0000000d000d7308 */ /* 0x000fe80000002400 */
[----:B------:R-:W3:Y:S01]  /*6510*/  SHFL.BFLY PT, R129, R56, 0x2, 0x1f ;  /* 0x0c401f0038817f89 */ /* 0x000ee200000e0000 */
[----:B0-----:R-:W-:-:S03]  /*6520*/  IADD3 R102, R131, -UR21, R102 ;  /* 0x8000001583667c10 */ /* 0x001fc6000fffe066 */
[----:B------:R-:W0:Y:S01]  /*6530*/  MUFU.TANH R14, R14 ;  /* 0x0000000e000e7308 */ /* 0x000e220000002400 */
[C---:B------:R-:W-:Y:S02]  /*6540*/  ISETP.GT.AND P2, PT, R102.reuse, RZ, PT ;  /* 0x000000ff6600720c */ /* 0x040fe40003f44270 */
[C---:B------:R-:W-:Y:S02]  /*6550*/  ISETP.GT.AND P3, PT, R102.reuse, 0x1, PT ;  /* 0x000000016600780c */ /* 0x040fe40003f64270 */
[----:B--2---:R-:W-:Y:S02]  /*6560*/  FSEL R9, R9, -INF , P2 ;  /* 0xff80000009097808 */ /* 0x004fe40001000000 */
[----:B------:R-:W-:Y:S01]  /*6570*/  ISETP.GT.AND P2, PT, R102, 0x8, PT ;  /* 0x000000086600780c */ /* 0x000fe20003f44270 */
[----:B------:R-:W-:Y:S01]  /*6580*/  MUFU.TANH R21, R21 ;  /* 0x0000001500157308 */ /* 0x000fe20000002400 */
[----:B-1----:R-:W-:Y:S02]  /*6590*/  FSEL R10, R10, -INF , P3 ;  /* 0xff8000000a0a7808 */ /* 0x002fe40001800000 */
[----:B------:R-:W-:-:S05]  /*65a0*/  ISETP.GT.AND P3, PT, R102, 0x9, PT ;  /* 0x000000096600780c */ /* 0x000fca0003f64270 */
[----:B------:R-:W1:Y:S01]  /*65b0*/  MUFU.TANH R120, R120 ;  /* 0x0000007800787308 */ /* 0x000e620000002400 */
[----:B0-----:R-:W-:Y:S02]  /*65c0*/  FSEL R14, R14, -INF , P3 ;  /* 0xff8000000e0e7808 */ /* 0x001fe40001800000 */
[----:B------:R-:W-:Y:S02]  /*65d0*/  ISETP.GT.AND P3, PT, R102, 0x11, PT ;  /* 0x000000116600780c */ /* 0x000fe40003f64270 */
[----:B---3--:R-:W-:-:S03]  /*65e0*/  FMNMX.FTZ R129, R56, R129, !PT ;  /* 0x0000008138817209 */ /* 0x008fc60007810000 */
[----:B------:R-:W-:Y:S02]  /*65f0*/  MUFU.TANH R123, R123 ;  /* 0x0000007b007b7308 */ /* 0x000fe40000002400 */
[----:B------:R-:W0:Y:S06]  /*6600*/  SHFL.BFLY PT, R56, R129, 0x1, 0x1f ;  /* 0x0c201f0081387f89 */ /* 0x000e2c00000e0000 */
[----:B------:R-:W2:Y:S01]  /*6610*/  MUFU.TANH R124, R124 ;  /* 0x0000007c007c7308 */ /* 0x000ea20000002400 */
[----:B-1----:R-:W-:Y:S02]  /*6620*/  FSEL R120, R120, -INF , P3 ;  /* 0xff80000078787808 */ /* 0x002fe40001800000 */
[----:B------:R-:W-:-:S05]  /*6630*/  ISETP.GT.AND P3, PT, R102, 0x19, PT ;  /* 0x000000196600780c */ /* 0x000fca0003f64270 */
[----:B------:R-:W-:Y:S08]  /*6640*/  MUFU.TANH R106, R106 ;  /* 0x0000006a006a7308 */ /* 0x000ff00000002400 */
[----:B------:R-:W1:Y:S01]  /*6650*/  MUFU.TANH R107, R107 ;  /* 0x0000006b006b7308 */ /* 0x000e620000002400 */
[----:B--2---:R-:W-:Y:S02]  /*6660*/  FSEL R124, R124, -INF , P3 ;  /* 0xff8000007c7c7808 */ /* 0x004fe40001800000 */
[----:B0-----:R-:W-:-:S02]  /*6670*/  FMNMX.FTZ R56, R129, R56, !PT ;  /* 0x0000003881387209 */ /* 0x001fc40007810000 */
[----:B------:R-:W-:Y:S02]  /*6680*/  MOV R129, UR20 ;  /* 0x0000001400817c02 */ /* 0x000fe40008000f00 */
[----:B------:R-:W-:Y:S01]  /*6690*/  FSETP.NEU.FTZ.AND P1, PT, R56, -INF , PT ;  /* 0xff8000003800780b */ /* 0x000fe20003f3d000 */
[----:B------:R-:W0:Y:S01]  /*66a0*/  MUFU.TANH R110, R110 ;  /* 0x0000006e006e7308 */ /* 0x000e220000002400 */
[----:B------:R-:W-:Y:S01]  /*66b0*/  ISETP.GT.AND P3, PT, R102, 0x21, PT ;  /* 0x000000216600780c */ /* 0x000fe20003f64270 */
[----:B------:R-:W-:-:S05]  /*66c0*/  FFMA.FTZ R70, R56, R129, -8 ;  /* 0xc100000038467423 */ /* 0x000fca0000010081 */
[----:B------:R-:W-:Y:S01]  /*66d0*/  FSEL R70, R70, RZ, P1 ;  /* 0x000000ff46467208 */ /* 0x000fe20000800000 */
[----:B------:R-:W2:Y:S01]  /*66e0*/  MUFU.TANH R111, R111 ;  /* 0x0000006f006f7308 */ /* 0x000ea20000002400 */
[----:B-1----:R-:W-:Y:S02]  /*66f0*/  FSEL R107, R107, -INF , P3 ;  /* 0xff8000006b6b7808 */ /* 0x002fe40001800000 */
[----:B------:R-:W-:Y:S01]  /*6700*/  ISETP.GT.AND P3, PT, R102, 0x29, PT ;  /* 0x000000296600780c */ /* 0x000fe20003f64270 */
[----:B------:R-:W-:-:S01]  /*6710*/  FFMA.FTZ R129, R8, UR20, -R70 ;  /* 0x0000001408817c23 */ /* 0x000fc20008010846 */
[--C-:B------:R-:W-:Y:S01]  /*6720*/  FFMA.FTZ R130, R121, UR20, -R70.reuse ;  /* 0x0000001479827c23 */ /* 0x100fe20008010846 */
[----:B------:R-:W-:-:S01]  /*6730*/  FFMA.FTZ R8, R11, UR20, -R70 ;  /* 0x000000140b087c23 */ /* 0x000fc20008010846 */
[----:B------:R-:W-:Y:S01]  /*6740*/  FMNMX.FTZ R121, R9, R6, !PT ;  /* 0x0000000609797209 */ /* 0x000fe20007810000 */
[----:B------:R-:W-:-:S01]  /*6750*/  FFMA.FTZ R11, R12, UR20, -R70 ;  /* 0x000000140c0b7c23 */ /* 0x000fc20008010846 */
[--C-:B------:R-:W-:Y:S01]  /*6760*/  FFMA.FTZ R12, R15, UR20, -R70.reuse ;  /* 0x000000140f0c7c23 */ /* 0x100fe20008010846 */
[----:B------:R-:W-:-:S01]  /*6770*/  FFMA.FTZ R15, R20, UR20, -R70 ;  /* 0x00000014140f7c23 */ /* 0x000fc20008010846 */
[----:B------:R-:W-:Y:S01]  /*6780*/  FSEL R20, R13, -INF , P2 ;  /* 0xff8000000d147808 */ /* 0x000fe20001000000 */
[----:B------:R-:W-:-:S01]  /*6790*/  FFMA.FTZ R98, R122, UR20, -R70 ;  /* 0x000000147a627c23 */ /* 0x000fc20008010846 */
[----:B------:R-:W-:Y:S01]  /*67a0*/  FMNMX.FTZ R121, R10, R121, !PT ;  /* 0x000000790a797209 */ /* 0x000fe20007810000 */
[----:B------:R-:W1:Y:S01]  /*67b0*/  MUFU.TANH R114, R114 ;  /* 0x0000007200727308 */ /* 0x000e620000002400 */
[----:B------:R-:W-:Y:S01]  /*67c0*/  ISETP.GT.AND P2, PT, R102, 0x10, PT ;  /* 0x000000106600780c */ /* 0x000fe20003f44270 */
[--C-:B------:R-:W-:Y:S01]  /*67d0*/  FFMA.FTZ R131, R117, UR20, -R70.reuse ;  /* 0x0000001475837c23 */ /* 0x100fe20008010846 */
[----:B------:R-:W-:Y:S01]  /*67e0*/  FMNMX.FTZ R121, R20, R121, !PT ;  /* 0x0000007914797209 */ /* 0x000fe20007810000 */
[--C-:B------:R-:W-:Y:S01]  /*67f0*/  FFMA.FTZ R72, R72, UR20, -R70.reuse ;  /* 0x0000001448487c23 */ /* 0x100fe20008010846 */
[----:B------:R-:W-:Y:S01]  /*6800*/  FSEL R21, R21, -INF , P2 ;  /* 0xff80000015157808 */ /* 0x000fe20001000000 */
[--C-:B------:R-:W-:Y:S01]  /*6810*/  FFMA.FTZ R104, R104, UR20, -R70.reuse ;  /* 0x0000001468687c23 */ /* 0x100fe20008010846 */
[----:B------:R-:W-:Y:S01]  /*6820*/  FMNMX.FTZ R122, R14, R121, !PT ;  /* 0x000000790e7a7209 */ /* 0x000fe20007810000 */
[----:B------:R-:W3:Y:S01]  /*6830*/  MUFU.TANH R115, R115 ;  /* 0x0000007300737308 */ /* 0x000ee20000002400 */
[----:B------:R-:W-:Y:S01]  /*6840*/  ISETP.GT.AND P2, PT, R102, 0x18, PT ;  /* 0x000000186600780c */ /* 0x000fe20003f44270 */
[--C-:B------:R-:W-:Y:S01]  /*6850*/  FFMA.FTZ R105, R105, UR20, -R70.reuse ;  /* 0x0000001469697c23 */ /* 0x100fe20008010846 */
[----:B------:R-:W-:Y:S01]  /*6860*/  FMNMX.FTZ R121, R21, R122, !PT ;  /* 0x0000007a15797209 */ /* 0x000fe20007810000 */
[--C-:B------:R-:W-:Y:S01]  /*6870*/  FFMA.FTZ R108, R108, UR20, -R70.reuse ;  /* 0x000000146c6c7c23 */ /* 0x100fe20008010846 */
[----:B------:R-:W-:Y:S01]  /*6880*/  FSEL R123, R123, -INF , P2 ;  /* 0xff8000007b7b7808 */ /* 0x000fe20001000000 */
[--C-:B------:R-:W-:Y:S01]  /*6890*/  FFMA.FTZ R109, R109, UR20, -R70.reuse ;  /* 0x000000146d6d7c23 */ /* 0x100fe20008010846 */
[----:B------:R-:W-:Y:S01]  /*68a0*/  FMNMX.FTZ R122, R120, R121, !PT ;  /* 0x00000079787a7209 */ /* 0x000fe20007810000 */
[----:B------:R-:W4:Y:S01]  /*68b0*/  MUFU.TANH R118, R118 ;  /* 0x0000007600767308 */ /* 0x000f220000002400 */
[----:B------:R-:W-:Y:S01]  /*68c0*/  ISETP.GT.AND P2, PT, R102, 0x20, PT ;  /* 0x000000206600780c */ /* 0x000fe20003f44270 */
[--C-:B------:R-:W-:Y:S01]  /*68d0*/  FFMA.FTZ R112, R112, UR20, -R70.reuse ;  /* 0x0000001470707c23 */ /* 0x100fe20008010846 */
[----:B------:R-:W-:Y:S01]  /*68e0*/  FMNMX.FTZ R121, R123, R122, !PT ;  /* 0x0000007a7b797209 */ /* 0x000fe20007810000 */
[--C-:B------:R-:W-:Y:S01]  /*68f0*/  FFMA.FTZ R113, R113, UR20, -R70.reuse ;  /* 0x0000001471717c23 */ /* 0x100fe20008010846 */
[----:B------:R-:W-:Y:S01]  /*6900*/  FSEL R106, R106, -INF , P2 ;  /* 0xff8000006a6a7808 */ /* 0x000fe20001000000 */
[--C-:B------:R-:W-:Y:S01]  /*6910*/  FFMA.FTZ R88, R88, UR20, -R70.reuse ;  /* 0x0000001458587c23 */ /* 0x100fe20008010846 */
[----:B------:R-:W-:Y:S01]  /*6920*/  FMNMX.FTZ R121, R124, R121, !PT ;  /* 0x000000797c797209 */ /* 0x000fe20007810000 */
[----:B------:R-:W5:Y:S01]  /*6930*/  MUFU.TANH R119, R119 ;  /* 0x0000007700777308 */ /* 0x000f620000002400 */
[----:B------:R-:W-:Y:S01]  /*6940*/  ISETP.GT.AND P2, PT, R102, 0x28, PT ;  /* 0x000000286600780c */ /* 0x000fe20003f44270 */
[--C-:B------:R-:W-:Y:S01]  /*6950*/  FFMA.FTZ R93, R93, UR20, -R70.reuse ;  /* 0x000000145d5d7c23 */ /* 0x100fe20008010846 */
[----:B------:R-:W-:Y:S01]  /*6960*/  FMNMX.FTZ R122, R106, R121, !PT ;  /* 0x000000796a7a7209 */ /* 0x000fe20007810000 */
[--C-:B------:R-:W-:Y:S01]  /*6970*/  FFMA.FTZ R101, R101, UR20, -R70.reuse ;  /* 0x0000001465657c23 */ /* 0x100fe20008010846 */
[----:B0-----:R-:W-:Y:S01]  /*6980*/  FSEL R110, R110, -INF , P2 ;  /* 0xff8000006e6e7808 */ /* 0x001fe20001000000 */
[--C-:B------:R-:W-:Y:S01]  /*6990*/  FFMA.FTZ R7, R7, UR20, -R70.reuse ;  /* 0x0000001407077c23 */ /* 0x100fe20008010846 */
[----:B------:R-:W-:Y:S01]  /*69a0*/  FMNMX.FTZ R121, R107, R122, !PT ;  /* 0x0000007a6b797209 */ /* 0x000fe20007810000 */
[----:B------:R-:W0:Y:S01]  /*69b0*/  MUFU.TANH R90, R90 ;  /* 0x0000005a005a7308 */ /* 0x000e220000002400 */
[----:B------:R-:W-:Y:S01]  /*69c0*/  ISETP.GT.AND P2, PT, R102, 0x30, PT ;  /* 0x000000306600780c */ /* 0x000fe20003f44270 */
[--C-:B------:R-:W-:Y:S01]  /*69d0*/  FFMA.FTZ R60, R60, UR20, -R70.reuse ;  /* 0x000000143c3c7c23 */ /* 0x100fe20008010846 */
[----:B--2---:R-:W-:Y:S01]  /*69e0*/  FSEL R111, R111, -INF , P3 ;  /* 0xff8000006f6f7808 */ /* 0x004fe20001800000 */
[--C-:B------:R-:W-:Y:S01]  /*69f0*/  FFMA.FTZ R61, R61, UR20, -R70.reuse ;  /* 0x000000143d3d7c23 */ /* 0x100fe20008010846 */
[----:B------:R-:W-:Y:S01]  /*6a00*/  FMNMX.FTZ R122, R110, R121, !PT ;  /* 0x000000796e7a7209 */ /* 0x000fe20007810000 */
[--C-:B------:R-:W-:Y:S01]  /*6a10*/  FFMA.FTZ R64, R64, UR20, -R70.reuse ;  /* 0x0000001440407c23 */ /* 0x100fe20008010846 */
[----:B------:R-:W-:Y:S01]  /*6a20*/  ISETP.GT.AND P3, PT, R102, 0x31, PT ;  /* 0x000000316600780c */ /* 0x000fe20003f64270 */
[----:B------:R-:W2:Y:S01]  /*6a30*/  MUFU.TANH R91, R91 ;  /* 0x0000005b005b7308 */ /* 0x000ea20000002400 */
[----:B-1----:R-:W-:Y:S01]  /*6a40*/  FSEL R114, R114, -INF , P2 ;  /* 0xff80000072727808 */ /* 0x002fe20001000000 */
[--C-:B------:R-:W-:Y:S01]  /*6a50*/  FFMA.FTZ R75, R75, UR20, -R70.reuse ;  /* 0x000000144b4b7c23 */ /* 0x100fe20008010846 */
[----:B------:R-:W-:Y:S01]  /*6a60*/  FMNMX.FTZ R121, R111, R122, !PT ;  /* 0x0000007a6f797209 */ /* 0x000fe20007810000 */
[--C-:B------:R-:W-:Y:S01]  /*6a70*/  FFMA.FTZ R65, R65, UR20, -R70.reuse ;  /* 0x0000001441417c23 */ /* 0x100fe20008010846 */
[----:B------:R-:W-:Y:S01]  /*6a80*/  ISETP.GT.AND P2, PT, R102, 0x38, PT ;  /* 0x000000386600780c */ /* 0x000fe20003f44270 */
[--C-:B------:R-:W-:Y:S01]  /*6a90*/  FFMA.FTZ R76, R76, UR20, -R70.reuse ;  /* 0x000000144c4c7c23 */ /* 0x100fe20008010846 */
[----:B---3--:R-:W-:Y:S01]  /*6aa0*/  FSEL R115, R115, -INF , P3 ;  /* 0xff80000073737808 */ /* 0x008fe20001800000 */
[----:B------:R-:W-:Y:S01]  /*6ab0*/  MUFU.TANH R94, R94 ;  /* 0x0000005e005e7308 */ /* 0x000fe20000002400 */
[----:B------:R-:W-:Y:S01]  /*6ac0*/  FMNMX.FTZ R122, R114, R121, !PT ;  /* 0x00000079727a7209 */ /* 0x000fe20007810000 */
[--C-:B------:R-:W-:Y:S01]  /*6ad0*/  FFMA.FTZ R68, R68, UR20, -R70.reuse ;  /* 0x0000001444447c23 */ /* 0x100fe20008010846 */
[----:B------:R-:W-:Y:S01]  /*6ae0*/  ISETP.GT.AND P3, PT, R102, 0x39, PT ;  /* 0x000000396600780c */ /* 0x000fe20003f64270 */
[--C-:B------:R-:W-:Y:S01]  /*6af0*/  FFMA.FTZ R77, R77, UR20, -R70.reuse ;  /* 0x000000144d4d7c23 */ /* 0x100fe20008010846 */
[----:B----4-:R-:W-:Y:S01]  /*6b00*/  FSEL R118, R118, -INF , P2 ;  /* 0xff80000076767808 */ /* 0x010fe20001000000 */
[--C-:B------:R-:W-:Y:S01]  /*6b10*/  FFMA.FTZ R80, R80, UR20, -R70.reuse ;  /* 0x0000001450507c23 */ /* 0x100fe20008010846 */
[----:B------:R-:W-:Y:S01]  /*6b20*/  FMNMX.FTZ R121, R115, R122, !PT ;  /* 0x0000007a73797209 */ /* 0x000fe20007810000 */
[----:B------:R-:W1:Y:S01]  /*6b30*/  MUFU.TANH R95, R95 ;  /* 0x0000005f005f7308 */ /* 0x000e620000002400 */
[----:B------:R-:W-:Y:S01]  /*6b40*/  ISETP.GT.AND P2, PT, R102, 0x40, PT ;  /* 0x000000406600780c */ /* 0x000fe20003f44270 */
[--C-:B------:R-:W-:Y:S01]  /*6b50*/  FFMA.FTZ R81, R81, UR20, -R70.reuse ;  /* 0x0000001451517c23 */ /* 0x100fe20008010846 */
[----:B-----5:R-:W-:Y:S01]  /*6b60*/  FSEL R119, R119, -INF , P3 ;  /* 0xff80000077777808 */ /* 0x020fe20001800000 */
[--C-:B------:R-:W-:Y:S01]  /*6b70*/  FFMA.FTZ R78, R78, UR20, -R70.reuse ;  /* 0x000000144e4e7c23 */ /* 0x100fe20008010846 */
[----:B------:R-:W-:Y:S01]  /*6b80*/  FMNMX.FTZ R122, R118, R121, !PT ;  /* 0x00000079767a7209 */ /* 0x000fe20007810000 */
[--C-:B------:R-:W-:Y:S01]  /*6b90*/  FFMA.FTZ R69, R69, UR20, -R70.reuse ;  /* 0x0000001445457c23 */ /* 0x100fe20008010846 */
[----:B------:R-:W-:Y:S01]  /*6ba0*/  ISETP.GT.AND P3, PT, R102, 0x41, PT ;  /* 0x000000416600780c */ /* 0x000fe20003f64270 */
[----:B------:R-:W3:Y:S01]  /*6bb0*/  MUFU.TANH R97, R97 ;  /* 0x0000006100617308 */ /* 0x000ee20000002400 */
[----:B0-----:R-:W-:Y:S01]  /*6bc0*/  FSEL R90, R90, -INF , P2 ;  /* 0xff8000005a5a7808 */ /* 0x001fe20001000000 */
[----:B------:R-:W-:Y:S01]  /*6bd0*/  FFMA.FTZ R85, R85, UR20, -R70 ;  /* 0x0000001455557c23 */ /* 0x000fe20008010846 */
[----:B------:R-:W-:-:S02]  /*6be0*/  FMNMX.FTZ R121, R119, R122, !PT ;  /* 0x0000007a77797209 */ /* 0x000fc40007810000 */
[----:B------:R-:W-:Y:S02]  /*6bf0*/  ISETP.GT.AND P2, PT, R102, 0x48, PT ;  /* 0x000000486600780c */ /* 0x000fe40003f44270 */
[----:B--2---:R-:W-:Y:S01]  /*6c00*/  FSEL R91, R91, -INF , P3 ;  /* 0xff8000005b5b7808 */ /* 0x004fe20001800000 */
[----:B------:R-:W0:Y:S01]  /*6c10*/  MUFU.TANH R99, R99 ;  /* 0x0000006300637308 */ /* 0x000e220000002400 */
[----:B------:R-:W-:Y:S02]  /*6c20*/  FMNMX.FTZ R122, R90, R121, !PT ;  /* 0x000000795a7a7209 */ /* 0x000fe40007810000 */
[C---:B------:R-:W-:Y:S02]  /*6c30*/  ISETP.GT.AND P3, PT, R102.reuse, 0x49, PT ;  /* 0x000000496600780c */ /* 0x040fe40003f64270 */
[----:B------:R-:W-:Y:S02]  /*6c40*/  FMNMX.FTZ R121, R91, R122, !PT ;  /* 0x0000007a5b797209 */ /* 0x000fe40007810000 */
[----:B-1----:R-:W-:Y:S01]  /*6c50*/  FSEL R95, R95, -INF , P3 ;  /* 0xff8000005f5f7808 */ /* 0x002fe20001800000 */
[----:B------:R1:W-:Y:S01]  /*6c60*/  MUFU.EX2 R13, R130 ;  /* 0x00000082000d7308 */ /* 0x0003e20000000800 */
[----:B------:R-:W-:-:S07]  /*6c70*/  ISETP.GT.AND P3, PT, R102, 0x51, PT ;  /* 0x000000516600780c */ /* 0x000fce0003f64270 */
[----:B------:R-:W2:Y:S01]  /*6c80*/  MUFU.TANH R126, R126 ;  /* 0x0000007e007e7308 */ /* 0x000ea20000002400 */
[----:B-1----:R-:W-:-:S01]  /*6c90*/  FFMA.FTZ R130, R116, UR20, -R70 ;  /* 0x0000001474827c23 */ /* 0x002fc20008010846 */
[----:B------:R-:W-:Y:S02]  /*6ca0*/  FSEL R116, R94, -INF , P2 ;  /* 0xff8000005e747808 */ /* 0x000fe40001000000 */
[----:B------:R-:W-:Y:S02]  /*6cb0*/  ISETP.GT.AND P2, PT, R102, 0x50, PT ;  /* 0x000000506600780c */ /* 0x000fe40003f44270 */
[----:B------:R-:W-:Y:S02]  /*6cc0*/  FMNMX.FTZ R122, R116, R121, !PT ;  /* 0x00000079747a7209 */ /* 0x000fe40007810000 */
[----:B------:R-:W1:Y:S01]  /*6cd0*/  MUFU.TANH R103, R103 ;  /* 0x0000006700677308 */ /* 0x000e620000002400 */
[----:B---3--:R-:W-:Y:S02]  /*6ce0*/  FSEL R117, R97, -INF , P2 ;  /* 0xff80000061757808 */ /* 0x008fe40001000000 */
[----:B------:R-:W-:-:S02]  /*6cf0*/  FMNMX.FTZ R122, R95, R122, !PT ;  /* 0x0000007a5f7a7209 */ /* 0x000fc40007810000 */
[C---:B------:R-:W-:Y:S02]  /*6d00*/  ISETP.GT.AND P2, PT, R102.reuse, 0x58, PT ;  /* 0x000000586600780c */ /* 0x040fe40003f44270 */
[----:B0-----:R-:W-:Y:S01]  /*6d10*/  FSEL R99, R99, -INF , P3 ;  /* 0xff80000063637808 */ /* 0x001fe20001800000 */
[----:B------:R-:W-:Y:S01]  /*6d20*/  MUFU.TANH R73, R73 ;  /* 0x0000004900497308 */ /* 0x000fe20000002400 */
[----:B------:R-:W-:Y:S02]  /*6d30*/  FMNMX.FTZ R122, R117, R122, !PT ;  /* 0x0000007a757a7209 */ /* 0x000fe40007810000 */
[----:B------:R-:W-:Y:S02]  /*6d40*/  ISETP.GT.AND P3, PT, R102, 0x59, PT ;  /* 0x000000596600780c */ /* 0x000fe40003f64270 */
[----:B--2---:R-:W-:Y:S02]  /*6d50*/  FSEL R126, R126, -INF , P2 ;  /* 0xff8000007e7e7808 */ /* 0x004fe40001000000 */
[----:B------:R-:W-:Y:S01]  /*6d60*/  FMNMX.FTZ R121, R99, R122, !PT ;  /* 0x0000007a63797209 */ /* 0x000fe20007810000 */
[----:B------:R-:W0:Y:S01]  /*6d70*/  MUFU.TANH R74, R74 ;  /* 0x0000004a004a7308 */ /* 0x000e220000002400 */
[----:B------:R-:W-:-:S02]  /*6d80*/  ISETP.GT.AND P2, PT, R102, 0x60, PT ;  /* 0x000000606600780c */ /* 0x000fc40003f44270 */
[----:B-1----:R-:W-:Y:S02]  /*6d90*/  FSEL R103, R103, -INF , P3 ;  /* 0xff80000067677808 */ /* 0x002fe40001800000 */
[----:B------:R-:W-:Y:S02]  /*6da0*/  FMNMX.FTZ R122, R126, R121, !PT ;  /* 0x000000797e7a7209 */ /* 0x000fe40007810000 */
[----:B------:R-:W-:Y:S01]  /*6db0*/  ISETP.GT.AND P3, PT, R102, 0x61, PT ;  /* 0x000000616600780c */ /* 0x000fe20003f64270 */
[----:B------:R-:W-:Y:S01]  /*6dc0*/  MUFU.TANH R84, R84 ;  /* 0x0000005400547308 */ /* 0x000fe20000002400 */
[----:B------:R-:W-:-:S07]  /*6dd0*/  FMNMX.FTZ R122, R103, R122, !PT ;  /* 0x0000007a677a7209 */ /* 0x000fce0007810000 */
[----:B------:R-:W1:Y:S01]  /*6de0*/  MUFU.TANH R127, R127 ;  /* 0x0000007f007f7308 */ /* 0x000e620000002400 */
[----:B0-----:R-:W-:Y:S02]  /*6df0*/  FSEL R74, R74, -INF , P3 ;  /* 0xff8000004a4a7808 */ /* 0x001fe40001800000 */
[----:B------:R-:W-:-:S05]  /*6e00*/  ISETP.GT.AND P3, PT, R102, 0x69, PT ;  /* 0x000000696600780c */ /* 0x000fca0003f64270 */
[----:B------:R0:W-:Y:S08]  /*6e10*/  MUFU.EX2 R94, R130 ;  /* 0x00000082005e7308 */ /* 0x0001f00000000800 */
[----:B------:R-:W2:Y:S01]  /*6e20*/  MUFU.TANH R82, R82 ;  /* 0x0000005200527308 */ /* 0x000ea20000002400 */
[----:B0-----:R-:W-:-:S01]  /*6e30*/  FFMA.FTZ R130, R89, UR20, -R70 ;  /* 0x0000001459827c23 */ /* 0x001fc20008010846 */
[----:B------:R-:W-:-:S02]  /*6e40*/  FSEL R89, R73, -INF , P2 ;  /* 0xff80000049597808 */ /* 0x000fc40001000000 */
[----:B------:R-:W-:Y:S02]  /*6e50*/  ISETP.GT.AND P2, PT, R102, 0x68, PT ;  /* 0x000000686600780c */ /* 0x000fe40003f44270 */
[----:B------:R-:W-:Y:S02]  /*6e60*/  FMNMX.FTZ R121, R89, R122, !PT ;  /* 0x0000007a59797209 */ /* 0x000fe40007810000 */
[----:B------:R-:W0:Y:S01]  /*6e70*/  MUFU.TANH R83, R83 ;  /* 0x0000005300537308 */ /* 0x000e220000002400 */
[----:B-1----:R-:W-:Y:S02]  /*6e80*/  FSEL R127, R127, -INF , P3 ;  /* 0xff8000007f7f7808 */ /* 0x002fe40001800000 */
[----:B------:R-:W-:Y:S02]  /*6e90*/  FMNMX.FTZ R121, R74, R121, !PT ;  /* 0x000000794a797209 */ /* 0x000fe40007810000 */
[----:B------:R-:W-:-:S03]  /*6ea0*/  ISETP.GT.AND P3, PT, R102, 0x71, PT ;  /* 0x000000716600780c */ /* 0x000fc60003f64270 */
[----:B------:R1:W-:Y:S08]  /*6eb0*/  MUFU.EX2 R97, R131 ;  /* 0x0000008300617308 */ /* 0x0003f00000000800 */
[----:B------:R-:W-:Y:S01]  /*6ec0*/  MUFU.TANH R86, R86 ;  /* 0x0000005600567308 */ /* 0x000fe20000002400 */
[----:B-1----:R-:W-:-:S01]  /*6ed0*/  FFMA.FTZ R131, R92, UR20, -R70 ;  /* 0x000000145c837c23 */ /* 0x002fc20008010846 */
[----:B------:R-:W-:-:S02]  /*6ee0*/  FSEL R92, R84, -INF , P2 ;  /* 0xff800000545c7808 */ /* 0x000fc40001000000 */
[----:B------:R-:W-:Y:S02]  /*6ef0*/  ISETP.GT.AND P2, PT, R102, 0x70, PT ;  /* 0x000000706600780c */ /* 0x000fe40003f44270 */
[----:B------:R-:W-:Y:S02]  /*6f00*/  FMNMX.FTZ R122, R92, R121, !PT ;  /* 0x000000795c7a7209 */ /* 0x000fe40007810000 */
[----:B------:R-:W1:Y:S01]  /*6f10*/  MUFU.TANH R87, R87 ;  /* 0x0000005700577308 */ /* 0x000e620000002400 */
[----:B--2---:R-:W-:Y:S02]  /*6f20*/  FSEL R82, R82, -INF , P2 ;  /* 0xff80000052527808 */ /* 0x004fe40001000000 */
[----:B------:R-:W-:Y:S02]  /*6f30*/  FMNMX.FTZ R121, R127, R122, !PT ;  /* 0x0000007a7f797209 */ /* 0x000fe40007810000 */
[----:B------:R-:W-:Y:S02]  /*6f40*/  ISETP.GT.AND P2, PT, R102, 0x78, PT ;  /* 0x000000786600780c */ /* 0x000fe40003f44270 */
[----:B0-----:R-:W-:Y:S01]  /*6f50*/  FSEL R83, R83, -INF , P3 ;  /* 0xff80000053537808 */ /* 0x001fe20001800000 */
[----:B------:R-:W0:Y:S01]  /*6f60*/  MUFU.TANH R58, R58 ;  /* 0x0000003a003a7308 */ /* 0x000e220000002400 */
[----:B------:R-:W-:-:S02]  /*6f70*/  FMNMX.FTZ R122, R82, R121, !PT ;  /* 0x00000079527a7209 */ /* 0x000fc40007810000 */
[----:B------:R-:W-:Y:S02]  /*6f80*/  ISETP.GT.AND P3, PT, R102, 0x79, PT ;  /* 0x000000796600780c */ /* 0x000fe40003f64270 */
[----:B------:R-:W-:-:S03]  /*6f90*/  FMNMX.FTZ R121, R83, R122, !PT ;  /* 0x0000007a53797209 */ /* 0x000fc60007810000 */
[----:B------:R-:W2:Y:S01]  /*6fa0*/  MUFU.TANH R59, R59 ;  /* 0x0000003b003b7308 */ /* 0x000ea20000002400 */
[----:B-1----:R-:W-:Y:S02]  /*6fb0*/  FSEL R87, R87, -INF , P3 ;  /* 0xff80000057577808 */ /* 0x002fe40001800000 */
[----:B------:R-:W-:-:S05]  /*6fc0*/  ISETP.GT.AND P3, PT, R102, 0x81, PT ;  /* 0x000000816600780c */ /* 0x000fca0003f64270 */
[----:B------:R1:W-:Y:S08]  /*6fd0*/  MUFU.EX2 R73, R130 ;  /* 0x0000008200497308 */ /* 0x0003f00000000800 */
[----:B------:R-:W-:Y:S01]  /*6fe0*/  MUFU.TANH R62, R62 ;  /* 0x0000003e003e7308 */ /* 0x000fe20000002400 */
[----:B-1----:R-:W-:-:S01]  /*6ff0*/  FFMA.FTZ R130, R96, UR20, -R70 ;  /* 0x0000001460827c23 */ /* 0x002fc20008010846 */
[----:B------:R-:W-:-:S02]  /*7000*/  FSEL R96, R86, -INF , P2 ;  /* 0xff80000056607808 */ /* 0x000fc40001000000 */
[----:B------:R-:W-:Y:S02]  /*7010*/  ISETP.GT.AND P2, PT, R102, 0x80, PT ;  /* 0x000000806600780c */ /* 0x000fe40003f44270 */
[----:B------:R-:W-:Y:S02]  /*7020*/  FMNMX.FTZ R122, R96, R121, !PT ;  /* 0x00000079607a7209 */ /* 0x000fe40007810000 */
[----:B------:R-:W1:Y:S01]  /*7030*/  MUFU.TANH R63, R63 ;  /* 0x0000003f003f7308 */ /* 0x000e620000002400 */
[----:B0-----:R-:W-:Y:S02]  /*7040*/  FSEL R58, R58, -INF , P2 ;  /* 0xff8000003a3a7808 */ /* 0x001fe40001000000 */
[C---:B------:R-:W-:Y:S02]  /*7050*/  ISETP.GT.AND P2, PT, R102.reuse, 0x88, PT ;  /* 0x000000886600780c */ /* 0x040fe40003f44270 */
[----:B--2---:R-:W-:Y:S02]  /*7060*/  FSEL R59, R59, -INF , P3 ;  /* 0xff8000003b3b7808 */ /* 0x004fe40001800000 */
[----:B------:R-:W-:Y:S01]  /*7070*/  ISETP.GT.AND P3, PT, R102, 0x89, PT ;  /* 0x000000896600780c */ /* 0x000fe20003f64270 */
[----:B------:R0:W-:Y:S08]  /*7080*/  MUFU.EX2 R84, R131 ;  /* 0x0000008300547308 */ /* 0x0001f00000000800 */
[----:B------:R-:W2:Y:S01]  /*7090*/  MUFU.TANH R66, R66 ;  /* 0x0000004200427308 */ /* 0x000ea20000002400 */
[----:B0-----:R-:W-:-:S01]  /*70a0*/  FFMA.FTZ R131, R125, UR20, -R70 ;  /* 0x000000147d837c23 */ /* 0x001fc20008010846 */
[----:B------:R-:W-:-:S02]  /*70b0*/  FMNMX.FTZ R125, R87, R122, !PT ;  /* 0x0000007a577d7209 */ /* 0x000fc40007810000 */
[----:B-1----:R-:W-:Y:S02]  /*70c0*/  FSEL R63, R63, -INF , P3 ;  /* 0xff8000003f3f7808 */ /* 0x002fe40001800000 */
[----:B------:R-:W-:Y:S02]  /*70d0*/  FMNMX.FTZ R122, R58, R125, !PT ;  /* 0x0000007d3a7a7209 */ /* 0x000fe40007810000 */
[----:B------:R-:W0:Y:S01]  /*70e0*/  MUFU.TANH R67, R67 ;  /* 0x0000004300437308 */ /* 0x000e220000002400 */
[----:B------:R-:W-:Y:S02]  /*70f0*/  ISETP.GT.AND P3, PT, R102, 0x91, PT ;  /* 0x000000916600780c */ /* 0x000fe40003f64270 */
[----:B------:R-:W-:-:S05]  /*7100*/  FMNMX.FTZ R125, R59, R122, !PT ;  /* 0x0000007a3b7d7209 */ /* 0x000fca0007810000 */
[----:B------:R1:W-:Y:S08]  /*7110*/  MUFU.EX2 R86, R130 ;  /* 0x0000008200567308 */ /* 0x0003f00000000800 */
[----:B------:R-:W3:Y:S01]  /*7120*/  MUFU.TANH R128, R128 ;  /* 0x0000008000807308 */ /* 0x000ee20000002400 */
        /* <DEDUP_REMOVED lines=9> */
[----:B------:R0:W-:Y:S01]  /*71c0*/  MUFU.EX2 R121, R131 ;  /* 0x0000008300797308 */ /* 0x0001e20000000800 */
[----:B------:R-:W-:-:S02]  /*71d0*/  FMNMX.FTZ R122, R66, R125, !PT ;  /* 0x0000007d427a7209 */ /* 0x000fc40007810000 */
[----:B------:R-:W-:Y:S01]  /*71e0*/  ISETP.GT.AND P3, PT, R102, 0x99, PT ;  /* 0x000000996600780c */ /* 0x000fe20003f64270 */
[----:B------:R-:W-:-:S01]  /*71f0*/  FFMA.FTZ R102, R57, UR20, -R70 ;  /* 0x0000001439667c23 */ /* 0x000fc20008010846 */
[----:B---3--:R-:W-:Y:S01]  /*7200*/  FSEL R128, R128, -INF , P2 ;  /* 0xff80000080807808 */ /* 0x008fe20001000000 */
[----:B------:R-:W-:-:S01]  /*7210*/  FFMA.FTZ R70, R79, UR20, -R70 ;  /* 0x000000144f467c23 */ /* 0x000fc20008010846 */
[----:B------:R-:W-:Y:S01]  /*7220*/  FMNMX.FTZ R125, R67, R122, !PT ;  /* 0x0000007a437d7209 */ /* 0x000fe20007810000 */
[----:B------:R-:W-:Y:S01]  /*7230*/  MUFU.EX2 R72, R72 ;  /* 0x0000004800487308 */ /* 0x000fe20000000800 */
[----:B-1----:R-:W-:Y:S02]  /*7240*/  FSEL R71, R71, -INF , P3 ;  /* 0xff80000047477808 */ /* 0x002fe40001800000 */
[----:B------:R-:W-:-:S04]  /*7250*/  FMNMX.FTZ R122, R128, R125, !PT ;  /* 0x0000007d807a7209 */ /* 0x000fc80007810000 */
[----:B------:R-:W-:Y:S01]  /*7260*/  FMNMX.FTZ R122, R71, R122, !PT ;  /* 0x0000007a477a7209 */ /* 0x000fe20007810000 */
[----:B------:R-:W-:Y:S04]  /*7270*/  MUFU.EX2 R129, R129 ;  /* 0x0000008100817308 */ /* 0x000fe80000000800 */
[----:B------:R-:W1:Y:S04]  /*7280*/  SHFL.BFLY PT, R57, R122, 0x2, 0x1f ;  /* 0x0c401f007a397f89 */ /* 0x000e6800000e0000 */
[----:B------:R-:W-:Y:S08]  /*7290*/  MUFU.EX2 R8, R8 ;  /* 0x0000000800087308 */ /* 0x000ff00000000800 */
[----:B------:R-:W-:Y:S08]  /*72a0*/  MUFU.EX2 R11, R11 ;  /* 0x0000000b000b7308 */ /* 0x000ff00000000800 */
[----:B------:R-:W-:Y:S01]  /*72b0*/  MUFU.EX2 R12, R12 ;  /* 0x0000000c000c7308 */ /* 0x000fe20000000800 */
[----:B-1----:R-:W-:-:S07]  /*72c0*/  FMNMX.FTZ R125, R122, R57, !PT ;  /* 0x000000397a7d7209 */ /* 0x002fce0007810000 */
[----:B------:R-:W-:Y:S01]  /*72d0*/  MUFU.EX2 R15, R15 ;  /* 0x0000000f000f7308 */ /* 0x000fe20000000800 */
[----:B------:R-:W1:Y:S07]  /*72e0*/  SHFL.BFLY PT, R122, R125, 0x1, 0x1f ;  /* 0x0c201f007d7a7f89 */ /* 0x000e6e00000e0000 */
[----:B------:R-:W-:Y:S08]  /*72f0*/  MUFU.EX2 R98, R98 ;  /* 0x0000006200627308 */ /* 0x000ff00000000800 */
[----:B------:R-:W-:Y:S08]  /*7300*/  MUFU.EX2 R104, R104 ;  /* 0x0000006800687308 */ /* 0x000ff00000000800 */
[----:B------:R-:W-:Y:S01]  /*7310*/  MUFU.EX2 R105, R105 ;  /* 0x0000006900697308 */ /* 0x000fe20000000800 */
[----:B-1----:R-:W-:Y:S01]  /*7320*/  FMNMX.FTZ R57, R125, R122, !PT ;  /* 0x0000007a7d397209 */ /* 0x002fe20007810000 */
[----:B------:R-:W-:-:S03]  /*7330*/  IMAD.U32 R122, RZ, RZ, UR20 ;  /* 0x00000014ff7a7e24 */ /* 0x000fc6000f8e00ff */
[C---:B------:R-:W-:Y:S01]  /*7340*/  FSETP.NEU.FTZ.AND P2, PT, R57.reuse, -INF , PT ;  /* 0xff8000003900780b */ /* 0x040fe20003f5d000 */
[----:B------:R-:W-:-:S02]  /*7350*/  FFMA.FTZ R122, R57, R122, -8 ;  /* 0xc1000000397a7423 */ /* 0x000fc4000001007a */
[----:B------:R-:W-:Y:S01]  /*7360*/  MUFU.EX2 R108, R108 ;  /* 0x0000006c006c7308 */ /* 0x000fe20000000800 */
[----:B------:R-:W-:Y:S02]  /*7370*/  FSEL R133, R57, RZ, P2 ;  /* 0x000000ff39857208 */ /* 0x000fe40001000000 */
[----:B------:R-:W-:Y:S02]  /*7380*/  FSEL R79, R122, RZ, P2 ;  /* 0x000000ff7a4f7208 */ /* 0x000fe40001000000 */
[----:B------:R-:W-:Y:S01]  /*7390*/  FSEL R122, R56, RZ, P1 ;  /* 0x000000ff387a7208 */ /* 0x000fe20000800000 */
[----:B------:R-:W-:Y:S02]  /*73a0*/  FADD.FTZ R133, -R133, R6 ;  /* 0x0000000685857221 */ /* 0x000fe40000010100 */
[----:B------:R-:W-:-:S01]  /*73b0*/  FFMA.FTZ R9, R9, UR20, -R79 ;  /* 0x0000001409097c23 */ /* 0x000fc2000801084f */
[----:B------:R-:W-:Y:S01]  /*73c0*/  FFMA.FTZ R10, R10, UR20, -R79 ;  /* 0x000000140a0a7c23 */ /* 0x000fe2000801084f */
[----:B------:R-:W-:-:S01]  /*73d0*/  FADD.FTZ R122, -R122, R5 ;  /* 0x000000057a7a7221 */ /* 0x000fc20000010100 */
[----:B------:R-:W-:Y:S01]  /*73e0*/  FMUL.FTZ R6, R133, UR20 ;  /* 0x0000001485067c20 */ /* 0x000fe20008410000 */
[----:B------:R-:W-:-:S01]  /*73f0*/  FFMA.FTZ R20, R20, UR20, -R79 ;  /* 0x0000001414147c23 */ /* 0x000fc2000801084f */
[--C-:B------:R-:W-:Y:S01]  /*7400*/  FFMA.FTZ R125, R14, UR20, -R79.reuse ;  /* 0x000000140e7d7c23 */ /* 0x100fe2000801084f */
[----:B0-----:R-:W-:Y:S01]  /*7410*/  FMUL.FTZ R131, R122, UR20 ;  /* 0x000000147a837c20 */ /* 0x001fe20008410000 */
        /* <DEDUP_REMOVED lines=25> */
[----:B0-----:R-:W-:-:S01]  /*75b0*/  FFMA.FTZ R124, R131, R3, R72 ;  /* 0x00000003837c7223 */ /* 0x001fc20000010048 */
[--C-:B------:R-:W-:Y:S01]  /*75c0*/  FFMA.FTZ R92, R92, UR20, -R79.reuse ;  /* 0x000000145c5c7c23 */ /* 0x100fe2000801084f */
[----:B------:R-:W-:-:S01]  /*75d0*/  FFMA.FTZ R82, R82, UR20, -R79 ;  /* 0x0000001452527c23 */ /* 0x000fc2000801084f */
[----:B------:R-:W-:Y:S01]  /*75e0*/  FFMA.FTZ R83, R83, UR20, -R79 ;  /* 0x0000001453537c23 */ /* 0x000fe2000801084f */
[----:B------:R-:W-:-:S01]  /*75f0*/  FADD.FTZ R117, R129, R124 ;  /* 0x0000007c81757221 */ /* 0x000fc20000010000 */
[--C-:B------:R-:W-:Y:S01]  /*7600*/  FFMA.FTZ R124, R103, UR20, -R79.reuse ;  /* 0x00000014677c7c23 */ /* 0x100fe2000801084f */
[----:B------:R-:W-:-:S01]  /*7610*/  FFMA.FTZ R96, R96, UR20, -R79 ;  /* 0x0000001460607c23 */ /* 0x000fc2000801084f */
[----:B------:R-:W0:Y:S01]  /*7620*/  MUFU.EX2 R20, R20 ;  /* 0x0000001400147308 */ /* 0x000e220000000800 */
[----:B-1----:R-:W-:-:S01]  /*7630*/  FFMA.FTZ R3, R6, R2, R9 ;  /* 0x0000000206037223 */ /* 0x002fc20000010009 */
[----:B------:R-:W-:Y:S01]  /*7640*/  FADD.FTZ R2, R8, R117 ;  /* 0x0000007508027221 */ /* 0x000fe20000010000 */
[----:B------:R-:W-:-:S01]  /*7650*/  FFMA.FTZ R87, R87, UR20, -R79 ;  /* 0x0000001457577c23 */ /* 0x000fc2000801084f */
[--C-:B------:R-:W-:Y:S01]  /*7660*/  FFMA.FTZ R58, R58, UR20, -R79.reuse ;  /* 0x000000143a3a7c23 */ /* 0x100fe2000801084f */
[----:B------:R-:W-:-:S01]  /*7670*/  FFMA.FTZ R59, R59, UR20, -R79 ;  /* 0x000000143b3b7c23 */ /* 0x000fc2000801084f */
[--C-:B------:R-:W-:Y:S01]  /*7680*/  FFMA.FTZ R100, R100, UR20, -R79.reuse ;  /* 0x0000001464647c23 */ /* 0x100fe2000801084f */
[----:B------:R-:W-:-:S01]  /*7690*/  FFMA.FTZ R63, R63, UR20, -R79 ;  /* 0x000000143f3f7c23 */ /* 0x000fc2000801084f */
[----:B------:R-:W1:Y:S01]  /*76a0*/  MUFU.EX2 R125, R125 ;  /* 0x0000007d007d7308 */ /* 0x000e620000000800 */
[----:B--2---:R-:W-:-:S01]  /*76b0*/  FADD.FTZ R3, R10, R3 ;  /* 0x000000030a037221 */ /* 0x004fc20000010000 */
[--C-:B------:R-:W-:Y:S01]  /*76c0*/  FFMA.FTZ R66, R66, UR20, -R79.reuse ;  /* 0x0000001442427c23 */ /* 0x100fe2000801084f */
[----:B------:R-:W-:-:S05]  /*76d0*/  FFMA.FTZ R67, R67, UR20, -R79 ;  /* 0x0000001443437c23 */ /* 0x000fca000801084f */
        /* <DEDUP_REMOVED lines=9> */
[----:B------:R-:W-:-:S04]  /*7770*/  FADD.FTZ R103, R13, R2 ;  /* 0x000000020d677221 */ /* 0x000fc80000010000 */
[----:B------:R-:W-:Y:S02]  /*7780*/  FADD.FTZ R103, R98, R103 ;  /* 0x0000006762677221 */ /* 0x000fe40000010000 */
[----:B------:R-:W2:Y:S01]  /*7790*/  MUFU.EX2 R123, R123 ;  /* 0x0000007b007b7308 */ /* 0x000ea20000000800 */
[----:B0-----:R-:W-:-:S07]  /*77a0*/  FADD.FTZ R3, R21, R126 ;  /* 0x0000007e15037221 */ /* 0x001fce0000010000 */
[----:B------:R-:W0:Y:S01]  /*77b0*/  MUFU.EX2 R106, R106 ;  /* 0x0000006a006a7308 */ /* 0x000e220000000800 */
[----:B-1----:R-:W-:-:S07]  /*77c0*/  FADD.FTZ R2, R120, R3 ;  /* 0x0000000378027221 */ /* 0x002fce0000010000 */
[----:B------:R-:W1:Y:S01]  /*77d0*/  MUFU.EX2 R107, R107 ;  /* 0x0000006b006b7308 */ /* 0x000e620000000800 */
[----:B--2---:R-:W-:-:S01]  /*77e0*/  FADD.FTZ R3, R123, R2 ;  /* 0x000000027b037221 */ /* 0x004fc20000010000 */
[----:B------:R-:W-:Y:S01]  /*77f0*/  FADD.FTZ R2, R104, R103 ;  /* 0x0000006768027221 */ /* 0x000fe20000010000 */
[----:B------:R-:W-:-:S05]  /*7800*/  FFMA.FTZ R103, R127, UR20, -R79 ;  /* 0x000000147f677c23 */ /* 0x000fca000801084f */
        /* <DEDUP_REMOVED lines=30> */
[----:B0-----:R-:W-:-:S01]  /*79f0*/  FADD.FTZ R126, R90, R117 ;  /* 0x000000755a7e7221 */ /* 0x001fc20000010000 */
[----:B------:R-:W-:-:S06]  /*7a00*/  FADD.FTZ R2, R84, R3 ;  /* 0x0000000354027221 */ /* 0x000fcc0000010000 */
        /* <DEDUP_REMOVED lines=52> */
[----:B------:R-:W-:-:S06]  /*7d50*/  FFMA.FTZ R117, R128, UR20, -R79 ;  /* 0x0000001480757c23 */ /* 0x000fcc000801084f */
        /* <DEDUP_REMOVED lines=9> */
[----:B0-----:R-:W-:-:S01]  /*7df0*/  FADD.FTZ R127, R59, R126 ;  /* 0x0000007e3b7f7221 */ /* 0x001fc20000010000 */
[----:B------:R-:W-:-:S06]  /*7e00*/  FFMA.FTZ R126, R71, UR20, -R79 ;  /* 0x00000014477e7c23 */ /* 0x000fcc000801084f */
        /* <DEDUP_REMOVED lines=24> */
.L_x_1897:
[----:B------:R-:W-:Y:S01]  /*7f90*/  UISETP.GT.AND UP0, UPT, UR24, UR23, UPT ;  /* 0x000000171800728c */ /* 0x000fe2000bf04270 */
[----:B------:R-:W-:Y:S01]  /*7fa0*/  F2FP.SATFINITE.E4M3.F32.PACK_AB_MERGE_C R5, R116, R5, RZ ;  /* 0x000000057405723e */ /* 0x000fe200048070ff */
[----:B------:R-:W-:Y:S01]  /*7fb0*/  UIADD3 UR6, UR11, 0x13260, URZ ;  /* 0x000132600b067890 */ /* 0x000fe2000fffe03f */
[----:B------:R-:W-:Y:S01]  /*7fc0*/  F2FP.SATFINITE.E4M3.F32.PACK_AB_MERGE_C R8, R11, R8, RZ ;  /* 0x000000080b08723e */ /* 0x000fe200048070ff */
[----:B------:R-:W-:Y:S01]  /*7fd0*/  UIADD3 UR24, UR24, -0x1, URZ ;  /* 0xffffffff18187890 */ /* 0x000fe2000fffe03f */
[----:B------:R-:W-:Y:S01]  /*7fe0*/  F2FP.SATFINITE.E4M3.F32.PACK_AB_MERGE_C R20, R125, R20, RZ ;  /* 0x000000147d14723e */ /* 0x000fe200048070ff */
[----:B------:R-:W-:Y:S01]  /*7ff0*/  UPRMT UR6, UR44, 0x654, UR6 ;  /* 0x000006542c067896 */ /* 0x000fe20008000006 */
[----:B------:R-:W-:Y:S01]  /*8000*/  PLOP3.LUT P1, PT, PT, PT, UP0, 0x80, 0x0 ;  /* 0x000000000000781c */ /* 0x000fe20003f2f008 */
[----:B------:R-:W-:Y:S01]  /*8010*/  UMOV UR26, UR37 ;  /* 0x00000025001a7c82 */ /* 0x000fe20008000000 */
[----:B------:R-:W-:Y:S01]  /*8020*/  F2FP.SATFINITE.E4M3.F32.PACK_AB_MERGE_C R13, R98, R13, RZ ;  /* 0x0000000d620d723e */ /* 0x000fe200048070ff */
[----:B------:R-:W-:Y:S01]  /*8030*/  UMOV UR25, UR38 ;  /* 0x0000002600197c82 */ /* 0x000fe20008000000 */
[----:B------:R-:W-:Y:S01]  /*8040*/  F2FP.SATFINITE.E4M3.F32.PACK_AB_MERGE_C R120, R123, R120, RZ ;  /* 0x000000787b78723e */ /* 0x000fe200048070ff */
[----:B------:R-:W-:Y:S01]  /*8050*/  FMUL.FTZ R26, R26, R6 ;  /* 0x000000061a1a7220 */ /* 0x000fe20000410000 */
        /* <DEDUP_REMOVED lines=29> */
[----:B------:R-:W-:Y:S01]  /*8230*/  FMUL.FTZ R54, R54, R6 ;  /* 0x0000000636367220 */ /* 0x000fe20000410000 */
[----:B------:R-:W-:Y:S01]  /*8240*/  F2FP.SATFINITE.E4M3.F32.PACK_AB_MERGE_C R145, R91, R90, R5 ;  /* 0x0000005a5b91723e */ /* 0x000fe20004807005 */
[----:B------:R-:W-:Y:S01]  /*8250*/  FMUL.FTZ R55, R55, R6 ;  /* 0x0000000637377220 */ /* 0x000fe20000410000 */
[----:B------:R-:W-:Y:S01]  /*8260*/  F2FP.SATFINITE.E4M3.F32.PACK_AB_MERGE_C R152, R129, R72, R8 ;  /* 0x000000488198723e */ /* 0x000fe20004807008 */
[----:B------:R-:W-:Y:S01]  /*8270*/  FMUL.FTZ R24, R24, R131 ;  /* 0x0000008318187220 */ /* 0x000fe20000410000 */
[----:B------:R-:W-:Y:S01]  /*8280*/  F2FP.SATFINITE.E4M3.F32.PACK_AB_MERGE_C R153, R10, R9, R20 ;  /* 0x000000090a99723e */ /* 0x000fe20004807014 */
[-C--:B------:R-:W-:Y:S01]  /*8290*/  FMUL.FTZ R25, R25, R131.reuse ;  /* 0x0000008319197220 */ /* 0x080fe20000410000 */
        /* <DEDUP_REMOVED lines=29> */
[----:B------:R-:W-:Y:S01]  /*8470*/  IMAD.MOV.U32 R6, RZ, RZ, R57 ;  /* 0x000000ffff067224 */ /* 0x000fe200078e0039 */
[----:B------:R-:W-:Y:S01]  /*8480*/  F2FP.SATFINITE.E4M3.F32.PACK_AB_MERGE_C R138, R69, R78, R70 ;  /* 0x0000004e458a723e */ /* 0x000fe20004807046 */
[----:B------:R-:W-:Y:S01]  /*8490*/  IMAD.MOV.U32 R5, RZ, RZ, R56 ;  /* 0x000000ffff057224 */ /* 0x000fe200078e0038 */
[----:B------:R-:W-:Y:S01]  /*84a0*/  F2FP.SATFINITE.E4M3.F32.PACK_AB_MERGE_C R139, R67, R66, R117 ;  /* 0x00000042438b723e */ /* 0x000fe20004807075 */
[----:B------:R-:W-:Y:S06]  /*84b0*/  @P1 BRA `(.L_x_1898) ;  /* 0xffffffc8000c1947 */ /* 0x000fec000383ffff */
.L_x_1887:
[----:B------:R-:W-:-:S13]  /*84c0*/  ISETP.LE.AND P1, PT, RZ, UR24, PT ;  /* 0x00000018ff007c0c */ /* 0x000fda000bf23270 */
[----:B------:R-:W-:Y:S05]  /*84d0*/  @!P1 BRA `(.L_x_1899) ;  /* 0x0000002c00249947 */ /* 0x000fea0003800000 */
[----:B------:R-:W-:Y:S01]  /*84e0*/  IMAD.MOV.U32 R6, RZ, RZ, R57 ;  /* 0x000000ffff067224 */ /* 0x000fe200078e0039 */
[----:B------:R-:W-:Y:S01]  /*84f0*/  UMOV UR22, UR37 ;  /* 0x0000002500167c82 */ /* 0x000fe20008000000 */
[----:B------:R-:W-:Y:S01]  /*8500*/  IMAD.MOV.U32 R5, RZ, RZ, R56 ;  /* 0x000000ffff057224 */ /* 0x000fe200078e0038 */
[----:B------:R-:W-:Y:S01]  /*8510*/  UMOV UR21, UR38 ;  /* 0x0000002600157c82 */ /* 0x000fe20008000000 */
[----:B------:R-:W-:-:S05]  /*8520*/  ULDC UR20, c[0x0][0x988] ;  /* 0x0002620000147ab9 */ /* 0x000fca0000000800 */
.L_x_1910:
[----:B------:R-:W-:-:S04]  /*8530*/  UIADD3 UR38, UR21, 0x1, URZ ;  /* 0x0000000115267890 */ /* 0x000fc8000fffe03f */
[----:B------:R-:W-:-:S04]  /*8540*/  UISETP.NE.AND UP0, UPT, UR38, 0x2, UPT ;  /* 0x000000022600788c */ /* 0x000fc8000bf05270 */
[----:B------:R-:W-:Y:S02]  /*8550*/  USEL UR37, URZ, 0x1, UP0 ;  /* 0x000000013f257887 */ /* 0x000fe40008000000 */
[----:B------:R-:W-:Y:S02]  /*8560*/  USEL UR38, UR38, URZ, UP0 ;  /* 0x0000003f26267287 */ /* 0x000fe40008000000 */
[----:B------:R-:W-:Y:S01]  /*8570*/  ULOP3.LUT UR37, UR22, UR37, URZ, 0x3c, !UPT ;  /* 0x0000002516257292 */ /* 0x000fe2000f8e3c3f */
[----:B------:R-:W-:Y:S11]  /*8580*/  @!P0 BRA `(.L_x_1900) ;  /* 0x0000000000048947 */ /* 0x000ff60003800000 */
[----:B------:R-:W-:Y:S01]  /*8590*/  BPT.TRAP 0x1 ;  /* 0x000000040000795c */ /* 0x000fe20000300000 */
.L_x_1900:
[----:B------:R-:W-:Y:S01]  /*85a0*/  ULEA UR6, UR38, UR45, 0x3 ;  /* 0x0000002d26067291 */ /* 0x000fe2000f8e183f */
[----:B------:R-:W-:-:S05]  /*85b0*/  IMAD.U32 R7, RZ, RZ, UR37 ;  /* 0x00000025ff077e24 */ /* 0x000fca000f8e00ff */
[----:B------:R-:W-:-:S04]  /*85c0*/  SHF.L.U32 R7, R7, 0x1f, RZ ;  /* 0x0000001f07077819 */ /* 0x000fc800000006ff */
[----:B------:R0:W1:Y:S01]  /*85d0*/  SYNCS.PHASECHK.TRANS64.TRYWAIT P1, [UR6+0x13230], R7 ;  /* 0x01323007ff0075a7 */ /* 0x0000620008020146 */
[----:B------:R-:W-:Y:S05]  /*85e0*/  @!P0 BRA `(.L_x_1901) ;  /* 0x0000000000048947 */ /* 0x000fea0003800000 */
[----:B------:R-:W-:Y:S01]  /*85f0*/  BPT.TRAP 0x1 ;  /* 0x000000040000795c */ /* 0x000fe20000300000 */
.L_x_1901:
[----:B-1----:R-:W-:Y:S05]  /*8600*/  @P1 BRA `(.L_x_1902) ;  /* 0x0000000000081947 */ /* 0x002fea0003800000 */
[----:B------:R-:W1:Y:S02]  /*8610*/  SYNCS.PHASECHK.TRANS64.TRYWAIT P1, [UR6+0x13230], R7 ;  /* 0x01323007ff0075a7 */ /* 0x000e640008020146 */
[----:B-1----:R-:W-:Y:S05]  /*8620*/  @!P1 BRA `(.L_x_1903) ;  /* 0x0000009c00609947 */ /* 0x002fea0003800000 */
.L_x_1902:
        /* <DEDUP_REMOVED lines=64> */
.L_x_1904:
[----:B------:R-:W-:Y:S01]  /*8a30*/  ULEA UR11, UR21, UR45, 0x3 ;  /* 0x0000002d150b7291 */ /* 0x000fe2000f8e183f */
[----:B01----:R-:W-:-:S05]  /*8a40*/  IMAD.U32 R7, RZ, RZ, UR22 ;  /* 0x00000016ff077e24 */ /* 0x003fca000f8e00ff */
[----:B------:R-:W-:-:S04]  /*8a50*/  SHF.L.U32 R7, R7, 0x1f, RZ ;  /* 0x0000001f07077819 */ /* 0x000fc800000006ff */
[----:B------:R0:W1:Y:S01]  /*8a60*/  SYNCS.PHASECHK.TRANS64.TRYWAIT P1, [UR11+0x13250], R7 ;  /* 0x01325007ff0075a7 */ /* 0x000062000802014b */
[----:B------:R-:W-:Y:S05]  /*8a70*/  @!P0 BRA `(.L_x_1905) ;  /* 0x0000000000048947 */ /* 0x000fea0003800000 */
[----:B------:R-:W-:Y:S01]  /*8a80*/  BPT.TRAP 0x1 ;  /* 0x000000040000795c */ /* 0x000fe20000300000 */
.L_x_1905:
[----:B-1----:R-:W-:Y:S05]  /*8a90*/  @P1 BRA `(.L_x_1906) ;  /* 0x0000000000081947 */ /* 0x002fea0003800000 */
[----:B------:R-:W1:Y:S02]  /*8aa0*/  SYNCS.PHASECHK.TRANS64.TRYWAIT P1, [UR11+0x13250], R7 ;  /* 0x01325007ff0075a7 */ /* 0x000e64000802014b */
[----:B-1----:R-:W-:Y:S05]  /*8ab0*/  @!P1 BRA `(.L_x_1907) ;  /* 0x0000009800549947 */ /* 0x002fea0003800000 */
.L_x_1906:
        /* <DEDUP_REMOVED lines=32> */
.L_x_1908:
        /* <DEDUP_REMOVED lines=104> */
[----:B------:R-:W-:Y:S01]  /*9340*/  ULEA UR6, UR38, UR45, 0x3 ;  /* 0x0000002d26067291 */ /* 0x000fe2000f8e183f */
[----:B------:R-:W-:-:S03]  /*9350*/  MOV R133, UR20 ;  /* 0x0000001400857c02 */ /* 0x000fc60008000f00 */
[----:B------:R-:W-:Y:S02]  /*9360*/  UIADD3 UR6, UR6, 0x13240, URZ ;  /* 0x0001324006067890 */ /* 0x000fe4000fffe03f */
[----:B------:R-:W1:Y:S01]  /*9370*/  MUFU.TANH R123, R123 ;  /* 0x0000007b007b7308 */ /* 0x000e620000002400 */
[----:B--2---:R-:W-:Y:S01]  /*9380*/  FMNMX.FTZ R128, R120, R129, !PT ;  /* 0x0000008178807209 */ /* 0x004fe20007810000 */
[----:B------:R-:W-:-:S06]  /*9390*/  UPRMT UR6, UR44, 0x654, UR6 ;  /* 0x000006542c067896 */ /* 0x000fcc0008000006 */
[----:B------:R-:W2:Y:S01]  /*93a0*/  MUFU.TANH R122, R122 ;  /* 0x0000007a007a7308 */ /* 0x000ea20000002400 */
[----:B0-----:R-:W-:Y:S02]  /*93b0*/  FMNMX.FTZ R127, R121, R56, !PT ;  /* 0x00000038797f7209 */ /* 0x001fe40007810000 */
[----:B------:R-:W-:Y:S05]  /*93c0*/  SYNCS.ARRIVE.TRANS64.RED.A1T0 RZ, [UR6], RZ ;  /* 0x000000ffffff79a7 */ /* 0x000fea0008100406 */
        /* <DEDUP_REMOVED lines=136> */
[----:B-1----:R-:W-:Y:S01]  /*9c50*/  FMNMX.FTZ R130, R128, R57, !PT ;  /* 0x0000003980827209 */ /* 0x002fe20007810000 */
[----:B------:R-:W-:-:S04]  /*9c60*/  IMAD.U32 R128, RZ, RZ, UR20 ;  /* 0x00000014ff807e24 */ /* 0x000fc8000f8e00ff */
[----:B------:R-:W1:Y:S01]  /*9c70*/  SHFL.BFLY PT, R57, R130, 0x1, 0x1f ;  /* 0x0c201f0082397f89 */ /* 0x000e6200000e0000 */
[----:B0-----:R-:W-:-:S05]  /*9c80*/  FMNMX.FTZ R56, R129, R56, !PT ;  /* 0x0000003881387209 */ /* 0x001fca0007810000 */
        /* <DEDUP_REMOVED lines=12> */
[----:B------:R-:W-:Y:S01]  /*9d50*/  MUFU.EX2 R6, R131 ;  /* 0x0000008300067308 */ /* 0x000fe20000000800 */
[----:B------:R-:W-:-:S01]  /*9d60*/  FFMA.FTZ R12, R12, UR20, -R127 ;  /* 0x000000140c0c7c23 */ /* 0x000fc2000801087f */
[----:B------:R-:W-:Y:S01]  /*9d70*/  FMUL.FTZ R5, R5, UR20 ;  /* 0x0000001405057c20 */ /* 0x000fe20008410000 */
        /* <DEDUP_REMOVED lines=9> */
[----:B------:R-:W-:Y:S01]  /*9e10*/  FFMA.FTZ R123, R124, UR20, -R125 ;  /* 0x000000147c7b7c23 */ /* 0x000fe2000801087d */
        /* <DEDUP_REMOVED lines=36> */
[----:B0-----:R-:W-:-:S01]  /*a060*/  FADD.FTZ R124, R8, R3 ;  /* 0x00000003087c7221 */ /* 0x001fc20000010000 */
[--C-:B------:R-:W-:Y:S01]  /*a070*/  FFMA.FTZ R65, R65, UR20, -R127.reuse ;  /* 0x0000001441417c23 */ /* 0x100fe2000801087f */
[----:B------:R-:W-:-:S01]  /*a080*/  FFMA.FTZ R68, R68, UR20, -R127 ;  /* 0x0000001444447c23 */ /* 0x000fc2000801087f */
[----:B------:R-:W-:Y:S01]  /*a090*/  FFMA.FTZ R69, R69, UR20, -R127 ;  /* 0x0000001445457c23 */ /* 0x000fe2000801087f */
[----:B------:R-:W-:-:S01]  /*a0a0*/  FFMA.FTZ R106, R106, UR20, -R125 ;  /* 0x000000146a6a7c23 */ /* 0x000fc2000801087d */
[--C-:B------:R-:W-:Y:S01]  /*a0b0*/  FFMA.FTZ R107, R107, UR20, -R125.reuse ;  /* 0x000000146b6b7c23 */ /* 0x100fe2000801087d */
[----:B------:R-:W-:-:S01]  /*a0c0*/  FFMA.FTZ R110, R110, UR20, -R125 ;  /* 0x000000146e6e7c23 */ /* 0x000fc2000801087d */
[----:B------:R-:W0:Y:S01]  /*a0d0*/  MUFU.EX2 R10, R10 ;  /* 0x0000000a000a7308 */ /* 0x000e220000000800 */
        /* <DEDUP_REMOVED lines=19> */
[--C-:B------:R-:W-:Y:S01]  /*a210*/  FFMA.FTZ R75, R75, UR20, -R125.reuse ;  /* 0x000000144b4b7c23 */ /* 0x100fe2000801087d */
        /* <DEDUP_REMOVED lines=17> */
[----:B------:R-:W-:-:S02]  /*a330*/  FFMA.FTZ R71, R71, UR20, -R125 ;  /* 0x0000001447477c23 */ /* 0x000fc4000801087d */
        /* <DEDUP_REMOVED lines=144> */
.L_x_1909:
        /* <DEDUP_REMOVED lines=83> */
.L_x_1899:
[----:B------:R-:W-:Y:S06]  /*b170*/  BAR.ARV 0x8, 0x200 ;  /* 0x0208000000007b1d */ /* 0x000fec0000002000 */
[----:B------:R-:W-:Y:S05]  /*b180*/  @!P0 BRA `(.L_x_1911) ;  /* 0x0000000000048947 */ /* 0x000fea0003800000 */
[----:B------:R-:W-:Y:S01]  /*b190*/  BPT.TRAP 0x1 ;  /* 0x000000040000795c */ /* 0x000fe20000300000 */
.L_x_1911:
[----:B------:R-:W-:Y:S01]  /*b1a0*/  ULEA UR14, UR38, UR45, 0x3 ;  /* 0x0000002d260e7291 */ /* 0x000fe2000f8e183f */
[----:B------:R-:W-:-:S05]  /*b1b0*/  IMAD.U32 R0, RZ, RZ, UR37 ;  /* 0x00000025ff007e24 */ /* 0x000fca000f8e00ff */
[----:B------:R-:W-:-:S04]  /*b1c0*/  SHF.L.U32 R0, R0, 0x1f, RZ ;  /* 0x0000001f00007819 */ /* 0x000fc800000006ff */
[----:B------:R0:W1:Y:S01]  /*b1d0*/  SYNCS.PHASECHK.TRANS64.TRYWAIT P1, [UR14+0x13250], R0 ;  /* 0x01325000ff0075a7 */ /* 0x000062000802014e */
[----:B------:R-:W-:Y:S05]  /*b1e0*/  @!P0 BRA `(.L_x_1912) ;  /* 0x0000000000048947 */ /* 0x000fea0003800000 */
[----:B------:R-:W-:Y:S01]  /*b1f0*/  BPT.TRAP 0x1 ;  /* 0x000000040000795c */ /* 0x000fe20000300000 */
.L_x_1912:
[----:B-1----:R-:W-:Y:S05]  /*b200*/  @P1 BRA `(.L_x_1913) ;  /* 0x0000000000081947 */ /* 0x002fea0003800000 */
[----:B------:R-:W1:Y:S02]  /*b210*/  SYNCS.PHASECHK.TRANS64.TRYWAIT P1, [UR14+0x13250], R0 ;  /* 0x01325000ff0075a7 */ /* 0x000e64000802014e */
[----:B-1----:R-:W-:Y:S05]  /*b220*/  @!P1 BRA `(.L_x_1914) ;  /* 0x0000007000909947 */ /* 0x002fea0003800000 */
.L_x_1913:
        /* <DEDUP_REMOVED lines=45> */
[----:B0-----:R-:W0:Y:S04]  /*b500*/  SHFL.BFLY PT, R0, R3, 0x2, 0x1f ;  /* 0x0c401f0003007f89 */ /* 0x001e2800000e0000 */
[----:B------:R-:W3:Y:S01]  /*b510*/  SHFL.BFLY PT, R7, R2, 0x2, 0x1f ;  /* 0x0c401f0002077f89 */ /* 0x000ee200000e0000 */
[----:B------:R-:W-:Y:S02]  /*b520*/  WARPGROUP.DEPBAR.LE gsb0, 0x0 ;  /* 0x00008000000079c5 */ /* 0x000fe40000010000 */
[----:B------:R-:W-:-:S06]  /*b530*/  WARPGROUP.ARRIVE ;  /* 0x00000000000079c5 */ /* 0x000fcc0000000000 */
[----:B------:R-:W-:Y:S01]  /*b540*/  QGMMA.64x64x32.F32.E4M3.E4M3 R24, R140, gdesc[UR4], R24, gsb0 ;  /* 0x00e000048c187df3 */ /* 0x000fe20008000818 */
[----:B0-----:R-:W-:-:S01]  /*b550*/  FADD.FTZ R0, R0, R3 ;  /* 0x0000000300007221 */ /* 0x001fc20000010000 */
[----:B------:R-:W-:Y:S01]  /*b560*/  UIADD3 UR10, UR10, 0x200, URZ ;  /* 0x000002000a0a7890 */ /* 0x000fe2000fffe03f */
[----:B---3--:R-:W-:-:S01]  /*b570*/  FADD.FTZ R7, R7, R2 ;  /* 0x0000000207077221 */ /* 0x008fc20000010000 */
[----:B------:R-:W-:Y:S02]  /*b580*/  UMOV UR11, 0xc0000010 ;  /* 0xc0000010000b7882 */ /* 0x000fe40000000000 */
[----:B-1----:R-:W0:Y:S04]  /*b590*/  SHFL.BFLY PT, R5, R0, 0x1, 0x1f ;  /* 0x0c201f0000057f89 */ /* 0x002e2800000e0000 */
        /* <DEDUP_REMOVED lines=33> */
.L_x_1915:
        /* <DEDUP_REMOVED lines=42> */
.L_x_1879:
        /* <DEDUP_REMOVED lines=11> */
[----:B------:R-:W1:Y:S01]  /*bb00*/  LDC R32, c[0x0][0xbe8] ;  /* 0x0002fa00ff207b82 */ /* 0x000e620000000800 */
[----:B------:R-:W2:Y:S01]  /*bb10*/  LDL R40, [R1] ;  /* 0x0000000001287983 */ /* 0x000ea20000100800 */
[----:B------:R-:W3:Y:S01]  /*bb20*/  S2R R34, SR_SWINHI ;  /* 0x0000000000227919 */ /* 0x000ee20000002f00 */
        /* <DEDUP_REMOVED lines=20> */
[----:B------:R-:W-:Y:S01]  /*bc70*/  USHF.R.S32.HI UR13, URZ, 0x1f, UR42 ;  /* 0x0000001f3f0d7899 */ /* 0x000fe2000801142a */
[----:B------:R-:W-:Y:S01]  /*bc80*/  BAR.SYNC.DEFER_BLOCKING 0x1, 0x180 ;  /* 0x0046000000007b1d */ /* 0x000fe20000010000 */
[----:B------:R-:W-:-:S05]  /*bc90*/  IADD3 R4, P0, R4, UR6, RZ ;  /* 0x0000000604047c10 */ /* 0x000fca000ff1e0ff */
[----:B------:R-:W-:Y:S01]  /*bca0*/  IMAD.X R5, RZ, RZ, UR7, P0 ;  /* 0x00000007ff057e24 */ /* 0x000fe200080e06ff */
[----:B------:R-:W-:-:S04]  /*bcb0*/  ULDC.64 UR10, c[0x0][0xb98] ;  /* 0x0002e600000a7ab9 */ /* 0x000fc80000000a00 */
[----:B------:R0:W4:Y:S01]  /*bcc0*/  LDG.E.CONSTANT R26, desc[UR48][R4.64] ;  /* 0x00000030041a7981 */ /* 0x000122000c1e9900 */
[----:B-1----:R-:W-:Y:S01]  /*bcd0*/  ISETP.NE.AND P2, PT, R32, 0x1, PT ;  /* 0x000000012000780c */ /* 0x002fe20003f45270 */
[----:B------:R-:W-:Y:S02]  /*bce0*/  UIMAD UR5, UR12, UR8, URZ ;  /* 0x000000080c0572a4 */ /* 0x000fe4000f8e023f */
[----:B------:R-:W-:Y:S02]  /*bcf0*/  UIMAD.WIDE.U32 UR6, UR43, UR8, URZ ;  /* 0x000000082b0672a5 */ /* 0x000fe4000f8e003f */
[----:B------:R-:W-:Y:S02]  /*bd00*/  UIMAD UR5, UR43, UR9, UR5 ;  /* 0x000000092b0572a4 */ /* 0x000fe4000f8e0205 */
[----:B------:R-:W-:Y:S01]  /*bd10*/  UIMAD UR8, UR13, UR10, URZ ;  /* 0x0000000a0d0872a4 */ /* 0x000fe2000f8e023f */
[----:B0-----:R-:W-:Y:S01]  /*bd20*/  LOP3.LUT P0, R4, R27, 0x3, RZ, 0xc0, !PT ;  /* 0x000000031b047812 */ /* 0x001fe2000780c0ff */
[----:B------:R-:W-:Y:S01]  /*bd30*/  UIADD3 UR7, UR7, UR5, URZ ;  /* 0x0000000507077290 */ /* 0x000fe2000fffe03f */
[----:B------:R-:W-:Y:S01]  /*bd40*/  LEA R5, R22, R19, 0x6 ;  /* 0x0000001316057211 */ /* 0x000fe200078e30ff */
[----:B------:R-:W-:Y:S01]  /*bd50*/  UIMAD UR8, UR42, UR11, UR8 ;  /* 0x0000000b2a0872a4 */ /* 0x000fe2000f8e0208 */
[----:B------:R-:W-:Y:S01]  /*bd60*/  ISETP.EQ.OR P0, PT, R4, 0x3, !P0 ;  /* 0x000000030400780c */ /* 0x000fe20004702670 */
[----:B------:R-:W-:Y:S01]  /*bd70*/  UIMAD.WIDE.U32 UR6, UR42, UR10, UR6 ;  /* 0x0000000a2a0672a5 */ /* 0x000fe2000f8e0006 */
[----:B------:R-:W-:-:S02]  /*bd80*/  ULDC UR5, c[0x0][0xa88] ;  /* 0x0002a20000057ab9 */ /* 0x000fc40000000800 */
[----:B------:R-:W-:Y:S01]  /*bd90*/  SEL R33, R13, R12, P0 ;  /* 0x0000000c0d217207 */ /* 0x000fe20000000000 */
[----:B------:R-:W-:Y:S01]  /*bda0*/  IMAD R46, R32, UR5, RZ ;  /* 0x00000005202e7c24 */ /* 0x000fe2000f8e02ff */
[----:B------:R-:W-:Y:S01]  /*bdb0*/  SEL R35, R12, R13, P0 ;  /* 0x0000000d0c237207 */ /* 0x000fe20000000000 */
[----:B------:R-:W-:Y:S01]  /*bdc0*/  ULDC.64 UR10, c[0x0][0xaf0] ;  /* 0x0002bc00000a7ab9 */ /* 0x000fe20000000a00 */
[----:B------:R-:W-:Y:S02]  /*bdd0*/  MOV R12, R3 ;  /* 0x00000003000c7202 */ /* 0x000fe40000000f00 */
[----:B---3--:R-:W-:Y:S02]  /*bde0*/  MOV R13, R34 ;  /* 0x00000022000d7202 */ /* 0x008fe40000000f00 */
[----:B------:R-:W-:Y:S02]  /*bdf0*/  SEL R37, R9, R8, P0 ;  /* 0x0000000809257207 */ /* 0x000fe40000000000 */
[----:B------:R-:W-:-:S02]  /*be00*/  SEL R39, R8, R9, P0 ;  /* 0x0000000908277207 */ /* 0x000fc40000000000 */
[----:B------:R-:W-:Y:S02]  /*be10*/  SEL R41, R25, R24, P0 ;  /* 0x0000001819297207 */ /* 0x000fe40000000000 */
[----:B------:R-:W-:Y:S02]  /*be20*/  SEL R25, R24, R25, P0 ;  /* 0x0000001918197207 */ /* 0x000fe40000000000 */
[----:B------:R-:W-:Y:S01]  /*be30*/  SEL R45, R11, R10, P0 ;  /* 0x0000000a0b2d7207 */ /* 0x000fe20000000000 */
[----:B------:R-:W0:Y:S01]  /*be40*/  @P2 LDC R24, c[0x0][0xbec] ;  /* 0x0002fb00ff182b82 */ /* 0x000e220000000800 */
[----:B------:R-:W-:Y:S02]  /*be50*/  SEL R47, R10, R11, P0 ;  /* 0x0000000b0a2f7207 */ /* 0x000fe40000000000 */
[----:B------:R-:W-:Y:S02]  /*be60*/  SEL R27, R28, R29, P0 ;  /* 0x0000001d1c1b7207 */ /* 0x000fe40000000000 */
[----:B------:R-:W-:-:S02]  /*be70*/  SEL R29, R29, R28, P0 ;  /* 0x0000001c1d1d7207 */ /* 0x000fc40000000000 */
[----:B------:R-:W-:Y:S01]  /*be80*/  SEL R31, R21, R20, P0 ;  /* 0x00000014151f7207 */ /* 0x000fe20000000000 */
[----:B------:R-:W1:Y:S01]  /*be90*/  @P2 LDC R28, c[0x0][0xbf0] ;  /* 0x0002fc00ff1c2b82 */ /* 0x000e620000000800 */
[----:B------:R-:W-:Y:S02]  /*bea0*/  SEL R21, R20, R21, P0 ;  /* 0x0000001514157207 */ /* 0x000fe40000000000 */
[----:B------:R-:W-:Y:S02]  /*beb0*/  SEL R43, R15, R14, P0 ;  /* 0x0000000e0f2b7207 */ /* 0x000fe40000000000 */
[----:B------:R-:W-:Y:S02]  /*bec0*/  SEL R15, R14, R15, P0 ;  /* 0x0000000f0e0f7207 */ /* 0x000fe40000000000 */
[----:B------:R-:W-:Y:S02]  /*bed0*/  SEL R49, R54, R55, P0 ;  /* 0x0000003736317207 */ /* 0x000fe40000000000 */
[----:B------:R-:W-:Y:S01]  /*bee0*/  SEL R55, R55, R54, P0 ;  /* 0x0000003637377207 */ /* 0x000fe20000000000 */
[----:B--2---:R-:W-:-:S04]  /*bef0*/  IMAD.WIDE R6, R40, 0x2, R12 ;  /* 0x0000000228067825 */ /* 0x004fc800078e020c */
[----:B------:R-:W-:Y:S01]  /*bf00*/  IMAD.WIDE R12, R5, 0x2, R12 ;  /* 0x00000002050c7825 */ /* 0x000fe200078e020c */
[C---:B------:R-:W-:Y:S02]  /*bf10*/  IADD3 R53, P1, R6.reuse, 0x60, RZ ;  /* 0x0000006006357810 */ /* 0x040fe40007f3e0ff */
[C---:B------:R-:W-:Y:S02]  /*bf20*/  LOP3.LUT R5, R6.reuse, 0x380, RZ, 0xc0, !PT ;  /* 0x0000038006057812 */ /* 0x040fe400078ec0ff */
[C---:B------:R-:W-:Y:S01]  /*bf30*/  IADD3 R51, P3, R6.reuse, 0x40, RZ ;  /* 0x0000004006337810 */ /* 0x040fe20007f7e0ff */
[--C-:B------:R-:W-:Y:S01]  /*bf40*/  IMAD.X R9, RZ, RZ, R7.reuse, P1 ;  /* 0x000000ffff097224 */ /* 0x100fe200008e0607 */
[----:B------:R-:W-:Y:S02]  /*bf50*/  LOP3.LUT R8, R53, 0x380, RZ, 0xc0, !PT ;  /* 0x0000038035087812 */ /* 0x000fe400078ec0ff */
[----:B------:R-:W-:Y:S01]  /*bf60*/  SHF.R.U64 R5, R5, 0x3, RZ ;  /* 0x0000000305057819 */ /* 0x000fe200000012ff */
[----:B------:R-:W-:Y:S01]  /*bf70*/  IMAD.X R11, RZ, RZ, R7, P3 ;  /* 0x000000ffff0b7224 */ /* 0x000fe200018e0607 */
[----:B------:R-:W-:-:S02]  /*bf80*/  IADD3 R57, P4, R6, 0x20, RZ ;  /* 0x0000002006397810 */ /* 0x000fc40007f9e0ff */
[----:B------:R-:W-:Y:S02]  /*bf90*/  LOP3.LUT R10, R51, 0x380, RZ, 0xc0, !PT ;  /* 0x00000380330a7812 */ /* 0x000fe400078ec0ff */
[----:B------:R-:W-:Y:S02]  /*bfa0*/  SHF.R.U64 R8, R8, 0x3, RZ ;  /* 0x0000000308087819 */ /* 0x000fe400000012ff */
[----:B------:R-:W-:Y:S01]  /*bfb0*/  LOP3.LUT R6, R5, R6, RZ, 0x3c, !PT ;  /* 0x0000000605067212 */ /* 0x000fe200078e3cff */
[----:B------:R-:W-:Y:S01]  /*bfc0*/  IMAD.X R5, RZ, RZ, R7, P4 ;  /* 0x000000ffff057224 */ /* 0x000fe200020e0607 */
[----:B------:R-:W-:Y:S02]  /*bfd0*/  SHF.R.U64 R10, R10, 0x3, RZ ;  /* 0x000000030a0a7819 */ /* 0x000fe400000012ff */
[----:B------:R-:W-:Y:S02]  /*bfe0*/  LOP3.LUT R8, R8, R53, RZ, 0x3c, !PT ;  /* 0x0000003508087212 */ /* 0x000fe400078e3cff */
[----:B------:R-:W-:-:S02]  /*bff0*/  IADD3 R53, P4, R12, 0x1800, RZ ;  /* 0x000018000c357810 */ /* 0x000fc40007f9e0ff */
[----:B------:R-:W-:Y:S02]  /*c000*/  LOP3.LUT R10, R10, R51, RZ, 0x3c, !PT ;  /* 0x000000330a0a7212 */ /* 0x000fe400078e3cff */
[----:B------:R-:W-:Y:S02]  /*c010*/  IADD3 R51, P3, R12, 0x3000, RZ ;  /* 0x000030000c337810 */ /* 0x000fe40007f7e0ff */
[----:B------:R-:W-:Y:S02]  /*c020*/  LOP3.LUT R20, R53, 0x380, RZ, 0xc0, !PT ;  /* 0x0000038035147812 */ /* 0x000fe400078ec0ff */
[----:B------:R-:W-:Y:S02]  /*c030*/  LOP3.LUT R14, R51, 0x380, RZ, 0xc0, !PT ;  /* 0x00000380330e7812 */ /* 0x000fe400078ec0ff */
[----:B------:R-:W-:Y:S02]  /*c040*/  SHF.R.U64 R20, R20, 0x3, RZ ;  /* 0x0000000314147819 */ /* 0x000fe400000012ff */
[----:B------:R-:W-:-:S02]  /*c050*/  SHF.R.U64 R14, R14, 0x3, RZ ;  /* 0x000000030e0e7819 */ /* 0x000fc400000012ff */
[----:B------:R-:W-:Y:S01]  /*c060*/  LOP3.LUT R20, R20, R53, RZ, 0x3c, !PT ;  /* 0x0000003514147212 */ /* 0x000fe200078e3cff */
[----:B------:R-:W-:Y:S01]  /*c070*/  VIADD R53, R17, UR40 ;  /* 0x0000002811357c36 */ /* 0x000fe20008000000 */
[----:B------:R-:W-:Y:S02]  /*c080*/  LOP3.LUT R14, R14, R51, RZ, 0x3c, !PT ;  /* 0x000000330e0e7212 */ /* 0x000fe400078e3cff */
[----:B------:R-:W-:Y:S01]  /*c090*/  MOV R51, R6 ;  /* 0x0000000600337202 */ /* 0x000fe20000000f00 */
[----:B0-----:R-:W-:Y:S01]  /*c0a0*/  @P2 IMAD.HI.U32 R7, R53, R24, RZ ;  /* 0x0000001835072227 */ /* 0x001fe200078e00ff */
[----:B------:R-:W-:Y:S02]  /*c0b0*/  MOV R50, R10 ;  /* 0x0000000a00327202 */ /* 0x000fe40000000f00 */
[----:B------:R-:W-:Y:S01]  /*c0c0*/  MOV R48, R8 ;  /* 0x0000000800307202 */ /* 0x000fe20000000f00 */
[----:B------:R-:W-:Y:S01]  /*c0d0*/  IMAD.MOV.U32 R6, RZ, RZ, R53 ;  /* 0x000000ffff067224 */ /* 0x000fe200078e0035 */
[----:B-1----:R-:W-:Y:S01]  /*c0e0*/  @P2 SHF.R.U32.HI R6, RZ, R28, R7 ;  /* 0x0000001cff062219 */ /* 0x002fe20000011607 */
[----:B------:R-:W-:Y:S01]  /*c0f0*/  IMAD.U32 R10, RZ, RZ, UR8 ;  /* 0x00000008ff0a7e24 */ /* 0x000fe2000f8e00ff */
[----:B----4-:R-:W-:Y:S01]  /*c100*/  LOP3.LUT R8, R26, 0x2, RZ, 0x3c, !PT ;  /* 0x000000021a087812 */ /* 0x010fe200078e3cff */
[----:B------:R-:W-:Y:S01]  /*c110*/  SHFL.IDX PT, R27, R27, R26, 0x1c1f ;  /* 0x001c1f1a1b1b7589 */ /* 0x000fe200000e0000 */
[--C-:B------:R-:W-:Y:S01]  /*c120*/  SHF.R.S32.HI R7, RZ, 0x1f, R6.reuse ;  /* 0x0000001fff077819 */ /* 0x100fe20000011406 */
[----:B------:R-:W-:Y:S01]  /*c130*/  IMAD.MOV R11, RZ, RZ, -R6 ;  /* 0x000000ffff0b7224 */ /* 0x000fe200078e0a06 */
[----:B------:R-:W-:Y:S01]  /*c140*/  IADD3 R6, P1, R6, UR6, RZ ;  /* 0x0000000606067c10 */ /* 0x000fe2000ff3e0ff */
[----:B------:R-:W-:Y:S01]  /*c150*/  SHFL.IDX PT, R31, R31, R26, 0x1c1f ;  /* 0x001c1f1a1f1f7589 */ /* 0x000fe200000e0000 */
[----:B------:R-:W-:Y:S01]  /*c160*/  LOP3.LUT R4, R57, 0x380, RZ, 0xc0, !PT ;  /* 0x0000038039047812 */ /* 0x000fe200078ec0ff */
[----:B------:R-:W-:Y:S01]  /*c170*/  IMAD R11, R32, R11, R53 ;  /* 0x0000000b200b7224 */ /* 0x000fe200078e0235 */
[----:B------:R-:W-:Y:S01]  /*c180*/  IADD3.X R7, R7, UR7, R10, P1, !PT ;  /* 0x0000000707077c10 */ /* 0x000fe20008ffe40a */
[----:B------:R0:W-:Y:S01]  /*c190*/  SHFL.IDX PT, R24, R21, R8, 0x1c1f ;  /* 0x001c1f0815187589 */ /* 0x0001e200000e0000 */
[----:B------:R-:W-:Y:S01]  /*c1a0*/  ULDC.64 UR6, c[0x0][0xb88] ;  /* 0x0002e20000067ab9 */ /* 0x000fe20000000a00 */
[----:B------:R-:W-:Y:S01]  /*c1b0*/  SHF.R.U64 R4, R4, 0x3, RZ ;  /* 0x0000000304047819 */ /* 0x000fe200000012ff */
[----:B------:R-:W-:Y:S01]  /*c1c0*/  ULDC.64 UR8, c[0x0][0xae8] ;  /* 0x0002ba0000087ab9 */ /* 0x000fe20000000a00 */
[----:B------:R1:W2:Y:S01]  /*c1d0*/  SHFL.IDX PT, R10, R29, R8, 0x1c1f ;  /* 0x001c1f081d0a7589 */ /* 0x0002a200000e0000 */
[----:B------:R-:W-:Y:S01]  /*c1e0*/  SHF.R.S32.HI R36, RZ, 0x1f, R11 ;  /* 0x0000001fff247819 */ /* 0x000fe2000001140b */
[----:B------:R-:W-:Y:S01]  /*c1f0*/  IMAD.WIDE.U32 R6, R11, UR6, R6 ;  /* 0x000000060b067c25 */ /* 0x000fe2000f8e0006 */
[----:B------:R-:W-:Y:S01]  /*c200*/  LOP3.LUT P1, RZ, R23, 0x3, RZ, 0xc0, !PT ;  /* 0x0000000317ff7812 */ /* 0x000fe2000782c0ff */
[----:B------:R-:W-:Y:S01]  /*c210*/  SHFL.IDX PT, R33, R33, R26, 0x1c1f ;  /* 0x001c1f1a21217589 */ /* 0x000fe200000e0000 */
[----:B------:R-:W-:Y:S01]  /*c220*/  LOP3.LUT R4, R4, R57, RZ, 0x3c, !PT ;  /* 0x0000003904047212 */ /* 0x000fe200078e3cff */
[----:B------:R-:W-:Y:S01]  /*c230*/  IMAD R36, R36, UR6, RZ ;  /* 0x0000000624247c24 */ /* 0x000fe2000f8e02ff */
[----:B0-----:R-:W-:Y:S01]  /*c240*/  IADD3 R21, R157, UR40, RZ ;  /* 0x000000289d157c10 */ /* 0x001fe2000fffe0ff */
[----:B------:R0:W3:Y:S02]  /*c250*/  SHFL.IDX PT, R28, R35, R8, 0x1c1f ;  /* 0x001c1f08231c7589 */ /* 0x0000e400000e0000 */
[----:B-1----:R-:W-:Y:S01]  /*c260*/  IMAD R29, R11, UR7, R36 ;  /* 0x000000070b1d7c24 */ /* 0x002fe2000f8e0224 */
[----:B------:R-:W-:Y:S01]  /*c270*/  ULDC.64 UR6, c[0x0][0xb50] ;  /* 0x0002d40000067ab9 */ /* 0x000fe20000000a00 */
[----:B------:R-:W-:Y:S01]  /*c280*/  SHFL.IDX PT, R30, R37, R26, 0x1c1f ;  /* 0x001c1f1a251e7589 */ /* 0x000fe200000e0000 */
[C---:B------:R-:W-:Y:S01]  /*c290*/  VIADD R11, R21.reuse, 0x8 ;  /* 0x00000008150b7836 */ /* 0x040fe20000000000 */
[-C--:B------:R-:W-:Y:S01]  /*c2a0*/  ISETP.GE.OR P5, PT, R21, R46.reuse, P1 ;  /* 0x0000002e1500720c */ /* 0x080fe20000fa6670 */
[----:B------:R-:W-:Y:S01]  /*c2b0*/  IMAD.IADD R7, R7, 0x1, R29 ;  /* 0x0000000107077824 */ /* 0x000fe200078e021d */
[----:B------:R-:W1:Y:S02]  /*c2c0*/  SHFL.IDX PT, R9, R39, R8, 0x1c1f ;  /* 0x001c1f0827097589 */ /* 0x000e6400000e0000 */
[----:B------:R-:W-:-:S02]  /*c2d0*/  ISETP.GE.OR P1, PT, R11, R46, P1 ;  /* 0x0000002e0b00720c */ /* 0x000fc40000f26670 */
[----:B------:R-:W-:Y:S01]  /*c2e0*/  SHFL.IDX PT, R41, R41, R26, 0x1c1f ;  /* 0x001c1f1a29297589 */ /* 0x000fe200000e0000 */
[----:B0-----:R-:W-:-:S03]  /*c2f0*/  LOP3.LUT R35, R12, 0x380, RZ, 0xc0, !PT ;  /* 0x000003800c237812 */ /* 0x001fc600078ec0ff */
[----:B------:R-:W0:Y:S01]  /*c300*/  SHFL.IDX PT, R34, R25, R8, 0x1c1f ;  /* 0x001c1f0819227589 */ /* 0x000e2200000e0000 */
[----:B------:R-:W-:-:S03]  /*c310*/  SHF.R.U64 R35, R35, 0x3, RZ ;  /* 0x0000000323237819 */ /* 0x000fc600000012ff */
[----:B------:R-:W-:Y:S04]  /*c320*/  SHFL.IDX PT, R43, R43, R26, 0x1c1f ;  /* 0x001c1f1a2b2b7589 */ /* 0x000fe800000e0000 */
[----:B------:R4:W0:Y:S04]  /*c330*/  SHFL.IDX PT, R40, R15, R8, 0x1c1f ;  /* 0x001c1f080f287589 */ /* 0x00082800000e0000 */
[----:B------:R-:W-:Y:S04]  /*c340*/  SHFL.IDX PT, R45, R45, R26, 0x1c1f ;  /* 0x001c1f1a2d2d7589 */ /* 0x000fe800000e0000 */
[----:B------:R3:W0:Y:S01]  /*c350*/  SHFL.IDX PT, R42, R47, R8, 0x1c1f ;  /* 0x001c1f082f2a7589 */ /* 0x00062200000e0000 */
[----:B----4-:R-:W-:-:S03]  /*c360*/  LEA R15, P6, R6, UR6, 0x2 ;  /* 0x00000006060f7c11 */ /* 0x010fc6000f8c10ff */
[----:B------:R4:W-:Y:S01]  /*c370*/  SHFL.IDX PT, R49, R49, R26, 0x1c1f ;  /* 0x001c1f1a31317589 */ /* 0x0009e200000e0000 */
[----:B------:R-:W-:-:S03]  /*c380*/  LEA.HI.X R21, R6, UR7, R7, 0x2, P6 ;  /* 0x0000000706157c11 */ /* 0x000fc6000b0f1407 */
[----:B------:R1:W0:Y:S01]  /*c390*/  SHFL.IDX PT, R44, R55, R8, 0x1c1f ;  /* 0x001c1f08372c7589 */ /* 0x00022200000e0000 */
[----:B--2---:R-:W-:Y:S02]  /*c3a0*/  SEL R6, R10, R27, P0 ;  /* 0x0000001b0a067207 */ /* 0x004fe40000000000 */
[----:B---3--:R-:W-:Y:S01]  /*c3b0*/  MOV R47, R4 ;  /* 0x00000004002f7202 */ /* 0x008fe20000000f00 */
[----:B------:R-:W-:Y:S01]  /*c3c0*/  SHFL.IDX PT, R36, R15, RZ, 0x1c1f ;  /* 0x001c1fff0f247589 */ /* 0x000fe200000e0000 */
[----:B------:R-:W-:Y:S02]  /*c3d0*/  SEL R4, R27, R10, P0 ;  /* 0x0000000a1b047207 */ /* 0x000fe40000000000 */
[----:B------:R-:W-:Y:S01]  /*c3e0*/  SEL R10, R24, R31, P0 ;  /* 0x0000001f180a7207 */ /* 0x000fe20000000000 */
[----:B------:R-:W2:Y:S01]  /*c3f0*/  SHFL.IDX PT, R37, R21, RZ, 0x1c1f ;  /* 0x001c1fff15257589 */ /* 0x000ea200000e0000 */
[----:B----4-:R-:W-:Y:S02]  /*c400*/  SEL R26, R28, R33, P0 ;  /* 0x000000211c1a7207 */ /* 0x010fe40000000000 */
[----:B-1----:R-:W-:Y:S01]  /*c410*/  SEL R8, R31, R24, P0 ;  /* 0x000000181f087207 */ /* 0x002fe20000000000 */
[----:B------:R1:W-:Y:S01]  /*c420*/  SHFL.IDX PT, R38, R15, 0x1, 0x1c1f ;  /* 0x003c1f000f267f89 */ /* 0x0003e200000e0000 */
[----:B------:R-:W-:-:S02]  /*c430*/  SEL R24, R33, R28, P0 ;  /* 0x0000001c21187207 */ /* 0x000fc40000000000 */
[----:B------:R-:W-:Y:S01]  /*c440*/  SEL R28, R30, R9, P0 ;  /* 0x000000091e1c7207 */ /* 0x000fe20000000000 */
[----:B------:R3:W4:Y:S01]  /*c450*/  SHFL.IDX PT, R39, R21, 0x1, 0x1c1f ;  /* 0x003c1f0015277f89 */ /* 0x00072200000e0000 */
[----:B------:R-:W-:Y:S01]  /*c460*/  SEL R30, R9, R30, P0 ;  /* 0x0000001e091e7207 */ /* 0x000fe20000000000 */
[----:B------:R-:W4:Y:S01]  /*c470*/  @P2 LDC R33, c[0x0][0xbf0] ;  /* 0x0002fc00ff212b82 */ /* 0x000f220000000800 */
[----:B0-----:R-:W-:Y:S01]  /*c480*/  SEL R5, R41, R34, P0 ;  /* 0x0000002229057207 */ /* 0x001fe20000000000 */
[--C-:B-1----:R-:W-:Y:S01]  /*c490*/  IMAD.X R15, RZ, RZ, R13.reuse, P3 ;  /* 0x000000ffff0f7224 */ /* 0x102fe200018e060d */
[----:B------:R-:W-:Y:S02]  /*c4a0*/  SEL R7, R34, R41, P0 ;  /* 0x0000002922077207 */ /* 0x000fe40000000000 */
[----:B------:R-:W-:Y:S01]  /*c4b0*/  SEL R9, R43, R40, P0 ;  /* 0x000000282b097207 */ /* 0x000fe20000000000 */
[----:B---3--:R-:W-:Y:S01]  /*c4c0*/  IMAD.X R21, RZ, RZ, R13, P4 ;  /* 0x000000ffff157224 */ /* 0x008fe200020e060d */
[----:B------:R-:W-:Y:S01]  /*c4d0*/  SEL R11, R40, R43, P0 ;  /* 0x0000002b280b7207 */ /* 0x000fe20000000000 */
[----:B------:R0:W-:Y:S01]  /*c4e0*/  STSM.16.M88.4 [R51], R4 ;  /* 0x0000000433007844 */ /* 0x0001e20000000200 */
[----:B------:R-:W-:-:S02]  /*c4f0*/  SEL R25, R45, R42, P0 ;  /* 0x0000002a2d197207 */ /* 0x000fc40000000000 */
[----:B------:R-:W-:Y:S01]  /*c500*/  SEL R27, R42, R45, P0 ;  /* 0x0000002d2a1b7207 */ /* 0x000fe20000000000 */
[----:B------:R1:W-:Y:S01]  /*c510*/  STSM.16.M88.4 [R47], R8 ;  /* 0x000000082f007844 */ /* 0x0003e20000000200 */
[----:B------:R-:W-:Y:S02]  /*c520*/  SEL R29, R49, R44, P0 ;  /* 0x0000002c311d7207 */ /* 0x000fe40000000000 */
[----:B------:R-:W-:Y:S01]  /*c530*/  SEL R31, R44, R49, P0 ;  /* 0x000000312c1f7207 */ /* 0x000fe20000000000 */
[----:B------:R-:W-:Y:S01]  /*c540*/  STSM.16.M88.4 [R50], R24 ;  /* 0x0000001832007844 */ /* 0x000fe20000000200 */
[----:B------:R-:W-:Y:S01]  /*c550*/  LOP3.LUT R34, R35, R12, RZ, 0x3c, !PT ;  /* 0x0000000c23227212 */ /* 0x000fe200078e3cff */
[----:B------:R-:W-:Y:S02]  /*c560*/  IMAD.MOV.U32 R35, RZ, RZ, R13 ;  /* 0x000000ffff237224 */ /* 0x000fe400078e000d */
[----:B------:R3:W-:Y:S01]  /*c570*/  STSM.16.M88.4 [R48], R28 ;  /* 0x0000001c30007844 */ /* 0x0007e20000000200 */
[----:B------:R-:W-:Y:S06]  /*c580*/  BAR.SYNC.DEFER_BLOCKING 0x1, 0x180 ;  /* 0x0046000000007b1d */ /* 0x000fec0000010000 */
[----:B--2---:R2:W-:Y:S04]  /*c590*/  @!P5 ST.E desc[UR48][R36.64], R2 ;  /* 0x000000022400d985 */ /* 0x0045e8000c101930 */
[----:B----4-:R4:W-:Y:S04]  /*c5a0*/  @!P1 ST.E desc[UR48][R38.64], R0 ;  /* 0x0000000026009985 */ /* 0x0109e8000c101930 */
[----:B0-----:R-:W4:Y:S04]  /*c5b0*/  LD.E.128 R4, desc[UR48][R34.64] ;  /* 0x0000003022047980 */ /* 0x001f28000c101d00 */
[----:B-1----:R-:W4:Y:S04]  /*c5c0*/  LD.E.128 R8, desc[UR48][R20.64] ;  /* 0x0000003014087980 */ /* 0x002f28000c101d00 */
[----:B---3--:R0:W3:Y:S01]  /*c5d0*/  LD.E.128 R28, desc[UR48][R14.64] ;  /* 0x000000300e1c7980 */ /* 0x0080e2000c101d00 */
[----:B------:R-:W-:-:S04]  /*c5e0*/  IADD3 R27, P0, R12, 0x4800, RZ ;  /* 0x000048000c1b7810 */ /* 0x000fc80007f1e0ff */
[----:B------:R-:W-:Y:S01]  /*c5f0*/  LOP3.LUT R12, R27, 0x380, RZ, 0xc0, !PT ;  /* 0x000003801b0c7812 */ /* 0x000fe200078ec0ff */
[----:B------:R-:W-:Y:S02]  /*c600*/  IMAD.X R25, RZ, RZ, R13, P0 ;  /* 0x000000ffff197224 */ /* 0x000fe400000e060d */
[----:B------:R-:W1:Y:S01]  /*c610*/  @P2 LDC R13, c[0x0][0xbec] ;  /* 0x0002fb00ff0d2b82 */ /* 0x000e620000000800 */
[----:B--2---:R-:W-:Y:S01]  /*c620*/  SHF.R.U64 R2, R12, 0x3, RZ ;  /* 0x000000030c027819 */ /* 0x004fe200000012ff */
[----:B----4-:R-:W-:Y:S01]  /*c630*/  IMAD R0, R18, 0x30, R22 ;  /* 0x0000003012007824 */ /* 0x010fe200078e0216 */
[----:B------:R-:W-:Y:S02]  /*c640*/  UIMAD UR5, UR12, UR8, URZ ;  /* 0x000000080c0572a4 */ /* 0x000fe4000f8e023f */
[----:B------:R-:W-:Y:S01]  /*c650*/  LOP3.LUT R24, R2, R27, RZ, 0x3c, !PT ;  /* 0x0000001b02187212 */ /* 0x000fe200078e3cff */
[----:B------:R-:W-:Y:S01]  /*c660*/  VIADD R2, R0, UR40 ;  /* 0x0000002800027c36 */ /* 0x000fe20008000000 */
[----:B------:R-:W-:-:S02]  /*c670*/  UIMAD.WIDE.U32 UR6, UR43, UR8, URZ ;  /* 0x000000082b0672a5 */ /* 0x000fc4000f8e003f */
[----:B------:R-:W-:Y:S02]  /*c680*/  UIMAD UR5, UR43, UR9, UR5 ;  /* 0x000000092b0572a4 */ /* 0x000fe4000f8e0205 */
[----:B------:R-:W-:Y:S01]  /*c690*/  UIMAD UR8, UR13, UR10, URZ ;  /* 0x0000000a0d0872a4 */ /* 0x000fe2000f8e023f */
[----:B------:R-:W5:Y:S01]  /*c6a0*/  LD.E.128 R24, desc[UR48][R24.64] ;  /* 0x0000003018187980 */ /* 0x000f62000c101d00 */
[----:B------:R-:W-:Y:S01]  /*c6b0*/  UIADD3 UR7, UR7, UR5, URZ ;  /* 0x0000000507077290 */ /* 0x000fe2000fffe03f */
[----:B0-----:R-:W-:Y:S01]  /*c6c0*/  MOV R15, R2 ;  /* 0x00000002000f7202 */ /* 0x001fe20000000f00 */
[----:B------:R-:W-:Y:S01]  /*c6d0*/  UIMAD UR5, UR42, UR11, UR8 ;  /* 0x0000000b2a0572a4 */ /* 0x000fe2000f8e0208 */
[----:B------:R-:W-:Y:S01]  /*c6e0*/  @!PT LDS RZ, [RZ] ;  /* 0x00000000fffff984 */ /* 0x000fe20000000800 */
[----:B------:R-:W-:Y:S01]  /*c6f0*/  @!PT LDS RZ, [RZ] ;  /* 0x00000000fffff984 */ /* 0x000fe20000000800 */
[----:B------:R-:W-:Y:S01]  /*c700*/  @!PT LDS RZ, [RZ] ;  /* 0x00000000fffff984 */ /* 0x000fe20000000800 */
[----:B------:R-:W-:Y:S01]  /*c710*/  @!PT LDS RZ, [RZ] ;  /* 0x00000000fffff984 */ /* 0x000fe20000000800 */
[----:B------:R0:W-:Y:S06]  /*c720*/  MEMBAR.ALL.CTA ;  /* 0x0000000000007992 */ /* 0x0001ec0000008000 */
[----:B0-----:R-:W0:Y:S01]  /*c730*/  FENCE.VIEW.ASYNC.S ;  /* 0x00000000000073c6 */ /* 0x001e220000000000 */
[----:B------:R-:W-:Y:S01]  /*c740*/  UIMAD.WIDE.U32 UR42, UR42, UR10, UR6 ;  /* 0x0000000a2a2a72a5 */ /* 0x000fe2000f8e0006 */
[----:B------:R-:W-:Y:S01]  /*c750*/  VIADD R3, R3, 0x13220 ;  /* 0x0001322003037836 */ /* 0x000fe20000000000 */
[----:B------:R-:W-:Y:S01]  /*c760*/  SHF.R.S32.HI R52, RZ, 0x1f, R19 ;  /* 0x0000001fff347819 */ /* 0x000fe20000011413 */
[----:B------:R-:W-:Y:S01]  /*c770*/  ULDC.64 UR6, c[0x0][0xae0] ;  /* 0x0002b80000067ab9 */ /* 0x000fe20000000a00 */
[----:B------:R-:W-:-:S02]  /*c780*/  UIADD3 UR5, UR43, UR5, URZ ;  /* 0x000000052b057290 */ /* 0x000fc4000fffe03f */
[----:B------:R-:W-:Y:S02]  /*c790*/  IMAD.U32 R12, RZ, RZ, UR42 ;  /* 0x0000002aff0c7e24 */ /* 0x000fe4000f8e00ff */
[----:B-1----:R-:W-:-:S04]  /*c7a0*/  @P2 IMAD.HI.U32 R0, R2, R13, RZ ;  /* 0x0000000d02002227 */ /* 0x002fc800078e00ff */
[----:B------:R-:W-:Y:S01]  /*c7b0*/  IMAD.U32 R13, RZ, RZ, UR43 ;  /* 0x0000002bff0d7e24 */ /* 0x000fe2000f8e00ff */
[----:B------:R-:W-:Y:S01]  /*c7c0*/  @P2 SHF.R.U32.HI R15, RZ, R33, R0 ;  /* 0x00000021ff0f2219 */ /* 0x000fe20000011600 */
[----:B------:R-:W-:Y:S01]  /*c7d0*/  IMAD.U32 R13, RZ, RZ, UR5 ;  /* 0x00000005ff0d7e24 */ /* 0x000fe2000f8e00ff */
[----:B------:R-:W-:Y:S02]  /*c7e0*/  ULDC UR5, c[0x0][0xac8] ;  /* 0x0002b20000057ab9 */ /* 0x000fe40000000800 */
[--C-:B------:R-:W-:Y:S01]  /*c7f0*/  SHF.R.S32.HI R0, RZ, 0x1f, R15.reuse ;  /* 0x0000001fff007819 */ /* 0x100fe2000001140f */
[----:B------:R-:W-:Y:S02]  /*c800*/  IMAD.MOV R21, RZ, RZ, -R15 ;  /* 0x000000ffff157224 */ /* 0x000fe400078e0a0f */
        /* <DEDUP_REMOVED lines=10> */
[----:B------:R-:W-:Y:S01]  /*c8b0*/  ULDC.64 UR6, c[0x0][0xa80] ;  /* 0x0002a00000067ab9 */ /* 0x000fe20000000a00 */
[----:B------:R-:W-:Y:S01]  /*c8c0*/  VIADD R21, R22, UR40 ;  /* 0x0000002816157c36 */ /* 0x000fe20008000000 */
[C---:B------:R-:W-:Y:S01]  /*c8d0*/  LEA R20, P0, R12.reuse, UR6, 0x1 ;  /* 0x000000060c147c11 */ /* 0x040fe2000f8008ff */
[----:B------:R-:W-:Y:S01]  /*c8e0*/  IMAD.IADD R13, R13, 0x1, R15 ;  /* 0x000000010d0d7824 */ /* 0x000fe200078e020f */
[----:B------:R-:W-:Y:S01]  /*c8f0*/  PRMT R0, RZ, 0x654, R3 ;  /* 0x00000654ff007816 */ /* 0x000fe20000000003 */
[----:B------:R-:W-:Y:S02]  /*c900*/  VIADD R15, R21, 0x60 ;  /* 0x00000060150f7836 */ /* 0x000fe40000000000 */
[----:B0-----:R-:W0:Y:S01]  /*c910*/  SHFL.IDX PT, R2, R20, RZ, 0x181f ;  /* 0x00181fff14027589 */ /* 0x001e2200000e0000 */
[----:B------:R-:W-:Y:S01]  /*c920*/  LEA.HI.X R32, R12, UR7, R13, 0x1, P0 ;  /* 0x000000070c207c11 */ /* 0x000fe200080f0c0d */
[----:B------:R2:W-:Y:S01]  /*c930*/  SYNCS.ARRIVE.TRANS64.RED.A1T0 RZ, [R0+URZ], RZ ;  /* 0x000000ff00ff79a7 */ /* 0x0005e2000810043f */
[----:B------:R-:W-:Y:S01]  /*c940*/  ISETP.GE.AND P0, PT, R19, UR5, PT ;  /* 0x0000000513007c0c */ /* 0x000fe2000bf06270 */
[----:B------:R-:W1:Y:S01]  /*c950*/  SHFL.IDX PT, R12, R20, 0x1, 0x181f ;  /* 0x00381f00140c7f89 */ /* 0x000e6200000e0000 */
[----:B------:R-:W-:-:S02]  /*c960*/  IADD3 R13, R21, 0x30, RZ ;  /* 0x00000030150d7810 */ /* 0x000fc40007ffe0ff */
[-C--:B------:R-:W-:Y:S01]  /*c970*/  ISETP.GE.OR P1, PT, R21, R46.reuse, P0 ;  /* 0x0000002e1500720c */ /* 0x080fe20000726670 */
[----:B------:R-:W4:Y:S01]  /*c980*/  SHFL.IDX PT, R14, R20, 0x2, 0x181f ;  /* 0x00581f00140e7f89 */ /* 0x000f2200000e0000 */
[-C--:B------:R-:W-:Y:S01]  /*c990*/  ISETP.GE.OR P2, PT, R13, R46.reuse, P0 ;  /* 0x0000002e0d00720c */ /* 0x080fe20000746670 */
[----:B------:R-:W-:Y:S01]  /*c9a0*/  VIADD R21, R21, 0x90 ;  /* 0x0000009015157836 */ /* 0x000fe20000000000 */
[-C--:B------:R-:W-:Y:S01]  /*c9b0*/  ISETP.GE.OR P3, PT, R15, R46.reuse, P0 ;  /* 0x0000002e0f00720c */ /* 0x080fe20000766670 */
[----:B------:R-:W2:Y:S03]  /*c9c0*/  SHFL.IDX PT, R34, R32, RZ, 0x181f ;  /* 0x00181fff20227589 */ /* 0x000ea600000e0000 */
[----:B------:R-:W-:Y:S01]  /*c9d0*/  ISETP.GE.OR P0, PT, R21, R46, P0 ;  /* 0x0000002e1500720c */ /* 0x000fe20000706670 */
[----:B------:R-:W2:Y:S04]  /*c9e0*/  SHFL.IDX PT, R36, R32, 0x1, 0x181f ;  /* 0x00381f0020247f89 */ /* 0x000ea800000e0000 */
[----:B------:R-:W2:Y:S01]  /*c9f0*/  SHFL.IDX PT, R38, R32, 0x2, 0x181f ;  /* 0x00581f0020267f89 */ /* 0x000ea200000e0000 */
[----:B0-----:R-:W-:-:S03]  /*ca00*/  @!P1 LEA R2, P4, R19, R2, 0x1 ;  /* 0x0000000213029211 */ /* 0x001fc600078808ff */
[----:B------:R-:W0:Y:S01]  /*ca10*/  SHFL.IDX PT, R20, R20, 0x3, 0x181f ;  /* 0x00781f0014147f89 */ /* 0x000e2200000e0000 */
[----:B-1----:R-:W-:-:S03]  /*ca20*/  @!P2 LEA R12, P5, R19, R12, 0x1 ;  /* 0x0000000c130ca211 */ /* 0x002fc600078a08ff */
[----:B------:R-:W1:Y:S01]  /*ca30*/  SHFL.IDX PT, R32, R32, 0x3, 0x181f ;  /* 0x00781f0020207f89 */ /* 0x000e6200000e0000 */
[C---:B----4-:R-:W-:Y:S02]  /*ca40*/  @!P3 LEA R14, P6, R19.reuse, R14, 0x1 ;  /* 0x0000000e130eb211 */ /* 0x050fe400078c08ff */
[C-C-:B--2---:R-:W-:Y:S02]  /*ca50*/  @!P1 LEA.HI.X R3, R19.reuse, R34, R52.reuse, 0x1, P4 ;  /* 0x0000002213039211 */ /* 0x144fe400020f0c34 */
[C-C-:B------:R-:W-:Y:S02]  /*ca60*/  @!P2 LEA.HI.X R13, R19.reuse, R36, R52.reuse, 0x1, P5 ;  /* 0x00000024130da211 */ /* 0x140fe400028f0c34 */
[----:B------:R-:W-:Y:S01]  /*ca70*/  @!P3 LEA.HI.X R15, R19, R38, R52, 0x1, P6 ;  /* 0x00000026130fb211 */ /* 0x000fe200030f0c34 */
[----:B------:R2:W-:Y:S04]  /*ca80*/  @!P1 ST.E.128 desc[UR48][R2.64], R4 ;  /* 0x0000000402009985 */ /* 0x0005e8000c101d30 */
[----:B------:R2:W-:Y:S04]  /*ca90*/  @!P2 ST.E.128 desc[UR48][R12.64], R8 ;  /* 0x000000080c00a985 */ /* 0x0005e8000c101d30 */
[----:B---3--:R2:W-:Y:S01]  /*caa0*/  @!P3 ST.E.128 desc[UR48][R14.64], R28 ;  /* 0x0000001c0e00b985 */ /* 0x0085e2000c101d30 */
[----:B01----:R-:W-:Y:S05]  /*cab0*/  @P0 BRA `(.L_x_1918) ;  /* 0x0000000400f00947 */ /* 0x003fea0003800000 */
[----:B--2---:R-:W-:-:S04]  /*cac0*/  LEA R2, P0, R19, R20, 0x1 ;  /* 0x0000001413027211 */ /* 0x004fc800078008ff */
[----:B------:R-:W-:-:S05]  /*cad0*/  LEA.HI.X R3, R19, R32, R52, 0x1, P0 ;  /* 0x0000002013037211 */ /* 0x000fca00000f0c34 */
[----:B-----5:R0:W-:Y:S01]  /*cae0*/  ST.E.128 desc[UR48][R2.64], R24 ;  /* 0x0000001802007985 */ /* 0x0201e2000c101d30 */
[----:B------:R-:W-:Y:S05]  /*caf0*/  BRA `(.L_x_1918) ;  /* 0x0000000400e07947 */ /* 0x000fea0003800000 */
.L_x_1917:
        /* <DEDUP_REMOVED lines=38> */
[----:B------:R-:W-:Y:S02]  /*cd60*/  SHF.R.S32.HI R3, RZ, 0x1f, R2 ;  /* 0x0000001fff037819 */ /* 0x000fe40000011402 */
[----:B------:R-:W-:Y:S02]  /*cd70*/  MOV R4, UR5 ;  /* 0x0000000500047c02 */ /* 0x000fe40008000f00 */
[----:B------:R-:W-:Y:S02]  /*cd80*/  IADD3 R2, P0, R2, UR6, RZ ;  /* 0x0000000602027c10 */ /* 0x000fe4000ff1e0ff */
[----:B------:R-:W-:Y:S02]  /*cd90*/  SHF.R.S32.HI R0, RZ, 0x1f, R5 ;  /* 0x0000001fff007819 */ /* 0x000fe40000011405 */
[----:B------:R-:W-:Y:S01]  /*cda0*/  IADD3.X R3, R3, UR7, R4, P0, !PT ;  /* 0x0000000703037c10 */ /* 0x000fe200087fe404 */
[----:B------:R-:W-:-:S02]  /*cdb0*/  ULDC.64 UR6, c[0x0][0xb50] ;  /* 0x0002d40000067ab9 */ /* 0x000fc40000000a00 */
[----:B------:R-:W-:Y:S02]  /*cdc0*/  IMAD R0, R0, UR10, RZ ;  /* 0x0000000a00007c24 */ /* 0x000fe4000f8e02ff */
[----:B------:R-:W-:-:S04]  /*cdd0*/  IMAD.WIDE.U32 R2, R5, UR10, R2 ;  /* 0x0000000a05027c25 */ /* 0x000fc8000f8e0002 */
[----:B------:R-:W-:Y:S01]  /*cde0*/  IMAD R7, R5, UR11, R0 ;  /* 0x0000000b05077c24 */ /* 0x000fe2000f8e0200 */
[----:B------:R-:W-:-:S03]  /*cdf0*/  LEA R4, P0, R2, UR6, 0x2 ;  /* 0x0000000602047c11 */ /* 0x000fc6000f8010ff */
[----:B------:R-:W-:-:S05]  /*ce00*/  IMAD.IADD R3, R3, 0x1, R7 ;  /* 0x0000000103037824 */ /* 0x000fca00078e0207 */
[----:B------:R-:W-:Y:S01]  /*ce10*/  LEA.HI.X R5, R2, UR7, R3, 0x2, P0 ;  /* 0x0000000702057c11 */ /* 0x000fe200080f1403 */
[----:B------:R-:W-:-:S05]  /*ce20*/  IMAD.MOV.U32 R3, RZ, RZ, -0x800000 ;  /* 0xff800000ff037424 */ /* 0x000fca00078e00ff */
[----:B------:R2:W-:Y:S02]  /*ce30*/  STG.E desc[UR48][R4.64], R3 ;  /* 0x0000000304007986 */ /* 0x0005e4000c101930 */
.L_x_1920:
[----:B------:R-:W-:Y:S05]  /*ce40*/  BSYNC B1 ;  /* 0x0000000000017941 */ /* 0x000fea0003800000 */
.L_x_1919:
        /* <DEDUP_REMOVED lines=12> */
[----:B-1----:R-:W-:-:S03]  /*cf10*/  @P1 SHF.R.U32.HI R5, RZ, R13, R0 ;  /* 0x0000000dff051219 */ /* 0x002fc60000011600 */
[----:B------:R-:W-:Y:S01]  /*cf20*/  UIMAD UR5, UR42, UR11, UR5 ;  /* 0x0000000b2a0572a4 */ /* 0x000fe2000f8e0205 */
[--C-:B------:R-:W-:Y:S01]  /*cf30*/  SHF.R.S32.HI R0, RZ, 0x1f, R5.reuse ;  /* 0x0000001fff007819 */ /* 0x100fe20000011405 */
[----:B------:R-:W-:Y:S01]  /*cf40*/  UIMAD.WIDE.U32 UR42, UR42, UR10, UR6 ;  /* 0x0000000a2a2a72a5 */ /* 0x000fe2000f8e0006 */
[----:B------:R-:W-:Y:S02]  /*cf50*/  IMAD.MOV R7, RZ, RZ, -R5 ;  /* 0x000000ffff077224 */ /* 0x000fe400078e0a05 */
[----:B------:R-:W-:Y:S01]  /*cf60*/  ULDC.64 UR6, c[0x0][0xae0] ;  /* 0x0002b80000067ab9 */ /* 0x000fe20000000a00 */
[----:B------:R-:W-:Y:S01]  /*cf70*/  UIADD3 UR5, UR43, UR5, URZ ;  /* 0x000000052b057290 */ /* 0x000fe2000fffe03f */
[----:B------:R-:W-:Y:S02]  /*cf80*/  IMAD R7, R11, R7, R6 ;  /* 0x000000070b077224 */ /* 0x000fe400078e0206 */
[----:B------:R-:W-:Y:S02]  /*cf90*/  IMAD R0, R0, UR6, RZ ;  /* 0x0000000600007c24 */ /* 0x000fe4000f8e02ff */
[----:B------:R-:W-:Y:S01]  /*cfa0*/  IMAD.U32 R3, RZ, RZ, UR43 ;  /* 0x0000002bff037e24 */ /* 0x000fe2000f8e00ff */
[----:B------:R-:W-:Y:S01]  /*cfb0*/  MOV R3, UR5 ;  /* 0x0000000500037c02 */ /* 0x000fe20008000f00 */
[----:B------:R-:W-:Y:S01]  /*cfc0*/  IMAD.U32 R2, RZ, RZ, UR42 ;  /* 0x0000002aff027e24 */ /* 0x000fe2000f8e00ff */
[----:B------:R-:W-:Y:S01]  /*cfd0*/  ULDC UR5, c[0x0][0xac8] ;  /* 0x0002b20000057ab9 */ /* 0x000fe20000000800 */
[C---:B------:R-:W-:Y:S01]  /*cfe0*/  IMAD R9, R5.reuse, UR7, R0 ;  /* 0x0000000705097c24 */ /* 0x040fe2000f8e0200 */
[----:B------:R-:W-:Y:S01]  /*cff0*/  SHF.R.S32.HI R0, RZ, 0x1f, R7 ;  /* 0x0000001fff007819 */ /* 0x000fe20000011407 */
        /* <DEDUP_REMOVED lines=40> */
.L_x_1918:
[----:B------:R-:W-:Y:S05]  /*d280*/  BSYNC B0 ;  /* 0x0000000000007941 */ /* 0x000fea0003800000 */
.L_x_1916:
[----:B------:R-:W-:Y:S02]  /*d290*/  ULDC UR5, c[0x0][0xc38] ;  /* 0x00030e0000057ab9 */ /* 0x000fe40000000800 */
[----:B------:R-:W-:-:S06]  /*d2a0*/  UISETP.GE.AND UP0, UPT, UR4, UR5, UPT ;  /* 0x000000050400728c */ /* 0x000fcc000bf06270 */
[----:B------:R-:W-:-:S13]  /*d2b0*/  PLOP3.LUT P0, PT, PT, PT, UP0, 0x80, 0x0 ;  /* 0x000000000000781c */ /* 0x000fda0003f0f008 */
[----:B------:R-:W-:Y:S05]  /*d2c0*/  @!P0 BRA `(.L_x_1921) ;  /* 0xffffff38007c8947 */ /* 0x000fea000383ffff */
[----:B------:R-:W-:Y:S05]  /*d2d0*/  EXIT ;  /* 0x000000000000794d */ /* 0x000fea0003800000 */
.L_x_1875:
[----:B------:R-:W-:-:S08]  /*d2e0*/  NOP ;  /* 0x0000000000007918 */ /* 0x000fd00000000000 */
[----:B------:R-:W0:-:S00]  /*d2f0*/  USETMAXREG.DEALLOC.CTAPOOL 0x20 ;  /* 0x00000020000079c8 */ /* 0x000e0000080e0500 */
[----:B0-----:R-:W-:-:S06]  /*d300*/  LOP3.LUT R0, R0, 0x3, RZ, 0xc0, !PT ;  /* 0x0000000300007812 */ /* 0x001fcc00078ec0ff */
[----:B------:R-:W0:Y:S01]  /*d310*/  S2UR UR7, SR_CTAID.X ;  /* 0x00000000000779c3 */ /* 0x000e220000002500 */
[----:B------:R-:W-:Y:S01]  /*d320*/  LOP3.LUT R29, R29, 0xffffff7f, RZ, 0xc0, !PT ;  /* 0xffffff7f1d1d7812 */ /* 0x000fe200078ec0ff */
[----:B------:R-:W-:Y:S01]  /*d330*/  STL [R1+0x2c], RZ ;  /* 0x00002cff01007387 */ /* 0x000fe20000100800 */
[----:B------:R-:W-:-:S03]  /*d340*/  MOV R27, RZ ;  /* 0x000000ff001b7202 */ /* 0x000fc60000000f00 */
        /* <DEDUP_REMOVED lines=19> */
[C---:B-1----:R-:W-:Y:S01]  /*d480*/  IMAD.SHL.U32 R6, R11.reuse, 0x10, RZ ;  /* 0x000000100b067824 */ /* 0x042fe200078e00ff */
[----:B------:R-:W-:Y:S01]  /*d490*/  SHF.R.U32.HI R4, RZ, 0x1, R11 ;  /* 0x00000001ff047819 */ /* 0x000fe2000001160b */
[----:B------:R-:W-:-:S02]  /*d4a0*/  IMAD.SHL.U32 R8, R11, 0x2, RZ ;  /* 0x000000020b087824 */ /* 0x000fc400078e00ff */
[C---:B------:R-:W-:Y:S01]  /*d4b0*/  IMAD.SHL.U32 R2, R11.reuse, 0x40, RZ ;  /* 0x000000400b027824 */ /* 0x040fe200078e00ff */
[----:B------:R-:W-:Y:S01]  /*d4c0*/  LOP3.LUT R7, R6, 0x1b0, RZ, 0xc0, !PT ;  /* 0x000001b006077812 */ /* 0x000fe200078ec0ff */
[C---:B0-----:R-:W-:Y:S02]  /*d4d0*/  IMAD.SHL.U32 R0, R11.reuse, 0x20, RZ ;  /* 0x000000200b007824 */ /* 0x041fe400078e00ff */
[----:B------:R-:W-:Y:S01]  /*d4e0*/  IMAD.SHL.U32 R10, R11, 0x4, RZ ;  /* 0x000000040b0a7824 */ /* 0x000fe200078e00ff */
[----:B------:R-:W-:Y:S02]  /*d4f0*/  LOP3.LUT R7, R7, 0x30, R8, 0x78, !PT ;  /* 0x0000003007077812 */ /* 0x000fe400078e7808 */
[----:B------:R-:W2:Y:S01]  /*d500*/  LDL R8, [R1+0x14] ;  /* 0x0000140001087983 */ /* 0x000ea20000100800 */
[----:B------:R-:W-:Y:S02]  /*d510*/  LOP3.LUT R3, R2, 0x180, RZ, 0xc0, !PT ;  /* 0x0000018002037812 */ /* 0x000fe400078ec0ff */
[----:B------:R-:W-:-:S02]  /*d520*/  LOP3.LUT R5, R0, 0x80, RZ, 0xc0, !PT ;  /* 0x0000008000057812 */ /* 0x000fc400078ec0ff */
[----:B------:R-:W-:Y:S01]  /*d530*/  LOP3.LUT R3, R3, 0x30, R4, 0xf8, !PT ;  /* 0x0000003003037812 */ /* 0x000fe200078ef804 */
[----:B------:R-:W-:Y:S01]  /*d540*/  IMAD.SHL.U32 R4, R11, 0x8, RZ ;  /* 0x000000080b047824 */ /* 0x000fe200078e00ff */
[----:B------:R-:W-:-:S04]  /*d550*/  LOP3.LUT R5, R5, 0x10, R11, 0xf8, !PT ;  /* 0x0000001005057812 */ /* 0x000fc800078ef80b */
[----:B------:R-:W-:Y:S02]  /*d560*/  LOP3.LUT R3, R3, 0x30, R4, 0x78, !PT ;  /* 0x0000003003037812 */ /* 0x000fe400078e7804 */
[----:B------:R-:W-:Y:S02]  /*d570*/  LOP3.LUT R4, R5, 0x10, R10, 0x78, !PT ;  /* 0x0000001005047812 */ /* 0x000fe400078e780a */
[----:B------:R-:W-:Y:S02]  /*d580*/  LOP3.LUT R5, R6, 0x600, RZ, 0xc0, !PT ;  /* 0x0000060006057812 */ /* 0x000fe400078ec0ff */
[----:B------:R-:W-:Y:S02]  /*d590*/  LOP3.LUT R2, R3, 0x640, R2, 0xf8, !PT ;  /* 0x0000064003027812 */ /* 0x000fe400078ef802 */
[----:B------:R-:W-:-:S04]  /*d5a0*/  LOP3.LUT R5, R5, 0x60, R0, 0xf8, !PT ;  /* 0x0000006005057812 */ /* 0x000fc800078ef800 */
[----:B------:R-:W-:Y:S01]  /*d5b0*/  LOP3.LUT R5, R5, 0x100, R0, 0xf8, !PT ;  /* 0x0000010005057812 */ /* 0x000fe200078ef800 */
[----:B------:R0:W-:Y:S01]  /*d5c0*/  STL [R1+0x20], R2 ;  /* 0x0000200201007387 */ /* 0x0001e20000100800 */
[----:B------:R-:W-:Y:S02]  /*d5d0*/  LOP3.LUT R7, R7, 0x640, R6, 0xf8, !PT ;  /* 0x0000064007077812 */ /* 0x000fe400078ef806 */
        /* <DEDUP_REMOVED lines=8> */
[----:B------:R-:W-:Y:S02]  /*d660*/  LOP3.LUT R0, R2, 0x60, R0, 0xf8, !PT ;  /* 0x0000006002007812 */ /* 0x000fe400078ef800 */
[----:B------:R-:W-:Y:S02]  /*d670*/  ISETP.GE.AND P0, PT, R9, UR37, PT ;  /* 0x0000002509007c0c */ /* 0x000fe4000bf06270 */
[----:B------:R-:W-:Y:S01]  /*d680*/  MOV R3, 0x1 ;  /* 0x0000000100037802 */ /* 0x000fe20000000f00 */
[----:B------:R0:W-:Y:S01]  /*d690*/  STL [R1+0x24], R4 ;  /* 0x0000240401007387 */ /* 0x0001e20000100800 */
[----:B------:R-:W-:Y:S01]  /*d6a0*/  LOP3.LUT R2, R0, 0x80, RZ, 0xfc, !PT ;  /* 0x0000008000027812 */ /* 0x000fe200078efcff */
[----:B------:R-:W-:Y:S01]  /*d6b0*/  USEL UR4, UR4, 0x1, UP0 ;  /* 0x0000000104047887 */ /* 0x000fe20008000000 */
[----:B------:R-:W-:Y:S01]  /*d6c0*/  @P1 LOP3.LUT R29, R29, 0x1, RZ, 0xfc, !PT ;  /* 0x000000011d1d1812 */ /* 0x000fe200078efcff */
[----:B------:R0:W-:Y:S01]  /*d6d0*/  STL [R1], R3 ;  /* 0x0000000301007387 */ /* 0x0001e20000100800 */
[----:B------:R-:W-:-:S03]  /*d6e0*/  ULDC UR37, c[0x0][0x448] ;  /* 0x0001120000257ab9 */ /* 0x000fc60000000800 */
[----:B------:R0:W-:Y:S01]  /*d6f0*/  STL [R1+0x2c], RZ ;  /* 0x00002cff01007387 */ /* 0x0001e20000100800 */
[----:B------:R-:W-:Y:S01]  /*d700*/  LOP3.LUT R29, R29, 0xffffffef, RZ, 0xc0, !PT ;  /* 0xffffffef1d1d7812 */ /* 0x000fe200078ec0ff */
[----:B------:R-:W-:-:S03]  /*d710*/  UIMAD UR36, UR4, UR36, URZ ;  /* 0x00000024042472a4 */ /* 0x000fc6000f8e023f */
[----:B------:R-:W-:Y:S02]  /*d720*/  @P0 LOP3.LUT R29, R29, 0x10, RZ, 0xfc, !PT ;  /* 0x000000101d1d0812 */ /* 0x000fe400078efcff */
[----:B------:R-:W-:Y:S01]  /*d730*/  ISETP.GE.AND P0, PT, R9, UR6, PT ;  /* 0x0000000609007c0c */ /* 0x000fe2000bf06270 */
[----:B------:R-:W-:Y:S01]  /*d740*/  UIADD3 UR4, UR36, 0x9f, URZ ;  /* 0x0000009f24047890 */ /* 0x000fe2000fffe03f */
[----:B------:R-:W-:-:S03]  /*d750*/  LOP3.LUT R29, R29, 0xffffffbf, RZ, 0xc0, !PT ;  /* 0xffffffbf1d1d7812 */ /* 0x000fc600078ec0ff */
[----:B------:R-:W-:Y:S01]  /*d760*/  UIMAD.WIDE UR4, UR4, 0x66666667, URZ ;  /* 0x66666667040478a5 */ /* 0x000fe2000f8e023f */
[----:B------:R-:W-:-:S03]  /*d770*/  IMAD.MOV.U32 R27, RZ, RZ, RZ ;  /* 0x000000ffff1b7224 */ /* 0x000fc600078e00ff */
[----:B------:R-:W-:Y:S02]  /*d780*/  USHF.R.U32.HI UR40, URZ, 0x1f, UR5 ;  /* 0x0000001f3f287899 */ /* 0x000fe40008011605 */
[----:B------:R-:W-:Y:S02]  /*d790*/  UIMAD UR37, UR37, UR38, URZ ;  /* 0x00000026252572a4 */ /* 0x000fe4000f8e023f */
[----:B------:R-:W-:Y:S01]  /*d7a0*/  @P0 LOP3.LUT R29, R29, 0x40, RZ, 0xfc, !PT ;  /* 0x000000401d1d0812 */ /* 0x000fe200078efcff */
[----:B------:R-:W-:Y:S02]  /*d7b0*/  ULOP3.LUT UR45, UR39, 0x2, URZ, 0xfc, !UPT ;  /* 0x00000002272d7892 */ /* 0x000fe4000f8efc3f */
[----:B------:R-:W-:Y:S02]  /*d7c0*/  ULOP3.LUT UR46, UR39, 0x1, URZ, 0xfc, !UPT ;  /* 0x00000001272e7892 */ /* 0x000fe4000f8efc3f */
[----:B------:R-:W-:Y:S02]  /*d7d0*/  UIADD3 UR38, UR36, 0xa0, -UR38 ;  /* 0x000000a024267890 */ /* 0x000fe4000fffe826 */
[----:B------:R-:W-:Y:S01]  /*d7e0*/  ULEA.HI.SX32 UR40, UR5, UR40, 0x1a ;  /* 0x0000002805287291 */ /* 0x000fe2000f8fd23f */
[----:B------:R-:W-:Y:S01]  /*d7f0*/  ULDC UR47, c[0x0][0xc] ;  /* 0x00000300002f7ab9 */ /* 0x000fe20000000800 */
[----:B--2---:R-:W-:-:S05]  /*d800*/  LEA R16, R8, R16, 0x18 ;  /* 0x0000001008107211 */ /* 0x004fca00078ec0ff */
[----:B------:R-:W-:-:S05]  /*d810*/  IMAD.IADD R0, R16, 0x1, R7 ;  /* 0x0000000110007824 */ /* 0x000fca00078e0207 */
[----:B------:R0:W-:Y:S02]  /*d820*/  STL [R1+0x28], R0 ;  /* 0x0000280001007387 */ /* 0x0001e40000100800 */
.L_x_1989:
        /* <DEDUP_REMOVED lines=23> */
.L_x_1923:
[----:B------:R-:W-:Y:S01]  /*d9a0*/  ULDC UR8, c[0x0][0xc54] ;  /* 0x0003150000087ab9 */ /* 0x000fe20000000800 */
[----:B------:R-:W-:Y:S01]  /*d9b0*/  UMOV UR6, UR7 ;  /* 0x0000000700067c82 */ /* 0x000fe20008000000 */
[----:B------:R-:W-:-:S11]  /*d9c0*/  UISETP.NE.AND UP0, UPT, UR8, 0x1, UPT ;  /* 0x000000010800788c */ /* 0x000fd6000bf05270 */
[----:B------:R-:W-:Y:S02]  /*d9d0*/  @UP0 ULDC.64 UR10, c[0x0][0xc58] ;  /* 0x00031600000a0ab9 */ /* 0x000fe40000000a00 */
[----:B------:R-:W-:-:S04]  /*d9e0*/  UIMAD.WIDE.U32 UR4, UR7, UR10, URZ ;  /* 0x0000000a070472a5 */ /* 0x000fc8000f8e003f */
[----:B------:R-:W-:-:S04]  /*d9f0*/  @UP0 USHF.R.U32.HI UR6, URZ, UR11, UR5 ;  /* 0x0000000b3f060299 */ /* 0x000fc80008011605 */
[----:B------:R-:W-:-:S12]  /*da00*/  UIMAD UR4, UR6, UR8, URZ ;  /* 0x00000008060472a4 */ /* 0x000fd8000f8e023f */
.L_x_1924:
        /* <DEDUP_REMOVED lines=23> */
[----:B------:R-:W-:Y:S01]  /*db80*/  UISETP.NE.AND UP2, UPT, UR5, 0x1, UPT ;  /* 0x000000010500788c */ /* 0x000fe2000bf45270 */
[----:B------:R-:W-:Y:S01]  /*db90*/  BSSY B7, `(.L_x_1925) ;  /* 0x000040a000077945 */ /* 0x000fe20003800000 */
[----:B------:R-:W-:Y:S02]  /*dba0*/  UIADD3 UR43, UR43, UR4, URZ ;  /* 0x000000042b2b7290 */ /* 0x000fe4000fffe03f */
[----:B------:R-:W-:Y:S02]  /*dbb0*/  UP2UR UR50, UPR, URZ, 0x4 ;  /* 0x000000043f327883 */ /* 0x000fe40008000000 */
[----:B------:R-:W-:-:S04]  /*dbc0*/  UIMAD UR6, UR43, 0xc0, URZ ;  /* 0x000000c02b0678a4 */ /* 0x000fc8000f8e023f */
[----:B------:R-:W-:Y:S01]  /*dbd0*/  UIADD3 UR6, UR6, 0xbf, URZ ;  /* 0x000000bf06067890 */ /* 0x000fe2000fffe03f */
[----:B------:R-:W-:Y:S01]  /*dbe0*/  @UP2 ULDC UR4, c[0x0][0x44c] ;  /* 0x0001130000042ab9 */ /* 0x000fe20000000800 */
[----:B------:R-:W-:Y:S02]  /*dbf0*/  @UP2 ULDC UR7, c[0x0][0x450] ;  /* 0x0001140000072ab9 */ /* 0x000fe40000000800 */
[----:B------:R-:W-:-:S04]  /*dc00*/  UIMAD.WIDE.U32 UR4, UR6, UR4, URZ ;  /* 0x00000004060472a5 */ /* 0x000fc8000f8e003f */
[----:B------:R-:W-:-:S04]  /*dc10*/  @UP2 USHF.R.U32.HI UR6, URZ, UR7, UR5 ;  /* 0x000000073f062299 */ /* 0x000fc80008011605 */
[----:B------:R-:W-:-:S04]  /*dc20*/  UIADD3 UR4, UR38, UR6, URZ ;  /* 0x0000000626047290 */ /* 0x000fc8000fffe03f */
[----:B------:R-:W-:-:S04]  /*dc30*/  UIMAD.WIDE UR4, UR4, 0x66666667, URZ ;  /* 0x66666667040478a5 */ /* 0x000fc8000f8e023f */
[----:B------:R-:W-:-:S04]  /*dc40*/  USHF.R.U32.HI UR4, URZ, 0x1f, UR5 ;  /* 0x0000001f3f047899 */ /* 0x000fc80008011605 */
[----:B------:R-:W-:-:S04]  /*dc50*/  ULEA.HI.SX32 UR4, UR5, UR4, 0x1a ;  /* 0x0000000405047291 */ /* 0x000fc8000f8fd23f */
[----:B------:R-:W-:-:S04]  /*dc60*/  UISETP.LT.AND UP0, UPT, UR40, UR4, UPT ;  /* 0x000000042800728c */ /* 0x000fc8000bf01270 */
[----:B------:R-:W-:-:S06]  /*dc70*/  USEL UR44, UR40, UR4, UP0 ;  /* 0x00000004282c7287 */ /* 0x000fcc0008000000 */
[----:B------:R-:W-:Y:S01]  /*dc80*/  ISETP.LT.AND P0, PT, RZ, UR44, PT ;  /* 0x0000002cff007c0c */ /* 0x000fe2000bf01270 */
[----:B--2---:R0:W-:-:S12]  /*dc90*/  STL [R1+0x10], R22 ;  /* 0x0000101601007387 */ /* 0x0041d80000100800 */
        /* <DEDUP_REMOVED lines=19> */
.L_x_1926:
        /* <DEDUP_REMOVED lines=11> */
[----:B------:R-:W-:Y:S02]  /*de80*/  IMAD.U32 R6, RZ, RZ, UR8 ;  /* 0x00000008ff067e24 */ /* 0x000fe4000f8e00ff */
[----:B------:R-:W-:Y:S02]  /*de90*/  IMAD.U32 R7, RZ, RZ, UR9 ;  /* 0x00000009ff077e24 */ /* 0x000fe4000f8e00ff */
[----:B------:R-:W-:-:S02]  /*dea0*/  IMAD.U32 R10, RZ, RZ, UR4 ;  /* 0x00000004ff0a7e24 */ /* 0x000fc4000f8e00ff */
[----:B------:R-:W-:Y:S02]  /*deb0*/  IMAD.U32 R11, RZ, RZ, UR5 ;  /* 0x00000005ff0b7e24 */ /* 0x000fe4000f8e00ff */
[----:B------:R-:W-:Y:S02]  /*dec0*/  IMAD.MOV.U32 R8, RZ, RZ, 0x70 ;  /* 0x00000070ff087424 */ /* 0x000fe400078e00ff */
[----:B------:R-:W-:Y:S02]  /*ded0*/  IMAD.MOV.U32 R12, RZ, RZ, 0x1 ;  /* 0x00000001ff0c7424 */ /* 0x000fe400078e00ff */
[----:B------:R-:W-:-:S07]  /*dee0*/  IMAD.MOV.U32 R13, RZ, RZ, RZ ;  /* 0x000000ffff0d7224 */ /* 0x000fce00078e00ff */
[----:B------:R-:W-:-:S07]  /*def0*/  LEPC R20, `(.L_x_1929) ;  /* 0x000000001014794e */ /* 0x000fce0000000000 */
[----:B01----:R-:W-:Y:S05]  /*df00*/  CALL.ABS.NOINC R2 ;  /* 0x0000000002007343 */ /* 0x003fea0003c00000 */
.L_x_1929:
[----:B------:R-:W-:Y:S05]  /*df10*/  BSYNC B6 ;  /* 0x0000000000067941 */ /* 0x000fea0003800000 */
.L_x_1928:
[----:B------:R-:W-:Y:S01]  /*df20*/  IADD3 R0, R16, 0x6000, RZ ;  /* 0x0000600010007810 */ /* 0x000fe20007ffe0ff */
[----:B------:R-:W-:Y:S01]  /*df30*/  BSSY B6, `(.L_x_1930) ;  /* 0x0000015000067945 */ /* 0x000fe20003800000 */
[----:B------:R-:W-:Y:S02]  /*df40*/  LOP3.LUT R29, R29, 0xfffffffd, RZ, 0xc0, !PT ;  /* 0xfffffffd1d1d7812 */ /* 0x000fe400078ec0ff */
        /* <DEDUP_REMOVED lines=8> */
[----:B------:R-:W-:Y:S01]  /*dfd0*/  MOV R12, 0x1 ;  /* 0x00000001000c7802 */ /* 0x000fe20000000f00 */
[----:B------:R-:W1:Y:S01]  /*dfe0*/  LDC.64 R2, c[0x4][R2] ;  /* 0x0100000002027b82 */ /* 0x000e620000000a00 */
[----:B------:R-:W-:Y:S02]  /*dff0*/  IMAD.U32 R5, RZ, RZ, UR7 ;  /* 0x00000007ff057e24 */ /* 0x000fe4000f8e00ff */
[----:B------:R-:W-:Y:S02]  /*e000*/  IMAD.U32 R6, RZ, RZ, UR8 ;  /* 0x00000008ff067e24 */ /* 0x000fe4000f8e00ff */
[----:B------:R-:W-:-:S02]  /*e010*/  IMAD.U32 R7, RZ, RZ, UR9 ;  /* 0x00000009ff077e24 */ /* 0x000fc4000f8e00ff */
[----:B------:R-:W-:Y:S02]  /*e020*/  IMAD.U32 R10, RZ, RZ, UR4 ;  /* 0x00000004ff0a7e24 */ /* 0x000fe4000f8e00ff */
[----:B------:R-:W-:Y:S02]  /*e030*/  IMAD.U32 R11, RZ, RZ, UR5 ;  /* 0x00000005ff0b7e24 */ /* 0x000fe4000f8e00ff */
[----:B------:R-:W-:Y:S02]  /*e040*/  IMAD.MOV.U32 R8, RZ, RZ, 0x70 ;  /* 0x00000070ff087424 */ /* 0x000fe400078e00ff */
[----:B------:R-:W-:-:S07]  /*e050*/  IMAD.MOV.U32 R13, RZ, RZ, RZ ;  /* 0x000000ffff0d7224 */ /* 0x000fce00078e00ff */
[----:B------:R-:W-:-:S07]  /*e060*/  LEPC R20, `(.L_x_1931) ;  /* 0x000000001014794e */ /* 0x000fce0000000000 */
[----:B01----:R-:W-:Y:S05]  /*e070*/  CALL.ABS.NOINC R2 ;  /* 0x0000000002007343 */ /* 0x003fea0003c00000 */
.L_x_1931:
[----:B------:R-:W-:Y:S05]  /*e080*/  BSYNC B6 ;  /* 0x0000000000067941 */ /* 0x000fea0003800000 */
.L_x_1930:
        /* <DEDUP_REMOVED lines=20> */
.L_x_1933:
[----:B------:R-:W-:Y:S05]  /*e1d0*/  BSYNC B6 ;  /* 0x0000000000067941 */ /* 0x000fea0003800000 */
.L_x_1932:
[----:B------:R-:W-:Y:S01]  /*e1e0*/  LOP3.LUT P6, RZ, R29, 0x2, RZ, 0xc0, !PT ;  /* 0x000000021dff7812 */ /* 0x000fe200078cc0ff */
[----:B------:R-:W-:-:S12]  /*e1f0*/  BSSY B6, `(.L_x_1934) ;  /* 0x0000012000067945 */ /* 0x000fd80003800000 */
        /* <DEDUP_REMOVED lines=17> */
.L_x_1935:
[----:B------:R-:W-:Y:S05]  /*e310*/  BSYNC B6 ;  /* 0x0000000000067941 */ /* 0x000fea0003800000 */
.L_x_1934:
        /* <DEDUP_REMOVED lines=14> */
[----:B------:R-:W-:Y:S02]  /*e400*/  LOP3.LUT R29, R29, 0xfffffff7, RZ, 0xc0, !PT ;  /* 0xfffffff71d1d7812 */ /* 0x000fe400078ec0ff */
[----:B------:R-:W-:-:S09]  /*e410*/  MOV R17, UR4 ;  /* 0x0000000400117c02 */ /* 0x000fd20008000f00 */
[----:B------:R-:W-:Y:S01]  /*e420*/  @P2 LOP3.LUT R29, R29, 0x8, RZ, 0xfc, !PT ;  /* 0x000000081d1d2812 */ /* 0x000fe200078efcff */
[----:B--2---:R1:W-:Y:S01]  /*e430*/  STL [R1+0x4], R19 ;  /* 0x0000041301007387 */ /* 0x0043e20000100800 */
[----:B------:R-:W-:Y:S05]  /*e440*/  BRA.DIV UR5, `(.L_x_1936) ;  /* 0x0000004205207947 */ /* 0x000fea000b800000 */
.L_x_2009:
        /* <DEDUP_REMOVED lines=33> */
[----:B------:R-:W-:Y:S02]  /*e660*/  @!P0 LEA.HI.X R11, R2, R5, R9, 0x2, P1 ;  /* 0x00000005020b8211 */ /* 0x000fe400008f1409 */
[----:B------:R-:W-:-:S03]  /*e670*/  IADD3 R9, R12, UR4, RZ ;  /* 0x000000040c097c10 */ /* 0x000fc6000fffe0ff */
        /* <DEDUP_REMOVED lines=15> */
[----:B------:R-:W-:Y:S01]  /*e770*/  IMAD.MOV R3, RZ, RZ, -R0 ;  /* 0x000000ffff037224 */ /* 0x000fe200078e0a00 */
[----:B------:R-:W-:Y:S02]  /*e780*/  IADD3 R0, -R12, RZ, RZ ;  /* 0x000000ff0c007210 */ /* 0x000fe40007ffe1ff */
[----:B0-----:R-:W-:-:S04]  /*e790*/  @!P1 LEA R4, P0, R2, R4, 0x2 ;  /* 0x0000000402049211 */ /* 0x001fc800078010ff */
[----:B------:R-:W-:Y:S01]  /*e7a0*/  @!P1 LEA.HI.X R5, R2, R5, R7, 0x2, P0 ;  /* 0x0000000502059211 */ /* 0x000fe200000f1407 */
[----:B------:R-:W-:-:S06]  /*e7b0*/  IMAD.MOV.U32 R7, RZ, RZ, RZ ;  /* 0x000000ffff077224 */ /* 0x000fcc00078e00ff */
[----:B------:R0:W5:Y:S02]  /*e7c0*/  @!P1 LDG.E R7, desc[UR48][R4.64] ;  /* 0x0000003004079981 */ /* 0x000164000c1e1900 */
[C---:B0-----:R-:W-:Y:S02]  /*e7d0*/  IMAD R5, R18.reuse, R3, R8 ;  /* 0x0000000312057224 */ /* 0x041fe400078e0208 */
[----:B------:R-:W-:Y:S02]  /*e7e0*/  IMAD R8, R18, R0, R9 ;  /* 0x0000000012087224 */ /* 0x000fe400078e0209 */
[----:B------:R-:W-:-:S04]  /*e7f0*/  IMAD R0, RZ, RZ, -UR42 ;  /* 0x8000002aff007e24 */ /* 0x000fc8000f8e02ff */
[----:B------:R-:W-:-:S05]  /*e800*/  IMAD R17, R17, R0, UR41 ;  /* 0x0000002911117e24 */ /* 0x000fca000f8e0200 */
        /* <DEDUP_REMOVED lines=13> */
.L_x_1937:
[----:B------:R-:W2:Y:S01]  /*e8e0*/  LDL R0, [R1] ;  /* 0x0000000001007983 */ /* 0x000ea20000100800 */
[----:B------:R-:W-:Y:S01]  /*e8f0*/  IMAD R4, R27, 0x8, R16 ;  /* 0x000000081b047824 */ /* 0x000fe200078e0210 */
[----:B------:R-:W-:Y:S01]  /*e900*/  BSSY B0, `(.L_x_1938) ;  /* 0x0000005000007945 */ /* 0x000fe20003800000 */
[----:B------:R-:W-:Y:S02]  /*e910*/  SHF.R.S32.HI R24, RZ, 0x1f, R8 ;  /* 0x0000001fff187819 */ /* 0x000fe40000011408 */
[----:B--2---:R-:W-:-:S04]  /*e920*/  SHF.L.U32 R26, R0, 0x1f, RZ ;  /* 0x0000001f001a7819 */ /* 0x004fc800000006ff */
[----:B------:R-:W0:Y:S02]  /*e930*/  SYNCS.PHASECHK.TRANS64.TRYWAIT P0, [R4+URZ+0x13280], R26 ;  /* 0x0132801a040075a7 */ /* 0x000e24000800017f */
[----:B0-----:R-:W-:Y:S05]  /*e940*/  @!P0 BRA `(.L_x_1939) ;  /* 0x0000003c000c8947 */ /* 0x001fea0003800000 */
.L_x_2010:
[----:B------:R-:W-:Y:S05]  /*e950*/  BSYNC B0 ;  /* 0x0000000000007941 */ /* 0x000fea0003800000 */
.L_x_1938:
        /* <DEDUP_REMOVED lines=68> */
[----:B--2---:R-:W-:-:S04]  /*eda0*/  IADD3 R12, P0, R11, R12, RZ ;  /* 0x0000000c0b0c7210 */ /* 0x004fc80007f1e0ff */
[----:B------:R-:W-:Y:S02]  /*edb0*/  IADD3.X R13, RZ, R2, RZ, P0, !PT ;  /* 0x00000002ff0d7210 */ /* 0x000fe400007fe4ff */
        /* <DEDUP_REMOVED lines=10> */
.L_x_2022:
        /* <DEDUP_REMOVED lines=12> */
.L_x_1941:
        /* <DEDUP_REMOVED lines=11> */
.L_x_1942:
[----:B------:R3:W-:Y:S01]  /*efd0*/  SYNCS.ARRIVE.TRANS64.A1T0 RZ, [R4+URZ+0x13270], RZ ;  /* 0x013270ff04ff79a7 */ /* 0x0007e2000810003f */
[----:B------:R-:W-:Y:S05]  /*efe0*/  @!P6 BRA `(.L_x_1943) ;  /* 0x000000000004e947 */ /* 0x000fea0003800000 */
[----:B------:R-:W-:Y:S01]  /*eff0*/  BPT.TRAP 0x1 ;  /* 0x000000040000795c */ /* 0x000fe20000300000 */
.L_x_1943:
[----:B------:R-:W4:Y:S01]  /*f000*/  SYNCS.PHASECHK.TRANS64.TRYWAIT P0, [R4+URZ+0x13240], R26 ;  /* 0x0132401a040075a7 */ /* 0x000f22000800017f */
[----:B------:R-:W-:Y:S04]  /*f010*/  BSSY B0, `(.L_x_1944) ;  /* 0x0000002000007945 */ /* 0x000fe80003800000 */
[----:B----4-:R-:W-:Y:S05]  /*f020*/  @!P0 BRA `(.L_x_1945) ;  /* 0x0000003c00208947 */ /* 0x010fea0003800000 */
.L_x_2023:
[----:B------:R-:W-:Y:S05]  /*f030*/  BSYNC B0 ;  /* 0x0000000000007941 */ /* 0x000fea0003800000 */
.L_x_1944:
        /* <DEDUP_REMOVED lines=16> */
[----:B------:R-:W-:Y:S01]  /*f140*/  IMAD R10, R23, UR6, RZ ;  /* 0x00000006170a7c24 */ /* 0x000fe2000f8e02ff */
[----:B------:R-:W-:-:S03]  /*f150*/  IADD3 R3, R3, R7, RZ ;  /* 0x0000000703037210 */ /* 0x000fc60007ffe0ff */
[C---:B------:R-:W-:Y:S02]  /*f160*/  IMAD R10, R6.reuse, UR7, R10 ;  /* 0x00000007060a7c24 */ /* 0x040fe4000f8e020a */
[----:B------:R-:W-:Y:S01]  /*f170*/  IMAD.WIDE.U32 R2, R6, UR6, R2 ;  /* 0x0000000606027c25 */ /* 0x000fe2000f8e0002 */
[----:B------:R-:W-:-:S03]  /*f180*/  ULDC.64 UR6, c[0x0][0x2e8] ;  /* 0x0000ba0000067ab9 */ /* 0x000fc60000000a00 */
        /* <DEDUP_REMOVED lines=46> */
.L_x_2035:
[----:B------:R-:W-:Y:S01]  /*f470*/  LOP3.LUT P0, RZ, R29, 0x20, RZ, 0xc0, !PT ;  /* 0x000000201dff7812 */ /* 0x000fe2000780c0ff */
        /* <DEDUP_REMOVED lines=12> */
.L_x_1948:
[----:B------:R-:W-:Y:S05]  /*f540*/  BSYNC B0 ;  /* 0x0000000000007941 */ /* 0x000fea0003800000 */
.L_x_1947:
[----:B------:R-:W-:Y:S01]  /*f550*/  NOP ;  /* 0x0000000000007918 */ /* 0x000fe20000000000 */
[----:B------:R-:W-:-:S13]  /*f560*/  PLOP3.LUT P0, PT, PT, PT, PT, 0x80, 0x0 ;  /* 0x000000000000781c */ /* 0x000fda0003f0f070 */
.L_x_1949:
        /* <DEDUP_REMOVED lines=11> */
.L_x_1950:
        /* <DEDUP_REMOVED lines=11> */
[----:B0--34-:R-:W-:Y:S01]  /*f6d0*/  IMAD.U32 R4, RZ, RZ, UR6 ;  /* 0x00000006ff047e24 */ /* 0x019fe2000f8e00ff */
[----:B------:R-:W-:Y:S01]  /*f6e0*/  MOV R11, UR5 ;  /* 0x00000005000b7c02 */ /* 0x000fe20008000f00 */
[----:B------:R-:W0:Y:S01]  /*f6f0*/  LDC.64 R2, c[0x4][R2] ;  /* 0x0100000002027b82 */ /* 0x000e220000000a00 */
        /* <DEDUP_REMOVED lines=8> */
[----:B0-----:R-:W-:Y:S05]  /*f780*/  CALL.ABS.NOINC R2 ;  /* 0x0000000002007343 */ /* 0x001fea0003c00000 */
.L_x_1952:
[----:B------:R-:W-:Y:S05]  /*f790*/  BSYNC B6 ;  /* 0x0000000000067941 */ /* 0x000fea0003800000 */
.L_x_1951:
[----:B------:R-:W1:Y:S01]  /*f7a0*/  S2R R2, SR_TID.X ;  /* 0x0000000000027919 */ /* 0x000e620000002100 */
[----:B------:R2:W5:Y:S01]  /*f7b0*/  LDL R8, [R1+0x28] ;  /* 0x0000280001087983 */ /* 0x0005620000100800 */
[----:B------:R-:W-:Y:S01]  /*f7c0*/  UISETP.NE.AND UP0, UPT, UR50, URZ, UPT ;  /* 0x0000003f3200728c */ /* 0x000fe2000bf05270 */
[----:B------:R-:W-:Y:S01]  /*f7d0*/  IMAD.U32 R6, RZ, RZ, UR43 ;  /* 0x0000002bff067e24 */ /* 0x000fe2000f8e00ff */
[----:B------:R-:W-:Y:S01]  /*f7e0*/  R2UR UR7, R17 ;  /* 0x00000000110772ca */ /* 0x000fe200000e0000 */
[----:B------:R-:W-:Y:S01]  /*f7f0*/  ULDC.64 UR8, c[0x0][0x2d8] ;  /* 0x0000b60000087ab9 */ /* 0x000fe20000000a00 */
[----:B------:R-:W-:Y:S01]  /*f800*/  ULDC UR12, c[0x0][0x448] ;  /* 0x00011200000c7ab9 */ /* 0x000fe20000000800 */
[----:B------:R-:W-:Y:S01]  /*f810*/  ULDC.64 UR10, c[0x0][0x280] ;  /* 0x0000a000000a7ab9 */ /* 0x000fe20000000a00 */
[----:B-1----:R-:W-:-:S05]  /*f820*/  LOP3.LUT R18, R2, 0x7f, RZ, 0xc0, !PT ;  /* 0x0000007f02127812 */ /* 0x002fca00078ec0ff */
        /* <DEDUP_REMOVED lines=8> */
[----:B------:R-:W-:-:S04]  /*f8b0*/  IMAD R6, R6, 0xc0, R2 ;  /* 0x000000c006067824 */ /* 0x000fc800078e0202 */
        /* <DEDUP_REMOVED lines=22> */
[----:B------:R-:W-:Y:S01]  /*fa20*/  IMAD R3, R0, UR8, RZ ;  /* 0x0000000800037c24 */ /* 0x000fe2000f8e02ff */
[C---:B------:R-:W-:Y:S01]  /*fa30*/  IADD3 R0, -R2.reuse, RZ, RZ ;  /* 0x000000ff02007210 */ /* 0x040fe20007ffe1ff */
[----:B------:R-:W-:Y:S01]  /*fa40*/  IMAD.U32 R5, RZ, RZ, UR8 ;  /* 0x00000008ff057e24 */ /* 0x000fe2000f8e00ff */
[----:B------:R-:W-:Y:S01]  /*fa50*/  ULDC.64 UR6, c[0x0][0x2c8] ;  /* 0x0000b20000067ab9 */ /* 0x000fe20000000a00 */
        /* <DEDUP_REMOVED lines=35> */
[----:B------:R-:W-:-:S03]  /*fc90*/  IMAD.U32 R6, RZ, RZ, UR43 ;  /* 0x0000002bff067e24 */ /* 0x000fc6000f8e00ff */
[----:B------:R-:W1:Y:S01]  /*fca0*/  SHFL.IDX PT, R2, R4, RZ, 0x1c1f ;  /* 0x001c1fff04027589 */ /* 0x000e6200000e0000 */
[----:B------:R-:W-:-:S03]  /*fcb0*/  IMAD R6, R6, 0xc0, R10 ;  /* 0x000000c006067824 */ /* 0x000fc600078e020a */
[----:B------:R-:W-:Y:S02]  /*fcc0*/  SHFL.IDX PT, R14, R5, 0x1, 0x1c1f ;  /* 0x003c1f00050e7f89 */ /* 0x000fe400000e0000 */
[----:B------:R-:W-:-:S13]  /*fcd0*/  ISETP.GE.AND P1, PT, R6, UR37, PT ;  /* 0x0000002506007c0c */ /* 0x000fda000bf26270 */
[----:B0-----:R-:W-:-:S04]  /*fce0*/  @!P1 IADD3 R3, P0, R9, R3, RZ ;  /* 0x0000000309039210 */ /* 0x001fc80007f1e0ff */
[----:B-1----:R-:W-:-:S04]  /*fcf0*/  @!P1 IADD3.X R2, RZ, R2, RZ, P0, !PT ;  /* 0x00000002ff029210 */ /* 0x002fc800007fe4ff */
        /* <DEDUP_REMOVED lines=36> */
[----:B0-----:R-:W-:-:S04]  /*ff40*/  @!P1 IADD3 R2, P0, R9, R2, RZ ;  /* 0x0000000209029210 */ /* 0x001fc80007f1e0ff */
[----:B------:R-:W-:-:S05]  /*ff50*/  @!P1 IADD3.X R3, RZ, R0, RZ, P0, !PT ;  /* 0x00000000ff039210 */ /* 0x000fca00007fe4ff */
[----:B------:R0:W-:Y:S04]  /*ff60*/  @!P1 LDGSTS.E.BYPASS.LTC128B.128 [R8+0xd000], desc[UR48][R2.64], !P5 ;  /* 0x0d00000002089fae */ /* 0x0001e8000e901d70 */
.L_x_2048:
        /* <DEDUP_REMOVED lines=10> */
.L_x_1954:
        /* <DEDUP_REMOVED lines=18> */
.L_x_2049:
[----:B------:R-:W-:Y:S05]  /*10130*/  BSYNC B0 ;  /* 0x0000000000007941 */ /* 0x000fea0003800000 */
.L_x_1955:
[----:B------:R-:W-:-:S06]  /*10140*/  UISETP.GE.AND UP0, UPT, UR44, 0x2, UPT ;  /* 0x000000022c00788c */ /* 0x000fcc000bf06270 */
[----:B------:R-:W-:-:S13]  /*10150*/  PLOP3.LUT P0, PT, PT, PT, UP0, 0x40, 0x0 ;  /* 0x000000000000781c */ /* 0x000fda0003f0e808 */
[----:B------:R-:W-:Y:S05]  /*10160*/  @P0 BRA `(.L_x_1957) ;  /* 0x0000001400180947 */ /* 0x000fea0003800000 */
[----:B------:R1:W5:Y:S01]  /*10170*/  LDL.LU R21, [R1] ;  /* 0x0000000001157983 */ /* 0x0003620000300800 */
[----:B------:R-:W-:Y:S01]  /*10180*/  UIADD3 UR4, UR44, -0x2, URZ ;  /* 0xfffffffe2c047890 */ /* 0x000fe2000fffe03f */
[----:B------:R-:W-:-:S05]  /*10190*/  IMAD.MOV.U32 R20, RZ, RZ, R27 ;  /* 0x000000ffff147224 */ /* 0x000fca00078e001b */
[----:B------:R-:W-:-:S07]  /*101a0*/  IMAD.U32 R28, RZ, RZ, UR4 ;  /* 0x00000004ff1c7e24 */ /* 0x000fce000f8e00ff */
.L_x_1977:
[----:B--2---:R-:W2:Y:S01]  /*101b0*/  LDL R2, [R1+0x10] ;  /* 0x0000100001027983 */ /* 0x004ea20000100800 */
[----:B0-----:R-:W0:Y:S03]  /*101c0*/  LDC R3, c[0x0][0x430] ;  /* 0x00010c00ff037b82 */ /* 0x001e260000000800 */
[----:B------:R-:W3:Y:S04]  /*101d0*/  LDL R5, [R1+0xc] ;  /* 0x00000c0001057983 */ /* 0x000ee80000100800 */
[----:B------:R-:W4:Y:S01]  /*101e0*/  LDL R10, [R1+0x4] ;  /* 0x00000400010a7983 */ /* 0x000f220000100800 */
[----:B-1----:R-:W1:Y:S01]  /*101f0*/  S2R R0, SR_TID.X ;  /* 0x0000000000007919 */ /* 0x002e620000002100 */
[----:B------:R-:W1:Y:S01]  /*10200*/  S2R R7, SR_TID.X ;  /* 0x0000000000077919 */ /* 0x000e620000002100 */
[----:B0-----:R-:W-:-:S13]  /*10210*/  ISETP.NE.AND P0, PT, R3, 0x1, PT ;  /* 0x000000010300780c */ /* 0x001fda0003f05270 */
[----:B------:R-:W0:Y:S01]  /*10220*/  @P0 LDC R4, c[0x0][0x434] ;  /* 0x00010d00ff040b82 */ /* 0x000e220000000800 */
[----:B-1----:R-:W-:-:S07]  /*10230*/  LOP3.LUT R6, R0, 0x7f, RZ, 0xc0, !PT ;  /* 0x0000007f00067812 */ /* 0x002fce00078ec0ff */
[----:B------:R-:W1:Y:S01]  /*10240*/  @P0 LDC R3, c[0x0][0x438] ;  /* 0x00010e00ff030b82 */ /* 0x000e620000000800 */
[----:B------:R-:W-:Y:S01]  /*10250*/  IMAD.SHL.U32 R9, R7, 0x20, RZ ;  /* 0x0000002007097824 */ /* 0x000fe200078e00ff */
[----:B------:R-:W-:-:S06]  /*10260*/  SHF.R.U32.HI R6, RZ, 0x2, R6 ;  /* 0x00000002ff067819 */ /* 0x000fcc0000011606 */
[----:B------:R-:W1:Y:S01]  /*10270*/  @P0 LDC R0, c[0x0][0x434] ;  /* 0x00010d00ff000b82 */ /* 0x000e620000000800 */
[----:B------:R-:W-:Y:S01]  /*10280*/  LOP3.LUT R9, R6, 0x60, R9, 0xf8, !PT ;  /* 0x0000006006097812 */ /* 0x000fe200078ef809 */
[C---:B------:R-:W-:Y:S01]  /*10290*/  IMAD.SHL.U32 R11, R7.reuse, 0x20, RZ ;  /* 0x00000020070b7824 */ /* 0x040fe200078e00ff */
        /* <DEDUP_REMOVED lines=8> */
[----:B------:R-:W-:Y:S02]  /*10320*/  LOP3.LUT R11, R6, 0x60, R11, 0xf8, !PT ;  /* 0x00000060060b7812 */ /* 0x000fe400078ef80b */
[----:B------:R-:W-:Y:S02]  /*10330*/  IADD3 R9, R9, R8, RZ ;  /* 0x0000000809097210 */ /* 0x000fe40007ffe0ff */
[----:B------:R-:W-:-:S03]  /*10340*/  LOP3.LUT R11, R11, 0x80, RZ, 0xfc, !PT ;  /* 0x000000800b0b7812 */ /* 0x000fc600078efcff */
[----:B0-----:R-:W-:-:S04]  /*10350*/  @P0 IMAD.HI.U32 R4, R9, R4, RZ ;  /* 0x0000000409040227 */ /* 0x001fc800078e00ff */
[----:B------:R-:W-:Y:S02]  /*10360*/  IMAD.IADD R8, R11, 0x1, R8 ;  /* 0x000000010b087824 */ /* 0x000fe400078e0208 */
[----:B------:R-:W-:Y:S01]  /*10370*/  IMAD.MOV.U32 R7, RZ, RZ, R9 ;  /* 0x000000ffff077224 */ /* 0x000fe200078e0009 */
[----:B-1----:R-:W-:Y:S01]  /*10380*/  @P0 SHF.R.U32.HI R7, RZ, R3, R4 ;  /* 0x00000003ff070219 */ /* 0x002fe20000011604 */
[----:B------:R-:W-:-:S04]  /*10390*/  @P0 IMAD.HI.U32 R3, R8, R0, RZ ;  /* 0x0000000008030227 */ /* 0x000fc800078e00ff */
[----:B------:R-:W-:Y:S01]  /*103a0*/  IMAD.MOV.U32 R0, RZ, RZ, R8 ;  /* 0x000000ffff007224 */ /* 0x000fe200078e0008 */
[----:B--2---:R-:W-:Y:S01]  /*103b0*/  @P0 SHF.R.U32.HI R0, RZ, R2, R3 ;  /* 0x00000002ff000219 */ /* 0x004fe20000011603 */
[----:B---3--:R-:W-:Y:S01]  /*103c0*/  IMAD R6, R5, UR6, RZ ;  /* 0x0000000605067c24 */ /* 0x008fe2000f8e02ff */
[--C-:B------:R-:W-:Y:S01]  /*103d0*/  SHF.R.S32.HI R3, RZ, 0x1f, R7.reuse ;  /* 0x0000001fff037819 */ /* 0x100fe20000011407 */
[----:B------:R-:W-:Y:S02]  /*103e0*/  IMAD.MOV.U32 R2, RZ, RZ, R7 ;  /* 0x000000ffff027224 */ /* 0x000fe400078e0007 */
[C---:B----4-:R-:W-:Y:S02]  /*103f0*/  IMAD R6, R10.reuse, UR7, R6 ;  /* 0x000000070a067c24 */ /* 0x050fe4000f8e0206 */
        /* <DEDUP_REMOVED lines=8> */
[----:B------:R-:W-:Y:S02]  /*10480*/  @!P1 SHF.R.S32.HI R3, RZ, 0x1f, R0 ;  /* 0x0000001fff039819 */ /* 0x000fe40000011400 */
[----:B------:R-:W-:-:S05]  /*10490*/  @!P1 MOV R2, R0 ;  /* 0x0000000000029202 */ /* 0x000fca0000000f00 */
        /* <DEDUP_REMOVED lines=18> */
[----:B------:R-:W-:Y:S02]  /*105c0*/  ISETP.GT.AND P1, PT, R0, RZ, PT ;  /* 0x000000ff0000720c */ /* 0x000fe40003f24270 */
[----:B--2---:R-:W-:Y:S01]  /*105d0*/  SHF.R.S32.HI R25, RZ, 0x1f, R4 ;  /* 0x0000001fff197819 */ /* 0x004fe20000011404 */
[----:B0-----:R-:W-:Y:S10]  /*105e0*/  @!P2 BRA `(.L_x_1958) ;  /* 0x000000000004a947 */ /* 0x001ff40003800000 */
[----:B------:R-:W-:Y:S01]  /*105f0*/  BPT.TRAP 0x1 ;  /* 0x000000040000795c */ /* 0x000fe20000300000 */
.L_x_1958:
[----:B------:R-:W-:Y:S01]  /*10600*/  LEA R0, R27, R16, 0x3 ;  /* 0x000000101b007211 */ /* 0x000fe200078e18ff */
[----:B------:R-:W-:Y:S01]  /*10610*/  BSSY B0, `(.L_x_1959) ;  /* 0x0000005000007945 */ /* 0x000fe20003800000 */
[----:B------:R-:W-:Y:S02]  /*10620*/  SHF.L.U32 R26, R2, 0x1f, RZ ;  /* 0x0000001f021a7819 */ /* 0x000fe400000006ff */
[----:B------:R-:W-:Y:S02]  /*10630*/  SHF.R.S32.HI R24, RZ, 0x1f, R9 ;  /* 0x0000001fff187819 */ /* 0x000fe40000011409 */
[----:B------:R-:W0:Y:S02]  /*10640*/  SYNCS.PHASECHK.TRANS64.TRYWAIT P0, [R0+URZ+0x13280], R26 ;  /* 0x0132801a000075a7 */ /* 0x000e24000800017f */
[----:B0-----:R-:W-:Y:S05]  /*10650*/  @!P0 BRA `(.L_x_1960) ;  /* 0x0000003400208947 */ /* 0x001fea0003800000 */
.L_x_2050:
[----:B------:R-:W-:Y:S05]  /*10660*/  BSYNC B0 ;  /* 0x0000000000007941 */ /* 0x000fea0003800000 */
.L_x_1959:
        /* <DEDUP_REMOVED lines=48> */
[----:B-1----:R-:W-:-:S04]  /*10970*/  IADD3 R2, P0, R11, R2, RZ ;  /* 0x000000020b027210 */ /* 0x002fc80007f1e0ff */
[----:B--2---:R-:W-:-:S05]  /*10980*/  IADD3.X R3, RZ, R3, RZ, P0, !PT ;  /* 0x00000003ff037210 */ /* 0x004fca00007fe4ff */
        /* <DEDUP_REMOVED lines=12> */
.L_x_2062:
        /* <DEDUP_REMOVED lines=11> */
.L_x_1962:
        /* <DEDUP_REMOVED lines=11> */
.L_x_1963:
[----:B------:R2:W-:Y:S01]  /*10bb0*/  SYNCS.ARRIVE.TRANS64.A1T0 RZ, [R0+URZ+0x13270], RZ ;  /* 0x013270ff00ff79a7 */ /* 0x0005e2000810003f */
[----:B------:R-:W-:Y:S05]  /*10bc0*/  @!P3 BRA `(.L_x_1964) ;  /* 0x000000000004b947 */ /* 0x000fea0003800000 */
[----:B------:R-:W-:Y:S01]  /*10bd0*/  BPT.TRAP 0x1 ;  /* 0x000000040000795c */ /* 0x000fe20000300000 */
.L_x_1964:
[----:B------:R-:W3:Y:S01]  /*10be0*/  SYNCS.PHASECHK.TRANS64.TRYWAIT P0, [R0+URZ+0x13240], R26 ;  /* 0x0132401a000075a7 */ /* 0x000ee2000800017f */
[----:B------:R-:W-:Y:S04]  /*10bf0*/  BSSY B0, `(.L_x_1965) ;  /* 0x0000002000007945 */ /* 0x000fe80003800000 */
[----:B---3--:R-:W-:Y:S05]  /*10c00*/  @!P0 BRA `(.L_x_1966) ;  /* 0x0000003400648947 */ /* 0x008fea0003800000 */
.L_x_2063:
[----:B------:R-:W-:Y:S05]  /*10c10*/  BSYNC B0 ;  /* 0x0000000000007941 */ /* 0x000fea0003800000 */
.L_x_1965:
        /* <DEDUP_REMOVED lines=13> */
[----:B------:R-:W-:Y:S01]  /*10cf0*/  IMAD.IADD R5, R3, 0x1, R4 ;  /* 0x0000000103057824 */ /* 0x000fe200078e0204 */
[----:B------:R-:W-:Y:S01]  /*10d00*/  MOV R4, R2 ;  /* 0x0000000200047202 */ /* 0x000fe20000000f00 */
        /* <DEDUP_REMOVED lines=43> */
.L_x_2075:
[----:B0-----:R-:W-:-:S04]  /*10fc0*/  IADD3 R2, P0, R10, R2, RZ ;  /* 0x000000020a027210 */ /* 0x001fc80007f1e0ff */
[----:B------:R-:W-:Y:S02]  /*10fd0*/  IADD3.X R3, RZ, R8, RZ, P0, !PT ;  /* 0x00000008ff037210 */ /* 0x000fe400007fe4ff */
[----:B------:R-:W-:-:S03]  /*10fe0*/  PLOP3.LUT P0, PT, PT, PT, PT, 0x80, 0x0 ;  /* 0x000000000000781c */ /* 0x000fc60003f0f070 */
[----:B------:R-:W-:Y:S01]  /*10ff0*/  @!PT LDS RZ, [RZ] ;  /* 0x00000000fffff984 */ /* 0x000fe20000000800 */
[----:B------:R-:W-:Y:S01]  /*11000*/  @!PT LDS RZ, [RZ] ;  /* 0x00000000fffff984 */ /* 0x000fe20000000800 */
[----:B------:R-:W-:Y:S01]  /*11010*/  @!PT LDS RZ, [RZ] ;  /* 0x00000000fffff984 */ /* 0x000fe20000000800 */
[----:B------:R0:W-:Y:S01]  /*11020*/  LDGSTS.E.BYPASS.LTC128B.128 [R6+0x10000], desc[UR48][R2.64], !P2 ;  /* 0x1000000002067fae */ /* 0x0001e2000d101d70 */
[----:B------:R-:W-:-:S09]  /*11030*/  NOP ;  /* 0x0000000000007918 */ /* 0x000fd20000000000 */
.L_x_1968:
        /* <DEDUP_REMOVED lines=11> */
.L_x_1969:
[----:B------:R2:W-:Y:S02]  /*110f0*/  SYNCS.ARRIVE.TRANS64.A1T0 RZ, [R0+URZ+0x13230], RZ ;  /* 0x013230ff00ff79a7 */ /* 0x0005e4000810003f */
[----:B--23--:R-:W-:-:S05]  /*11100*/  IMAD.U32 R0, RZ, RZ, UR46 ;  /* 0x0000002eff007e24 */ /* 0x00cfca000f8e00ff */
[----:B------:R-:W-:-:S13]  /*11110*/  ISETP.NE.AND P0, PT, R0, 0x3, PT ;  /* 0x000000030000780c */ /* 0x000fda0003f05270 */
[----:B------:R-:W-:Y:S05]  /*11120*/  @!P0 BRA `(.L_x_1970) ;  /* 0x0000000000048947 */ /* 0x000fea0003800000 */
[----:B------:R-:W-:Y:S01]  /*11130*/  BPT.TRAP 0x1 ;  /* 0x000000040000795c */ /* 0x000fe20000300000 */
.L_x_1970:
[----:B------:R-:W-:Y:S01]  /*11140*/  LOP3.LUT R3, R21, 0x1, RZ, 0x3c, !PT ;  /* 0x0000000115037812 */ /* 0x000fe200078e3cff */
[----:B------:R-:W-:Y:S01]  /*11150*/  IMAD R2, R20, 0x8, R16 ;  /* 0x0000000814027824 */ /* 0x000fe200078e0210 */
[----:B------:R-:W-:Y:S02]  /*11160*/  BSSY B0, `(.L_x_1971) ;  /* 0x0000004000007945 */ /* 0x000fe40003800000 */
[----:B------:R-:W-:-:S04]  /*11170*/  SHF.L.U32 R3, R3, 0x1f, RZ ;  /* 0x0000001f03037819 */ /* 0x000fc800000006ff */
[----:B------:R-:W0:Y:S02]  /*11180*/  SYNCS.PHASECHK.TRANS64.TRYWAIT P2, [R2+URZ+0x13270], R3 ;  /* 0x01327003020075a7 */ /* 0x000e24000804017f */
[----:B0-----:R-:W-:Y:S05]  /*11190*/  @!P2 BRA `(.L_x_1972) ;  /* 0x000000340070a947 */ /* 0x001fea0003800000 */
.L_x_2076:
[----:B------:R-:W-:Y:S05]  /*111a0*/  BSYNC B0 ;  /* 0x0000000000007941 */ /* 0x000fea0003800000 */
.L_x_1971:
[----:B------:R-:W-:-:S05]  /*111b0*/  IMAD.U32 R0, RZ, RZ, UR45 ;  /* 0x0000002dff007e24 */ /* 0x000fca000f8e00ff */
[----:B------:R-:W-:-:S13]  /*111c0*/  ISETP.NE.AND P2, PT, R0, 0x3, PT ;  /* 0x000000030000780c */ /* 0x000fda0003f45270 */
[----:B------:R-:W-:Y:S05]  /*111d0*/  @!P2 BRA `(.L_x_1973) ;  /* 0x000000000004a947 */ /* 0x000fea0003800000 */
[----:B------:R-:W-:Y:S01]  /*111e0*/  BPT.TRAP 0x1 ;  /* 0x000000040000795c */ /* 0x000fe20000300000 */
.L_x_1973:
[----:B------:R-:W-:Y:S01]  /*111f0*/  SHF.L.U32 R5, R21, 0x1f, RZ ;  /* 0x0000001f15057819 */ /* 0x000fe200000006ff */
[----:B0-----:R-:W-:-:S03]  /*11200*/  IMAD R3, R20, 0x2800, RZ ;  /* 0x0000280014037824 */ /* 0x001fc600078e02ff */
[----:B------:R-:W0:Y:S02]  /*11210*/  SYNCS.PHASECHK.TRANS64.TRYWAIT P2, [R2+URZ+0x13260], R5 ;  /* 0x01326005020075a7 */ /* 0x000e24000804017f */
[----:B0-----:R-:W-:Y:S05]  /*11220*/  @!P2 BRA `(.L_x_1974) ;  /* 0x000000340060a947 */ /* 0x001fea0003800000 */
.L_x_2077:
        /* <DEDUP_REMOVED lines=47> */
.L_x_1975:
[----:B--2---:R2:W-:Y:S01]  /*11520*/  SYNCS.ARRIVE.TRANS64.A1T0 RZ, [R2+URZ+0x13250], RZ ;  /* 0x013250ff02ff79a7 */ /* 0x0045e2000810003f */
[----:B------:R-:W-:Y:S06]  /*11530*/  BAR.SYNC.DEFER_BLOCKING 0x2, 0x80 ;  /* 0x0082000000007b1d */ /* 0x000fec0000010000 */
[----:B------:R-:W-:Y:S05]  /*11540*/  @!P0 BRA `(.L_x_1976) ;  /* 0x0000000000048947 */ /* 0x000fea0003800000 */
[----:B------:R-:W-:Y:S01]  /*11550*/  BPT.TRAP 0x1 ;  /* 0x000000040000795c */ /* 0x000fe20000300000 */
.L_x_1976:
[----:B------:R-:W3:Y:S01]  /*11560*/  LDL R0, [R1+0x14] ;  /* 0x0000140001007983 */ /* 0x000ee20000100800 */
[----:B--2---:R-:W-:-:S03]  /*11570*/  IADD3 R2, R2, 0x13280, RZ ;  /* 0x0001328002027810 */ /* 0x004fc60007ffe0ff */
[----:B------:R2:W5:Y:S01]  /*11580*/  LDL R21, [R1] ;  /* 0x0000000001157983 */ /* 0x0005620000100800 */
[----:B------:R-:W-:Y:S01]  /*11590*/  IMAD.MOV.U32 R20, RZ, RZ, R27 ;  /* 0x000000ffff147224 */ /* 0x000fe200078e001b */
[----:B---3--:R-:W-:-:S04]  /*115a0*/  PRMT R2, R0, 0x654, R2 ;  /* 0x0000065400027816 */ /* 0x008fc80000000002 */
[----:B------:R2:W-:Y:S01]  /*115b0*/  SYNCS.ARRIVE.TRANS64.RED.A1T0 RZ, [R2+URZ], RZ ;  /* 0x000000ff02ff79a7 */ /* 0x0005e2000810043f */
[----:B------:R-:W-:Y:S05]  /*115c0*/  @P1 BRA `(.L_x_1977) ;  /* 0xffffffe800f81947 */ /* 0x000fea000383ffff */
.L_x_1957:
[----:B------:R-:W3:Y:S01]  /*115d0*/  S2R R0, SR_TID.X ;  /* 0x0000000000007919 */ /* 0x000ee20000002100 */
[----:B------:R-:W-:Y:S01]  /*115e0*/  BSSY B0, `(.L_x_1978) ;  /* 0x0000012000007945 */ /* 0x000fe20003800000 */
[----:B------:R-:W-:Y:S01]  /*115f0*/  IMAD.U32 R6, RZ, RZ, UR46 ;  /* 0x0000002eff067e24 */ /* 0x000fe2000f8e00ff */
[----:B---3--:R-:W-:-:S04]  /*11600*/  LOP3.LUT R0, R0, 0x7f, RZ, 0xc0, !PT ;  /* 0x0000007f00007812 */ /* 0x008fc800078ec0ff */
[----:B------:R-:W-:-:S13]  /*11610*/  ISETP.NE.AND P0, PT, R0, RZ, PT ;  /* 0x000000ff0000720c */ /* 0x000fda0003f05270 */
[----:B------:R-:W-:Y:S05]  /*11620*/  @P0 BRA `(.L_x_1979) ;  /* 0x0000000000340947 */ /* 0x000fea0003800000 */
[----:B------:R-:W3:Y:S01]  /*11630*/  S2R R5, SR_LANEID ;  /* 0x0000000000057919 */ /* 0x000ee20000000000 */
[----:B------:R-:W-:Y:S01]  /*11640*/  VOTEU.ANY UR4, UPT, PT ;  /* 0x0000000000047886 */ /* 0x000fe200038e0100 */
[----:B0-2---:R-:W0:Y:S01]  /*11650*/  LDC.64 R2, c[0x0][0xc80] ;  /* 0x00032000ff027b82 */ /* 0x005e220000000a00 */
[----:B------:R-:W3:Y:S02]  /*11660*/  FLO.U32 R0, UR4 ;  /* 0x0000000400007d00 */ /* 0x000ee400080e0000 */
[----:B---3--:R-:W-:-:S06]  /*11670*/  ISETP.EQ.U32.AND P1, PT, R0, R5, PT ;  /* 0x000000050000720c */ /* 0x008fcc0003f22070 */
[----:B------:R-:W0:Y:S07]  /*11680*/  POPC R5, UR4 ;  /* 0x0000000400057d09 */ /* 0x000e2e0008000000 */
[----:B0-----:R-:W2:Y:S01]  /*11690*/  @P1 ATOMG.E.ADD.STRONG.GPU PT, R3, desc[UR48][R2.64], R5 ;  /* 0x00000005020319a8 */ /* 0x001ea200081ee1f0 */
[----:B------:R-:W0:Y:S02]  /*116a0*/  S2R R4, SR_LTMASK ;  /* 0x0000000000047919 */ /* 0x000e240000003900 */
[----:B0-----:R-:W-:-:S04]  /*116b0*/  LOP3.LUT R4, R4, UR4, RZ, 0xc0, !PT ;  /* 0x0000000404047c12 */ /* 0x001fc8000f8ec0ff */
[----:B------:R-:W0:Y:S01]  /*116c0*/  POPC R7, R4 ;  /* 0x0000000400077309 */ /* 0x000e220000000000 */
[----:B--2---:R-:W0:Y:S02]  /*116d0*/  SHFL.IDX PT, R0, R3, R0, 0x1f ;  /* 0x00001f0003007589 */ /* 0x004e2400000e0000 */
[----:B0-----:R-:W-:-:S05]  /*116e0*/  IADD3 R0, R0, UR47, R7 ;  /* 0x0000002f00007c10 */ /* 0x001fca000fffe007 */
[----:B------:R3:W-:Y:S02]  /*116f0*/  STL [R1+0x24], R0 ;  /* 0x0000240001007387 */ /* 0x0007e40000100800 */
.L_x_1979:
[----:B------:R-:W-:Y:S05]  /*11700*/  BSYNC B0 ;  /* 0x0000000000007941 */ /* 0x000fea0003800000 */
.L_x_1978:
[----:B------:R-:W-:-:S13]  /*11710*/  ISETP.NE.AND P1, PT, R6, 0x3, PT ;  /* 0x000000030600780c */ /* 0x000fda0003f25270 */
[----:B------:R-:W-:Y:S05]  /*11720*/  @!P1 BRA `(.L_x_1980) ;  /* 0x0000000000049947 */ /* 0x000fea0003800000 */
[----:B------:R-:W-:Y:S01]  /*11730*/  BPT.TRAP 0x1 ;  /* 0x000000040000795c */ /* 0x000fe20000300000 */
.L_x_1980:
[----:B---3--:R-:W3:Y:S01]  /*11740*/  LDL R0, [R1] ;  /* 0x0000000001007983 */ /* 0x008ee20000100800 */
[----:B0-----:R-:W-:Y:S01]  /*11750*/  IMAD R3, R27, 0x8, R16 ;  /* 0x000000081b037824 */ /* 0x001fe200078e0210 */
[----:B------:R-:W-:Y:S01]  /*11760*/  BSSY B0, `(.L_x_1981) ;  /* 0x0000005000007945 */ /* 0x000fe20003800000 */
[----:B---3--:R-:W-:-:S04]  /*11770*/  LOP3.LUT R0, R0, 0x1, RZ, 0x3c, !PT ;  /* 0x0000000100007812 */ /* 0x008fc800078e3cff */
[----:B------:R-:W-:-:S04]  /*11780*/  SHF.L.U32 R0, R0, 0x1f, RZ ;  /* 0x0000001f00007819 */ /* 0x000fc800000006ff */
[----:B------:R-:W0:Y:S02]  /*11790*/  SYNCS.PHASECHK.TRANS64.TRYWAIT P2, [R3+URZ+0x13270], R0 ;  /* 0x01327000030075a7 */ /* 0x000e24000804017f */
[----:B0-----:R-:W-:Y:S05]  /*117a0*/  @!P2 BRA `(.L_x_1982) ;  /* 0x000000300014a947 */ /* 0x001fea0003800000 */
.L_x_2078:
[----:B------:R-:W-:Y:S05]  /*117b0*/  BSYNC B0 ;  /* 0x0000000000007941 */ /* 0x000fea0003800000 */
.L_x_1981:
[----:B--2---:R-:W-:-:S05]  /*117c0*/  IMAD.U32 R2, RZ, RZ, UR45 ;  /* 0x0000002dff027e24 */ /* 0x004fca000f8e00ff */
[----:B------:R-:W-:-:S13]  /*117d0*/  ISETP.NE.AND P2, PT, R2, 0x3, PT ;  /* 0x000000030200780c */ /* 0x000fda0003f45270 */
[----:B------:R-:W-:Y:S05]  /*117e0*/  @!P2 BRA `(.L_x_1983) ;  /* 0x000000000004a947 */ /* 0x000fea0003800000 */
[----:B------:R-:W-:Y:S01]  /*117f0*/  BPT.TRAP 0x1 ;  /* 0x000000040000795c */ /* 0x000fe20000300000 */
.L_x_1983:
[----:B0-----:R-:W2:Y:S02]  /*11800*/  LDL R0, [R1] ;  /* 0x0000000001007983 */ /* 0x001ea40000100800 */
[----:B--2---:R-:W-:-:S04]  /*11810*/  SHF.L.U32 R0, R0, 0x1f, RZ ;  /* 0x0000001f00007819 */ /* 0x004fc800000006ff */
[----:B------:R-:W0:Y:S02]  /*11820*/  SYNCS.PHASECHK.TRANS64.TRYWAIT P2, [R3+URZ+0x13260], R0 ;  /* 0x01326000030075a7 */ /* 0x000e24000804017f */
[----:B0-----:R-:W-:Y:S05]  /*11830*/  @!P2 BRA `(.L_x_1984) ;  /* 0x000000300004a947 */ /* 0x001fea0003800000 */
.L_x_2079:
        /* <DEDUP_REMOVED lines=48> */
.L_x_1985:
[----:B--2---:R2:W-:Y:S01]  /*11b40*/  SYNCS.ARRIVE.TRANS64.A1T0 RZ, [R3+URZ+0x13250], RZ ;  /* 0x013250ff03ff79a7 */ /* 0x0045e2000810003f */
[----:B------:R-:W-:Y:S06]  /*11b50*/  BAR.SYNC.DEFER_BLOCKING 0x2, 0x80 ;  /* 0x0082000000007b1d */ /* 0x000fec0000010000 */
[----:B------:R-:W-:Y:S05]  /*11b60*/  @!P1 BRA `(.L_x_1986) ;  /* 0x0000000000049947 */ /* 0x000fea0003800000 */
[----:B------:R-:W-:Y:S01]  /*11b70*/  BPT.TRAP 0x1 ;  /* 0x000000040000795c */ /* 0x000fe20000300000 */
.L_x_1986:
[----:B------:R-:W3:Y:S04]  /*11b80*/  LDL R0, [R1+0x14] ;  /* 0x0000140001007983 */ /* 0x000ee80000100800 */
[----:B0-----:R-:W4:Y:S01]  /*11b90*/  LDL.LU R2, [R1] ;  /* 0x0000000001027983 */ /* 0x001f220000300800 */
        /* <DEDUP_REMOVED lines=8> */
[----:B------:R0:W-:Y:S02]  /*11c20*/  STL [R1], R2 ;  /* 0x0000000201007387 */ /* 0x0001e40000100800 */
.L_x_1927:
[----:B------:R-:W-:Y:S05]  /*11c30*/  BSYNC B7 ;  /* 0x0000000000077941 */ /* 0x000fea0003800000 */
.L_x_1925:
        /* <DEDUP_REMOVED lines=14> */
.L_x_1987:
        /* <DEDUP_REMOVED lines=10> */
.L_x_1988:
[----:B--2---:R-:W2:Y:S01]  /*11dc0*/  LDL R0, [R1+0x24] ;  /* 0x0000240001007983 */ /* 0x004ea20000100800 */
[----:B------:R-:W-:Y:S02]  /*11dd0*/  ULDC UR4, c[0x0][0xc38] ;  /* 0x00030e0000047ab9 */ /* 0x000fe40000000800 */
[----:B--2---:R-:W-:-:S13]  /*11de0*/  ISETP.GE.AND P0, PT, R0, UR4, PT ;  /* 0x0000000400007c0c */ /* 0x004fda000bf06270 */
[----:B------:R-:W-:Y:S05]  /*11df0*/  @!P0 BRA `(.L_x_1989) ;  /* 0xffffffb8008c8947 */ /* 0x000fea000383ffff */
.L_x_1922:
        /* <DEDUP_REMOVED lines=12> */
.L_x_2080:
[----:B------:R-:W-:Y:S05]  /*11ec0*/  BSYNC B0 ;  /* 0x0000000000007941 */ /* 0x000fea0003800000 */
.L_x_1990:
[----:B------:R-:W-:-:S03]  /*11ed0*/  UMOV UR4, 0xffffffff ;  /* 0xffffffff00047882 */ /* 0x000fc60000000000 */
[----:B------:R-:W-:Y:S05]  /*11ee0*/  BRA.DIV UR4, `(.L_x_1992) ;  /* 0x0000002a04807947 */ /* 0x000fea000b800000 */
[----:B0-----:R-:W0:Y:S02]  /*11ef0*/  S2R R0, SR_TID.X ;  /* 0x0000000000007919 */ /* 0x001e240000002100 */
[----:B0-----:R-:W-:-:S04]  /*11f00*/  SHF.R.U32.HI R0, RZ, 0x5, R0 ;  /* 0x00000005ff007819 */ /* 0x001fc80000011600 */
[----:B------:R-:W-:-:S05]  /*11f10*/  LOP3.LUT R0, R0, 0x3, RZ, 0xc0, !PT ;  /* 0x0000000300007812 */ /* 0x000fca00078ec0ff */
[----:B------:R0:W2:Y:S02]  /*11f20*/  SHFL.IDX PT, R14, R0, RZ, 0x1f ;  /* 0x00001fff000e7589 */ /* 0x0000a400000e0000 */
.L_x_2083:
[----:B--2---:R-:W-:Y:S01]  /*11f30*/  ISETP.NE.AND P0, PT, R14, RZ, PT ;  /* 0x000000ff0e00720c */ /* 0x004fe20003f05270 */
[----:B------:R-:W-:-:S12]  /*11f40*/  BSSY B0, `(.L_x_1993) ;  /* 0x000002e000007945 */ /* 0x000fd80003800000 */
[----:B------:R-:W-:Y:S05]  /*11f50*/  @P0 BRA `(.L_x_1994) ;  /* 0x0000000000b00947 */ /* 0x000fea0003800000 */
[----:B------:R-:W-:-:S03]  /*11f60*/  UMOV UR4, 0xffffffff ;  /* 0xffffffff00047882 */ /* 0x000fc60000000000 */
[----:B------:R-:W-:Y:S05]  /*11f70*/  BRA.DIV UR4, `(.L_x_1995) ;  /* 0x0000002a04907947 */ /* 0x000fea000b800000 */
[----:B------:R-:W-:-:S13]  /*11f80*/  ELECT P6, URZ, PT ;  /* 0x00000000003f782f */ /* 0x000fda00038c0000 */
.L_x_2086:
[----:B------:R-:W-:Y:S05]  /*11f90*/  @!P6 BRA `(.L_x_1994) ;  /* 0x0000000000a0e947 */ /* 0x000fea0003800000 */
[----:B------:R-:W-:-:S06]  /*11fa0*/  ULOP3.LUT UR4, UR39, 0x2, URZ, 0xfc, !UPT ;  /* 0x0000000227047892 */ /* 0x000fcc000f8efc3f */
[----:B0-----:R-:W-:-:S05]  /*11fb0*/  IMAD.U32 R0, RZ, RZ, UR4 ;  /* 0x00000004ff007e24 */ /* 0x001fca000f8e00ff */
[----:B------:R-:W-:-:S13]  /*11fc0*/  ISETP.NE.AND P0, PT, R0, 0x3, PT ;  /* 0x000000030000780c */ /* 0x000fda0003f05270 */
[----:B------:R-:W-:Y:S05]  /*11fd0*/  @!P0 BRA `(.L_x_1996) ;  /* 0x0000000000048947 */ /* 0x000fea0003800000 */
[----:B------:R-:W-:Y:S01]  /*11fe0*/  BPT.TRAP 0x1 ;  /* 0x000000040000795c */ /* 0x000fe20000300000 */
.L_x_1996:
[----:B------:R-:W2:Y:S01]  /*11ff0*/  LDL R0, [R1] ;  /* 0x0000000001007983 */ /* 0x000ea20000100800 */
[C---:B------:R-:W-:Y:S01]  /*12000*/  IMAD R3, R27.reuse, 0x8, R5 ;  /* 0x000000081b037824 */ /* 0x040fe200078e0205 */
[----:B------:R-:W-:-:S04]  /*12010*/  IADD3 R27, R27, 0x1, RZ ;  /* 0x000000011b1b7810 */ /* 0x000fc80007ffe0ff */
[----:B------:R-:W-:Y:S02]  /*12020*/  ISETP.NE.AND P2, PT, R27, 0x2, PT ;  /* 0x000000021b00780c */ /* 0x000fe40003f45270 */
[----:B--2---:R-:W-:Y:S02]  /*12030*/  SHF.L.U32 R2, R0, 0x1f, RZ ;  /* 0x0000001f00027819 */ /* 0x004fe400000006ff */
[----:B------:R-:W-:Y:S02]  /*12040*/  SEL R0, RZ, 0x1, P2 ;  /* 0x00000001ff007807 */ /* 0x000fe40001000000 */
[----:B------:R-:W0:Y:S02]  /*12050*/  SYNCS.PHASECHK.TRANS64.TRYWAIT P1, [R3+URZ+0x13240], R2 ;  /* 0x01324002030075a7 */ /* 0x000e24000802017f */
[----:B0-----:R-:W-:Y:S05]  /*12060*/  @!P1 BRA `(.L_x_1997) ;  /* 0x0000002800749947 */ /* 0x001fea0003800000 */
.L_x_2087:
[----:B------:R-:W2:Y:S01]  /*12070*/  LDL.LU R4, [R1] ;  /* 0x0000000001047983 */ /* 0x000ea20000300800 */
[----:B------:R-:W-:Y:S02]  /*12080*/  SEL R27, R27, RZ, P2 ;  /* 0x000000ff1b1b7207 */ /* 0x000fe40001000000 */
[----:B--2---:R-:W-:Y:S01]  /*12090*/  LOP3.LUT R0, R4, R0, RZ, 0x3c, !PT ;  /* 0x0000000004007212 */ /* 0x004fe200078e3cff */
[----:B------:R-:W-:Y:S06]  /*120a0*/  @!P0 BRA `(.L_x_1998) ;  /* 0x0000000000048947 */ /* 0x000fec0003800000 */
[----:B------:R-:W-:Y:S01]  /*120b0*/  BPT.TRAP 0x1 ;  /* 0x000000040000795c */ /* 0x000fe20000300000 */
.L_x_1998:
[----:B------:R-:W-:Y:S01]  /*120c0*/  IMAD R27, R27, 0x8, R5 ;  /* 0x000000081b1b7824 */ /* 0x000fe200078e0205 */
[----:B------:R-:W-:-:S04]  /*120d0*/  SHF.L.U32 R0, R0, 0x1f, RZ ;  /* 0x0000001f00007819 */ /* 0x000fc800000006ff */
[----:B------:R-:W2:Y:S02]  /*120e0*/  SYNCS.PHASECHK.TRANS64.TRYWAIT P1, [R27+URZ+0x13240], R0 ;  /* 0x013240001b0075a7 */ /* 0x000ea4000802017f */
[----:B--2---:R-:W-:Y:S05]  /*120f0*/  @!P1 BRA `(.L_x_1999) ;  /* 0x0000002800649947 */ /* 0x004fea0003800000 */
.L_x_2088:
[----:B------:R-:W-:Y:S05]  /*12100*/  @!P0 BRA `(.L_x_2000) ;  /* 0x0000000000048947 */ /* 0x000fea0003800000 */
[----:B------:R-:W-:Y:S01]  /*12110*/  BPT.TRAP 0x1 ;  /* 0x000000040000795c */ /* 0x000fe20000300000 */
.L_x_2000:
[----:B------:R-:W3:Y:S02]  /*12120*/  SYNCS.PHASECHK.TRANS64.TRYWAIT P1, [R3+URZ+0x13260], R2 ;  /* 0x01326002030075a7 */ /* 0x000ee4000802017f */
[----:B---3--:R-:W-:Y:S05]  /*12130*/  @!P1 BRA `(.L_x_2001) ;  /* 0x0000002800689947 */ /* 0x008fea0003800000 */
.L_x_2089:
[----:B------:R-:W-:Y:S05]  /*12140*/  @!P0 BRA `(.L_x_2002) ;  /* 0x0000000000048947 */ /* 0x000fea0003800000 */
[----:B------:R-:W-:Y:S01]  /*12150*/  BPT.TRAP 0x1 ;  /* 0x000000040000795c */ /* 0x000fe20000300000 */
.L_x_2002:
[----:B------:R-:W4:Y:S02]  /*12160*/  SYNCS.PHASECHK.TRANS64.TRYWAIT P1, [R27+URZ+0x13260], R0 ;  /* 0x013260001b0075a7 */ /* 0x000f24000802017f */
[----:B----4-:R-:W-:Y:S05]  /*12170*/  @!P1 BRA `(.L_x_2003) ;  /* 0x00000028006c9947 */ /* 0x010fea0003800000 */
.L_x_2090:
[----:B------:R-:W-:Y:S05]  /*12180*/  @!P0 BRA `(.L_x_2004) ;  /* 0x0000000000048947 */ /* 0x000fea0003800000 */
[----:B------:R-:W-:Y:S01]  /*12190*/  BPT.TRAP 0x1 ;  /* 0x000000040000795c */ /* 0x000fe20000300000 */
.L_x_2004:
[----:B------:R-:W5:Y:S02]  /*121a0*/  SYNCS.PHASECHK.TRANS64.TRYWAIT P1, [R3+URZ+0x13280], R2 ;  /* 0x01328002030075a7 */ /* 0x000f64000802017f */
[----:B-----5:R-:W-:Y:S05]  /*121b0*/  @!P1 BRA `(.L_x_2005) ;  /* 0x0000002800709947 */ /* 0x020fea0003800000 */
.L_x_2091:
[----:B------:R-:W-:Y:S05]  /*121c0*/  @!P0 BRA `(.L_x_2006) ;  /* 0x0000000000048947 */ /* 0x000fea0003800000 */
[----:B------:R-:W-:Y:S01]  /*121d0*/  BPT.TRAP 0x1 ;  /* 0x000000040000795c */ /* 0x000fe20000300000 */
.L_x_2006:
[----:B------:R0:W0:Y:S02]  /*121e0*/  SYNCS.PHASECHK.TRANS64.TRYWAIT P0, [R27+URZ+0x13280], R0 ;  /* 0x013280001b0075a7 */ /* 0x000024000800017f */
[----:B0-----:R-:W-:Y:S05]  /*121f0*/  @!P0 NANOSLEEP.SYNCS 0x989680 ;  /* 0x009896800000895d */ /* 0x001fea0003900000 */
[----:B------:R-:W0:Y:S02]  /*12200*/  @!P0 SYNCS.PHASECHK.TRANS64 P0, [R27+URZ+0x13280], R0 ;  /* 0x013280001b0085a7 */ /* 0x000e24000800007f */
[----:B0-----:R-:W-:Y:S05]  /*12210*/  @!P0 BRA `(.L_x_2006) ;  /* 0xfffffffc00f08947 */ /* 0x001fea000383ffff */
.L_x_1994:
[----:B------:R-:W-:Y:S05]  /*12220*/  BSYNC B0 ;  /* 0x0000000000007941 */ /* 0x000fea0003800000 */
.L_x_1993:
[----:B------:R-:W-:Y:S05]  /*12230*/  EXIT ;  /* 0x000000000000794d */ /* 0x000fea0003800000 */
.L_x_1881:
[----:B0-----:R-:W-:-:S04]  /*12240*/  IMAD.U32 R3, RZ, RZ, UR45 ;  /* 0x0000002dff037e24 */ /* 0x001fc8000f8e00ff */
[----:B------:R0:W1:Y:S03]  /*12250*/  SYNCS.PHASECHK.TRANS64.TRYWAIT P1, [R3+URZ+0x13200], R6 ;  /* 0x01320006030075a7 */ /* 0x000066000802017f */
[----:B-1----:R-:W-:Y:S05]  /*12260*/  @!P1 NANOSLEEP.SYNCS 0x989680 ;  /* 0x009896800000995d */ /* 0x002fea0003900000 */
[----:B------:R-:W1:Y:S02]  /*12270*/  @!P1 SYNCS.PHASECHK.TRANS64 P1, [R3+URZ+0x13200], R6 ;  /* 0x01320006030095a7 */ /* 0x000e64000802007f */
[----:B-1----:R-:W-:Y:S05]  /*12280*/  @!P1 BRA `(.L_x_1881) ;  /* 0xfffffffc00ec9947 */ /* 0x002fea000383ffff */
[----:B------:R-:W-:Y:S05]  /*12290*/  BRA `(.L_x_2007) ;  /* 0xfffffef400587947 */ /* 0x000fea000383ffff */
.L_x_1885:
[----:B-1----:R1:W2:Y:S02]  /*122a0*/  SYNCS.PHASECHK.TRANS64.TRYWAIT P1, [R2+URZ+0x13230], R3 ;  /* 0x01323003020075a7 */ /* 0x0022a4000802017f */
[----:B--2---:R-:W-:Y:S05]  /*122b0*/  @!P1 NANOSLEEP.SYNCS 0x989680 ;  /* 0x009896800000995d */ /* 0x004fea0003900000 */
[----:B------:R-:W2:Y:S02]  /*122c0*/  @!P1 SYNCS.PHASECHK.TRANS64 P1, [R2+URZ+0x13230], R3 ;  /* 0x01323003020095a7 */ /* 0x000ea4000802007f */
[----:B--2---:R-:W-:Y:S05]  /*122d0*/  @!P1 BRA `(.L_x_1885) ;  /* 0xfffffffc00f09947 */ /* 0x004fea000383ffff */
[----:B------:R-:W-:Y:S05]  /*122e0*/  BRA `(.L_x_1884) ;  /* 0xfffffef400747947 */ /* 0x000fea000383ffff */
.L_x_1891:
[----:B-1----:R-:W-:-:S04]  /*122f0*/  IMAD.U32 R8, RZ, RZ, UR22 ;  /* 0x00000016ff087e24 */ /* 0x002fc8000f8e00ff */
[----:B------:R1:W2:Y:S03]  /*12300*/  SYNCS.PHASECHK.TRANS64.TRYWAIT P1, [R8+URZ+0x13230], R7 ;  /* 0x01323007080075a7 */ /* 0x0002a6000802017f */
[----:B--2---:R-:W-:Y:S05]  /*12310*/  @!P1 NANOSLEEP.SYNCS 0x989680 ;  /* 0x009896800000995d */ /* 0x004fea0003900000 */
[----:B------:R-:W2:Y:S02]  /*12320*/  @!P1 SYNCS.PHASECHK.TRANS64 P1, [R8+URZ+0x13230], R7 ;  /* 0x01323007080095a7 */ /* 0x000ea4000802007f */
[----:B--2---:R-:W-:Y:S05]  /*12330*/  @!P1 BRA `(.L_x_1891) ;  /* 0xfffffffc00ec9947 */ /* 0x004fea000383ffff */
[----:B------:R-:W-:Y:S05]  /*12340*/  BRA `(.L_x_1890) ;  /* 0xffffff2800ac7947 */ /* 0x000fea000383ffff */
.L_x_1895:
[----:B-1----:R-:W-:-:S04]  /*12350*/  IMAD.U32 R8, RZ, RZ, UR11 ;  /* 0x0000000bff087e24 */ /* 0x002fc8000f8e00ff */
[----:B------:R1:W2:Y:S03]  /*12360*/  SYNCS.PHASECHK.TRANS64.TRYWAIT P1, [R8+URZ+0x13250], R7 ;  /* 0x01325007080075a7 */ /* 0x0002a6000802017f */
[----:B--2---:R-:W-:Y:S05]  /*12370*/  @!P1 NANOSLEEP.SYNCS 0x989680 ;  /* 0x009896800000995d */ /* 0x004fea0003900000 */
[----:B------:R-:W2:Y:S02]  /*12380*/  @!P1 SYNCS.PHASECHK.TRANS64 P1, [R8+URZ+0x13250], R7 ;  /* 0x01325007080095a7 */ /* 0x000ea4000802007f */
[----:B--2---:R-:W-:Y:S05]  /*12390*/  @!P1 BRA `(.L_x_1895) ;  /* 0xfffffffc00ec9947 */ /* 0x004fea000383ffff */
[----:B------:R-:W-:Y:S05]  /*123a0*/  BRA `(.L_x_1894) ;  /* 0xffffff2c00b87947 */ /* 0x000fea000383ffff */
.L_x_1903:
[----:B-1----:R-:W-:-:S04]  /*123b0*/  IMAD.U32 R8, RZ, RZ, UR6 ;  /* 0x00000006ff087e24 */ /* 0x002fc8000f8e00ff */
[----:B------:R1:W2:Y:S03]  /*123c0*/  SYNCS.PHASECHK.TRANS64.TRYWAIT P1, [R8+URZ+0x13230], R7 ;  /* 0x01323007080075a7 */ /* 0x0002a6000802017f */
[----:B--2---:R-:W-:Y:S05]  /*123d0*/  @!P1 NANOSLEEP.SYNCS 0x989680 ;  /* 0x009896800000995d */ /* 0x004fea0003900000 */
[----:B------:R-:W2:Y:S02]  /*123e0*/  @!P1 SYNCS.PHASECHK.TRANS64 P1, [R8+URZ+0x13230], R7 ;  /* 0x01323007080095a7 */ /* 0x000ea4000802007f */
[----:B--2---:R-:W-:Y:S05]  /*123f0*/  @!P1 BRA `(.L_x_1903) ;  /* 0xfffffffc00ec9947 */ /* 0x004fea000383ffff */
[----:B------:R-:W-:Y:S05]  /*12400*/  BRA `(.L_x_1902) ;  /* 0xffffff6000887947 */ /* 0x000fea000383ffff */
.L_x_1907:
[----:B-1----:R-:W-:-:S04]  /*12410*/  IMAD.U32 R8, RZ, RZ, UR11 ;  /* 0x0000000bff087e24 */ /* 0x002fc8000f8e00ff */
[----:B------:R1:W2:Y:S03]  /*12420*/  SYNCS.PHASECHK.TRANS64.TRYWAIT P1, [R8+URZ+0x13250], R7 ;  /* 0x01325007080075a7 */ /* 0x0002a6000802017f */
[----:B--2---:R-:W-:Y:S05]  /*12430*/  @!P1 NANOSLEEP.SYNCS 0x989680 ;  /* 0x009896800000995d */ /* 0x004fea0003900000 */
[----:B------:R-:W2:Y:S02]  /*12440*/  @!P1 SYNCS.PHASECHK.TRANS64 P1, [R8+URZ+0x13250], R7 ;  /* 0x01325007080095a7 */ /* 0x000ea4000802007f */
[----:B--2---:R-:W-:Y:S05]  /*12450*/  @!P1 BRA `(.L_x_1907) ;  /* 0xfffffffc00ec9947 */ /* 0x004fea000383ffff */
[----:B------:R-:W-:Y:S05]  /*12460*/  BRA `(.L_x_1906) ;  /* 0xffffff6400947947 */ /* 0x000fea000383ffff */
.L_x_1914:
[----:B-1----:R-:W-:-:S04]  /*12470*/  IMAD.U32 R5, RZ, RZ, UR14 ;  /* 0x0000000eff057e24 */ /* 0x002fc8000f8e00ff */
[----:B------:R1:W2:Y:S03]  /*12480*/  SYNCS.PHASECHK.TRANS64.TRYWAIT P1, [R5+URZ+0x13250], R0 ;  /* 0x01325000050075a7 */ /* 0x0002a6000802017f */
[----:B--2---:R-:W-:Y:S05]  /*12490*/  @!P1 NANOSLEEP.SYNCS 0x989680 ;  /* 0x009896800000995d */ /* 0x004fea0003900000 */
[----:B------:R-:W2:Y:S02]  /*124a0*/  @!P1 SYNCS.PHASECHK.TRANS64 P1, [R5+URZ+0x13250], R0 ;  /* 0x01325000050095a7 */ /* 0x000ea4000802007f */
[----:B--2---:R-:W-:Y:S05]  /*124b0*/  @!P1 BRA `(.L_x_1914) ;  /* 0xfffffffc00ec9947 */ /* 0x004fea000383ffff */
[----:B------:R-:W-:Y:S05]  /*124c0*/  BRA `(.L_x_1913) ;  /* 0xffffff8c00587947 */ /* 0x000fea000383ffff */
.L_x_1936:
[----:B------:R-:W2:Y:S01]  /*124d0*/  S2R R20, SR_TID.X ;  /* 0x0000000000147919 */ /* 0x000ea20000002100 */
[----:B------:R-:W-:Y:S02]  /*124e0*/  IMAD.MOV.U32 R12, RZ, RZ, RZ ;  /* 0x000000ffff0c7224 */ /* 0x000fe400078e00ff */
[----:B------:R-:W-:Y:S02]  /*124f0*/  IMAD.MOV.U32 R11, RZ, RZ, 0x1f ;  /* 0x0000001fff0b7424 */ /* 0x000fe400078e00ff */
[----:B------:R-:W-:Y:S01]  /*12500*/  IMAD.MOV.U32 R15, RZ, RZ, -0x1 ;  /* 0xffffffffff0f7424 */ /* 0x000fe200078e00ff */
[----:B--2---:R-:W-:-:S04]  /*12510*/  SHF.R.U32.HI R20, RZ, 0x5, R20 ;  /* 0x00000005ff147819 */ /* 0x004fc80000011614 */
[----:B------:R-:W-:-:S04]  /*12520*/  LOP3.LUT R20, R20, 0x3, RZ, 0xc0, !PT ;  /* 0x0000000314147812 */ /* 0x000fc800078ec0ff */
[----:B------:R-:W-:-:S07]  /*12530*/  MOV R13, R20 ;  /* 0x00000014000d7202 */ /* 0x000fce0000000f00 */
[----:B01----:R-:W-:Y:S05]  /*12540*/  WARPSYNC.COLLECTIVE R15, `(.L_x_2008) ;  /* 0x000000000f087348 */ /* 0x003fea0003c00000 */
[----:B------:R2:W3:Y:S02]  /*12550*/  SHFL.IDX P6, R14, R13, R12, R11 ;  /* 0x0000000c0d0e7389 */ /* 0x0004e400000c000b */
[----:B0123--:R-:W-:Y:S01]  /*12560*/  ENDCOLLECTIVE ;  /* 0x000000000000791b */ /* 0x00ffe20003800000 */
.L_x_2008:
[----:B------:R-:W-:Y:S05]  /*12570*/  BRA `(.L_x_2009) ;  /* 0xffffffbc00b47947 */ /* 0x000fea000383ffff */
.L_x_1939:
[----:B0-----:R0:W2:Y:S02]  /*12580*/  SYNCS.PHASECHK.TRANS64.TRYWAIT P0, [R4+URZ+0x13280], R26 ;  /* 0x0132801a040075a7 */ /* 0x0010a4000800017f */
[----:B--2---:R-:W-:Y:S05]  /*12590*/  @!P0 NANOSLEEP.SYNCS 0x989680 ;  /* 0x009896800000895d */ /* 0x004fea0003900000 */
[----:B------:R-:W2:Y:S02]  /*125a0*/  @!P0 SYNCS.PHASECHK.TRANS64 P0, [R4+URZ+0x13280], R26 ;  /* 0x0132801a040085a7 */ /* 0x000ea4000800007f */
[----:B--2---:R-:W-:Y:S05]  /*125b0*/  @!P0 BRA `(.L_x_1939) ;  /* 0xfffffffc00f08947 */ /* 0x004fea000383ffff */
[----:B------:R-:W-:Y:S05]  /*125c0*/  BRA `(.L_x_2010) ;  /* 0xffffffc000e07947 */ /* 0x000fea000383ffff */
.L_x_1940:
        /* <DEDUP_REMOVED lines=8> */
.L_x_2012:
[----:B------:R-:W-:Y:S05]  /*12650*/  BSYNC B0 ;  /* 0x0000000000007941 */ /* 0x000fea0003800000 */
.L_x_2011:
[----:B------:R-:W0:Y:S01]  /*12660*/  S2R R18, SR_TID.X ;  /* 0x0000000000127919 */ /* 0x000e220000002100 */
[----:B------:R-:W-:Y:S01]  /*12670*/  IMAD.MOV.U32 R13, RZ, RZ, R9 ;  /* 0x000000ffff0d7224 */ /* 0x000fe200078e0009 */
[----:B------:R-:W-:Y:S01]  /*12680*/  MOV R0, R14 ;  /* 0x0000000e00007202 */ /* 0x000fe20000000f00 */
[----:B------:R-:W-:Y:S01]  /*12690*/  IMAD.MOV.U32 R12, RZ, RZ, RZ ;  /* 0x000000ffff0c7224 */ /* 0x000fe200078e00ff */
[----:B------:R-:W-:Y:S01]  /*126a0*/  LOP3.LUT R29, R29, 0xffffffdf, RZ, 0xc0, !PT ;  /* 0xffffffdf1d1d7812 */ /* 0x000fe200078ec0ff */
[----:B------:R-:W-:Y:S01]  /*126b0*/  IMAD.MOV.U32 R11, RZ, RZ, 0x1c1f ;  /* 0x00001c1fff0b7424 */ /* 0x000fe200078e00ff */
[C---:B------:R-:W-:Y:S01]  /*126c0*/  ISETP.GE.AND P4, PT, R3.reuse, 0x21, PT ;  /* 0x000000210300780c */ /* 0x040fe20003f86270 */
[----:B------:R-:W-:Y:S01]  /*126d0*/  IMAD.MOV.U32 R15, RZ, RZ, -0x1 ;  /* 0xffffffffff0f7424 */ /* 0x000fe200078e00ff */
[C---:B------:R-:W-:Y:S02]  /*126e0*/  ISETP.GE.AND P3, PT, R3.reuse, 0x41, PT ;  /* 0x000000410300780c */ /* 0x040fe40003f66270 */
[----:B------:R-:W-:-:S13]  /*126f0*/  ISETP.GE.AND P1, PT, R3, 0x61, PT ;  /* 0x000000610300780c */ /* 0x000fda0003f26270 */
[----:B0-----:R-:W-:Y:S05]  /*12700*/  WARPSYNC.COLLECTIVE R15, `(.L_x_2013) ;  /* 0x000000000f087348 */ /* 0x001fea0003c00000 */
[----:B------:R1:W2:Y:S02]  /*12710*/  SHFL.IDX P6, R14, R13, R12, R11 ;  /* 0x0000000c0d0e7389 */ /* 0x0002a400000c000b */
[----:B012---:R-:W-:Y:S01]  /*12720*/  ENDCOLLECTIVE ;  /* 0x000000000000791b */ /* 0x007fe20003800000 */
.L_x_2013:
        /* <DEDUP_REMOVED lines=11> */
.L_x_2014:
[----:B------:R-:W-:-:S05]  /*127e0*/  IADD3 R0, R16, R2, RZ ;  /* 0x0000000210007210 */ /* 0x000fca0007ffe0ff */
        /* <DEDUP_REMOVED lines=10> */
.L_x_2015:
[----:B------:R-:W-:Y:S01]  /*12890*/  MOV R13, R10 ;  /* 0x0000000a000d7202 */ /* 0x000fe20000000f00 */
        /* <DEDUP_REMOVED lines=10> */
.L_x_2016:
        /* <DEDUP_REMOVED lines=10> */
.L_x_2017:
[----:B------:R-:W-:Y:S02]  /*129e0*/  IMAD.MOV.U32 R13, RZ, RZ, R10 ;  /* 0x000000ffff0d7224 */ /* 0x000fe400078e000a */
[----:B------:R-:W-:Y:S02]  /*129f0*/  IMAD.MOV.U32 R12, RZ, RZ, R14 ;  /* 0x000000ffff0c7224 */ /* 0x000fe400078e000e */
[----:B------:R-:W-:-:S05]  /*12a00*/  IMAD.SHL.U32 R19, R19, 0x10, RZ ;  /* 0x0000001013137824 */ /* 0x000fca00078e00ff */
[----:B------:R-:W-:-:S04]  /*12a10*/  LOP3.LUT R19, R19, 0x30, RZ, 0xc0, !PT ;  /* 0x0000003013137812 */ /* 0x000fc800078ec0ff */
[----:B------:R-:W-:Y:S02]  /*12a20*/  IADD3 R18, P0, R19, R12, RZ ;  /* 0x0000000c13127210 */ /* 0x000fe40007f1e0ff */
[----:B------:R-:W-:-:S03]  /*12a30*/  MOV R12, 0x3 ;  /* 0x00000003000c7802 */ /* 0x000fc60000000f00 */
[----:B------:R-:W-:Y:S01]  /*12a40*/  IMAD.X R19, RZ, RZ, R2, P0 ;  /* 0x000000ffff137224 */ /* 0x000fe200000e0602 */
[----:B------:R-:W-:-:S13]  /*12a50*/  ISETP.LT.OR P0, PT, R3, 0x41, P2 ;  /* 0x000000410300780c */ /* 0x000fda0001701670 */
[----:B------:R-:W-:Y:S05]  /*12a60*/  WARPSYNC.COLLECTIVE R15, `(.L_x_2018) ;  /* 0x000000000f087348 */ /* 0x000fea0003c00000 */
[----:B------:R0:W1:Y:S02]  /*12a70*/  SHFL.IDX P6, R14, R13, R12, R11 ;  /* 0x0000000c0d0e7389 */ /* 0x00006400000c000b */
[----:B01----:R-:W-:Y:S01]  /*12a80*/  ENDCOLLECTIVE ;  /* 0x000000000000791b */ /* 0x003fe20003800000 */
.L_x_2018:
[----:B------:R-:W0:Y:S01]  /*12a90*/  S2R R2, SR_TID.X ;  /* 0x0000000000027919 */ /* 0x000e220000002100 */
[----:B------:R-:W-:Y:S01]  /*12aa0*/  @!PT LDS RZ, [RZ] ;  /* 0x00000000fffff984 */ /* 0x000fe20000000800 */
[----:B------:R-:W-:Y:S01]  /*12ab0*/  @!PT LDS RZ, [RZ] ;  /* 0x00000000fffff984 */ /* 0x000fe20000000800 */
[----:B------:R-:W-:Y:S01]  /*12ac0*/  @!PT LDS RZ, [RZ] ;  /* 0x00000000fffff984 */ /* 0x000fe20000000800 */
[----:B------:R1:W-:Y:S01]  /*12ad0*/  LDGSTS.E.BYPASS.LTC128B.128 [R0+0x7000], desc[UR48][R18.64], !P0 ;  /* 0x0700000012007fae */ /* 0x0003e2000c101d70 */
[----:B------:R-:W-:Y:S02]  /*12ae0*/  IMAD.MOV.U32 R13, RZ, RZ, R9 ;  /* 0x000000ffff0d7224 */ /* 0x000fe400078e0009 */
[----:B------:R-:W-:-:S07]  /*12af0*/  IMAD.MOV.U32 R10, RZ, RZ, R14 ;  /* 0x000000ffff0a7224 */ /* 0x000fce00078e000e */
[----:B01----:R-:W-:Y:S05]  /*12b00*/  WARPSYNC.COLLECTIVE R15, `(.L_x_2019) ;  /* 0x000000000f087348 */ /* 0x003fea0003c00000 */
[----:B------:R2:W3:Y:S02]  /*12b10*/  SHFL.IDX P6, R14, R13, R12, R11 ;  /* 0x0000000c0d0e7389 */ /* 0x0004e400000c000b */
[----:B0123--:R-:W-:Y:S01]  /*12b20*/  ENDCOLLECTIVE ;  /* 0x000000000000791b */ /* 0x00ffe20003800000 */
.L_x_2019:
[----:B------:R-:W-:Y:S02]  /*12b30*/  IMAD.SHL.U32 R2, R2, 0x10, RZ ;  /* 0x0000001002027824 */ /* 0x000fe400078e00ff */
[----:B------:R-:W-:Y:S01]  /*12b40*/  IMAD.MOV.U32 R13, RZ, RZ, R20 ;  /* 0x000000ffff0d7224 */ /* 0x000fe200078e0014 */
[----:B------:R-:W-:Y:S02]  /*12b50*/  MOV R12, RZ ;  /* 0x000000ff000c7202 */ /* 0x000fe40000000f00 */
[----:B------:R-:W-:Y:S01]  /*12b60*/  LOP3.LUT R2, R2, 0x30, RZ, 0xc0, !PT ;  /* 0x0000003002027812 */ /* 0x000fe200078ec0ff */
[----:B------:R-:W-:-:S07]  /*12b70*/  IMAD.MOV.U32 R9, RZ, RZ, R14 ;  /* 0x000000ffff097224 */ /* 0x000fce00078e000e */
[----:B------:R-:W-:Y:S05]  /*12b80*/  WARPSYNC.COLLECTIVE R15, `(.L_x_2020) ;  /* 0x000000000f087348 */ /* 0x000fea0003c00000 */
[----:B------:R0:W1:Y:S02]  /*12b90*/  SHFL.IDX P6, R14, R13, R12, R11 ;  /* 0x0000000c0d0e7389 */ /* 0x00006400000c000b */
[----:B01----:R-:W-:Y:S01]  /*12ba0*/  ENDCOLLECTIVE ;  /* 0x000000000000791b */ /* 0x003fe20003800000 */
.L_x_2020:
        /* <DEDUP_REMOVED lines=13> */
.L_x_2021:
[----:B------:R-:W-:Y:S01]  /*12c80*/  @P0 LOP3.LUT R29, R29, 0x20, RZ, 0xfc, !PT ;  /* 0x000000201d1d0812 */ /* 0x000fe200078efcff */
[----:B------:R-:W-:Y:S01]  /*12c90*/  IMAD.MOV.U32 R10, RZ, RZ, R14 ;  /* 0x000000ffff0a7224 */ /* 0x000fe200078e000e */
[----:B------:R-:W-:Y:S06]  /*12ca0*/  BRA `(.L_x_2022) ;  /* 0xffffffc0006c7947 */ /* 0x000fec000383ffff */
.L_x_1945:
[----:B----4-:R4:W0:Y:S02]  /*12cb0*/  SYNCS.PHASECHK.TRANS64.TRYWAIT P0, [R4+URZ+0x13240], R26 ;  /* 0x0132401a040075a7 */ /* 0x010824000800017f */
[----:B0-----:R-:W-:Y:S05]  /*12cc0*/  @!P0 NANOSLEEP.SYNCS 0x989680 ;  /* 0x009896800000895d */ /* 0x001fea0003900000 */
[----:B------:R-:W0:Y:S02]  /*12cd0*/  @!P0 SYNCS.PHASECHK.TRANS64 P0, [R4+URZ+0x13240], R26 ;  /* 0x0132401a040085a7 */ /* 0x000e24000800007f */
[----:B0-----:R-:W-:Y:S05]  /*12ce0*/  @!P0 BRA `(.L_x_1945) ;  /* 0xfffffffc00f08947 */ /* 0x001fea000383ffff */
[----:B------:R-:W-:Y:S05]  /*12cf0*/  BRA `(.L_x_2023) ;  /* 0xffffffc000cc7947 */ /* 0x000fea000383ffff */
.L_x_1946:
[----:B------:R-:W-:Y:S01]  /*12d00*/  BSSY B0, `(.L_x_2024) ;  /* 0x0000008000007945 */ /* 0x000fe20003800000 */
[----:B------:R-:W-:Y:S01]  /*12d10*/  IMAD.MOV.U32 R13, RZ, RZ, R6 ;  /* 0x000000ffff0d7224 */ /* 0x000fe200078e0006 */
[----:B------:R-:W-:Y:S01]  /*12d20*/  MOV R15, 0xffffffff ;  /* 0xffffffff000f7802 */ /* 0x000fe20000000f00 */
[----:B------:R-:W-:Y:S02]  /*12d30*/  IMAD.MOV.U32 R12, RZ, RZ, RZ ;  /* 0x000000ffff0c7224 */ /* 0x000fe400078e00ff */
[----:B------:R-:W-:-:S07]  /*12d40*/  IMAD.MOV.U32 R11, RZ, RZ, 0x1c1f ;  /* 0x00001c1fff0b7424 */ /* 0x000fce00078e00ff */
[----:B01-34-:R-:W-:Y:S05]  /*12d50*/  WARPSYNC.COLLECTIVE R15, `(.L_x_2025) ;  /* 0x000000000f087348 */ /* 0x01bfea0003c00000 */
[----:B------:R2:W0:Y:S02]  /*12d60*/  SHFL.IDX P6, R14, R13, R12, R11 ;  /* 0x0000000c0d0e7389 */ /* 0x00042400000c000b */
[----:B01234-:R-:W-:Y:S01]  /*12d70*/  ENDCOLLECTIVE ;  /* 0x000000000000791b */ /* 0x01ffe20003800000 */
.L_x_2025:
[----:B------:R-:W-:Y:S05]  /*12d80*/  BSYNC B0 ;  /* 0x0000000000007941 */ /* 0x000fea0003800000 */
.L_x_2024:
        /* <DEDUP_REMOVED lines=10> */
.L_x_2026:
        /* <DEDUP_REMOVED lines=8> */
.L_x_2027:
        /* <DEDUP_REMOVED lines=14> */
.L_x_2028:
[----:B------:R-:W-:Y:S02]  /*12f90*/  IMAD.MOV.U32 R13, RZ, RZ, R6 ;  /* 0x000000ffff0d7224 */ /* 0x000fe400078e0006 */
[----:B------:R-:W-:Y:S02]  /*12fa0*/  IMAD.MOV.U32 R12, RZ, RZ, 0x2 ;  /* 0x00000002ff0c7424 */ /* 0x000fe400078e00ff */
[----:B------:R-:W-:-:S07]  /*12fb0*/  IMAD.MOV.U32 R3, RZ, RZ, R14 ;  /* 0x000000ffff037224 */ /* 0x000fce00078e000e */
[----:B------:R-:W-:Y:S05]  /*12fc0*/  WARPSYNC.COLLECTIVE R15, `(.L_x_2029) ;  /* 0x000000000f087348 */ /* 0x000fea0003c00000 */
[----:B------:R0:W1:Y:S02]  /*12fd0*/  SHFL.IDX P6, R14, R13, R12, R11 ;  /* 0x0000000c0d0e7389 */ /* 0x00006400000c000b */
[----:B01----:R-:W-:Y:S01]  /*12fe0*/  ENDCOLLECTIVE ;  /* 0x000000000000791b */ /* 0x003fe20003800000 */
.L_x_2029:
[----:B------:R-:W-:-:S04]  /*12ff0*/  @P4 IADD3 R3, P0, R18, R3, RZ ;  /* 0x0000000312034210 */ /* 0x000fc80007f1e0ff */
[----:B------:R-:W-:-:S04]  /*13000*/  @P4 IADD3.X R2, RZ, R2, RZ, P0, !PT ;  /* 0x00000002ff024210 */ /* 0x000fc800007fe4ff */
        /* <DEDUP_REMOVED lines=12> */
.L_x_2030:
[----:B------:R-:W-:Y:S01]  /*130d0*/  MOV R13, R6 ;  /* 0x00000006000d7202 */ /* 0x000fe20000000f00 */
[----:B------:R-:W-:Y:S02]  /*130e0*/  IMAD.MOV.U32 R12, RZ, RZ, 0x3 ;  /* 0x00000003ff0c7424 */ /* 0x000fe400078e00ff */
[----:B------:R-:W-:-:S07]  /*130f0*/  IMAD.MOV.U32 R3, RZ, RZ, R14 ;  /* 0x000000ffff037224 */ /* 0x000fce00078e000e */
[----:B------:R-:W-:Y:S05]  /*13100*/  WARPSYNC.COLLECTIVE R15, `(.L_x_2031) ;  /* 0x000000000f087348 */ /* 0x000fea0003c00000 */
[----:B------:R0:W1:Y:S02]  /*13110*/  SHFL.IDX P6, R14, R13, R12, R11 ;  /* 0x0000000c0d0e7389 */ /* 0x00006400000c000b */
[----:B01----:R-:W-:Y:S01]  /*13120*/  ENDCOLLECTIVE ;  /* 0x000000000000791b */ /* 0x003fe20003800000 */
.L_x_2031:
        /* <DEDUP_REMOVED lines=10> */
.L_x_2032:
[----:B------:R-:W-:Y:S01]  /*131d0*/  @!PT LDS RZ, [RZ] ;  /* 0x00000000fffff984 */ /* 0x000fe20000000800 */
[----:B------:R-:W-:Y:S01]  /*131e0*/  @!PT LDS RZ, [RZ] ;  /* 0x00000000fffff984 */ /* 0x000fe20000000800 */
[----:B------:R-:W-:Y:S01]  /*131f0*/  @!PT LDS RZ, [RZ] ;  /* 0x00000000fffff984 */ /* 0x000fe20000000800 */
[----:B------:R0:W-:Y:S01]  /*13200*/  @P3 LDGSTS.E.BYPASS.LTC128B.128 [R0+0xf000], desc[UR48][R2.64], !P2 ;  /* 0x0f00000002003fae */ /* 0x0001e2000d101d70 */
[----:B------:R-:W-:Y:S01]  /*13210*/  IMAD.MOV.U32 R13, RZ, RZ, R7 ;  /* 0x000000ffff0d7224 */ /* 0x000fe200078e0007 */
[----:B------:R-:W-:Y:S01]  /*13220*/  MOV R12, RZ ;  /* 0x000000ff000c7202 */ /* 0x000fe20000000f00 */
[----:B------:R-:W-:-:S07]  /*13230*/  IMAD.MOV.U32 R5, RZ, RZ, R14 ;  /* 0x000000ffff057224 */ /* 0x000fce00078e000e */
[----:B0-----:R-:W-:Y:S05]  /*13240*/  WARPSYNC.COLLECTIVE R15, `(.L_x_2033) ;  /* 0x000000000f087348 */ /* 0x001fea0003c00000 */
[----:B------:R1:W2:Y:S02]  /*13250*/  SHFL.IDX P6, R14, R13, R12, R11 ;  /* 0x0000000c0d0e7389 */ /* 0x0002a400000c000b */
[----:B012---:R-:W-:Y:S01]  /*13260*/  ENDCOLLECTIVE ;  /* 0x000000000000791b */ /* 0x007fe20003800000 */
.L_x_2033:
        /* <DEDUP_REMOVED lines=11> */
.L_x_2034:
[----:B------:R-:W-:Y:S05]  /*13320*/  BRA `(.L_x_2035) ;  /* 0xffffffc000507947 */ /* 0x000fea000383ffff */
.L_x_1953:
[----:B------:R-:W-:Y:S02]  /*13330*/  IMAD.MOV.U32 R13, RZ, RZ, R4 ;  /* 0x000000ffff0d7224 */ /* 0x000fe400078e0004 */
[----:B------:R-:W-:Y:S02]  /*13340*/  IMAD.MOV.U32 R12, RZ, RZ, RZ ;  /* 0x000000ffff0c7224 */ /* 0x000fe400078e00ff */
[----:B------:R-:W-:Y:S02]  /*13350*/  IMAD.MOV.U32 R11, RZ, RZ, 0x1c1f ;  /* 0x00001c1fff0b7424 */ /* 0x000fe400078e00ff */
[----:B------:R-:W-:Y:S02]  /*13360*/  IMAD.MOV.U32 R15, RZ, RZ, -0x1 ;  /* 0xffffffffff0f7424 */ /* 0x000fe400078e00ff */
[----:B------:R-:W-:-:S07]  /*13370*/  IMAD.U32 R6, RZ, RZ, UR43 ;  /* 0x0000002bff067e24 */ /* 0x000fce000f8e00ff */
[----:B-----5:R-:W-:Y:S05]  /*13380*/  WARPSYNC.COLLECTIVE R15, `(.L_x_2036) ;  /* 0x000000000f087348 */ /* 0x020fea0003c00000 */
[----:B------:R0:W1:Y:S02]  /*13390*/  SHFL.IDX P6, R14, R13, R12, R11 ;  /* 0x0000000c0d0e7389 */ /* 0x00006400000c000b */
[----:B01---5:R-:W-:Y:S01]  /*133a0*/  ENDCOLLECTIVE ;  /* 0x000000000000791b */ /* 0x023fe20003800000 */
.L_x_2036:
[----:B------:R-:W-:-:S05]  /*133b0*/  IMAD R6, R6, 0xc0, R10 ;  /* 0x000000c006067824 */ /* 0x000fca00078e020a */
[----:B------:R-:W-:Y:S01]  /*133c0*/  ISETP.GE.AND P1, PT, R6, UR37, PT ;  /* 0x0000002506007c0c */ /* 0x000fe2000bf26270 */
[----:B------:R-:W-:Y:S01]  /*133d0*/  IMAD.MOV.U32 R13, RZ, RZ, R0 ;  /* 0x000000ffff0d7224 */ /* 0x000fe200078e0000 */
[----:B------:R-:W-:-:S11]  /*133e0*/  MOV R2, R14 ;  /* 0x0000000e00027202 */ /* 0x000fd60000000f00 */
[----:B------:R-:W-:Y:S05]  /*133f0*/  WARPSYNC.COLLECTIVE R15, `(.L_x_2037) ;  /* 0x000000000f087348 */ /* 0x000fea0003c00000 */
[----:B------:R0:W1:Y:S02]  /*13400*/  SHFL.IDX P6, R14, R13, R12, R11 ;  /* 0x0000000c0d0e7389 */ /* 0x00006400000c000b */
[----:B01----:R-:W-:Y:S01]  /*13410*/  ENDCOLLECTIVE ;  /* 0x000000000000791b */ /* 0x003fe20003800000 */
.L_x_2037:
[----:B------:R-:W-:Y:S01]  /*13420*/  IMAD.MOV.U32 R13, RZ, RZ, R4 ;  /* 0x000000ffff0d7224 */ /* 0x000fe200078e0004 */
[----:B------:R-:W-:Y:S01]  /*13430*/  MOV R12, 0x1 ;  /* 0x00000001000c7802 */ /* 0x000fe20000000f00 */
[----:B------:R-:W-:-:S07]  /*13440*/  IMAD.MOV.U32 R3, RZ, RZ, R14 ;  /* 0x000000ffff037224 */ /* 0x000fce00078e000e */
[----:B------:R-:W-:Y:S05]  /*13450*/  WARPSYNC.COLLECTIVE R15, `(.L_x_2038) ;  /* 0x000000000f087348 */ /* 0x000fea0003c00000 */
[----:B------:R0:W1:Y:S02]  /*13460*/  SHFL.IDX P6, R14, R13, R12, R11 ;  /* 0x0000000c0d0e7389 */ /* 0x00006400000c000b */
[----:B01----:R-:W-:Y:S01]  /*13470*/  ENDCOLLECTIVE ;  /* 0x000000000000791b */ /* 0x003fe20003800000 */
.L_x_2038:
        /* <DEDUP_REMOVED lines=16> */
.L_x_2039:
[----:B------:R-:W-:Y:S01]  /*13580*/  IMAD.MOV.U32 R13, RZ, RZ, R4 ;  /* 0x000000ffff0d7224 */ /* 0x000fe200078e0004 */
[----:B------:R-:W-:Y:S01]  /*13590*/  MOV R12, 0x2 ;  /* 0x00000002000c7802 */ /* 0x000fe20000000f00 */
[----:B------:R-:W-:-:S07]  /*135a0*/  IMAD.MOV.U32 R3, RZ, RZ, R14 ;  /* 0x000000ffff037224 */ /* 0x000fce00078e000e */
[----:B------:R-:W-:Y:S05]  /*135b0*/  WARPSYNC.COLLECTIVE R15, `(.L_x_2040) ;  /* 0x000000000f087348 */ /* 0x000fea0003c00000 */
[----:B------:R0:W1:Y:S02]  /*135c0*/  SHFL.IDX P6, R14, R13, R12, R11 ;  /* 0x0000000c0d0e7389 */ /* 0x00006400000c000b */
[----:B01----:R-:W-:Y:S01]  /*135d0*/  ENDCOLLECTIVE ;  /* 0x000000000000791b */ /* 0x003fe20003800000 */
.L_x_2040:
        /* <DEDUP_REMOVED lines=16> */
.L_x_2041:
[----:B------:R-:W-:Y:S02]  /*136e0*/  IMAD.MOV.U32 R13, RZ, RZ, R4 ;  /* 0x000000ffff0d7224 */ /* 0x000fe400078e0004 */
[----:B------:R-:W-:Y:S02]  /*136f0*/  IMAD.MOV.U32 R12, RZ, RZ, 0x3 ;  /* 0x00000003ff0c7424 */ /* 0x000fe400078e00ff */
[----:B------:R-:W-:-:S07]  /*13700*/  IMAD.MOV.U32 R3, RZ, RZ, R14 ;  /* 0x000000ffff037224 */ /* 0x000fce00078e000e */
[----:B------:R-:W-:Y:S05]  /*13710*/  WARPSYNC.COLLECTIVE R15, `(.L_x_2042) ;  /* 0x000000000f087348 */ /* 0x000fea0003c00000 */
[----:B------:R0:W1:Y:S02]  /*13720*/  SHFL.IDX P6, R14, R13, R12, R11 ;  /* 0x0000000c0d0e7389 */ /* 0x00006400000c000b */
[----:B01----:R-:W-:Y:S01]  /*13730*/  ENDCOLLECTIVE ;  /* 0x000000000000791b */ /* 0x003fe20003800000 */
.L_x_2042:
[----:B------:R-:W-:-:S05]  /*13740*/  @!P1 IADD3 R3, P0, R9, R3, RZ ;  /* 0x0000000309039210 */ /* 0x000fca0007f1e0ff */
[----:B------:R-:W-:-:S05]  /*13750*/  @!P1 IMAD.X R2, RZ, RZ, R2, P0 ;  /* 0x000000ffff029224 */ /* 0x000fca00000e0602 */
[----:B------:R-:W-:Y:S01]  /*13760*/  @!P1 LOP3.LUT R3, R3, R2, RZ, 0x3c, !PT ;  /* 0x0000000203039212 */ /* 0x000fe200078e3cff */
[----:B------:R-:W-:-:S03]  /*13770*/  IMAD.MOV.U32 R13, RZ, RZ, R0 ;  /* 0x000000ffff0d7224 */ /* 0x000fc600078e0000 */
[----:B------:R-:W-:-:S04]  /*13780*/  @!P1 LOP3.LUT R2, R3, R2, RZ, 0x3c, !PT ;  /* 0x0000000203029212 */ /* 0x000fc800078e3cff */
[----:B------:R-:W-:Y:S02]  /*13790*/  @!P1 LOP3.LUT R3, R3, R2, RZ, 0x3c, !PT ;  /* 0x0000000203039212 */ /* 0x000fe400078e3cff */
[----:B------:R-:W-:-:S07]  /*137a0*/  MOV R4, R14 ;  /* 0x0000000e00047202 */ /* 0x000fce0000000f00 */
[----:B------:R-:W-:Y:S05]  /*137b0*/  WARPSYNC.COLLECTIVE R15, `(.L_x_2043) ;  /* 0x000000000f087348 */ /* 0x000fea0003c00000 */
[----:B------:R0:W1:Y:S02]  /*137c0*/  SHFL.IDX P6, R14, R13, R12, R11 ;  /* 0x0000000c0d0e7389 */ /* 0x00006400000c000b */
[----:B01----:R-:W-:Y:S01]  /*137d0*/  ENDCOLLECTIVE ;  /* 0x000000000000791b */ /* 0x003fe20003800000 */
.L_x_2043:
[----:B------:R-:W-:Y:S01]  /*137e0*/  @!PT LDS RZ, [RZ] ;  /* 0x00000000fffff984 */ /* 0x000fe20000000800 */
[----:B------:R-:W-:Y:S01]  /*137f0*/  @!PT LDS RZ, [RZ] ;  /* 0x00000000fffff984 */ /* 0x000fe20000000800 */
[----:B------:R-:W-:Y:S01]  /*13800*/  @!PT LDS RZ, [RZ] ;  /* 0x00000000fffff984 */ /* 0x000fe20000000800 */
[----:B------:R0:W-:Y:S01]  /*13810*/  @!P1 LDGSTS.E.BYPASS.LTC128B.128 [R8+0xc000], desc[UR48][R2.64], !P5 ;  /* 0x0c00000002089fae */ /* 0x0001e2000e901d70 */
[----:B------:R-:W-:Y:S01]  /*13820*/  IMAD.MOV.U32 R13, RZ, RZ, R7 ;  /* 0x000000ffff0d7224 */ /* 0x000fe200078e0007 */
[----:B------:R-:W-:Y:S01]  /*13830*/  MOV R12, RZ ;  /* 0x000000ff000c7202 */ /* 0x000fe20000000f00 */
[----:B0-----:R-:W-:-:S05]  /*13840*/  VIADD R2, R6, 0x60 ;  /* 0x0000006006027836 */ /* 0x001fca0000000000 */
[----:B------:R-:W-:Y:S01]  /*13850*/  ISETP.GE.AND P1, PT, R2, UR37, PT ;  /* 0x0000002502007c0c */ /* 0x000fe2000bf26270 */
[----:B------:R-:W-:-:S12]  /*13860*/  IMAD.MOV.U32 R0, RZ, RZ, R14 ;  /* 0x000000ffff007224 */ /* 0x000fd800078e000e */
[----:B------:R-:W-:Y:S05]  /*13870*/  WARPSYNC.COLLECTIVE R15, `(.L_x_2044) ;  /* 0x000000000f087348 */ /* 0x000fea0003c00000 */
[----:B------:R0:W1:Y:S02]  /*13880*/  SHFL.IDX P6, R14, R13, R12, R11 ;  /* 0x0000000c0d0e7389 */ /* 0x00006400000c000b */
[----:B01----:R-:W-:Y:S01]  /*13890*/  ENDCOLLECTIVE ;  /* 0x000000000000791b */ /* 0x003fe20003800000 */
.L_x_2044:
        /* <DEDUP_REMOVED lines=13> */
.L_x_2045:
[----:B------:R-:W-:Y:S02]  /*13970*/  IMAD.MOV.U32 R13, RZ, RZ, R7 ;  /* 0x000000ffff0d7224 */ /* 0x000fe400078e0007 */
[----:B------:R-:W-:Y:S02]  /*13980*/  IMAD.MOV.U32 R12, RZ, RZ, 0x1 ;  /* 0x00000001ff0c7424 */ /* 0x000fe400078e00ff */
[----:B------:R-:W-:-:S07]  /*13990*/  IMAD.MOV.U32 R2, RZ, RZ, R14 ;  /* 0x000000ffff027224 */ /* 0x000fce00078e000e */
[----:B------:R-:W-:Y:S05]  /*139a0*/  WARPSYNC.COLLECTIVE R15, `(.L_x_2046) ;  /* 0x000000000f087348 */ /* 0x000fea0003c00000 */
[----:B------:R0:W1:Y:S02]  /*139b0*/  SHFL.IDX P6, R14, R13, R12, R11 ;  /* 0x0000000c0d0e7389 */ /* 0x00006400000c000b */
[----:B01----:R-:W-:Y:S01]  /*139c0*/  ENDCOLLECTIVE ;  /* 0x000000000000791b */ /* 0x003fe20003800000 */
.L_x_2046:
[----:B------:R-:W-:-:S05]  /*139d0*/  @!P1 IADD3 R2, P0, R9, R2, RZ ;  /* 0x0000000209029210 */ /* 0x000fca0007f1e0ff */
[----:B------:R-:W-:-:S05]  /*139e0*/  @!P1 IMAD.X R3, RZ, RZ, R0, P0 ;  /* 0x000000ffff039224 */ /* 0x000fca00000e0600 */
[----:B------:R-:W-:Y:S01]  /*139f0*/  @!PT LDS RZ, [RZ] ;  /* 0x00000000fffff984 */ /* 0x000fe20000000800 */
[----:B------:R-:W-:Y:S01]  /*13a00*/  @!PT LDS RZ, [RZ] ;  /* 0x00000000fffff984 */ /* 0x000fe20000000800 */
[----:B------:R-:W-:Y:S01]  /*13a10*/  @!PT LDS RZ, [RZ] ;  /* 0x00000000fffff984 */ /* 0x000fe20000000800 */
[----:B------:R0:W-:Y:S01]  /*13a20*/  @!P1 LDGSTS.E.BYPASS.LTC128B.128 [R8+0xd000], desc[UR48][R2.64], !P5 ;  /* 0x0d00000002089fae */ /* 0x0001e2000e901d70 */
[----:B------:R-:W-:Y:S01]  /*13a30*/  IMAD.MOV.U32 R13, RZ, RZ, R5 ;  /* 0x000000ffff0d7224 */ /* 0x000fe200078e0005 */
[----:B------:R-:W-:-:S07]  /*13a40*/  MOV R7, R14 ;  /* 0x0000000e00077202 */ /* 0x000fce0000000f00 */
[----:B0-----:R-:W-:Y:S05]  /*13a50*/  WARPSYNC.COLLECTIVE R15, `(.L_x_2047) ;  /* 0x000000000f087348 */ /* 0x001fea0003c00000 */
[----:B------:R1:W2:Y:S02]  /*13a60*/  SHFL.IDX P6, R14, R13, R12, R11 ;  /* 0x0000000c0d0e7389 */ /* 0x0002a400000c000b */
[----:B012---:R-:W-:Y:S01]  /*13a70*/  ENDCOLLECTIVE ;  /* 0x000000000000791b */ /* 0x007fe20003800000 */
.L_x_2047:
[----:B------:R-:W-:Y:S05]  /*13a80*/  BRA `(.L_x_2048) ;  /* 0xffffffc400387947 */ /* 0x000fea000383ffff */
.L_x_1956:
[----:B0-----:R0:W1:Y:S02]  /*13a90*/  SYNCS.PHASECHK.TRANS64.TRYWAIT P0, [R16+URZ+0x13220], R3 ;  /* 0x01322003100075a7 */ /* 0x001064000800017f */
[----:B-1----:R-:W-:Y:S05]  /*13aa0*/  @!P0 NANOSLEEP.SYNCS 0x989680 ;  /* 0x009896800000895d */ /* 0x002fea0003900000 */
[----:B------:R-:W1:Y:S02]  /*13ab0*/  @!P0 SYNCS.PHASECHK.TRANS64 P0, [R16+URZ+0x13220], R3 ;  /* 0x01322003100085a7 */ /* 0x000e64000800007f */
[----:B-1----:R-:W-:Y:S05]  /*13ac0*/  @!P0 BRA `(.L_x_1956) ;  /* 0xfffffffc00f08947 */ /* 0x002fea000383ffff */
[----:B------:R-:W-:Y:S05]  /*13ad0*/  BRA `(.L_x_2049) ;  /* 0xffffffc400947947 */ /* 0x000fea000383ffff */
.L_x_1960:
[----:B0-----:R0:W1:Y:S02]  /*13ae0*/  SYNCS.PHASECHK.TRANS64.TRYWAIT P0, [R0+URZ+0x13280], R26 ;  /* 0x0132801a000075a7 */ /* 0x001064000800017f */
[----:B-1----:R-:W-:Y:S05]  /*13af0*/  @!P0 NANOSLEEP.SYNCS 0x989680 ;  /* 0x009896800000895d */ /* 0x002fea0003900000 */
[----:B------:R-:W1:Y:S02]  /*13b00*/  @!P0 SYNCS.PHASECHK.TRANS64 P0, [R0+URZ+0x13280], R26 ;  /* 0x0132801a000085a7 */ /* 0x000e64000800007f */
[----:B-1----:R-:W-:Y:S05]  /*13b10*/  @!P0 BRA `(.L_x_1960) ;  /* 0xfffffffc00f08947 */ /* 0x002fea000383ffff */
[----:B------:R-:W-:Y:S05]  /*13b20*/  BRA `(.L_x_2050) ;  /* 0xffffffc800cc7947 */ /* 0x000fea000383ffff */
.L_x_1961:
        /* <DEDUP_REMOVED lines=8> */
.L_x_2052:
[----:B------:R-:W-:Y:S05]  /*13bb0*/  BSYNC B0 ;  /* 0x0000000000007941 */ /* 0x000fea0003800000 */
.L_x_2051:
[----:B------:R-:W0:Y:S01]  /*13bc0*/  S2R R2, SR_TID.X ;  /* 0x0000000000027919 */ /* 0x000e220000002100 */
[----:B------:R-:W-:Y:S01]  /*13bd0*/  MOV R13, R5 ;  /* 0x00000005000d7202 */ /* 0x000fe20000000f00 */
[----:B------:R-:W-:Y:S01]  /*13be0*/  IMAD.MOV.U32 R12, RZ, RZ, RZ ;  /* 0x000000ffff0c7224 */ /* 0x000fe200078e00ff */
[----:B------:R-:W-:Y:S01]  /*13bf0*/  IADD3 R6, R16, R6, RZ ;  /* 0x0000000610067210 */ /* 0x000fe20007ffe0ff */
[----:B------:R-:W-:Y:S02]  /*13c00*/  IMAD.MOV.U32 R11, RZ, RZ, 0x1c1f ;  /* 0x00001c1fff0b7424 */ /* 0x000fe400078e00ff */
[----:B------:R-:W-:Y:S02]  /*13c10*/  IMAD.MOV.U32 R15, RZ, RZ, -0x1 ;  /* 0xffffffffff0f7424 */ /* 0x000fe400078e00ff */
[----:B------:R-:W-:-:S07]  /*13c20*/  IMAD.MOV.U32 R3, RZ, RZ, R14 ;  /* 0x000000ffff037224 */ /* 0x000fce00078e000e */
[----:B0-----:R-:W-:Y:S05]  /*13c30*/  WARPSYNC.COLLECTIVE R15, `(.L_x_2053) ;  /* 0x000000000f087348 */ /* 0x001fea0003c00000 */
[----:B------:R1:W2:Y:S02]  /*13c40*/  SHFL.IDX P6, R14, R13, R12, R11 ;  /* 0x0000000c0d0e7389 */ /* 0x0002a400000c000b */
[----:B012---:R-:W-:Y:S01]  /*13c50*/  ENDCOLLECTIVE ;  /* 0x000000000000791b */ /* 0x007fe20003800000 */
.L_x_2053:
        /* <DEDUP_REMOVED lines=11> */
.L_x_2054:
        /* <DEDUP_REMOVED lines=10> */
.L_x_2055:
        /* <DEDUP_REMOVED lines=11> */
.L_x_2056:
        /* <DEDUP_REMOVED lines=10> */
.L_x_2057:
[----:B------:R-:W-:Y:S02]  /*13f00*/  IMAD.MOV.U32 R13, RZ, RZ, R10 ;  /* 0x000000ffff0d7224 */ /* 0x000fe400078e000a */
[----:B------:R-:W-:Y:S01]  /*13f10*/  IMAD.MOV.U32 R12, RZ, RZ, 0x3 ;  /* 0x00000003ff0c7424 */ /* 0x000fe200078e00ff */
[----:B------:R-:W-:Y:S01]  /*13f20*/  SHF.L.U32 R15, R2, 0x4, RZ ;  /* 0x00000004020f7819 */ /* 0x000fe200000006ff */
        /* <DEDUP_REMOVED lines=8> */
.L_x_2058:
        /* <DEDUP_REMOVED lines=10> */
.L_x_2059:
[----:B------:R-:W-:Y:S02]  /*14050*/  IMAD.MOV.U32 R13, RZ, RZ, R18 ;  /* 0x000000ffff0d7224 */ /* 0x000fe400078e0012 */
[----:B------:R-:W-:Y:S02]  /*14060*/  IMAD.MOV.U32 R12, RZ, RZ, RZ ;  /* 0x000000ffff0c7224 */ /* 0x000fe400078e00ff */
[----:B------:R-:W-:Y:S02]  /*14070*/  IMAD.SHL.U32 R3, R3, 0x10, RZ ;  /* 0x0000001003037824 */ /* 0x000fe400078e00ff */
[----:B------:R-:W-:-:S07]  /*14080*/  IMAD.MOV.U32 R2, RZ, RZ, R14 ;  /* 0x000000ffff027224 */ /* 0x000fce00078e000e */
[----:B------:R-:W-:Y:S05]  /*14090*/  WARPSYNC.COLLECTIVE R15, `(.L_x_2060) ;  /* 0x000000000f087348 */ /* 0x000fea0003c00000 */
[----:B------:R0:W1:Y:S02]  /*140a0*/  SHFL.IDX P6, R14, R13, R12, R11 ;  /* 0x0000000c0d0e7389 */ /* 0x00006400000c000b */
[----:B01----:R-:W-:Y:S01]  /*140b0*/  ENDCOLLECTIVE ;  /* 0x000000000000791b */ /* 0x003fe20003800000 */
.L_x_2060:
        /* <DEDUP_REMOVED lines=12> */
.L_x_2061:
[----:B------:R-:W-:Y:S01]  /*14180*/  IMAD.MOV.U32 R2, RZ, RZ, R14 ;  /* 0x000000ffff027224 */ /* 0x000fe200078e000e */
[----:B------:R-:W-:Y:S06]  /*14190*/  BRA `(.L_x_2062) ;  /* 0xffffffc8002c7947 */ /* 0x000fec000383ffff */
.L_x_1966:
[----:B---3--:R3:W4:Y:S02]  /*141a0*/  SYNCS.PHASECHK.TRANS64.TRYWAIT P0, [R0+URZ+0x13240], R26 ;  /* 0x0132401a000075a7 */ /* 0x008724000800017f */
[----:B----4-:R-:W-:Y:S05]  /*141b0*/  @!P0 NANOSLEEP.SYNCS 0x989680 ;  /* 0x009896800000895d */ /* 0x010fea0003900000 */
[----:B------:R-:W4:Y:S02]  /*141c0*/  @!P0 SYNCS.PHASECHK.TRANS64 P0, [R0+URZ+0x13240], R26 ;  /* 0x0132401a000085a7 */ /* 0x000f24000800007f */
[----:B----4-:R-:W-:Y:S05]  /*141d0*/  @!P0 BRA `(.L_x_1966) ;  /* 0xfffffffc00f08947 */ /* 0x010fea000383ffff */
[----:B------:R-:W-:Y:S05]  /*141e0*/  BRA `(.L_x_2063) ;  /* 0xffffffc800887947 */ /* 0x000fea000383ffff */
.L_x_1967:
        /* <DEDUP_REMOVED lines=8> */
.L_x_2065:
[----:B------:R-:W-:Y:S05]  /*14270*/  BSYNC B0 ;  /* 0x0000000000007941 */ /* 0x000fea0003800000 */
.L_x_2064:
        /* <DEDUP_REMOVED lines=8> */
.L_x_2066:
[----:B------:R-:W-:Y:S01]  /*14300*/  IMAD.MOV.U32 R13, RZ, RZ, R5 ;  /* 0x000000ffff0d7224 */ /* 0x000fe200078e0005 */
[----:B------:R-:W-:Y:S01]  /*14310*/  MOV R12, 0x1 ;  /* 0x00000001000c7802 */ /* 0x000fe20000000f00 */
[----:B------:R-:W-:-:S07]  /*14320*/  IMAD.MOV.U32 R2, RZ, RZ, R14 ;  /* 0x000000ffff027224 */ /* 0x000fce00078e000e */
[----:B------:R-:W-:Y:S05]  /*14330*/  WARPSYNC.COLLECTIVE R15, `(.L_x_2067) ;  /* 0x000000000f087348 */ /* 0x000fea0003c00000 */
[----:B------:R0:W1:Y:S02]  /*14340*/  SHFL.IDX P6, R14, R13, R12, R11 ;  /* 0x0000000c0d0e7389 */ /* 0x00006400000c000b */
[----:B01----:R-:W-:Y:S01]  /*14350*/  ENDCOLLECTIVE ;  /* 0x000000000000791b */ /* 0x003fe20003800000 */
.L_x_2067:
        /* <DEDUP_REMOVED lines=11> */
.L_x_2068:
[----:B------:R-:W-:Y:S02]  /*14410*/  IMAD.MOV.U32 R13, RZ, RZ, R5 ;  /* 0x000000ffff0d7224 */ /* 0x000fe400078e0005 */
[----:B------:R-:W-:Y:S02]  /*14420*/  IMAD.MOV.U32 R12, RZ, RZ, 0x2 ;  /* 0x00000002ff0c7424 */ /* 0x000fe400078e00ff */
[----:B------:R-:W-:-:S07]  /*14430*/  IMAD.MOV.U32 R2, RZ, RZ, R14 ;  /* 0x000000ffff027224 */ /* 0x000fce00078e000e */
[----:B------:R-:W-:Y:S05]  /*14440*/  WARPSYNC.COLLECTIVE R15, `(.L_x_2069) ;  /* 0x000000000f087348 */ /* 0x000fea0003c00000 */
[----:B------:R0:W1:Y:S02]  /*14450*/  SHFL.IDX P6, R14, R13, R12, R11 ;  /* 0x0000000c0d0e7389 */ /* 0x00006400000c000b */
[----:B01----:R-:W-:Y:S01]  /*14460*/  ENDCOLLECTIVE ;  /* 0x000000000000791b */ /* 0x003fe20003800000 */
.L_x_2069:
        /* <DEDUP_REMOVED lines=11> */
.L_x_2070:
[----:B------:R-:W-:Y:S02]  /*14520*/  IMAD.MOV.U32 R13, RZ, RZ, R5 ;  /* 0x000000ffff0d7224 */ /* 0x000fe400078e0005 */
[----:B------:R-:W-:Y:S02]  /*14530*/  IMAD.MOV.U32 R12, RZ, RZ, 0x3 ;  /* 0x00000003ff0c7424 */ /* 0x000fe400078e00ff */
[----:B------:R-:W-:-:S07]  /*14540*/  IMAD.MOV.U32 R2, RZ, RZ, R14 ;  /* 0x000000ffff027224 */ /* 0x000fce00078e000e */
[----:B------:R-:W-:Y:S05]  /*14550*/  WARPSYNC.COLLECTIVE R15, `(.L_x_2071) ;  /* 0x000000000f087348 */ /* 0x000fea0003c00000 */
[----:B------:R0:W1:Y:S02]  /*14560*/  SHFL.IDX P6, R14, R13, R12, R11 ;  /* 0x0000000c0d0e7389 */ /* 0x00006400000c000b */
[----:B01----:R-:W-:Y:S01]  /*14570*/  ENDCOLLECTIVE ;  /* 0x000000000000791b */ /* 0x003fe20003800000 */
.L_x_2071:
[----:B------:R-:W-:-:S05]  /*14580*/  IADD3 R2, P0, R10, R2, RZ ;  /* 0x000000020a027210 */ /* 0x000fca0007f1e0ff */
[----:B------:R-:W-:-:S05]  /*14590*/  IMAD.X R3, RZ, RZ, R3, P0 ;  /* 0x000000ffff037224 */ /* 0x000fca00000e0603 */
        /* <DEDUP_REMOVED lines=9> */
.L_x_2072:
[----:B------:R-:W-:Y:S02]  /*14630*/  IMAD.MOV.U32 R13, RZ, RZ, R8 ;  /* 0x000000ffff0d7224 */ /* 0x000fe400078e0008 */
[----:B------:R-:W-:Y:S02]  /*14640*/  IMAD.MOV.U32 R12, RZ, RZ, RZ ;  /* 0x000000ffff0c7224 */ /* 0x000fe400078e00ff */
[----:B------:R-:W-:-:S07]  /*14650*/  IMAD.MOV.U32 R2, RZ, RZ, R14 ;  /* 0x000000ffff027224 */ /* 0x000fce00078e000e */
[----:B------:R-:W-:Y:S05]  /*14660*/  WARPSYNC.COLLECTIVE R15, `(.L_x_2073) ;  /* 0x000000000f087348 */ /* 0x000fea0003c00000 */
[----:B------:R0:W1:Y:S02]  /*14670*/  SHFL.IDX P6, R14, R13, R12, R11 ;  /* 0x0000000c0d0e7389 */ /* 0x00006400000c000b */
[----:B01----:R-:W-:Y:S01]  /*14680*/  ENDCOLLECTIVE ;  /* 0x000000000000791b */ /* 0x003fe20003800000 */
.L_x_2073:
        /* <DEDUP_REMOVED lines=11> */
.L_x_2074:
[----:B------:R-:W-:Y:S01]  /*14740*/  MOV R2, R14 ;  /* 0x0000000e00027202 */ /* 0x000fe20000000f00 */
[----:B------:R-:W-:Y:S06]  /*14750*/  BRA `(.L_x_2075) ;  /* 0xffffffc800187947 */ /* 0x000fec000383ffff */
.L_x_1972:
[----:B0-----:R0:W2:Y:S02]  /*14760*/  SYNCS.PHASECHK.TRANS64.TRYWAIT P2, [R2+URZ+0x13270], R3 ;  /* 0x01327003020075a7 */ /* 0x0010a4000804017f */
[----:B--2---:R-:W-:Y:S05]  /*14770*/  @!P2 NANOSLEEP.SYNCS 0x989680 ;  /* 0x009896800000a95d */ /* 0x004fea0003900000 */
[----:B------:R-:W2:Y:S02]  /*14780*/  @!P2 SYNCS.PHASECHK.TRANS64 P2, [R2+URZ+0x13270], R3 ;  /* 0x013270030200a5a7 */ /* 0x000ea4000804007f */
[----:B--2---:R-:W-:Y:S05]  /*14790*/  @!P2 BRA `(.L_x_1972) ;  /* 0xfffffffc00f0a947 */ /* 0x004fea000383ffff */
[----:B------:R-:W-:Y:S05]  /*147a0*/  BRA `(.L_x_2076) ;  /* 0xffffffc8007c7947 */ /* 0x000fea000383ffff */
.L_x_1974:
[----:B0-----:R0:W2:Y:S02]  /*147b0*/  SYNCS.PHASECHK.TRANS64.TRYWAIT P2, [R2+URZ+0x13260], R5 ;  /* 0x01326005020075a7 */ /* 0x0010a4000804017f */
[----:B--2---:R-:W-:Y:S05]  /*147c0*/  @!P2 NANOSLEEP.SYNCS 0x989680 ;  /* 0x009896800000a95d */ /* 0x004fea0003900000 */
[----:B------:R-:W2:Y:S02]  /*147d0*/  @!P2 SYNCS.PHASECHK.TRANS64 P2, [R2+URZ+0x13260], R5 ;  /* 0x013260050200a5a7 */ /* 0x000ea4000804007f */
[----:B--2---:R-:W-:Y:S05]  /*147e0*/  @!P2 BRA `(.L_x_1974) ;  /* 0xfffffffc00f0a947 */ /* 0x004fea000383ffff */
[----:B------:R-:W-:Y:S05]  /*147f0*/  BRA `(.L_x_2077) ;  /* 0xffffffc8008c7947 */ /* 0x000fea000383ffff */
.L_x_1982:
[----:B0-----:R0:W3:Y:S02]  /*14800*/  SYNCS.PHASECHK.TRANS64.TRYWAIT P2, [R3+URZ+0x13270], R0 ;  /* 0x01327000030075a7 */ /* 0x0010e4000804017f */
[----:B---3--:R-:W-:Y:S05]  /*14810*/  @!P2 NANOSLEEP.SYNCS 0x989680 ;  /* 0x009896800000a95d */ /* 0x008fea0003900000 */
[----:B------:R-:W3:Y:S02]  /*14820*/  @!P2 SYNCS.PHASECHK.TRANS64 P2, [R3+URZ+0x13270], R0 ;  /* 0x013270000300a5a7 */ /* 0x000ee4000804007f */
[----:B---3--:R-:W-:Y:S05]  /*14830*/  @!P2 BRA `(.L_x_1982) ;  /* 0xfffffffc00f0a947 */ /* 0x008fea000383ffff */
[----:B------:R-:W-:Y:S05]  /*14840*/  BRA `(.L_x_2078) ;  /* 0xffffffcc00d87947 */ /* 0x000fea000383ffff */
.L_x_1984:
[----:B0-----:R0:W2:Y:S02]  /*14850*/  SYNCS.PHASECHK.TRANS64.TRYWAIT P2, [R3+URZ+0x13260], R0 ;  /* 0x01326000030075a7 */ /* 0x0010a4000804017f */
[----:B--2---:R-:W-:Y:S05]  /*14860*/  @!P2 NANOSLEEP.SYNCS 0x989680 ;  /* 0x009896800000a95d */ /* 0x004fea0003900000 */
[----:B------:R-:W2:Y:S02]  /*14870*/  @!P2 SYNCS.PHASECHK.TRANS64 P2, [R3+URZ+0x13260], R0 ;  /* 0x013260000300a5a7 */ /* 0x000ea4000804007f */
[----:B--2---:R-:W-:Y:S05]  /*14880*/  @!P2 BRA `(.L_x_1984) ;  /* 0xfffffffc00f0a947 */ /* 0x004fea000383ffff */
[----:B------:R-:W-:Y:S05]  /*14890*/  BRA `(.L_x_2079) ;  /* 0xffffffcc00e87947 */ /* 0x000fea000383ffff */
.L_x_1991:
[----:B0-----:R0:W2:Y:S02]  /*148a0*/  SYNCS.PHASECHK.TRANS64.TRYWAIT P0, [R5+URZ+0x13220], R0 ;  /* 0x01322000050075a7 */ /* 0x0010a4000800017f */
[----:B--2---:R-:W-:Y:S05]  /*148b0*/  @!P0 NANOSLEEP.SYNCS 0x989680 ;  /* 0x009896800000895d */ /* 0x004fea0003900000 */
[----:B------:R-:W2:Y:S02]  /*148c0*/  @!P0 SYNCS.PHASECHK.TRANS64 P0, [R5+URZ+0x13220], R0 ;  /* 0x01322000050085a7 */ /* 0x000ea4000800007f */
[----:B--2---:R-:W-:Y:S05]  /*148d0*/  @!P0 BRA `(.L_x_1991) ;  /* 0xfffffffc00f08947 */ /* 0x004fea000383ffff */
[----:B------:R-:W-:Y:S05]  /*148e0*/  BRA `(.L_x_2080) ;  /* 0xffffffd400747947 */ /* 0x000fea000383ffff */
.L_x_1992:
        /* <DEDUP_REMOVED lines=11> */
.L_x_2082:
[----:B------:R-:W-:Y:S05]  /*149a0*/  BSYNC B0 ;  /* 0x0000000000007941 */ /* 0x000fea0003800000 */
.L_x_2081:
[----:B------:R-:W-:Y:S05]  /*149b0*/  BRA `(.L_x_2083) ;  /* 0xffffffd4005c7947 */ /* 0x000fea000383ffff */
.L_x_1995:
[----:B------:R-:W-:Y:S01]  /*149c0*/  BSSY B1, `(.L_x_2084) ;  /* 0x0000006000017945 */ /* 0x000fe20003800000 */
[----:B------:R-:W-:-:S07]  /*149d0*/  IMAD.MOV.U32 R15, RZ, RZ, -0x1 ;  /* 0xffffffffff0f7424 */ /* 0x000fce00078e00ff */
[----:B01----:R-:W-:Y:S05]  /*149e0*/  WARPSYNC.COLLECTIVE R15, `(.L_x_2085) ;  /* 0x000000000f0c7348 */ /* 0x003fea0003c00000 */
[----:B------:R-:W-:Y:S02]  /*149f0*/  ELECT P6, UR62, PT ;  /* 0x00000000003e782f */ /* 0x000fe400038c0000 */
[----:B------:R-:W-:Y:S01]  /*14a00*/  MOV R14, UR62 ;  /* 0x0000003e000e7c02 */ /* 0x000fe20008000f00 */
[----:B01----:R-:W-:Y:S10]  /*14a10*/  ENDCOLLECTIVE ;  /* 0x000000000000791b */ /* 0x003ff40003800000 */
.L_x_2085:
[----:B------:R-:W-:Y:S05]  /*14a20*/  BSYNC B1 ;  /* 0x0000000000017941 */ /* 0x000fea0003800000 */
.L_x_2084:
[----:B------:R-:W-:Y:S05]  /*14a30*/  BRA `(.L_x_2086) ;  /* 0xffffffd400547947 */ /* 0x000fea000383ffff */
.L_x_1997:
[----:B0-----:R0:W2:Y:S02]  /*14a40*/  SYNCS.PHASECHK.TRANS64.TRYWAIT P1, [R3+URZ+0x13240], R2 ;  /* 0x01324002030075a7 */ /* 0x0010a4000802017f */
[----:B--2---:R-:W-:Y:S05]  /*14a50*/  @!P1 NANOSLEEP.SYNCS 0x989680 ;  /* 0x009896800000995d */ /* 0x004fea0003900000 */
[----:B------:R-:W2:Y:S02]  /*14a60*/  @!P1 SYNCS.PHASECHK.TRANS64 P1, [R3+URZ+0x13240], R2 ;  /* 0x01324002030095a7 */ /* 0x000ea4000802007f */
[----:B--2---:R-:W-:Y:S05]  /*14a70*/  @!P1 BRA `(.L_x_1997) ;  /* 0xfffffffc00f09947 */ /* 0x004fea000383ffff */
[----:B------:R-:W-:Y:S05]  /*14a80*/  BRA `(.L_x_2087) ;  /* 0xffffffd400787947 */ /* 0x000fea000383ffff */
.L_x_1999:
[----:B--2---:R2:W3:Y:S02]  /*14a90*/  SYNCS.PHASECHK.TRANS64.TRYWAIT P1, [R27+URZ+0x13240], R0 ;  /* 0x013240001b0075a7 */ /* 0x0044e4000802017f */
[----:B---3--:R-:W-:Y:S05]  /*14aa0*/  @!P1 NANOSLEEP.SYNCS 0x989680 ;  /* 0x009896800000995d */ /* 0x008fea0003900000 */
[----:B------:R-:W3:Y:S02]  /*14ab0*/  @!P1 SYNCS.PHASECHK.TRANS64 P1, [R27+URZ+0x13240], R0 ;  /* 0x013240001b0095a7 */ /* 0x000ee4000802007f */
[----:B---3--:R-:W-:Y:S05]  /*14ac0*/  @!P1 BRA `(.L_x_1999) ;  /* 0xfffffffc00f09947 */ /* 0x008fea000383ffff */
[----:B------:R-:W-:Y:S05]  /*14ad0*/  BRA `(.L_x_2088) ;  /* 0xffffffd400887947 */ /* 0x000fea000383ffff */
.L_x_2001:
[----:B---3--:R3:W4:Y:S02]  /*14ae0*/  SYNCS.PHASECHK.TRANS64.TRYWAIT P1, [R3+URZ+0x13260], R2 ;  /* 0x01326002030075a7 */ /* 0x008724000802017f */
[----:B----4-:R-:W-:Y:S05]  /*14af0*/  @!P1 NANOSLEEP.SYNCS 0x989680 ;  /* 0x009896800000995d */ /* 0x010fea0003900000 */
[----:B------:R-:W4:Y:S02]  /*14b00*/  @!P1 SYNCS.PHASECHK.TRANS64 P1, [R3+URZ+0x13260], R2 ;  /* 0x01326002030095a7 */ /* 0x000f24000802007f */
[----:B----4-:R-:W-:Y:S05]  /*14b10*/  @!P1 BRA `(.L_x_2001) ;  /* 0xfffffffc00f09947 */ /* 0x010fea000383ffff */
[----:B------:R-:W-:Y:S05]  /*14b20*/  BRA `(.L_x_2089) ;  /* 0xffffffd400847947 */ /* 0x000fea000383ffff */
.L_x_2003:
[----:B----4-:R4:W0:Y:S02]  /*14b30*/  SYNCS.PHASECHK.TRANS64.TRYWAIT P1, [R27+URZ+0x13260], R0 ;  /* 0x013260001b0075a7 */ /* 0x010824000802017f */
[----:B0-----:R-:W-:Y:S05]  /*14b40*/  @!P1 NANOSLEEP.SYNCS 0x989680 ;  /* 0x009896800000995d */ /* 0x001fea0003900000 */
[----:B------:R-:W0:Y:S02]  /*14b50*/  @!P1 SYNCS.PHASECHK.TRANS64 P1, [R27+URZ+0x13260], R0 ;  /* 0x013260001b0095a7 */ /* 0x000e24000802007f */
[----:B0-----:R-:W-:Y:S05]  /*14b60*/  @!P1 BRA `(.L_x_2003) ;  /* 0xfffffffc00f09947 */ /* 0x001fea000383ffff */
[----:B------:R-:W-:Y:S05]  /*14b70*/  BRA `(.L_x_2090) ;  /* 0xffffffd400807947 */ /* 0x000fea000383ffff */
.L_x_2005:
[----:B------:R0:W0:Y:S02]  /*14b80*/  SYNCS.PHASECHK.TRANS64.TRYWAIT P1, [R3+URZ+0x13280], R2 ;  /* 0x01328002030075a7 */ /* 0x000024000802017f */
[----:B0-----:R-:W-:Y:S05]  /*14b90*/  @!P1 NANOSLEEP.SYNCS 0x989680 ;  /* 0x009896800000995d */ /* 0x001fea0003900000 */
[----:B------:R-:W0:Y:S02]  /*14ba0*/  @!P1 SYNCS.PHASECHK.TRANS64 P1, [R3+URZ+0x13280], R2 ;  /* 0x01328002030095a7 */ /* 0x000e24000802007f */
[----:B0-----:R-:W-:Y:S05]  /*14bb0*/  @!P1 BRA `(.L_x_2005) ;  /* 0xfffffffc00f09947 */ /* 0x001fea000383ffff */
[----:B------:R-:W-:Y:S05]  /*14bc0*/  BRA `(.L_x_2091) ;  /* 0xffffffd4007c7947 */ /* 0x000fea000383ffff */
.L_x_2092:
        /* <DEDUP_REMOVED lines=11> */
.L_x_2753:


//--------------------- .text._ZN7cutlass13device_kernelIN5flash11enable_sm90INS1_16FlashAttnFwdSm90INS1_25CollectiveMainloopFwdSm90ILi2EN4cute5tupleIJNS5_1CILi1EEES8_S8_EEENS6_IJNS7_ILi192EEENS7_ILi160EEENS7_ILi64EEEEEELi64ENS_12float_e4m3_tEfNS_4arch4Sm90ELb1ELb0ELb1ELb1ELb1ELb0ELb0ELb1ELb1ELb1ELb0ELb0EEENS1_21CollectiveEpilogueFwdINS6_IJSA_SC_SB_EEES9_NS_10bfloat16_tESG_Li384ELb1ELb1ELb0ELb1EEENS1_36VarlenDynamicPersistentTileSchedulerILi192ELi160ELi384ELi128ELb0ELb1ELb1ELb1ELb1ELb1EEEEEEEEEvNT_6ParamsE --------------------------
	.section	.text._ZN7cutlass13device_kernelIN5flash11enable_sm90INS1_16FlashAttnFwdSm90INS1_25CollectiveMainloopFwdSm90ILi2EN4cute5tupleIJNS5_1CILi1EEES8_S8_EEENS6_IJNS7_ILi192EEENS7_ILi160EEENS7_ILi64EEEEEELi64ENS_12float_e4m3_tEfNS_4arch4Sm90ELb1ELb0ELb1ELb1ELb1ELb0ELb0ELb1ELb1ELb1ELb0ELb0EEENS1_21CollectiveEpilogueFwdINS6_IJSA_SC_SB_EEES9_NS_10bfloat16_tESG_Li384ELb1ELb1ELb0ELb1EEENS1_36VarlenDynamicPersistentTileSchedulerILi192ELi160ELi384ELi128ELb0ELb1ELb1ELb1ELb1ELb1EEEEEEEEEvNT_6ParamsE,"ax",@progbits
	.align	128
.text._ZN7cutlass13device_kernelIN5flash11enable_sm90INS1_16FlashAttnFwdSm90INS1_25CollectiveMainloopFwdSm90ILi2EN4cute5tupleIJNS5_1CILi1EEES8_S8_EEENS6_IJNS7_ILi192EEENS7_ILi160EEENS7_ILi64EEEEEELi64ENS_12float_e4m3_tEfNS_4arch4Sm90ELb1ELb0ELb1ELb1ELb1ELb0ELb0ELb1ELb1ELb1ELb0ELb0EEENS1_21CollectiveEpilogueFwdINS6_IJSA_SC_SB_EEES9_NS_10bfloat16_tESG_Li384ELb1ELb1ELb0ELb1EEENS1_36VarlenDynamicPersistentTileSchedulerILi192ELi160ELi384ELi128ELb0ELb1ELb1ELb1ELb1ELb1EEEEEEEEEvNT_6ParamsE:
        .type           _ZN7cutlass13device_kernelIN5flash11enable_sm90INS1_16FlashAttnFwdSm90INS1_25CollectiveMainloopFwdSm90ILi2EN4cute5tupleIJNS5_1CILi1EEES8_S8_EEENS6_IJNS7_ILi192EEENS7_ILi160EEENS7_ILi64EEEEEELi64ENS_12float_e4m3_tEfNS_4arch4Sm90ELb1ELb0ELb1ELb1ELb1ELb0ELb0ELb1ELb1ELb1ELb0ELb0EEENS1_21CollectiveEpilogueFwdINS6_IJSA_SC_SB_EEES9_NS_10bfloat16_tESG_Li384ELb1ELb1ELb0ELb1EEENS1_36VarlenDynamicPersistentTileSchedulerILi192ELi160ELi384ELi128ELb0ELb1ELb1ELb1ELb1ELb1EEEEEEEEEvNT_6ParamsE,@function
        .size           _ZN7cutlass13device_kernelIN5flash11enable_sm90INS1_16FlashAttnFwdSm90INS1_25CollectiveMainloopFwdSm90ILi2EN4cute5tupleIJNS5_1CILi1EEES8_S8_EEENS6_IJNS7_ILi192EEENS7_ILi160EEENS7_ILi64EEEEEELi64ENS_12float_e4m3_tEfNS_4arch4Sm90ELb1ELb0ELb1ELb1ELb1ELb0ELb0ELb1ELb1ELb1ELb0ELb0EEENS1_21CollectiveEpilogueFwdINS6_IJSA_SC_SB_EEES9_NS_10bfloat16_tESG_Li384ELb1ELb1ELb0ELb1EEENS1_36VarlenDynamicPersistentTileSchedulerILi192ELi160ELi384ELi128ELb0ELb1ELb1ELb1ELb1ELb1EEEEEEEEEvNT_6ParamsE,(.L_x_2754 - _ZN7cutlass13device_kernelIN5flash11enable_sm90INS1_16FlashAttnFwdSm90INS1_25CollectiveMainloopFwdSm90ILi2EN4cute5tupleIJNS5_1CILi1EEES8_S8_EEENS6_IJNS7_ILi192EEENS7_ILi160EEENS7_ILi64EEEEEELi64ENS_12float_e4m3_tEfNS_4arch4Sm90ELb1ELb0ELb1ELb1ELb1ELb0ELb0ELb1ELb1ELb1ELb0ELb0EEENS1_21CollectiveEpilogueFwdINS6_IJSA_SC_SB_EEES9_NS_10bfloat16_tESG_Li384ELb1ELb1ELb0ELb1EEENS1_36VarlenDynamicPersistentTileSchedulerILi192ELi160ELi384ELi128ELb0ELb1ELb1ELb1ELb1ELb1EEEEEEEEEvNT_6ParamsE)
        .other          _ZN7cutlass13device_kernelIN5flash11enable_sm90INS1_16FlashAttnFwdSm90INS1_25CollectiveMainloopFwdSm90ILi2EN4cute5tupleIJNS5_1CILi1EEES8_S8_EEENS6_IJNS7_ILi192EEENS7_ILi160EEENS7_ILi64EEEEEELi64ENS_12float_e4m3_tEfNS_4arch4Sm90ELb1ELb0ELb1ELb1ELb1ELb0ELb0ELb1ELb1ELb1ELb0ELb0EEENS1_21CollectiveEpilogueFwdINS6_IJSA_SC_SB_EEES9_NS_10bfloat16_tESG_Li384ELb1ELb1ELb0ELb1EEENS1_36VarlenDynamicPersistentTileSchedulerILi192ELi160ELi384ELi128ELb0ELb1ELb1ELb1ELb1ELb1EEEEEEEEEvNT_6ParamsE,@"STO_CUDA_ENTRY STV_DEFAULT"
_ZN7cutlass13device_kernelIN5flash11enable_sm90INS1_16FlashAttnFwdSm90INS1_25CollectiveMainloopFwdSm90ILi2EN4cute5tupleIJNS5_1CILi1EEES8_S8_EEENS6_IJNS7_ILi192EEENS7_ILi160EEENS7_ILi64EEEEEELi64ENS_12float_e4m3_tEfNS_4arch4Sm90ELb1ELb0ELb1ELb1ELb1ELb0ELb0ELb1ELb1ELb1ELb0ELb0EEENS1_21CollectiveEpilogueFwdINS6_IJSA_SC_SB_EEES9_NS_10bfloat16_tESG_Li384ELb1ELb1ELb0ELb1EEENS1_36VarlenDynamicPersistentTileSchedulerILi192ELi160ELi384ELi128ELb0ELb1ELb1ELb1ELb1ELb1EEEEEEEEEvNT_6ParamsE:
        /* <DEDUP_REMOVED lines=45> */
.L_x_2093:
        /* <DEDUP_REMOVED lines=22> */
.L_x_2094:
        /* <DEDUP_REMOVED lines=18> */
.L_x_2095:
        /* <DEDUP_REMOVED lines=22> */
.L_x_2096:
        /* <DEDUP_REMOVED lines=24> */
.L_x_2097:
        /* <DEDUP_REMOVED lines=8> */
.L_x_2099:
        /* <DEDUP_REMOVED lines=34> */
[----:B------:R-:W-:Y:S02]  /*0ad0*/  LOP3.LUT R2, R2, 0x1ffffffe, RZ, 0xc0, !PT ;  /* 0x1ffffffe02027812 */ /* 0x000fe400078ec0ff */
[----:B------:R-:W-:Y:S01]  /*0ae0*/  SHF.R.S32.HI R6, RZ, 0x1f, R23 ;  /* 0x0000001fff067819 */ /* 0x000fe20000011417 */
[----:B------:R-:W-:Y:S01]  /*0af0*/  IMAD R3, R3, 0x40, R4 ;  /* 0x0000004003037824 */ /* 0x000fe200078e0204 */
[----:B------:R-:W-:Y:S01]  /*0b00*/  LEA.HI R10, R0, R12, RZ, 0x2 ;  /* 0x0000000c000a7211 */ /* 0x000fe200078f10ff */
[----:B------:R-:W-:Y:S01]  /*0b10*/  IMAD.IADD R2, R5, 0x1, -R2 ;  /* 0x0000000105027824 */ /* 0x000fe200078e0a02 */
[----:B------:R-:W-:Y:S02]  /*0b20*/  LEA.HI R7, R6, R23, RZ, 0x2 ;  /* 0x0000001706077211 */ /* 0x000fe400078f10ff */
[----:B------:R-:W-:Y:S01]  /*0b30*/  SHF.R.S32.HI R156, RZ, 0x7, R156 ;  /* 0x00000007ff9c7819 */ /* 0x000fe2000001149c */
[----:B------:R-:W-:Y:S01]  /*0b40*/  IMAD R2, R2, 0x8, R3 ;  /* 0x0000000802027824 */ /* 0x000fe200078e0203 */
[----:B------:R-:W-:-:S02]  /*0b50*/  SHF.R.S32.HI R8, RZ, 0x2, R7 ;  /* 0x00000002ff087819 */ /* 0x000fc40000011407 */
[----:B------:R-:W-:Y:S01]  /*0b60*/  SHF.R.S32.HI R9, RZ, 0x1f, R7 ;  /* 0x0000001fff097819 */ /* 0x000fe20000011407 */
[----:B------:R-:W-:Y:S01]  /*0b70*/  IMAD.HI R4, R156, 0x55555556, RZ ;  /* 0x555555569c047827 */ /* 0x000fe200078e02ff */
[----:B------:R-:W-:Y:S01]  /*0b80*/  LOP3.LUT R10, R10, 0xfffffffc, RZ, 0xc0, !PT ;  /* 0xfffffffc0a0a7812 */ /* 0x000fe200078ec0ff */
[----:B------:R0:W-:Y:S01]  /*0b90*/  STL [R1], R2 ;  /* 0x0000000201007387 */ /* 0x0001e20000100800 */
[----:B------:R-:W-:Y:S02]  /*0ba0*/  LEA.HI R9, R9, R8, RZ, 0x3 ;  /* 0x0000000809097211 */ /* 0x000fe400078f18ff */
[----:B------:R-:W-:Y:S02]  /*0bb0*/  LEA.HI R0, R0, R12, RZ, 0x3 ;  /* 0x0000000c00007211 */ /* 0x000fe400078f18ff */
[----:B------:R-:W-:Y:S02]  /*0bc0*/  IADD3 R10, R12, -R10, RZ ;  /* 0x8000000a0c0a7210 */ /* 0x000fe40007ffe0ff */
[----:B------:R-:W-:-:S02]  /*0bd0*/  LOP3.LUT R9, R9, 0xfffffff8, RZ, 0xc0, !PT ;  /* 0xfffffff809097812 */ /* 0x000fc400078ec0ff */
[----:B------:R-:W-:Y:S02]  /*0be0*/  LEA.HI R6, R6, R23, RZ, 0x5 ;  /* 0x0000001706067211 */ /* 0x000fe400078f28ff */
[----:B------:R-:W-:Y:S01]  /*0bf0*/  LEA.HI R5, R4, R4, RZ, 0x1 ;  /* 0x0000000404057211 */ /* 0x000fe200078f08ff */
[----:B------:R-:W-:Y:S01]  /*0c00*/  IMAD.IADD R9, R8, 0x1, -R9 ;  /* 0x0000000108097824 */ /* 0x000fe200078e0a09 */
[----:B------:R-:W-:Y:S02]  /*0c10*/  LOP3.LUT R18, R0, 0xfffffff8, RZ, 0xc0, !PT ;  /* 0xfffffff800127812 */ /* 0x000fe400078ec0ff */
[----:B------:R-:W-:Y:S01]  /*0c20*/  LEA.HI R4, R10, R10, RZ, 0x1 ;  /* 0x0000000a0a047211 */ /* 0x000fe200078f08ff */
[----:B------:R-:W-:Y:S01]  /*0c30*/  IMAD R5, R5, -0x3, R156 ;  /* 0xfffffffd05057824 */ /* 0x000fe200078e029c */
[----:B------:R-:W-:Y:S01]  /*0c40*/  SHF.R.S32.HI R6, RZ, 0x5, R6 ;  /* 0x00000005ff067819 */ /* 0x000fe20000011406 */
[----:B------:R-:W-:Y:S01]  /*0c50*/  IMAD.IADD R18, R12, 0x1, -R18 ;  /* 0x000000010c127824 */ /* 0x000fe200078e0a12 */
[----:B------:R-:W-:-:S02]  /*0c60*/  LOP3.LUT R11, R4, 0x1ffffffe, RZ, 0xc0, !PT ;  /* 0x1ffffffe040b7812 */ /* 0x000fc400078ec0ff */
[----:B------:R-:W-:Y:S01]  /*0c70*/  LOP3.LUT R16, R7, 0x7ffffffc, RZ, 0xc0, !PT ;  /* 0x7ffffffc07107812 */ /* 0x000fe200078ec0ff */
[----:B------:R-:W-:Y:S01]  /*0c80*/  IMAD R6, R6, 0x10, R9 ;  /* 0x0000001006067824 */ /* 0x000fe200078e0209 */
[----:B------:R-:W-:Y:S01]  /*0c90*/  SHF.R.S32.HI R22, RZ, 0x3, R0 ;  /* 0x00000003ff167819 */ /* 0x000fe20000011400 */
[----:B------:R-:W-:Y:S01]  /*0ca0*/  IMAD.SHL.U32 R19, R18, 0x8, RZ ;  /* 0x0000000812137824 */ /* 0x000fe200078e00ff */
[----:B------:R-:W-:Y:S01]  /*0cb0*/  IADD3 R16, R23, -R16, RZ ;  /* 0x8000001017107210 */ /* 0x000fe20007ffe0ff */
[----:B------:R-:W-:Y:S02]  /*0cc0*/  IMAD.IADD R10, R10, 0x1, -R11 ;  /* 0x000000010a0a7824 */ /* 0x000fe400078e0a0b */
[----:B------:R-:W-:Y:S01]  /*0cd0*/  IMAD R157, R5, 0x40, R6 ;  /* 0x00000040059d7824 */ /* 0x000fe200078e0206 */
[----:B------:R-:W-:-:S03]  /*0ce0*/  SHF.R.S32.HI R0, RZ, 0x1f, R19 ;  /* 0x0000001fff007819 */ /* 0x000fc60000011413 */
[----:B0-----:R-:W-:-:S07]  /*0cf0*/  IMAD R17, R10, 0x8, R157 ;  /* 0x000000080a117824 */ /* 0x001fce00078e029d */
.L_x_2147:
        /* <DEDUP_REMOVED lines=14> */
[----:B------:R-:W-:-:S04]  /*0de0*/  @UP0 ULEA UR6, UP2, UR40, UR6, 0x2 ;  /* 0x0000000628060291 */ /* 0x000fc8000f84103f */
[----:B------:R-:W-:Y:S02]  /*0df0*/  @UP0 ULEA.HI.X UR7, UR40, UR7, UR41, 0x2, UP2 ;  /* 0x0000000728070291 */ /* 0x000fe400090f1429 */
[----:B------:R-:W-:Y:S01]  /*0e00*/  @UP1 ULEA UR8, UP0, UR40, UR8, 0x2 ;  /* 0x0000000828081291 */ /* 0x000fe2000f80103f */
[----:B------:R-:W-:-:S03]  /*0e10*/  IMAD.U32 R2, RZ, RZ, UR6 ;  /* 0x00000006ff027e24 */ /* 0x000fc6000f8e00ff */
[----:B------:R-:W-:Y:S01]  /*0e20*/  @UP1 ULEA.HI.X UR9, UR40, UR9, UR41, 0x2, UP0 ;  /* 0x0000000928091291 */ /* 0x000fe200080f1429 */
[----:B------:R-:W-:Y:S01]  /*0e30*/  IMAD.U32 R3, RZ, RZ, UR7 ;  /* 0x00000007ff037e24 */ /* 0x000fe2000f8e00ff */
[----:B------:R-:W-:Y:S01]  /*0e40*/  ULDC.64 UR6, c[0x0][0x418] ;  /* 0x0001060000067ab9 */ /* 0x000fe20000000a00 */
[----:B------:R-:W-:-:S03]  /*0e50*/  IMAD.U32 R4, RZ, RZ, UR8 ;  /* 0x00000008ff047e24 */ /* 0x000fc6000f8e00ff */
[----:B------:R-:W-:Y:S01]  /*0e60*/  IMAD.U32 R5, RZ, RZ, UR9 ;  /* 0x00000009ff057e24 */ /* 0x000fe2000f8e00ff */
[----:B------:R-:W2:Y:S01]  /*0e70*/  @P0 LDG.E R2, desc[UR52][R2.64] ;  /* 0x0000003402020981 */ /* 0x000ea2000c1e1900 */
[----:B------:R-:W-:Y:S01]  /*0e80*/  UISETP.NE.U32.AND UP0, UPT, UR6, URZ, UPT ;  /* 0x0000003f0600728c */ /* 0x000fe2000bf05070 */
[----:B------:R-:W-:Y:S02]  /*0e90*/  ULDC.64 UR8, c[0x0][0xa20] ;  /* 0x0002880000087ab9 */ /* 0x000fe40000000a00 */
[----:B------:R-:W3:Y:S01]  /*0ea0*/  @P2 LDG.E R4, desc[UR52][R4.64] ;  /* 0x0000003404042981 */ /* 0x000ee2000c1e1900 */
[----:B------:R-:W-:Y:S01]  /*0eb0*/  UISETP.NE.AND.EX UP0, UPT, UR7, URZ, UPT, UP0 ;  /* 0x0000003f0700728c */ /* 0x000fe2000bf05300 */
[----:B------:R-:W-:Y:S01]  /*0ec0*/  ISETP.NE.U32.AND P1, PT, RZ, UR8, PT ;  /* 0x00000008ff007c0c */ /* 0x000fe2000bf25070 */
[----:B------:R-:W-:Y:S01]  /*0ed0*/  ULDC UR6, c[0x0][0x2f0] ;  /* 0x0000bc0000067ab9 */ /* 0x000fe20000000800 */
[----:B------:R-:W-:Y:S01]  /*0ee0*/  UMOV UR48, URZ ;  /* 0x0000003f00307c82 */ /* 0x000fe20008000000 */
[----:B------:R-:W-:Y:S01]  /*0ef0*/  USEL UR4, UR4, 0x1, UP0 ;  /* 0x0000000104047887 */ /* 0x000fe20008000000 */
[----:B------:R-:W-:-:S03]  /*0f00*/  ISETP.NE.AND.EX P1, PT, RZ, UR9, PT, P1 ;  /* 0x00000009ff007c0c */ /* 0x000fc6000bf25310 */
[----:B------:R-:W-:Y:S01]  /*0f10*/  UIMAD UR4, UR4, UR6, URZ ;  /* 0x00000006040472a4 */ /* 0x000fe2000f8e023f */
[----:B--2---:R-:W-:Y:S02]  /*0f20*/  @P0 R2UR UR48, R2 ;  /* 0x00000000023002ca */ /* 0x004fe400000e0000 */
[----:B---3--:R-:W-:Y:S01]  /*0f30*/  @P2 R2UR UR49, R4 ;  /* 0x00000000043122ca */ /* 0x008fe200000e0000 */
[----:B-----5:R-:W-:-:S14]  /*0f40*/  @P2 BRA `(.L_x_2100) ;  /* 0x0000000000382947 */ /* 0x020fdc0003800000 */
[----:B------:R-:W-:Y:S01]  /*0f50*/  ULDC.64 UR6, c[0x0][0xa00] ;  /* 0x0002800000067ab9 */ /* 0x000fe20000000a00 */
[----:B------:R-:W-:Y:S01]  /*0f60*/  ULDC UR49, c[0x0][0x288] ;  /* 0x0000a20000317ab9 */ /* 0x000fe20000000800 */
        /* <DEDUP_REMOVED lines=12> */
.L_x_2100:
[----:B------:R-:W-:Y:S01]  /*1030*/  UMOV UR42, UR47 ;  /* 0x0000002f002a7c82 */ /* 0x000fe20008000000 */
[----:B------:R-:W-:Y:S05]  /*1040*/  @!P1 BRA `(.L_x_2101) ;  /* 0x00000000001c9947 */ /* 0x000fea0003800000 */
[----:B------:R-:W-:-:S04]  /*1050*/  ULEA UR4, UP0, UR40, UR8, 0x2 ;  /* 0x0000000828047291 */ /* 0x000fc8000f80103f */
[----:B------:R-:W-:Y:S02]  /*1060*/  ULEA.HI.X UR6, UR40, UR9, UR41, 0x2, UP0 ;  /* 0x0000000928067291 */ /* 0x000fe400080f1429 */
[----:B------:R-:W-:-:S04]  /*1070*/  MOV R2, UR4 ;  /* 0x0000000400027c02 */ /* 0x000fc80008000f00 */
[----:B------:R-:W-:-:S05]  /*1080*/  IMAD.U32 R3, RZ, RZ, UR6 ;  /* 0x00000006ff037e24 */ /* 0x000fca000f8e00ff */
[----:B------:R-:W2:Y:S02]  /*1090*/  LDG.E R2, desc[UR52][R2.64] ;  /* 0x0000003402027981 */ /* 0x000ea4000c1e1900 */
[----:B--2---:R-:W-:Y:S01]  /*10a0*/  R2UR UR4, R2 ;  /* 0x00000000020472ca */ /* 0x004fe200000e0000 */
[----:B------:R-:W-:-:S14]  /*10b0*/  BRA `(.L_x_2102) ;  /* 0x0000000000347947 */ /* 0x000fdc0003800000 */
.L_x_2101:
        /* <DEDUP_REMOVED lines=13> */
.L_x_2102:
[----:B------:R-:W-:Y:S01]  /*1190*/  ULDC UR6, c[0x0][0x448] ;  /* 0x0001120000067ab9 */ /* 0x000fe20000000800 */
[----:B------:R-:W-:Y:S01]  /*11a0*/  UIMAD UR43, UR5, 0xc0, URZ ;  /* 0x000000c0052b78a4 */ /* 0x000fe2000f8e023f */
[----:B------:R-:W-:Y:S01]  /*11b0*/  PLOP3.LUT P0, PT, PT, PT, PT, 0x80, 0x0 ;  /* 0x000000000000781c */ /* 0x000fe20003f0f070 */
[----:B------:R-:W-:Y:S01]  /*11c0*/  UISETP.NE.AND UP0, UPT, UR6, 0x1, UPT ;  /* 0x000000010600788c */ /* 0x000fe2000bf05270 */
[----:B------:R-:W-:Y:S01]  /*11d0*/  IMAD.MOV.U32 R0, RZ, RZ, RZ ;  /* 0x000000ffff007224 */ /* 0x000fe200078e00ff */
[----:B------:R-:W-:Y:S01]  /*11e0*/  UIADD3 UR6, UR43, 0xbf, URZ ;  /* 0x000000bf2b067890 */ /* 0x000fe2000fffe03f */
[----:B------:R-:W-:Y:S01]  /*11f0*/  IMAD.MOV.U32 R2, RZ, RZ, RZ ;  /* 0x000000ffff027224 */ /* 0x000fe200078e00ff */
[----:B------:R-:W-:Y:S01]  /*1200*/  UIADD3 UR48, -UR48, UR4, URZ ;  /* 0x0000000430307290 */ /* 0x000fe2000fffe13f */
[----:B------:R-:W-:Y:S01]  /*1210*/  CS2R R54, SRZ ;  /* 0x0000000000367805 */ /* 0x000fe2000001ff00 */
[----:B------:R-:W-:Y:S01]  /*1220*/  UP2UR UR50, UPR, URZ, 0x1 ;  /* 0x000000013f327883 */ /* 0x000fe20008000000 */
[----:B------:R-:W-:Y:S01]  /*1230*/  CS2R R6, SRZ ;  /* 0x0000000000067805 */ /* 0x000fe2000001ff00 */
[----:B------:R-:W-:Y:S01]  /*1240*/  UIADD3 UR7, UR48, 0xa0, -UR49 ;  /* 0x000000a030077890 */ /* 0x000fe2000fffe831 */
[----:B------:R-:W-:-:S02]  /*1250*/  CS2R R52, SRZ ;  /* 0x0000000000347805 */ /* 0x000fc4000001ff00 */
[----:B------:R-:W-:Y:S01]  /*1260*/  CS2R R8, SRZ ;  /* 0x0000000000087805 */ /* 0x000fe2000001ff00 */
[----:B------:R-:W-:Y:S01]  /*1270*/  @UP0 ULDC UR4, c[0x0][0x44c] ;  /* 0x0001130000040ab9 */ /* 0x000fe20000000800 */
[----:B------:R-:W-:Y:S01]  /*1280*/  @UP0 ULDC UR8, c[0x0][0x450] ;  /* 0x0001140000080ab9 */ /* 0x000fe20000000800 */
[----:B------:R-:W-:Y:S01]  /*1290*/  UIMAD.WIDE.U32 UR4, UR6, UR4, URZ ;  /* 0x00000004060472a5 */ /* 0x000fe2000f8e003f */
[----:B------:R-:W-:Y:S01]  /*12a0*/  CS2R R46, SRZ ;  /* 0x00000000002e7805 */ /* 0x000fe2000001ff00 */
[----:B------:R-:W-:Y:S01]  /*12b0*/  UIADD3 UR4, UR48, 0x9f, URZ ;  /* 0x0000009f30047890 */ /* 0x000fe2000fffe03f */
[----:B------:R-:W-:Y:S01]  /*12c0*/  CS2R R10, SRZ ;  /* 0x00000000000a7805 */ /* 0x000fe2000001ff00 */
[----:B------:R-:W-:Y:S01]  /*12d0*/  @UP0 USHF.R.U32.HI UR6, URZ, UR8, UR5 ;  /* 0x000000083f060299 */ /* 0x000fe20008011605 */
[----:B------:R-:W-:Y:S01]  /*12e0*/  CS2R R44, SRZ ;  /* 0x00000000002c7805 */ /* 0x000fe2000001ff00 */
[----:B------:R-:W-:Y:S01]  /*12f0*/  UIMAD.WIDE UR4, UR4, 0x66666667, URZ ;  /* 0x66666667040478a5 */ /* 0x000fe2000f8e023f */
[----:B------:R-:W-:Y:S01]  /*1300*/  CS2R R12, SRZ ;  /* 0x00000000000c7805 */ /* 0x000fe2000001ff00 */
[----:B------:R-:W-:Y:S01]  /*1310*/  UIADD3 UR6, UR7, UR6, URZ ;  /* 0x0000000607067290 */ /* 0x000fe2000fffe03f */
[----:B------:R-:W-:Y:S01]  /*1320*/  CS2R R38, SRZ ;  /* 0x0000000000267805 */ /* 0x000fe2000001ff00 */
[----:B------:R-:W-:Y:S01]  /*1330*/  USHF.R.U32.HI UR4, URZ, 0x1f, UR5 ;  /* 0x0000001f3f047899 */ /* 0x000fe20008011605 */
[----:B------:R-:W-:Y:S01]  /*1340*/  CS2R R14, SRZ ;  /* 0x00000000000e7805 */ /* 0x000fe2000001ff00 */
[----:B------:R-:W-:Y:S01]  /*1350*/  UIMAD.WIDE UR6, UR6, 0x66666667, URZ ;  /* 0x66666667060678a5 */ /* 0x000fe2000f8e023f */
[----:B------:R-:W-:Y:S01]  /*1360*/  CS2R R36, SRZ ;  /* 0x0000000000247805 */ /* 0x000fe2000001ff00 */
[----:B------:R-:W-:Y:S01]  /*1370*/  ULEA.HI.SX32 UR4, UR5, UR4, 0x1a ;  /* 0x0000000405047291 */ /* 0x000fe2000f8fd23f */
[----:B------:R-:W-:Y:S01]  /*1380*/  CS2R R20, SRZ ;  /* 0x0000000000147805 */ /* 0x000fe2000001ff00 */
[----:B------:R-:W-:Y:S01]  /*1390*/  USHF.R.U32.HI UR6, URZ, 0x1f, UR7 ;  /* 0x0000001f3f067899 */ /* 0x000fe20008011607 */
[----:B------:R-:W-:-:S02]  /*13a0*/  CS2R R24, SRZ ;  /* 0x0000000000187805 */ /* 0x000fc4000001ff00 */
[----:B------:R-:W-:Y:S02]  /*13b0*/  CS2R R26, SRZ ;  /* 0x00000000001a7805 */ /* 0x000fe4000001ff00 */
[----:B------:R-:W-:Y:S01]  /*13c0*/  CS2R R56, SRZ ;  /* 0x0000000000387805 */ /* 0x000fe2000001ff00 */
[----:B------:R-:W-:Y:S01]  /*13d0*/  ULEA.HI.SX32 UR6, UR7, UR6, 0x1a ;  /* 0x0000000607067291 */ /* 0x000fe2000f8fd23f */
[----:B------:R-:W-:Y:S02]  /*13e0*/  IMAD.MOV.U32 R33, RZ, RZ, RZ ;  /* 0x000000ffff217224 */ /* 0x000fe400078e00ff */
[----:B------:R-:W-:Y:S01]  /*13f0*/  IMAD.MOV.U32 R58, RZ, RZ, RZ ;  /* 0x000000ffff3a7224 */ /* 0x000fe200078e00ff */
[----:B------:R-:W-:-:S04]  /*1400*/  UISETP.LT.AND UP0, UPT, UR4, UR6, UPT ;  /* 0x000000060400728c */ /* 0x000fc8000bf01270 */
[----:B------:R-:W-:-:S04]  /*1410*/  USEL UR51, UR4, UR6, UP0 ;  /* 0x0000000604337287 */ /* 0x000fc80008000000 */
[----:B------:R-:W-:-:S06]  /*1420*/  UISETP.GE.AND UP0, UPT, UR51, 0x1, UPT ;  /* 0x000000013300788c */ /* 0x000fcc000bf06270 */
[----:B------:R-:W-:-:S13]  /*1430*/  PLOP3.LUT P1, PT, PT, PT, UP0, 0x80, 0x0 ;  /* 0x000000000000781c */ /* 0x000fda0003f2f008 */
[----:B------:R-:W-:Y:S05]  /*1440*/  @!P1 BRA `(.L_x_2103) ;  /* 0x000000a400cc9947 */ /* 0x000fea0003800000 */
        /* <DEDUP_REMOVED lines=18> */
[----:B------:R-:W-:Y:S01]  /*1570*/  MOV R4, UR4 ;  /* 0x0000000400047c02 */ /* 0x000fe20008000f00 */
[----:B------:R0:W1:Y:S01]  /*1580*/  LDC.64 R2, c[0x4][R0] ;  /* 0x0100000000027b82 */ /* 0x0000620000000a00 */
[----:B------:R-:W-:Y:S01]  /*1590*/  IMAD.U32 R5, RZ, RZ, UR5 ;  /* 0x00000005ff057e24 */ /* 0x000fe2000f8e00ff */
[----:B------:R-:W-:Y:S01]  /*15a0*/  ULDC.64 UR4, c[0x4][0xa0] ;  /* 0x0100280000047ab9 */ /* 0x000fe20000000a00 */
[----:B------:R-:W-:Y:S01]  /*15b0*/  IMAD.U32 R10, RZ, RZ, UR6 ;  /* 0x00000006ff0a7e24 */ /* 0x000fe2000f8e00ff */
[----:B------:R-:W-:Y:S01]  /*15c0*/  MOV R13, RZ ;  /* 0x000000ff000d7202 */ /* 0x000fe20000000f00 */
[----:B------:R-:W-:Y:S02]  /*15d0*/  IMAD.U32 R6, RZ, RZ, UR4 ;  /* 0x00000004ff067e24 */ /* 0x000fe4000f8e00ff */
[----:B------:R-:W-:-:S02]  /*15e0*/  IMAD.U32 R7, RZ, RZ, UR5 ;  /* 0x00000005ff077e24 */ /* 0x000fc4000f8e00ff */
[----:B------:R-:W-:Y:S02]  /*15f0*/  IMAD.U32 R11, RZ, RZ, UR7 ;  /* 0x00000007ff0b7e24 */ /* 0x000fe4000f8e00ff */
[----:B------:R-:W-:Y:S02]  /*1600*/  IMAD.MOV.U32 R8, RZ, RZ, 0x70 ;  /* 0x00000070ff087424 */ /* 0x000fe400078e00ff */
[----:B0-----:R-:W-:-:S07]  /*1610*/  IMAD.MOV.U32 R12, RZ, RZ, 0x1 ;  /* 0x00000001ff0c7424 */ /* 0x001fce00078e00ff */
[----:B------:R-:W-:-:S07]  /*1620*/  LEPC R20, `(.L_x_2104) ;  /* 0x000000001014794e */ /* 0x000fce0000000000 */
[----:B-1----:R-:W-:Y:S05]  /*1630*/  CALL.ABS.NOINC R2 ;  /* 0x0000000002007343 */ /* 0x002fea0003c00000 */
.L_x_2104:
        /* <DEDUP_REMOVED lines=10> */
[----:B------:R-:W-:Y:S02]  /*16e0*/  @UP0 ULDC.64 UR16, c[0x0][0x9a8] ;  /* 0x00026a0000100ab9 */ /* 0x000fe40000000a00 */
[----:B------:R-:W-:Y:S01]  /*16f0*/  @UP1 ULDC.64 UR12, c[0x0][0x9b8] ;  /* 0x00026e00000c1ab9 */ /* 0x000fe20000000a00 */
[----:B------:R-:W-:Y:S02]  /*1700*/  @UP0 UIMAD UR8, UR41, UR16, URZ ;  /* 0x00000010290802a4 */ /* 0x000fe4000f8e023f */
[----:B------:R-:W-:Y:S02]  /*1710*/  @UP1 UIMAD UR9, UR41, UR12, URZ ;  /* 0x0000000c290912a4 */ /* 0x000fe4000f8e023f */
[----:B------:R-:W-:Y:S02]  /*1720*/  @UP0 UIMAD.WIDE.U32 UR14, UR40, UR16, URZ ;  /* 0x00000010280e02a5 */ /* 0x000fe4000f8e003f */
[----:B------:R-:W-:Y:S02]  /*1730*/  @UP0 UIMAD UR17, UR40, UR17, UR8 ;  /* 0x00000011281102a4 */ /* 0x000fe4000f8e0208 */
[----:B------:R-:W-:-:S02]  /*1740*/  @UP0 USHF.R.S32.HI UR16, URZ, 0x1f, UR47 ;  /* 0x0000001f3f100899 */ /* 0x000fc4000801142f */
[----:B------:R-:W-:Y:S02]  /*1750*/  @UP1 USHF.R.S32.HI UR19, URZ, 0x1f, UR47 ;  /* 0x0000001f3f131899 */ /* 0x000fe4000801142f */
[----:B------:R-:W-:Y:S02]  /*1760*/  @UP1 UIMAD.WIDE.U32 UR10, UR40, UR12, URZ ;  /* 0x0000000c280a12a5 */ /* 0x000fe4000f8e003f */
[----:B------:R-:W-:Y:S02]  /*1770*/  @UP1 UIMAD UR18, UR40, UR13, UR9 ;  /* 0x0000000d281212a4 */ /* 0x000fe4000f8e0209 */
[----:B------:R-:W-:Y:S01]  /*1780*/  @UP0 UIADD3 UR15, UR15, UR17, URZ ;  /* 0x000000110f0f0290 */ /* 0x000fe2000fffe03f */
[----:B------:R-:W-:Y:S01]  /*1790*/  @UP0 ULDC.64 UR12, c[0x0][0x9b0] ;  /* 0x00026c00000c0ab9 */ /* 0x000fe20000000a00 */
[----:B------:R-:W-:Y:S01]  /*17a0*/  @UP1 ULDC.64 UR8, c[0x0][0x9c0] ;  /* 0x0002700000081ab9 */ /* 0x000fe20000000a00 */
        /* <DEDUP_REMOVED lines=12> */
[----:B------:R-:W-:Y:S01]  /*1870*/  IMAD.U32 R2, RZ, RZ, UR6 ;  /* 0x00000006ff027e24 */ /* 0x000fe2000f8e00ff */
[----:B------:R-:W-:Y:S02]  /*1880*/  @UP1 ULEA.HI.X UR5, UR8, UR5, UR9, 0x2, UP3 ;  /* 0x0000000508051291 */ /* 0x000fe400098f1409 */
[----:B------:R-:W-:-:S02]  /*1890*/  IMAD.U32 R4, RZ, RZ, UR4 ;  /* 0x00000004ff047e24 */ /* 0x000fc4000f8e00ff */
[----:B------:R-:W-:Y:S02]  /*18a0*/  IMAD.U32 R3, RZ, RZ, UR7 ;  /* 0x00000007ff037e24 */ /* 0x000fe4000f8e00ff */
[----:B------:R-:W-:-:S03]  /*18b0*/  IMAD.U32 R5, RZ, RZ, UR5 ;  /* 0x00000005ff057e24 */ /* 0x000fc6000f8e00ff */
[----:B------:R-:W2:Y:S04]  /*18c0*/  @P0 LDG.E R7, desc[UR52][R2.64] ;  /* 0x0000003402070981 */ /* 0x000ea8000c1e1900 */
[----:B------:R-:W2:Y:S01]  /*18d0*/  @P1 LDG.E R0, desc[UR52][R4.64] ;  /* 0x0000003404001981 */ /* 0x000ea2000c1e1900 */
[----:B------:R-:W-:Y:S01]  /*18e0*/  ULEA.HI UR4, UR36, UR36, URZ, 0x1 ;  /* 0x0000002424047291 */ /* 0x000fe2000f8f083f */
[----:B------:R-:W-:-:S03]  /*18f0*/  MOV R8, UR46 ;  /* 0x0000002e00087c02 */ /* 0x000fc60008000f00 */
[----:B------:R-:W-:Y:S01]  /*1900*/  ULOP3.LUT UR4, UR4, 0xfffffffe, URZ, 0xc0, !UPT ;  /* 0xfffffffe04047892 */ /* 0x000fe2000f8ec03f */
[----:B------:R-:W-:-:S03]  /*1910*/  ISETP.NE.AND P0, PT, R8, 0x3, PT ;  /* 0x000000030800780c */ /* 0x000fc60003f05270 */
        /* <DEDUP_REMOVED lines=8> */
.L_x_2249:
[----:B------:R-:W-:Y:S05]  /*19a0*/  @!P0 BRA `(.L_x_2106) ;  /* 0x0000000000048947 */ /* 0x000fea0003800000 */
[----:B------:R-:W-:Y:S01]  /*19b0*/  BPT.TRAP 0x1 ;  /* 0x000000040000795c */ /* 0x000fe20000300000 */
.L_x_2106:
[----:B------:R-:W-:Y:S02]  /*19c0*/  IMAD.U32 R2, RZ, RZ, UR38 ;  /* 0x00000026ff027e24 */ /* 0x000fe4000f8e00ff */
[----:B0-----:R-:W-:-:S03]  /*19d0*/  IMAD.U32 R3, RZ, RZ, UR37 ;  /* 0x00000025ff037e24 */ /* 0x001fc6000f8e00ff */
[----:B------:R-:W-:Y:S02]  /*19e0*/  LEA R2, R2, UR45, 0x3 ;  /* 0x0000002d02027c11 */ /* 0x000fe4000f8e18ff */
[----:B------:R-:W-:-:S04]  /*19f0*/  SHF.L.U32 R3, R3, 0x1f, RZ ;  /* 0x0000001f03037819 */ /* 0x000fc800000006ff */
[----:B------:R0:W1:Y:S01]  /*1a00*/  SYNCS.PHASECHK.TRANS64.TRYWAIT P1, [R2+URZ+0x13230], R3 ;  /* 0x01323003020075a7 */ /* 0x000062000802017f */
[----:B------:R-:W-:Y:S05]  /*1a10*/  @!P0 BRA `(.L_x_2107) ;  /* 0x0000000000048947 */ /* 0x000fea0003800000 */
[----:B------:R-:W-:Y:S01]  /*1a20*/  BPT.TRAP 0x1 ;  /* 0x000000040000795c */ /* 0x000fe20000300000 */
.L_x_2107:
[----:B-1----:R-:W-:Y:S05]  /*1a30*/  @P1 BRA `(.L_x_2108) ;  /* 0x0000000000081947 */ /* 0x002fea0003800000 */
[----:B------:R-:W1:Y:S02]  /*1a40*/  SYNCS.PHASECHK.TRANS64.TRYWAIT P1, [R2+URZ+0x13230], R3 ;  /* 0x01323003020075a7 */ /* 0x000e64000802017f */
[----:B-1----:R-:W-:Y:S05]  /*1a50*/  @!P1 BRA `(.L_x_2109) ;  /* 0x0000012400709947 */ /* 0x002fea0003800000 */
.L_x_2108:
        /* <DEDUP_REMOVED lines=73> */
.L_x_2110:
        /* <DEDUP_REMOVED lines=10> */
[----:B------:R-:W-:Y:S01]  /*1f90*/  UMOV UR7, 0xffffff60 ;  /* 0xffffff6000077882 */ /* 0x000fe20000000000 */
[----:B------:R-:W-:Y:S01]  /*1fa0*/  @UP0 ULDC UR6, c[0x0][0x44c] ;  /* 0x0001130000060ab9 */ /* 0x000fe20000000800 */
[----:B------:R-:W-:Y:S01]  /*1fb0*/  UIMAD UR7, UR51, UR7, 0xa1 ;  /* 0x000000a1330774a4 */ /* 0x000fe2000f8e0207 */
[C---:B01----:R-:W-:Y:S01]  /*1fc0*/  FMUL.FTZ R3, R0.reuse, R88 ;  /* 0x0000005800037220 */ /* 0x043fe20000410000 */
[C---:B------:R-:W-:Y:S01]  /*1fd0*/  FMUL.FTZ R5, R0.reuse, R89 ;  /* 0x0000005900057220 */ /* 0x040fe20000410000 */
[C---:B------:R-:W-:Y:S01]  /*1fe0*/  FMUL.FTZ R88, R0.reuse, R90 ;  /* 0x0000005a00587220 */ /* 0x040fe20000410000 */
[C---:B------:R-:W-:Y:S01]  /*1ff0*/  FMUL.FTZ R89, R0.reuse, R91 ;  /* 0x0000005b00597220 */ /* 0x040fe20000410000 */
[C---:B------:R-:W-:Y:S01]  /*2000*/  FMUL.FTZ R13, R0.reuse, R73 ;  /* 0x00000049000d7220 */ /* 0x040fe20000410000 */
[----:B------:R-:W-:Y:S01]  /*2010*/  FMUL.FTZ R73, R0, R85 ;  /* 0x0000005500497220 */ /* 0x000fe20000410000 */
[----:B------:R-:W-:Y:S01]  /*2020*/  @P1 IMAD.HI.U32 R57, R82, UR6, RZ ;  /* 0x0000000652391c27 */ /* 0x000fe2000f8e00ff */
[----:B------:R-:W-:-:S03]  /*2030*/  @UP0 ULDC UR6, c[0x0][0x450] ;  /* 0x0001140000060ab9 */ /* 0x000fc60000000800 */
[C---:B------:R-:W-:Y:S01]  /*2040*/  FMUL.FTZ R90, R0.reuse, R94 ;  /* 0x0000005e005a7220 */ /* 0x040fe20000410000 */
[C---:B------:R-:W-:Y:S01]  /*2050*/  FMUL.FTZ R105, R0.reuse, R62 ;  /* 0x0000003e00697220 */ /* 0x040fe20000410000 */
[----:B------:R-:W-:Y:S01]  /*2060*/  IMAD.U32 R85, RZ, RZ, UR7 ;  /* 0x00000007ff557e24 */ /* 0x000fe2000f8e00ff */
[----:B------:R-:W-:Y:S01]  /*2070*/  @P2 SHF.R.U32.HI R82, RZ, UR6, R57 ;  /* 0x00000006ff522c19 */ /* 0x000fe20008011639 */
[----:B------:R-:W-:Y:S01]  /*2080*/  UIMAD UR6, UR51, -0xa0, UR48 ;  /* 0xffffff60330678a4 */ /* 0x000fe2000f8e0230 */
[C---:B------:R-:W-:Y:S01]  /*2090*/  FMUL.FTZ R106, R0.reuse, R63 ;  /* 0x0000003f006a7220 */ /* 0x040fe20000410000 */
[C---:B------:R-:W-:Y:S01]  /*20a0*/  FMUL.FTZ R62, R0.reuse, R68 ;  /* 0x00000044003e7220 */ /* 0x040fe20000410000 */
[----:B------:R-:W-:Y:S01]  /*20b0*/  FMUL.FTZ R63, R0, R69 ;  /* 0x00000045003f7220 */ /* 0x000fe20000410000 */
[----:B------:R-:W0:Y:S01]  /*20c0*/  SHFL.IDX PT, R57, R82, 0x1, 0x1c1f ;  /* 0x003c1f0052397f89 */ /* 0x000e2200000e0000 */
[----:B------:R-:W-:Y:S01]  /*20d0*/  UIADD3 UR6, UR6, 0xa0, URZ ;  /* 0x000000a006067890 */ /* 0x000fe2000fffe03f */
[----:B------:R-:W1:Y:S01]  /*20e0*/  MUFU.TANH R88, R88 ;  /* 0x0000005800587308 */ /* 0x000e620000002400 */
[----:B------:R-:W-:-:S02]  /*20f0*/  IMAD R85, R16, -0x2, R85 ;  /* 0xfffffffe10557824 */ /* 0x000fc400078e0255 */
[C---:B------:R-:W-:Y:S01]  /*2100*/  FMUL.FTZ R91, R0.reuse, R95 ;  /* 0x0000005f005b7220 */ /* 0x040fe20000410000 */
[----:B------:R-:W-:Y:S02]  /*2110*/  IMAD.U32 R68, RZ, RZ, UR49 ;  /* 0x00000031ff447e24 */ /* 0x000fe4000f8e00ff */
[C---:B------:R-:W-:Y:S01]  /*2120*/  FMUL.FTZ R12, R0.reuse, R72 ;  /* 0x00000048000c7220 */ /* 0x040fe20000410000 */
[----:B------:R-:W-:Y:S02]  /*2130*/  IMAD.U32 R69, RZ, RZ, UR6 ;  /* 0x00000006ff457e24 */ /* 0x000fe4000f8e00ff */
[C---:B------:R-:W-:Y:S01]  /*2140*/  FMUL.FTZ R72, R0.reuse, R84 ;  /* 0x0000005400487220 */ /* 0x040fe20000410000 */
[----:B------:R-:W-:Y:S01]  /*2150*/  FMUL.FTZ R6, R0, R92 ;  /* 0x0000005c00067220 */ /* 0x000fe20000410000 */
[----:B------:R-:W2:Y:S01]  /*2160*/  MUFU.TANH R89, R89 ;  /* 0x0000005900597308 */ /* 0x000ea20000002400 */
[----:B------:R-:W-:Y:S01]  /*2170*/  IMAD R84, R16, -0x2, R69 ;  /* 0xfffffffe10547824 */ /* 0x000fe200078e0245 */
[----:B------:R-:W-:Y:S01]  /*2180*/  IADD3 R85, -R68, UR48, R85 ;  /* 0x0000003044557c10 */ /* 0x000fe2000fffe155 */
        /* <DEDUP_REMOVED lines=11> */
[----:B0-----:R-:W-:Y:S01]  /*2240*/  VIADDMNMX R57, R57, R85, R84, PT ;  /* 0x0000005539397246 */ /* 0x001fe20003800154 */
        /* <DEDUP_REMOVED lines=53> */
[C---:B------:R-:W-:Y:S01]  /*25a0*/  FMUL.FTZ R55, R0.reuse, R55 ;  /* 0x0000003700377220 */ /* 0x040fe20000410000 */
[----:B------:R-:W-:Y:S01]  /*25b0*/  FMNMX.FTZ R69, R87, R68, !PT ;  /* 0x0000004457457209 */ /* 0x000fe20007810000 */
[----:B------:R-:W-:Y:S01]  /*25c0*/  FMUL.FTZ R54, R0, R54 ;  /* 0x0000003600367220 */ /* 0x000fe20000410000 */
[----:B------:R-:W-:Y:S01]  /*25d0*/  ULDC UR20, c[0x0][0x988] ;  /* 0x0002620000147ab9 */ /* 0x000fe20000000800 */
[----:B------:R-:W2:Y:S01]  /*25e0*/  MUFU.TANH R76, R76 ;  /* 0x0000004c004c7308 */ /* 0x000ea20000002400 */
        /* <DEDUP_REMOVED lines=16> */
[----:B--2---:R-:W-:Y:S01]  /*26f0*/  FSEL R81, R76, -INF , P2 ;  /* 0xff8000004c517808 */ /* 0x004fe20001000000 */
[----:B------:R-:W-:Y:S01]  /*2700*/  @UP0 USHF.R.U32.HI UR10, URZ, UR12, UR7 ;  /* 0x0000000c3f0a0299 */ /* 0x000fe20008011607 */
[----:B------:R-:W-:Y:S01]  /*2710*/  ISETP.GT.AND P2, PT, R57, 0x30, PT ;  /* 0x000000303900780c */ /* 0x000fe20003f44270 */
[----:B------:R-:W-:-:S02]  /*2720*/  UIADD3 UR23, UR51, -0x2, URZ ;  /* 0xfffffffe33177890 */ /* 0x000fc4000fffe03f */
[----:B------:R-:W-:Y:S02]  /*2730*/  UIADD3 UR6, UR10, UR48, -UR49 ;  /* 0x000000300a067290 */ /* 0x000fe4000fffe831 */
[----:B------:R-:W2:Y:S01]  /*2740*/  MUFU.TANH R79, R79 ;  /* 0x0000004f004f7308 */ /* 0x000ea20000002400 */
[----:B-1----:R-:W-:Y:S01]  /*2750*/  FSEL R80, R77, -INF , P1 ;  /* 0xff8000004d507808 */ /* 0x002fe20000800000 */
[----:B------:R-:W-:Y:S01]  /*2760*/  UIMAD.WIDE UR6, UR6, 0x66666667, URZ ;  /* 0x66666667060678a5 */ /* 0x000fe2000f8e023f */
[----:B------:R-:W-:-:S03]  /*2770*/  ISETP.GT.AND P1, PT, R57, 0x31, PT ;  /* 0x000000313900780c */ /* 0x000fc60003f24270 */
[----:B------:R-:W-:Y:S02]  /*2780*/  USHF.R.U32.HI UR6, URZ, 0x1f, UR7 ;  /* 0x0000001f3f067899 */ /* 0x000fe40008011607 */
[----:B------:R1:W-:Y:S01]  /*2790*/  MUFU.TANH R88, R42 ;  /* 0x0000002a00587308 */ /* 0x0003e20000002400 */
[----:B0-----:R-:W-:Y:S01]  /*27a0*/  FSEL R76, R78, -INF , P2 ;  /* 0xff8000004e4c7808 */ /* 0x001fe20001000000 */
[----:B------:R-:W-:Y:S01]  /*27b0*/  ULEA.HI.SX32 UR7, UR7, UR6, 0x1a ;  /* 0x0000000607077291 */ /* 0x000fe2000f8fd23f */
[----:B------:R-:W-:Y:S01]  /*27c0*/  ISETP.GT.AND P2, PT, R57, 0x38, PT ;  /* 0x000000383900780c */ /* 0x000fe20003f44270 */
[----:B------:R-:W-:Y:S02]  /*27d0*/  UIADD3 UR6, UR11, 0x13240, URZ ;  /* 0x000132400b067890 */ /* 0x000fe4000fffe03f */
[----:B------:R-:W-:Y:S02]  /*27e0*/  UISETP.LT.AND UP0, UPT, URZ, UR7, UPT ;  /* 0x000000073f00728c */ /* 0x000fe4000bf01270 */
[----:B------:R-:W0:Y:S01]  /*27f0*/  MUFU.TANH R98, R98 ;  /* 0x0000006200627308 */ /* 0x000e220000002400 */
[----:B-1----:R-:W-:Y:S01]  /*2800*/  FMNMX.FTZ R42, R86, R69, !PT ;  /* 0x00000045562a7209 */ /* 0x002fe20007810000 */
[----:B------:R-:W-:Y:S01]  /*2810*/  USEL UR22, URZ, UR7, !UP0 ;  /* 0x000000073f167287 */ /* 0x000fe2000c000000 */
[----:B--2---:R-:W-:Y:S01]  /*2820*/  FSEL R75, R79, -INF , P1 ;  /* 0xff8000004f4b7808 */ /* 0x004fe20000800000 */
[----:B------:R-:W-:Y:S01]  /*2830*/  UPRMT UR6, UR44, 0x654, UR6 ;  /* 0x000006542c067896 */ /* 0x000fe20008000006 */
[----:B------:R-:W-:Y:S01]  /*2840*/  FMNMX.FTZ R42, R83, R42, !PT ;  /* 0x0000002a532a7209 */ /* 0x000fe20007810000 */
[----:B------:R-:W-:Y:S01]  /*2850*/  UISETP.GE.AND UP0, UPT, UR23, UR22, UPT ;  /* 0x000000161700728c */ /* 0x000fe2000bf06270 */
[----:B------:R-:W-:Y:S01]  /*2860*/  ISETP.GT.AND P1, PT, R57, 0x39, PT ;  /* 0x000000393900780c */ /* 0x000fe20003f24270 */
[----:B------:R-:W1:Y:S05]  /*2870*/  MUFU.TANH R100, R100 ;  /* 0x0000006400647308 */ /* 0x000e6a0000002400 */
[----:B------:R-:W-:Y:S03]  /*2880*/  SYNCS.ARRIVE.TRANS64.RED.A1T0 RZ, [UR6], RZ ;  /* 0x000000ffffff79a7 */ /* 0x000fe60008100406 */
[----:B------:R2:W-:Y:S01]  /*2890*/  MUFU.TANH R90, R43 ;  /* 0x0000002b005a7308 */ /* 0x0005e20000002400 */
[----:B0-----:R-:W-:-:S02]  /*28a0*/  FSEL R71, R98, -INF , P2 ;  /* 0xff80000062477808 */ /* 0x001fc40001000000 */
[----:B------:R-:W-:-:S05]  /*28b0*/  ISETP.GT.AND P2, PT, R57, 0x40, PT ;  /* 0x000000403900780c */ /* 0x000fca0003f44270 */
[----:B------:R-:W0:Y:S01]  /*28c0*/  MUFU.TANH R102, R102 ;  /* 0x0000006600667308 */ /* 0x000e220000002400 */
[----:B--2---:R-:W-:Y:S02]  /*28d0*/  FMNMX.FTZ R43, R81, R42, !PT ;  /* 0x0000002a512b7209 */ /* 0x004fe40007810000 */
[----:B-1----:R-:W-:Y:S02]  /*28e0*/  FSEL R70, R100, -INF , P1 ;  /* 0xff80000064467808 */ /* 0x002fe40000800000 */
[----:B------:R-:W-:Y:S02]  /*28f0*/  FMNMX.FTZ R43, R80, R43, !PT ;  /* 0x0000002b502b7209 */ /* 0x000fe40007810000 */
[----:B------:R-:W-:Y:S01]  /*2900*/  ISETP.GT.AND P1, PT, R57, 0x41, PT ;  /* 0x000000413900780c */ /* 0x000fe20003f24270 */
[----:B------:R-:W1:Y:S01]  /*2910*/  MUFU.TANH R104, R104 ;  /* 0x0000006800687308 */ /* 0x000e620000002400 */
[----:B------:R-:W-:-:S04]  /*2920*/  FMNMX.FTZ R42, R76, R43, !PT ;  /* 0x0000002b4c2a7209 */ /* 0x000fc80007810000 */
[----:B------:R-:W-:-:S03]  /*2930*/  FMNMX.FTZ R42, R75, R42, !PT ;  /* 0x0000002a4b2a7209 */ /* 0x000fc60007810000 */
[----:B------:R-:W2:Y:S01]  /*2940*/  MUFU.TANH R105, R105 ;  /* 0x0000006900697308 */ /* 0x000ea20000002400 */
        /* <DEDUP_REMOVED lines=8> */
[----:B------:R-:W3:Y:S01]  /*29d0*/  MUFU.TANH R65, R65 ;  /* 0x0000004100417308 */ /* 0x000ee20000002400 */
[----:B-1----:R-:W-:-:S02]  /*29e0*/  FMNMX.FTZ R46, R70, R43, !PT ;  /* 0x0000002b462e7209 */ /* 0x002fc40007810000 */
[----:B--2---:R-:W-:Y:S02]  /*29f0*/  FSEL R43, R105, -INF , P2 ;  /* 0xff800000692b7808 */ /* 0x004fe40001000000 */
[----:B------:R-:W-:-:S03]  /*2a00*/  ISETP.GT.AND P2, PT, R57, 0x50, PT ;  /* 0x000000503900780c */ /* 0x000fc60003f44270 */
[----:B------:R1:W-:Y:S08]  /*2a10*/  MUFU.TANH R92, R47 ;  /* 0x0000002f005c7308 */ /* 0x0003f00000002400 */
[----:B------:R-:W2:Y:S01]  /*2a20*/  MUFU.TANH R66, R66 ;  /* 0x0000004200427308 */ /* 0x000ea20000002400 */
[----:B-1----:R-:W-:Y:S02]  /*2a30*/  FMNMX.FTZ R47, R69, R46, !PT ;  /* 0x0000002e452f7209 */ /* 0x002fe40007810000 */
[----:B0-----:R-:W-:-:S02]  /*2a40*/  FSEL R46, R106, -INF , P1 ;  /* 0xff8000006a2e7808 */ /* 0x001fc40000800000 */
[----:B------:R-:W-:-:S03]  /*2a50*/  ISETP.GT.AND P1, PT, R57, 0x51, PT ;  /* 0x000000513900780c */ /* 0x000fc60003f24270 */
[----:B------:R0:W-:Y:S08]  /*2a60*/  MUFU.TANH R78, R50 ;  /* 0x00000032004e7308 */ /* 0x0001f00000002400 */
[----:B------:R-:W1:Y:S01]  /*2a70*/  MUFU.TANH R67, R67 ;  /* 0x0000004300437308 */ /* 0x000e620000002400 */
[----:B0-----:R-:W-:-:S04]  /*2a80*/  FMNMX.FTZ R50, R42, R47, !PT ;  /* 0x0000002f2a327209 */ /* 0x001fc80007810000 */
[----:B------:R-:W-:-:S03]  /*2a90*/  FMNMX.FTZ R47, R43, R50, !PT ;  /* 0x000000322b2f7209 */ /* 0x000fc60007810000 */
[----:B------:R0:W4:Y:S01]  /*2aa0*/  MUFU.TANH R79, R51 ;  /* 0x00000033004f7308 */ /* 0x0001220000002400 */
[----:B------:R-:W-:Y:S02]  /*2ab0*/  FMNMX.FTZ R77, R46, R47, !PT ;  /* 0x0000002f2e4d7209 */ /* 0x000fe40007810000 */
[----:B---3--:R-:W-:Y:S02]  /*2ac0*/  FSEL R47, R65, -INF , P1 ;  /* 0xff800000412f7808 */ /* 0x008fe40000800000 */
[----:B------:R-:W-:-:S03]  /*2ad0*/  ISETP.GT.AND P1, PT, R57, 0x59, PT ;  /* 0x000000593900780c */ /* 0x000fc60003f24270 */
[----:B------:R3:W-:Y:S01]  /*2ae0*/  MUFU.TANH R95, R55 ;  /* 0x00000037005f7308 */ /* 0x0007e20000002400 */
[----:B0-----:R-:W-:Y:S01]  /*2af0*/  FMUL.FTZ R51, R0, R26 ;  /* 0x0000001a00337220 */ /* 0x001fe20000410000 */
[----:B------:R-:W-:Y:S02]  /*2b00*/  FSEL R26, R64, -INF , P2 ;  /* 0xff800000401a7808 */ /* 0x000fe40001000000 */
[----:B------:R-:W-:Y:S02]  /*2b10*/  ISETP.GT.AND P2, PT, R57, 0x58, PT ;  /* 0x000000583900780c */ /* 0x000fe40003f44270 */
[----:B------:R-:W-:Y:S02]  /*2b20*/  FMNMX.FTZ R64, R26, R77, !PT ;  /* 0x0000004d1a407209 */ /* 0x000fe40007810000 */
[----:B--2---:R-:W-:Y:S01]  /*2b30*/  FSEL R50, R66, -INF , P2 ;  /* 0xff80000042327808 */ /* 0x004fe20001000000 */
[----:B------:R0:W2:Y:S01]  /*2b40*/  MUFU.TANH R94, R54 ;  /* 0x00000036005e7308 */ /* 0x0000a20000002400 */
[----:B---3--:R-:W-:-:S02]  /*2b50*/  FMNMX.FTZ R55, R47, R64, !PT ;  /* 0x000000402f377209 */ /* 0x008fc40007810000 */
[----:B------:R-:W-:Y:S02]  /*2b60*/  ISETP.GT.AND P2, PT, R57, 0x60, PT ;  /* 0x000000603900780c */ /* 0x000fe40003f44270 */
[----:B------:R-:W-:Y:S01]  /*2b70*/  FMNMX.FTZ R64, R50, R55, !PT ;  /* 0x0000003732407209 */ /* 0x000fe20007810000 */
[----:B------:R-:W-:Y:S01]  /*2b80*/  FMUL.FTZ R55, R0, R30 ;  /* 0x0000001e00377220 */ /* 0x000fe20000410000 */
[----:B------:R-:W-:Y:S01]  /*2b90*/  FSEL R30, R88, -INF , P2 ;  /* 0xff800000581e7808 */ /* 0x000fe20001000000 */
[----:B------:R3:W5:Y:S01]  /*2ba0*/  MUFU.TANH R96, R51 ;  /* 0x0000003300607308 */ /* 0x0007620000002400 */
[C---:B0-----:R-:W-:Y:S01]  /*2bb0*/  FMUL.FTZ R54, R0.reuse, R27 ;  /* 0x0000001b00367220 */ /* 0x041fe20000410000 */
[----:B-1----:R-:W-:Y:S02]  /*2bc0*/  FSEL R27, R67, -INF , P1 ;  /* 0xff800000431b7808 */ /* 0x002fe40000800000 */
[----:B------:R-:W-:Y:S02]  /*2bd0*/  ISETP.GT.AND P1, PT, R57, 0x61, PT ;  /* 0x000000613900780c */ /* 0x000fe40003f24270 */
[----:B------:R-:W-:Y:S01]  /*2be0*/  FMNMX.FTZ R65, R27, R64, !PT ;  /* 0x000000401b417209 */ /* 0x000fe20007810000 */
[----:B------:R-:W-:Y:S01]  /*2bf0*/  FMUL.FTZ R64, R0, R31 ;  /* 0x0000001f00407220 */ /* 0x000fe20000410000 */
[----:B------:R-:W-:Y:S01]  /*2c00*/  ISETP.GT.AND P2, PT, R57, 0x68, PT ;  /* 0x000000683900780c */ /* 0x000fe20003f44270 */
[----:B------:R0:W1:Y:S01]  /*2c10*/  MUFU.TANH R77, R54 ;  /* 0x00000036004d7308 */ /* 0x0000620000002400 */
[----:B---3--:R-:W-:-:S02]  /*2c20*/  FSEL R51, R90, -INF , P1 ;  /* 0xff8000005a337808 */ /* 0x008fc40000800000 */
        /* <DEDUP_REMOVED lines=12> */
[----:B---3--:R-:W-:Y:S02]  /*2cf0*/  FSEL R55, R78, -INF , P2 ;  /* 0xff8000004e377808 */ /* 0x008fe40001000000 */
[----:B------:R-:W-:Y:S02]  /*2d00*/  FMNMX.FTZ R66, R31, R66, !PT ;  /* 0x000000421f427209 */ /* 0x000fe40007810000 */
[----:B------:R-:W-:Y:S02]  /*2d10*/  ISETP.GT.AND P2, PT, R57, 0x78, PT ;  /* 0x000000783900780c */ /* 0x000fe40003f44270 */
[----:B----4-:R-:W-:Y:S01]  /*2d20*/  FSEL R34, R79, -INF , P1 ;  /* 0xff8000004f227808 */ /* 0x010fe20000800000 */
[----:B------:R5:W3:Y:S01]  /*2d30*/  MUFU.TANH R92, R65 ;  /* 0x00000041005c7308 */ /* 0x000ae20000002400 */
[----:B------:R-:W-:Y:S01]  /*2d40*/  FMNMX.FTZ R67, R55, R66, !PT ;  /* 0x0000004237437209 */ /* 0x000fe20007810000 */
[----:B------:R-:W-:Y:S01]  /*2d50*/  FMUL.FTZ R66, R0, R35 ;  /* 0x0000002300427220 */ /* 0x000fe20000410000 */
[----:B------:R-:W-:-:S02]  /*2d60*/  ISETP.GT.AND P1, PT, R57, 0x79, PT ;  /* 0x000000793900780c */ /* 0x000fc40003f24270 */
[----:B--2---:R-:W-:Y:S02]  /*2d70*/  FSEL R64, R94, -INF , P2 ;  /* 0xff8000005e407808 */ /* 0x004fe40001000000 */
[----:B------:R-:W-:Y:S01]  /*2d80*/  FMNMX.FTZ R67, R34, R67, !PT ;  /* 0x0000004322437209 */ /* 0x000fe20007810000 */
[----:B------:R2:W4:Y:S01]  /*2d90*/  MUFU.TANH R94, R66 ;  /* 0x00000042005e7308 */ /* 0x0005220000002400 */
[----:B------:R-:W-:Y:S02]  /*2da0*/  ISETP.GT.AND P2, PT, R57, 0x80, PT ;  /* 0x000000803900780c */ /* 0x000fe40003f44270 */
[----:B------:R-:W-:Y:S02]  /*2db0*/  FSEL R35, R95, -INF , P1 ;  /* 0xff8000005f237808 */ /* 0x000fe40000800000 */
[----:B------:R-:W-:Y:S02]  /*2dc0*/  FMNMX.FTZ R78, R64, R67, !PT ;  /* 0x00000043404e7209 */ /* 0x000fe40007810000 */
[----:B------:R-:W-:Y:S01]  /*2dd0*/  ISETP.GT.AND P1, PT, R57, 0x81, PT ;  /* 0x000000813900780c */ /* 0x000fe20003f24270 */
[----:B------:R-:W-:Y:S01]  /*2de0*/  MUFU.TANH R3, R3 ;  /* 0x0000000300037308 */ /* 0x000fe20000002400 */
[----:B-----5:R-:W-:-:S02]  /*2df0*/  FSEL R65, R96, -INF , P2 ;  /* 0xff80000060417808 */ /* 0x020fc40001000000 */
[----:B------:R-:W-:Y:S02]  /*2e00*/  FMNMX.FTZ R78, R35, R78, !PT ;  /* 0x0000004e234e7209 */ /* 0x000fe40007810000 */
[----:B------:R-:W-:Y:S02]  /*2e10*/  ISETP.GT.AND P2, PT, R57, 0x88, PT ;  /* 0x000000883900780c */ /* 0x000fe40003f44270 */
[----:B-1----:R-:W-:Y:S01]  /*2e20*/  FSEL R38, R77, -INF , P1 ;  /* 0xff8000004d267808 */ /* 0x002fe20000800000 */
[C---:B------:R-:W-:Y:S01]  /*2e30*/  FMUL.FTZ R77, R0.reuse, R39 ;  /* 0x00000027004d7220 */ /* 0x040fe20000410000 */
[----:B------:R-:W-:Y:S01]  /*2e40*/  FMNMX.FTZ R79, R65, R78, !PT ;  /* 0x0000004e414f7209 */ /* 0x000fe20007810000 */
[----:B------:R1:W5:Y:S01]  /*2e50*/  MUFU.TANH R96, R68 ;  /* 0x0000004400607308 */ /* 0x0003620000002400 */
[----:B------:R-:W-:Y:S01]  /*2e60*/  ISETP.GT.AND P1, PT, R57, 0x89, PT ;  /* 0x000000893900780c */ /* 0x000fe20003f24270 */
[----:B------:R-:W-:Y:S01]  /*2e70*/  FMUL.FTZ R78, R0, R45 ;  /* 0x0000002d004e7220 */ /* 0x000fe20000410000 */
[----:B------:R-:W-:-:S02]  /*2e80*/  FSEL R67, R88, -INF , P2 ;  /* 0xff80000058437808 */ /* 0x000fc40001000000 */
[----:B--2---:R-:W-:Y:S01]  /*2e90*/  FMNMX.FTZ R66, R38, R79, !PT ;  /* 0x0000004f26427209 */ /* 0x004fe20007810000 */
[----:B------:R-:W-:Y:S01]  /*2ea0*/  FMUL.FTZ R79, R0, R44 ;  /* 0x0000002c004f7220 */ /* 0x000fe20000410000 */
[----:B------:R-:W-:Y:S01]  /*2eb0*/  ISETP.GT.AND P2, PT, R57, 0x90, PT ;  /* 0x000000903900780c */ /* 0x000fe20003f44270 */
[----:B------:R-:W2:Y:S01]  /*2ec0*/  MUFU.TANH R77, R77 ;  /* 0x0000004d004d7308 */ /* 0x000ea20000002400 */
[----:B0-----:R-:W-:Y:S02]  /*2ed0*/  FSEL R39, R90, -INF , P1 ;  /* 0xff8000005a277808 */ /* 0x001fe40000800000 */
[----:B-1----:R-:W-:Y:S02]  /*2ee0*/  FMNMX.FTZ R68, R67, R66, !PT ;  /* 0x0000004243447209 */ /* 0x002fe40007810000 */
[----:B------:R-:W-:Y:S02]  /*2ef0*/  ISETP.GT.AND P1, PT, R57, 0x91, PT ;  /* 0x000000913900780c */ /* 0x000fe40003f24270 */
[----:B---3--:R-:W-:Y:S01]  /*2f00*/  FSEL R66, R92, -INF , P2 ;  /* 0xff8000005c427808 */ /* 0x008fe20001000000 */
[----:B------:R-:W0:Y:S01]  /*2f10*/  MUFU.TANH R5, R5 ;  /* 0x0000000500057308 */ /* 0x000e220000002400 */
[----:B------:R-:W-:Y:S01]  /*2f20*/  FMNMX.FTZ R95, R39, R68, !PT ;  /* 0x00000044275f7209 */ /* 0x000fe20007810000 */
[----:B------:R-:W1:Y:S01]  /*2f30*/  SHFL.IDX PT, R92, R82, RZ, 0x1c1f ;  /* 0x001c1fff525c7589 */ /* 0x000e6200000e0000 */
[----:B------:R-:W-:-:S02]  /*2f40*/  ISETP.GT.AND P2, PT, R57, 0x98, PT ;  /* 0x000000983900780c */ /* 0x000fc40003f44270 */
[----:B----4-:R-:W-:Y:S02]  /*2f50*/  FSEL R44, R94, -INF , P1 ;  /* 0xff8000005e2c7808 */ /* 0x010fe40000800000 */
[----:B------:R-:W-:Y:S01]  /*2f60*/  FMNMX.FTZ R95, R66, R95, !PT ;  /* 0x0000005f425f7209 */ /* 0x000fe20007810000 */
[----:B------:R-:W3:Y:S01]  /*2f70*/  MUFU.TANH R6, R6 ;  /* 0x0000000600067308 */ /* 0x000ee20000002400 */
[----:B------:R-:W-:Y:S02]  /*2f80*/  ISETP.GT.AND P1, PT, R57, 0x99, PT ;  /* 0x000000993900780c */ /* 0x000fe40003f24270 */
[----:B-----5:R-:W-:Y:S02]  /*2f90*/  FSEL R45, R96, -INF , P2 ;  /* 0xff800000602d7808 */ /* 0x020fe40001000000 */
[----:B------:R-:W-:Y:S02]  /*2fa0*/  FMNMX.FTZ R88, R44, R95, !PT ;  /* 0x0000005f2c587209 */ /* 0x000fe40007810000 */
[----:B--2---:R-:W-:Y:S01]  /*2fb0*/  FSEL R68, R77, -INF , P1 ;  /* 0xff8000004d447808 */ /* 0x004fe20000800000 */
        /* <DEDUP_REMOVED lines=13> */
[----:B------:R-:W-:Y:S01]  /*3090*/  MOV R36, UR20 ;  /* 0x0000001400247c02 */ /* 0x000fe20008000f00 */
[----:B------:R-:W4:Y:S01]  /*30a0*/  MUFU.TANH R7, R7 ;  /* 0x0000000700077308 */ /* 0x000f220000002400 */
[----:B-1----:R-:W-:-:S04]  /*30b0*/  VIADDMNMX R92, R92, R85, R84, PT ;  /* 0x000000555c5c7246 */ /* 0x002fc80003800154 */
[C---:B------:R-:W-:Y:S02]  /*30c0*/  ISETP.GT.AND P2, PT, R92.reuse, 0x1, PT ;  /* 0x000000015c00780c */ /* 0x040fe40003f44270 */
[----:B------:R-:W-:Y:S01]  /*30d0*/  ISETP.GT.AND P3, PT, R92, 0x8, PT ;  /* 0x000000085c00780c */ /* 0x000fe20003f64270 */
[----:B------:R-:W1:Y:S01]  /*30e0*/  MUFU.TANH R8, R8 ;  /* 0x0000000800087308 */ /* 0x000e620000002400 */
[----:B0-----:R-:W-:Y:S02]  /*30f0*/  FSEL R84, R5, -INF , P2 ;  /* 0xff80000005547808 */ /* 0x001fe40001000000 */
[----:B---3--:R-:W-:Y:S02]  /*3100*/  FSEL R6, R6, -INF , P3 ;  /* 0xff80000006067808 */ /* 0x008fe40001800000 */
[----:B------:R-:W-:-:S03]  /*3110*/  ISETP.GT.AND P2, PT, R92, 0x10, PT ;  /* 0x000000105c00780c */ /* 0x000fc60003f44270 */
[----:B------:R-:W0:Y:S01]  /*3120*/  MUFU.TANH R9, R9 ;  /* 0x0000000900097308 */ /* 0x000e220000002400 */
[----:B--2---:R-:W-:-:S07]  /*3130*/  FMNMX.FTZ R88, R57, R88, !PT ;  /* 0x0000005839587209 */ /* 0x004fce0007810000 */
[----:B------:R-:W2:Y:S01]  /*3140*/  MUFU.TANH R10, R10 ;  /* 0x0000000a000a7308 */ /* 0x000ea20000002400 */
[----:B------:R-:W3:Y:S07]  /*3150*/  SHFL.BFLY PT, R57, R88, 0x1, 0x1f ;  /* 0x0c201f0058397f89 */ /* 0x000eee00000e0000 */
[----:B------:R-:W5:Y:S08]  /*3160*/  MUFU.TANH R11, R11 ;  /* 0x0000000b000b7308 */ /* 0x000f700000002400 */
[----:B------:R-:W5:Y:S08]  /*3170*/  MUFU.TANH R12, R12 ;  /* 0x0000000c000c7308 */ /* 0x000f700000002400 */
[----:B------:R-:W5:Y:S01]  /*3180*/  MUFU.TANH R13, R13 ;  /* 0x0000000d000d7308 */ /* 0x000f620000002400 */
[----:B---3--:R-:W-:-:S04]  /*3190*/  FMNMX.FTZ R57, R88, R57, !PT ;  /* 0x0000003958397209 */ /* 0x008fc80007810000 */
[C---:B------:R-:W-:Y:S01]  /*31a0*/  FSETP.NEU.FTZ.AND P1, PT, R57.reuse, -INF , PT ;  /* 0xff8000003900780b */ /* 0x040fe20003f3d000 */
[----:B------:R-:W-:-:S02]  /*31b0*/  FFMA.FTZ R36, R57, R36, -8 ;  /* 0xc100000039247423 */ /* 0x000fc40000010024 */
[----:B------:R-:W3:Y:S03]  /*31c0*/  MUFU.TANH R14, R14 ;  /* 0x0000000e000e7308 */ /* 0x000ee60000002400 */
[----:B------:R-:W-:Y:S02]  /*31d0*/  FSEL R36, R36, RZ, P1 ;  /* 0x000000ff24247208 */ /* 0x000fe40000800000 */
[----:B------:R-:W-:-:S03]  /*31e0*/  ISETP.GT.AND P1, PT, R92, RZ, PT ;  /* 0x000000ff5c00720c */ /* 0x000fc60003f24270 */
[--C-:B------:R-:W-:Y:S01]  /*31f0*/  FFMA.FTZ R95, R93, UR20, -R36.reuse ;  /* 0x000000145d5f7c23 */ /* 0x100fe20008010824 */
[----:B------:R-:W-:Y:S01]  /*3200*/  FSEL R3, R3, -INF , P1 ;  /* 0xff80000003037808 */ /* 0x000fe20000800000 */
[----:B------:R-:W3:Y:S01]  /*3210*/  MUFU.TANH R15, R15 ;  /* 0x0000000f000f7308 */ /* 0x000ee20000002400 */
[----:B------:R-:W-:Y:S01]  /*3220*/  ISETP.GT.AND P1, PT, R92, 0x9, PT ;  /* 0x000000095c00780c */ /* 0x000fe20003f24270 */
[--C-:B------:R-:W-:Y:S01]  /*3230*/  FFMA.FTZ R96, R81, UR20, -R36.reuse ;  /* 0x0000001451607c23 */ /* 0x100fe20008010824 */
[----:B------:R-:W-:Y:S01]  /*3240*/  FMNMX.FTZ R85, R3, R84, !PT ;  /* 0x0000005403557209 */ /* 0x000fe20007810000 */
[--C-:B------:R-:W-:Y:S01]  /*3250*/  FFMA.FTZ R88, R97, UR20, -R36.reuse ;  /* 0x0000001461587c23 */ /* 0x100fe20008010824 */
[----:B----4-:R-:W-:Y:S01]  /*3260*/  FSEL R7, R7, -INF , P1 ;  /* 0xff80000007077808 */ /* 0x010fe20000800000 */
[--C-:B------:R-:W-:Y:S01]  /*3270*/  FFMA.FTZ R90, R99, UR20, -R36.reuse ;  /* 0x00000014635a7c23 */ /* 0x100fe20008010824 */
[----:B------:R-:W-:Y:S01]  /*3280*/  FMNMX.FTZ R94, R6, R85, !PT ;  /* 0x00000055065e7209 */ /* 0x000fe20007810000 */
[----:B------:R-:W4:Y:S01]  /*3290*/  MUFU.TANH R20, R20 ;  /* 0x0000001400147308 */ /* 0x000f220000002400 */
[----:B------:R-:W-:Y:S01]  /*32a0*/  ISETP.GT.AND P1, PT, R92, 0x11, PT ;  /* 0x000000115c00780c */ /* 0x000fe20003f24270 */
[--C-:B------:R-:W-:Y:S01]  /*32b0*/  FFMA.FTZ R89, R89, UR20, -R36.reuse ;  /* 0x0000001459597c23 */ /* 0x100fe20008010824 */
[----:B-1----:R-:W-:Y:S01]  /*32c0*/  FSEL R85, R8, -INF , P2 ;  /* 0xff80000008557808 */ /* 0x002fe20001000000 */
        /* <DEDUP_REMOVED lines=11> */
[----:B--2---:R-:W-:Y:S01]  /*3380*/  FSEL R10, R10, -INF , P2 ;  /* 0xff8000000a0a7808 */ /* 0x004fe20001000000 */
[----:B------:R-:W0:Y:S01]  /*3390*/  MUFU.TANH R21, R21 ;  /* 0x0000001500157308 */ /* 0x000e220000002400 */
[----:B------:R-:W-:Y:S01]  /*33a0*/  FMNMX.FTZ R93, R9, R94, !PT ;  /* 0x0000005e095d7209 */ /* 0x000fe20007810000 */
[--C-:B-1----:R-:W-:Y:S01]  /*33b0*/  FFMA.FTZ R95, R86, UR20, -R36.reuse ;  /* 0x00000014565f7c23 */ /* 0x102fe20008010824 */
        /* <DEDUP_REMOVED lines=13> */
[----:B------:R-:W2:Y:S01]  /*3490*/  MUFU.TANH R73, R73 ;  /* 0x0000004900497308 */ /* 0x000ea20000002400 */
[----:B------:R-:W-:Y:S01]  /*34a0*/  FSEL R13, R13, -INF , P1 ;  /* 0xff8000000d0d7808 */ /* 0x000fe20000800000 */
[--C-:B------:R-:W-:Y:S01]  /*34b0*/  FFMA.FTZ R47, R47, UR20, -R36.reuse ;  /* 0x000000142f2f7c23 */ /* 0x100fe20008010824 */
[----:B------:R-:W-:Y:S01]  /*34c0*/  FMNMX.FTZ R94, R86, R93, !PT ;  /* 0x0000005d565e7209 */ /* 0x000fe20007810000 */
[--C-:B------:R-:W-:Y:S01]  /*34d0*/  FFMA.FTZ R31, R31, UR20, -R36.reuse ;  /* 0x000000141f1f7c23 */ /* 0x100fe20008010824 */
[----:B------:R-:W-:Y:S01]  /*34e0*/  ISETP.GT.AND P1, PT, R92, 0x29, PT ;  /* 0x000000295c00780c */ /* 0x000fe20003f24270 */
[--C-:B------:R-:W-:Y:S01]  /*34f0*/  FFMA.FTZ R34, R34, UR20, -R36.reuse ;  /* 0x0000001422227c23 */ /* 0x100fe20008010824 */
[----:B---3--:R-:W-:Y:S01]  /*3500*/  FSEL R14, R14, -INF , P2 ;  /* 0xff8000000e0e7808 */ /* 0x008fe20001000000 */
[----:B------:R-:W3:Y:S01]  /*3510*/  MUFU.TANH R56, R56 ;  /* 0x0000003800387308 */ /* 0x000ee20000002400 */
        /* <DEDUP_REMOVED lines=10> */
[----:B----4-:R-:W-:-:S02]  /*35c0*/  FSEL R81, R20, -INF , P2 ;  /* 0xff80000014517808 */ /* 0x010fc40001000000 */
[----:B------:R-:W-:Y:S02]  /*35d0*/  FMNMX.FTZ R94, R15, R94, !PT ;  /* 0x0000005e0f5e7209 */ /* 0x000fe40007810000 */
[C---:B------:R-:W-:Y:S01]  /*35e0*/  ISETP.GT.AND P2, PT, R92.reuse, 0x38, PT ;  /* 0x000000385c00780c */ /* 0x040fe20003f44270 */
[----:B------:R-:W4:Y:S01]  /*35f0*/  MUFU.TANH R58, R58 ;  /* 0x0000003a003a7308 */ /* 0x000f220000002400 */
[----:B0-----:R-:W-:Y:S02]  /*3600*/  FSEL R21, R21, -INF , P1 ;  /* 0xff80000015157808 */ /* 0x001fe40000800000 */
[----:B------:R-:W-:Y:S02]  /*3610*/  FMNMX.FTZ R94, R81, R94, !PT ;  /* 0x0000005e515e7209 */ /* 0x000fe40007810000 */
[----:B------:R-:W-:Y:S02]  /*3620*/  ISETP.GT.AND P1, PT, R92, 0x39, PT ;  /* 0x000000395c00780c */ /* 0x000fe40003f24270 */
[----:B-1----:R-:W-:Y:S01]  /*3630*/  FSEL R72, R72, -INF , P2 ;  /* 0xff80000048487808 */ /* 0x002fe20001000000 */
[----:B------:R0:W-:Y:S01]  /*3640*/  MUFU.EX2 R12, R95 ;  /* 0x0000005f000c7308 */ /* 0x0001e20000000800 */
[----:B------:R-:W-:-:S02]  /*3650*/  ISETP.GT.AND P2, PT, R92, 0x40, PT ;  /* 0x000000405c00780c */ /* 0x000fc40003f44270 */
[----:B--2---:R-:W-:Y:S02]  /*3660*/  FSEL R73, R73, -INF , P1 ;  /* 0xff80000049497808 */ /* 0x004fe40000800000 */
[----:B------:R-:W-:Y:S02]  /*3670*/  ISETP.GT.AND P1, PT, R92, 0x41, PT ;  /* 0x000000415c00780c */ /* 0x000fe40003f24270 */
[----:B---3--:R-:W-:Y:S01]  /*3680*/  FSEL R80, R56, -INF , P2 ;  /* 0xff80000038507808 */ /* 0x008fe20001000000 */
        /* <DEDUP_REMOVED lines=10> */
[----:B----4-:R-:W-:Y:S01]  /*3730*/  FSEL R58, R58, -INF , P2 ;  /* 0xff8000003a3a7808 */ /* 0x010fe20001000000 */
        /* <DEDUP_REMOVED lines=361> */
[----:B------:R-:W-:Y:S01]  /*4dd0*/  IMAD.MOV.U32 R6, RZ, RZ, R57 ;  /* 0x000000ffff067224 */ /* 0x000fe200078e0039 */
[----:B------:R-:W-:Y:S01]  /*4de0*/  UMOV UR25, UR37 ;  /* 0x0000002500197c82 */ /* 0x000fe20008000000 */
[----:B------:R-:W-:Y:S01]  /*4df0*/  IMAD.MOV.U32 R5, RZ, RZ, R56 ;  /* 0x000000ffff057224 */ /* 0x000fe200078e0038 */
[----:B------:R-:W-:Y:S01]  /*4e00*/  UMOV UR24, UR38 ;  /* 0x0000002600187c82 */ /* 0x000fe20008000000 */
[----:B------:R-:W-:Y:S01]  /*4e10*/  IMAD.MOV.U32 R55, RZ, RZ, RZ ;  /* 0x000000ffff377224 */ /* 0x000fe200078e00ff */
[----:B------:R-:W-:-:S06]  /*4e20*/  ULDC UR20, c[0x0][0x988] ;  /* 0x0002620000147ab9 */ /* 0x000fcc0000000800 */
.L_x_2122:
[----:B------:R-:W-:-:S04]  /*4e30*/  UISETP.NE.AND UP0, UPT, UR24, 0x1, UPT ;  /* 0x000000011800788c */ /* 0x000fc8000bf05270 */
[----:B------:R-:W-:-:S04]  /*4e40*/  USEL UR37, URZ, 0x1, UP0 ;  /* 0x000000013f257887 */ /* 0x000fc80008000000 */
[----:B------:R-:W-:Y:S01]  /*4e50*/  ULOP3.LUT UR37, UR25, UR37, URZ, 0x3c, !UPT ;  /* 0x0000002519257292 */ /* 0x000fe2000f8e3c3f */
[----:B------:R-:W-:Y:S11]  /*4e60*/  @!P0 BRA `(.L_x_2112) ;  /* 0x0000000000048947 */ /* 0x000ff60003800000 */
[----:B------:R-:W-:Y:S01]  /*4e70*/  BPT.TRAP 0x1 ;  /* 0x000000040000795c */ /* 0x000fe20000300000 */
.L_x_2112:
        /* <DEDUP_REMOVED lines=9> */
.L_x_2113:
[----:B-1----:R-:W-:Y:S05]  /*4f10*/  @P1 BRA `(.L_x_2114) ;  /* 0x0000000000081947 */ /* 0x002fea0003800000 */
[----:B------:R-:W1:Y:S02]  /*4f20*/  SYNCS.PHASECHK.TRANS64.TRYWAIT P1, [UR21+0x13230], R7 ;  /* 0x01323007ff0075a7 */ /* 0x000e640008020155 */
[----:B-1----:R-:W-:Y:S05]  /*4f30*/  @!P1 BRA `(.L_x_2115) ;  /* 0x000000f0004c9947 */ /* 0x002fea0003800000 */
.L_x_2114:
        /* <DEDUP_REMOVED lines=64> */
.L_x_2116:
[----:B------:R-:W-:Y:S01]  /*5340*/  ULEA UR11, UR24, UR45, 0x3 ;  /* 0x0000002d180b7291 */ /* 0x000fe2000f8e183f */
[----:B01----:R-:W-:-:S05]  /*5350*/  IMAD.U32 R7, RZ, RZ, UR25 ;  /* 0x00000019ff077e24 */ /* 0x003fca000f8e00ff */
[----:B------:R-:W-:-:S04]  /*5360*/  SHF.L.U32 R7, R7, 0x1f, RZ ;  /* 0x0000001f07077819 */ /* 0x000fc800000006ff */
[----:B------:R0:W1:Y:S01]  /*5370*/  SYNCS.PHASECHK.TRANS64.TRYWAIT P1, [UR11+0x13250], R7 ;  /* 0x01325007ff0075a7 */ /* 0x000062000802014b */
[----:B------:R-:W-:Y:S05]  /*5380*/  @!P0 BRA `(.L_x_2117) ;  /* 0x0000000000048947 */ /* 0x000fea0003800000 */
[----:B------:R-:W-:Y:S01]  /*5390*/  BPT.TRAP 0x1 ;  /* 0x000000040000795c */ /* 0x000fe20000300000 */
.L_x_2117:
[----:B-1----:R-:W-:Y:S05]  /*53a0*/  @P1 BRA `(.L_x_2118) ;  /* 0x0000000000081947 */ /* 0x002fea0003800000 */
[----:B------:R-:W1:Y:S02]  /*53b0*/  SYNCS.PHASECHK.TRANS64.TRYWAIT P1, [UR11+0x13250], R7 ;  /* 0x01325007ff0075a7 */ /* 0x000e64000802014b */
[----:B-1----:R-:W-:Y:S05]  /*53c0*/  @!P1 BRA `(.L_x_2119) ;  /* 0x000000ec00409947 */ /* 0x002fea0003800000 */
.L_x_2118:
        /* <DEDUP_REMOVED lines=32> */
.L_x_2120:
[----:B------:R-:W-:Y:S01]  /*55d0*/  UISETP.NE.AND UP0, UPT, UR50, URZ, UPT ;  /* 0x0000003f3200728c */ /* 0x000fe2000bf05270 */
[C---:B------:R-:W-:Y:S01]  /*55e0*/  FMUL.FTZ R12, R0.reuse, R125 ;  /* 0x0000007d000c7220 */ /* 0x040fe20000410000 */
[C---:B------:R-:W-:Y:S01]  /*55f0*/  FMUL.FTZ R125, R0.reuse, R97 ;  /* 0x00000061007d7220 */ /* 0x040fe20000410000 */
[----:B------:R-:W-:Y:S02]  /*5600*/  VIADD R97, R17, UR43 ;  /* 0x0000002b11617c36 */ /* 0x000fe40008000000 */
[C---:B------:R-:W-:Y:S01]  /*5610*/  FMUL.FTZ R13, R0.reuse, R126 ;  /* 0x0000007e000d7220 */ /* 0x040fe20000410000 */
[C---:B------:R-:W-:Y:S01]  /*5620*/  FMUL.FTZ R14, R0.reuse, R127 ;  /* 0x0000007f000e7220 */ /* 0x040fe20000410000 */
[----:B------:R-:W-:Y:S01]  /*5630*/  PLOP3.LUT P1, PT, PT, PT, UP0, 0x80, 0x0 ;  /* 0x000000000000781c */ /* 0x000fe20003f2f008 */
[C---:B------:R-:W-:Y:S01]  /*5640*/  FMUL.FTZ R20, R0.reuse, R129 ;  /* 0x0000008100147220 */ /* 0x040fe20000410000 */
[----:B------:R-:W-:Y:S01]  /*5650*/  PLOP3.LUT P2, PT, PT, PT, UP0, 0x80, 0x0 ;  /* 0x000000000000781c */ /* 0x000fe20003f4f008 */
[C---:B01----:R-:W-:Y:S01]  /*5660*/  FMUL.FTZ R7, R0.reuse, R120 ;  /* 0x0000007800077220 */ /* 0x043fe20000410000 */
[----:B------:R-:W-:Y:S01]  /*5670*/  MOV R129, 0xfffffffe ;  /* 0xfffffffe00817802 */ /* 0x000fe20000000f00 */
[----:B------:R-:W-:Y:S01]  /*5680*/  @UP0 ULDC UR6, c[0x0][0x44c] ;  /* 0x0001130000060ab9 */ /* 0x000fe20000000800 */
[C---:B------:R-:W-:Y:S01]  /*5690*/  FMUL.FTZ R8, R0.reuse, R121 ;  /* 0x0000007900087220 */ /* 0x040fe20000410000 */
[C---:B------:R-:W-:Y:S01]  /*56a0*/  FMUL.FTZ R11, R0.reuse, R124 ;  /* 0x0000007c000b7220 */ /* 0x040fe20000410000 */
[C---:B------:R-:W-:Y:S01]  /*56b0*/  FMUL.FTZ R15, R0.reuse, R128 ;  /* 0x00000080000f7220 */ /* 0x040fe20000410000 */
[----:B------:R-:W0:Y:S01]  /*56c0*/  MUFU.TANH R7, R7 ;  /* 0x0000000700077308 */ /* 0x000e220000002400 */
[C---:B------:R-:W-:Y:S01]  /*56d0*/  FMUL.FTZ R121, R0.reuse, R132 ;  /* 0x0000008400797220 */ /* 0x040fe20000410000 */
[C---:B------:R-:W-:Y:S01]  /*56e0*/  FMUL.FTZ R120, R0.reuse, R131 ;  /* 0x0000008300787220 */ /* 0x040fe20000410000 */
[----:B------:R-:W-:Y:S01]  /*56f0*/  FMUL.FTZ R9, R0, R122 ;  /* 0x0000007a00097220 */ /* 0x000fe20000410000 */
[----:B------:R-:W-:Y:S01]  /*5700*/  @P1 IMAD.HI.U32 R126, R97, UR6, RZ ;  /* 0x00000006617e1c27 */ /* 0x000fe2000f8e00ff */
[----:B------:R-:W-:-:S03]  /*5710*/  @UP0 ULDC UR6, c[0x0][0x450] ;  /* 0x0001140000060ab9 */ /* 0x000fc60000000800 */
[C---:B------:R-:W-:Y:S01]  /*5720*/  FMUL.FTZ R122, R0.reuse, R133 ;  /* 0x00000085007a7220 */ /* 0x040fe20000410000 */
[C---:B------:R-:W-:Y:S01]  /*5730*/  FMUL.FTZ R21, R0.reuse, R130 ;  /* 0x0000008200157220 */ /* 0x040fe20000410000 */
[----:B------:R-:W1:Y:S01]  /*5740*/  MUFU.TANH R8, R8 ;  /* 0x0000000800087308 */ /* 0x000e620000002400 */
[----:B------:R-:W-:Y:S01]  /*5750*/  @P2 SHF.R.U32.HI R97, RZ, UR6, R126 ;  /* 0x00000006ff612c19 */ /* 0x000fe2000801167e */
[----:B------:R-:W-:Y:S01]  /*5760*/  UMOV UR6, 0x1 ;  /* 0x0000000100067882 */ /* 0x000fe20000000000 */
[C---:B------:R-:W-:Y:S01]  /*5770*/  FMUL.FTZ R104, R0.reuse, R104 ;  /* 0x0000006800687220 */ /* 0x040fe20000410000 */
[----:B------:R-:W-:Y:S01]  /*5780*/  UIMAD UR6, UR23, -0xa0, UR6 ;  /* 0xffffff60170678a4 */ /* 0x000fe2000f8e0206 */
[C---:B------:R-:W-:Y:S01]  /*5790*/  FMUL.FTZ R105, R0.reuse, R105 ;  /* 0x0000006900697220 */ /* 0x040fe20000410000 */
[----:B------:R-:W2:Y:S01]  /*57a0*/  SHFL.IDX PT, R127, R97, RZ, 0x1c1f ;  /* 0x001c1fff617f7589 */ /* 0x000ea200000e0000 */
[C---:B------:R-:W-:Y:S01]  /*57b0*/  FMUL.FTZ R128, R0.reuse, R73 ;  /* 0x0000004900807220 */ /* 0x040fe20000410000 */
[----:B------:R-:W3:Y:S01]  /*57c0*/  MUFU.TANH R11, R11 ;  /* 0x0000000b000b7308 */ /* 0x000ee20000002400 */
[----:B------:R-:W-:Y:S01]  /*57d0*/  FMUL.FTZ R73, R0, R74 ;  /* 0x0000004a00497220 */ /* 0x000fe20000410000 */
[----:B------:R-:W-:-:S02]  /*57e0*/  IMAD R126, R16, R129, UR6 ;  /* 0x00000006107e7e24 */ /* 0x000fc4000f8e0281 */
[C---:B------:R-:W-:Y:S01]  /*57f0*/  FMUL.FTZ R108, R0.reuse, R108 ;  /* 0x0000006c006c7220 */ /* 0x040fe20000410000 */
[----:B------:R-:W-:Y:S02]  /*5800*/  IMAD.U32 R129, RZ, RZ, UR49 ;  /* 0x00000031ff817e24 */ /* 0x000fe4000f8e00ff */
[C---:B------:R-:W-:Y:S01]  /*5810*/  FMUL.FTZ R109, R0.reuse, R109 ;  /* 0x0000006d006d7220 */ /* 0x040fe20000410000 */
[C---:B------:R-:W-:Y:S01]  /*5820*/  FMUL.FTZ R112, R0.reuse, R112 ;  /* 0x0000007000707220 */ /* 0x040fe20000410000 */
[C---:B------:R-:W-:Y:S01]  /*5830*/  FMUL.FTZ R113, R0.reuse, R113 ;  /* 0x0000007100717220 */ /* 0x040fe20000410000 */
[----:B------:R-:W4:Y:S01]  /*5840*/  MUFU.TANH R12, R12 ;  /* 0x0000000c000c7308 */ /* 0x000f220000002400 */
[----:B------:R-:W-:Y:S01]  /*5850*/  IADD3 R126, -R129, UR48, R126 ;  /* 0x00000030817e7c10 */ /* 0x000fe2000fffe17e */
        /* <DEDUP_REMOVED lines=12> */
[----:B--2---:R-:W-:Y:S01]  /*5920*/  IMAD.IADD R127, R126, 0x1, R127 ;  /* 0x000000017e7f7824 */ /* 0x004fe200078e027f */
[----:B------:R-:W2:Y:S01]  /*5930*/  SHFL.IDX PT, R97, R97, 0x1, 0x1c1f ;  /* 0x003c1f0061617f89 */ /* 0x000ea200000e0000 */
[----:B------:R-:W5:Y:S01]  /*5940*/  MUFU.TANH R20, R20 ;  /* 0x0000001400147308 */ /* 0x000f620000002400 */
[C---:B------:R-:W-:Y:S01]  /*5950*/  FMUL.FTZ R10, R0.reuse, R123 ;  /* 0x0000007b000a7220 */ /* 0x040fe20000410000 */
[C---:B------:R-:W-:Y:S01]  /*5960*/  FMUL.FTZ R123, R0.reuse, R134 ;  /* 0x00000086007b7220 */ /* 0x040fe20000410000 */
[C---:B------:R-:W-:Y:S01]  /*5970*/  ISETP.GT.AND P1, PT, R127.reuse, RZ, PT ;  /* 0x000000ff7f00720c */ /* 0x040fe20003f24270 */
[C---:B------:R-:W-:Y:S01]  /*5980*/  FMUL.FTZ R124, R0.reuse, R135 ;  /* 0x00000087007c7220 */ /* 0x040fe20000410000 */
[----:B------:R-:W-:Y:S01]  /*5990*/  ISETP.GT.AND P2, PT, R127, 0x1, PT ;  /* 0x000000017f00780c */ /* 0x000fe20003f44270 */
[C---:B------:R-:W-:Y:S01]  /*59a0*/  FMUL.FTZ R106, R0.reuse, R106 ;  /* 0x0000006a006a7220 */ /* 0x040fe20000410000 */
[----:B0-----:R-:W-:Y:S01]  /*59b0*/  FSEL R72, R7, -INF , P1 ;  /* 0xff80000007487808 */ /* 0x001fe20000800000 */
[----:B------:R-:W0:Y:S01]  /*59c0*/  MUFU.TANH R121, R121 ;  /* 0x0000007900797308 */ /* 0x000e220000002400 */
[C---:B------:R-:W-:Y:S01]  /*59d0*/  ISETP.GT.AND P1, PT, R127.reuse, 0x8, PT ;  /* 0x000000087f00780c */ /* 0x040fe20003f24270 */
[----:B------:R-:W-:Y:S01]  /*59e0*/  FMUL.FTZ R107, R0, R107 ;  /* 0x0000006b006b7220 */ /* 0x000fe20000410000 */
[----:B-1----:R-:W-:Y:S01]  /*59f0*/  FSEL R8, R8, -INF , P2 ;  /* 0xff80000008087808 */ /* 0x002fe20001000000 */
[----:B------:R-:W-:Y:S01]  /*5a00*/  FMUL.FTZ R110, R0, R110 ;  /* 0x0000006e006e7220 */ /* 0x000fe20000410000 */
[----:B------:R-:W-:Y:S01]  /*5a10*/  FMNMX.FTZ R131, R72, R5, !PT ;  /* 0x0000000548837209 */ /* 0x000fe20007810000 */
[C---:B------:R-:W-:Y:S01]  /*5a20*/  FMUL.FTZ R111, R0.reuse, R111 ;  /* 0x0000006f006f7220 */ /* 0x040fe20000410000 */
[----:B------:R-:W-:Y:S01]  /*5a30*/  ISETP.GT.AND P2, PT, R127, 0x9, PT ;  /* 0x000000097f00780c */ /* 0x000fe20003f44270 */
[----:B------:R-:W1:Y:S01]  /*5a40*/  MUFU.TANH R122, R122 ;  /* 0x0000007a007a7308 */ /* 0x000e620000002400 */
[----:B---3--:R-:W-:Y:S01]  /*5a50*/  FSEL R11, R11, -INF , P1 ;  /* 0xff8000000b0b7808 */ /* 0x008fe20000800000 */
[----:B------:R-:W-:Y:S01]  /*5a60*/  FMUL.FTZ R114, R0, R114 ;  /* 0x0000007200727220 */ /* 0x000fe20000410000 */
[----:B------:R-:W-:Y:S01]  /*5a70*/  FMNMX.FTZ R130, R8, R131, !PT ;  /* 0x0000008308827209 */ /* 0x000fe20007810000 */
[C---:B------:R-:W-:Y:S01]  /*5a80*/  FMUL.FTZ R115, R0.reuse, R115 ;  /* 0x0000007300737220 */ /* 0x040fe20000410000 */
[C---:B------:R-:W-:Y:S01]  /*5a90*/  ISETP.GT.AND P1, PT, R127.reuse, 0x10, PT ;  /* 0x000000107f00780c */ /* 0x040fe20003f24270 */
[----:B------:R-:W-:Y:S01]  /*5aa0*/  FMUL.FTZ R118, R0, R118 ;  /* 0x0000007600767220 */ /* 0x000fe20000410000 */
[----:B----4-:R-:W-:Y:S01]  /*5ab0*/  FSEL R12, R12, -INF , P2 ;  /* 0xff8000000c0c7808 */ /* 0x010fe20001000000 */
[----:B------:R3:W-:Y:S01]  /*5ac0*/  MUFU.TANH R7, R129 ;  /* 0x0000008100077308 */ /* 0x0007e20000002400 */
[----:B------:R-:W-:Y:S01]  /*5ad0*/  ISETP.GT.AND P2, PT, R127, 0x11, PT ;  /* 0x000000117f00780c */ /* 0x000fe20003f44270 */
[----:B--2---:R-:W-:Y:S01]  /*5ae0*/  IMAD.IADD R126, R126, 0x1, R97 ;  /* 0x000000017e7e7824 */ /* 0x004fe200078e0261 */
[----:B-----5:R-:W-:Y:S01]  /*5af0*/  FSEL R15, R15, -INF , P1 ;  /* 0xff8000000f0f7808 */ /* 0x020fe20000800000 */
[C---:B------:R-:W-:Y:S01]  /*5b00*/  FMUL.FTZ R119, R0.reuse, R119 ;  /* 0x0000007700777220 */ /* 0x040fe20000410000 */
[----:B------:R-:W-:Y:S01]  /*5b10*/  ISETP.GT.AND P1, PT, R127, 0x18, PT ;  /* 0x000000187f00780c */ /* 0x000fe20003f24270 */
[----:B------:R-:W-:Y:S01]  /*5b20*/  FMUL.FTZ R90, R0, R90 ;  /* 0x0000005a005a7220 */ /* 0x000fe20000410000 */
[----:B------:R-:W-:Y:S01]  /*5b30*/  FSEL R20, R20, -INF , P2 ;  /* 0xff80000014147808 */ /* 0x000fe20001000000 */
[----:B------:R-:W2:Y:S01]  /*5b40*/  MUFU.TANH R104, R104 ;  /* 0x0000006800687308 */ /* 0x000ea20000002400 */
[----:B---3--:R-:W-:Y:S01]  /*5b50*/  FMNMX.FTZ R129, R11, R130, !PT ;  /* 0x000000820b817209 */ /* 0x008fe20007810000 */
[C---:B------:R-:W-:Y:S01]  /*5b60*/  FMUL.FTZ R91, R0.reuse, R91 ;  /* 0x0000005b005b7220 */ /* 0x040fe20000410000 */
[----:B------:R-:W-:Y:S01]  /*5b70*/  ISETP.GT.AND P2, PT, R127, 0x19, PT ;  /* 0x000000197f00780c */ /* 0x000fe20003f44270 */
[----:B------:R-:W-:Y:S01]  /*5b80*/  FMUL.FTZ R94, R0, R94 ;  /* 0x0000005e005e7220 */ /* 0x000fe20000410000 */
[----:B------:R-:W-:Y:S01]  /*5b90*/  FMNMX.FTZ R74, R12, R129, !PT ;  /* 0x000000810c4a7209 */ /* 0x000fe20007810000 */
[C---:B------:R-:W-:Y:S01]  /*5ba0*/  FMUL.FTZ R95, R0.reuse, R95 ;  /* 0x0000005f005f7220 */ /* 0x040fe20000410000 */
[----:B0-----:R-:W-:Y:S01]  /*5bb0*/  FSEL R121, R121, -INF , P1 ;  /* 0xff80000079797808 */ /* 0x001fe20000800000 */
[----:B------:R-:W0:Y:S01]  /*5bc0*/  MUFU.TANH R105, R105 ;  /* 0x0000006900697308 */ /* 0x000e220000002400 */
[----:B------:R-:W-:Y:S01]  /*5bd0*/  FMNMX.FTZ R129, R15, R74, !PT ;  /* 0x0000004a0f817209 */ /* 0x000fe20007810000 */
[C---:B------:R-:W-:Y:S01]  /*5be0*/  FMUL.FTZ R74, R0.reuse, R75 ;  /* 0x0000004b004a7220 */ /* 0x040fe20000410000 */
[----:B------:R-:W-:Y:S01]  /*5bf0*/  ISETP.GT.AND P1, PT, R127, 0x20, PT ;  /* 0x000000207f00780c */ /* 0x000fe20003f24270 */
[----:B------:R-:W-:Y:S01]  /*5c00*/  FMUL.FTZ R75, R0, R76 ;  /* 0x0000004c004b7220 */ /* 0x000fe20000410000 */
[----:B------:R-:W-:Y:S01]  /*5c10*/  FMNMX.FTZ R130, R20, R129, !PT ;  /* 0x0000008114827209 */ /* 0x000fe20007810000 */
[----:B------:R-:W-:Y:S01]  /*5c20*/  FMUL.FTZ R76, R0, R77 ;  /* 0x0000004d004c7220 */ /* 0x000fe20000410000 */
[----:B-1----:R-:W-:Y:S01]  /*5c30*/  FSEL R122, R122, -INF , P2 ;  /* 0xff8000007a7a7808 */ /* 0x002fe20001000000 */
[----:B------:R-:W1:Y:S01]  /*5c40*/  MUFU.TANH R108, R108 ;  /* 0x0000006c006c7308 */ /* 0x000e620000002400 */
[----:B------:R-:W-:Y:S01]  /*5c50*/  FMNMX.FTZ R129, R121, R130, !PT ;  /* 0x0000008279817209 */ /* 0x000fe20007810000 */
[C---:B------:R-:W-:Y:S01]  /*5c60*/  FMUL.FTZ R98, R0.reuse, R98 ;  /* 0x0000006200627220 */ /* 0x040fe20000410000 */
[C---:B------:R-:W-:Y:S01]  /*5c70*/  ISETP.GT.AND P2, PT, R127.reuse, 0x21, PT ;  /* 0x000000217f00780c */ /* 0x040fe20003f44270 */
[----:B------:R-:W-:Y:S01]  /*5c80*/  FMUL.FTZ R99, R0, R99 ;  /* 0x0000006300637220 */ /* 0x000fe20000410000 */
[----:B--2---:R-:W-:Y:S01]  /*5c90*/  FSEL R104, R104, -INF , P1 ;  /* 0xff80000068687808 */ /* 0x004fe20000800000 */
[----:B------:R-:W-:Y:S01]  /*5ca0*/  FMUL.FTZ R102, R0, R102 ;  /* 0x0000006600667220 */ /* 0x000fe20000410000 */
[----:B------:R-:W-:Y:S01]  /*5cb0*/  FMNMX.FTZ R129, R122, R129, !PT ;  /* 0x000000817a817209 */ /* 0x000fe20007810000 */
[----:B------:R-:W2:Y:S01]  /*5cc0*/  MUFU.TANH R109, R109 ;  /* 0x0000006d006d7308 */ /* 0x000ea20000002400 */
[----:B------:R-:W-:Y:S01]  /*5cd0*/  ISETP.GT.AND P1, PT, R127, 0x28, PT ;  /* 0x000000287f00780c */ /* 0x000fe20003f24270 */
[C---:B------:R-:W-:Y:S01]  /*5ce0*/  FMUL.FTZ R103, R0.reuse, R103 ;  /* 0x0000006700677220 */ /* 0x040fe20000410000 */
[----:B0-----:R-:W-:Y:S01]  /*5cf0*/  FSEL R105, R105, -INF , P2 ;  /* 0xff80000069697808 */ /* 0x001fe20001000000 */
[----:B------:R-:W-:Y:S01]  /*5d00*/  FMUL.FTZ R82, R0, R82 ;  /* 0x0000005200527220 */ /* 0x000fe20000410000 */
[----:B------:R-:W-:Y:S01]  /*5d10*/  FMNMX.FTZ R130, R104, R129, !PT ;  /* 0x0000008168827209 */ /* 0x000fe20007810000 */
[----:B------:R-:W-:Y:S01]  /*5d20*/  FMUL.FTZ R83, R0, R83 ;  /* 0x0000005300537220 */ /* 0x000fe20000410000 */
[----:B------:R-:W-:Y:S01]  /*5d30*/  ISETP.GT.AND P2, PT, R127, 0x29, PT ;  /* 0x000000297f00780c */ /* 0x000fe20003f44270 */
[----:B------:R-:W0:Y:S01]  /*5d40*/  MUFU.TANH R112, R112 ;  /* 0x0000007000707308 */ /* 0x000e220000002400 */
        /* <DEDUP_REMOVED lines=11> */
[C---:B------:R-:W-:Y:S01]  /*5e00*/  FMUL.FTZ R80, R0.reuse, R81 ;  /* 0x0000005100507220 */ /* 0x040fe20000410000 */
[----:B------:R-:W-:Y:S01]  /*5e10*/  FMNMX.FTZ R129, R109, R130, !PT ;  /* 0x000000826d817209 */ /* 0x000fe20007810000 */
[----:B------:R-:W-:Y:S01]  /*5e20*/  FMUL.FTZ R59, R0, R59 ;  /* 0x0000003b003b7220 */ /* 0x000fe20000410000 */
[----:B------:R-:W-:Y:S01]  /*5e30*/  ISETP.GT.AND P3, PT, R126, 0x1, PT ;  /* 0x000000017e00780c */ /* 0x000fe20003f64270 */
[----:B------:R-:W2:Y:S01]  /*5e40*/  MUFU.TANH R116, R116 ;  /* 0x0000007400747308 */ /* 0x000ea20000002400 */
[----:B0-----:R-:W-:Y:S01]  /*5e50*/  FSEL R112, R112, -INF , P1 ;  /* 0xff80000070707808 */ /* 0x001fe20000800000 */
[C---:B------:R-:W-:Y:S01]  /*5e60*/  FMUL.FTZ R62, R0.reuse, R62 ;  /* 0x0000003e003e7220 */ /* 0x040fe20000410000 */
[----:B------:R-:W-:Y:S01]  /*5e70*/  ISETP.GT.AND P1, PT, R127, 0x38, PT ;  /* 0x000000387f00780c */ /* 0x000fe20003f24270 */
[----:B------:R-:W-:Y:S01]  /*5e80*/  FMUL.FTZ R63, R0, R63 ;  /* 0x0000003f003f7220 */ /* 0x000fe20000410000 */
[----:B------:R-:W-:Y:S01]  /*5e90*/  FMNMX.FTZ R130, R112, R129, !PT ;  /* 0x0000008170827209 */ /* 0x000fe20007810000 */
[C---:B------:R-:W-:Y:S01]  /*5ea0*/  FMUL.FTZ R66, R0.reuse, R66 ;  /* 0x0000004200427220 */ /* 0x040fe20000410000 */
[C---:B------:R-:W-:Y:S01]  /*5eb0*/  FMUL.FTZ R67, R0.reuse, R67 ;  /* 0x0000004300437220 */ /* 0x040fe20000410000 */
[----:B------:R-:W0:Y:S01]  /*5ec0*/  MUFU.TANH R117, R117 ;  /* 0x0000007500757308 */ /* 0x000e220000002400 */
[----:B-1----:R-:W-:Y:S01]  /*5ed0*/  FSEL R113, R113, -INF , P2 ;  /* 0xff80000071717808 */ /* 0x002fe20001000000 */
[----:B------:R-:W-:Y:S01]  /*5ee0*/  FMUL.FTZ R71, R0, R71 ;  /* 0x0000004700477220 */ /* 0x000fe20000410000 */
[----:B------:R-:W-:Y:S01]  /*5ef0*/  ISETP.GT.AND P2, PT, R127, 0x39, PT ;  /* 0x000000397f00780c */ /* 0x000fe20003f44270 */
[----:B------:R-:W-:Y:S01]  /*5f00*/  UIADD3 UR21, UR21, 0x13240, URZ ;  /* 0x0001324015157890 */ /* 0x000fe2000fffe03f */
[----:B------:R-:W-:-:S03]  /*5f10*/  FMNMX.FTZ R81, R113, R130, !PT ;  /* 0x0000008271517209 */ /* 0x000fc60007810000 */
[----:B------:R-:W1:Y:S01]  /*5f20*/  MUFU.TANH R88, R88 ;  /* 0x0000005800587308 */ /* 0x000e620000002400 */
[----:B--2---:R-:W-:Y:S01]  /*5f30*/  FSEL R116, R116, -INF , P1 ;  /* 0xff80000074747808 */ /* 0x004fe20000800000 */
[----:B------:R-:W-:Y:S01]  /*5f40*/  UPRMT UR21, UR44, 0x654, UR21 ;  /* 0x000006542c157896 */ /* 0x000fe20008000015 */
[----:B------:R-:W-:Y:S02]  /*5f50*/  ISETP.GT.AND P1, PT, R127, 0x40, PT ;  /* 0x000000407f00780c */ /* 0x000fe40003f24270 */
[----:B------:R-:W-:Y:S01]  /*5f60*/  FMNMX.FTZ R130, R116, R81, !PT ;  /* 0x0000005174827209 */ /* 0x000fe20007810000 */
[C---:B------:R-:W-:Y:S01]  /*5f70*/  FMUL.FTZ R81, R0.reuse, R84 ;  /* 0x0000005400517220 */ /* 0x040fe20000410000 */
[----:B------:R-:W-:Y:S01]  /*5f80*/  FMUL.FTZ R84, R0, R85 ;  /* 0x0000005500547220 */ /* 0x000fe20000410000 */
[----:B------:R-:W2:Y:S01]  /*5f90*/  MUFU.TANH R89, R89 ;  /* 0x0000005900597308 */ /* 0x000ea20000002400 */
[----:B0-----:R-:W-:Y:S02]  /*5fa0*/  FSEL R117, R117, -INF , P2 ;  /* 0xff80000075757808 */ /* 0x001fe40001000000 */
[----:B------:R-:W-:Y:S01]  /*5fb0*/  ISETP.GT.AND P2, PT, R127, 0x41, PT ;  /* 0x000000417f00780c */ /* 0x000fe20003f44270 */
[----:B------:R-:W-:Y:S01]  /*5fc0*/  SYNCS.ARRIVE.TRANS64.RED.A1T0 RZ, [UR21], RZ ;  /* 0x000000ffffff79a7 */ /* 0x000fe20008100415 */
[----:B------:R-:W-:-:S03]  /*5fd0*/  FMNMX.FTZ R129, R117, R130, !PT ;  /* 0x0000008275817209 */ /* 0x000fc60007810000 */
[----:B------:R-:W0:Y:S01]  /*5fe0*/  MUFU.TANH R92, R92 ;  /* 0x0000005c005c7308 */ /* 0x000e220000002400 */
[----:B-1----:R-:W-:Y:S02]  /*5ff0*/  FSEL R88, R88, -INF , P1 ;  /* 0xff80000058587808 */ /* 0x002fe40000800000 */
[----:B------:R-:W-:Y:S02]  /*6000*/  ISETP.GT.AND P1, PT, R127, 0x48, PT ;  /* 0x000000487f00780c */ /* 0x000fe40003f24270 */
[----:B------:R-:W-:Y:S01]  /*6010*/  FMNMX.FTZ R130, R88, R129, !PT ;  /* 0x0000008158827209 */ /* 0x000fe20007810000 */
[----:B------:R-:W-:Y:S02]  /*6020*/  FMUL.FTZ R129, R0, R60 ;  /* 0x0000003c00817220 */ /* 0x000fe40000410000 */
[----:B------:R-:W1:Y:S01]  /*6030*/  MUFU.TANH R93, R93 ;  /* 0x0000005d005d7308 */ /* 0x000e620000002400 */
[----:B--2---:R-:W-:Y:S02]  /*6040*/  FSEL R89, R89, -INF , P2 ;  /* 0xff80000059597808 */ /* 0x004fe40001000000 */
[----:B------:R-:W-:-:S02]  /*6050*/  ISETP.GT.AND P2, PT, R127, 0x49, PT ;  /* 0x000000497f00780c */ /* 0x000fc40003f44270 */
[----:B------:R-:W-:-:S03]  /*6060*/  FMNMX.FTZ R85, R89, R130, !PT ;  /* 0x0000008259557209 */ /* 0x000fc60007810000 */
[----:B------:R-:W2:Y:S01]  /*6070*/  MUFU.TANH R96, R96 ;  /* 0x0000006000607308 */ /* 0x000ea20000002400 */
[----:B0-----:R-:W-:Y:S02]  /*6080*/  FSEL R92, R92, -INF , P1 ;  /* 0xff8000005c5c7808 */ /* 0x001fe40000800000 */
[----:B------:R-:W-:Y:S02]  /*6090*/  ISETP.GT.AND P1, PT, R127, 0x50, PT ;  /* 0x000000507f00780c */ /* 0x000fe40003f24270 */
        /* <DEDUP_REMOVED lines=17> */
[----:B------:R-:W-:Y:S02]  /*61b0*/  FMNMX.FTZ R130, R100, R57, !PT ;  /* 0x0000003964827209 */ /* 0x000fe40007810000 */
[----:B------:R-:W-:Y:S01]  /*61c0*/  FSEL R7, R7, -INF , P1 ;  /* 0xff80000007077808 */ /* 0x000fe20000800000 */
[----:B------:R-:W1:Y:S01]  /*61d0*/  MUFU.TANH R75, R75 ;  /* 0x0000004b004b7308 */ /* 0x000e620000002400 */
[----:B--2---:R-:W-:Y:S02]  /*61e0*/  FSEL R101, R101, -INF , P2 ;  /* 0xff80000065657808 */ /* 0x004fe40001000000 */
[----:B------:R-:W-:-:S02]  /*61f0*/  ISETP.GT.AND P2, PT, R127, 0x61, PT ;  /* 0x000000617f00780c */ /* 0x000fc40003f44270 */
[----:B------:R-:W-:Y:S02]  /*6200*/  FMNMX.FTZ R130, R101, R130, !PT ;  /* 0x0000008265827209 */ /* 0x000fe40007810000 */
[----:B------:R-:W-:Y:S01]  /*6210*/  ISETP.GT.AND P1, PT, R127, 0x68, PT ;  /* 0x000000687f00780c */ /* 0x000fe20003f24270 */
[----:B------:R-:W2:Y:S01]  /*6220*/  MUFU.TANH R76, R76 ;  /* 0x0000004c004c7308 */ /* 0x000ea20000002400 */
[----:B0-----:R-:W-:Y:S01]  /*6230*/  FSEL R57, R128, -INF , P2 ;  /* 0xff80000080397808 */ /* 0x001fe20001000000 */
[----:B------:R-:W-:Y:S01]  /*6240*/  FMUL.FTZ R128, R0, R61 ;  /* 0x0000003d00807220 */ /* 0x000fe20000410000 */
[----:B------:R-:W-:Y:S02]  /*6250*/  FMNMX.FTZ R130, R7, R130, !PT ;  /* 0x0000008207827209 */ /* 0x000fe40007810000 */
[----:B------:R-:W-:-:S03]  /*6260*/  ISETP.GT.AND P2, PT, R127, 0x69, PT ;  /* 0x000000697f00780c */ /* 0x000fc60003f44270 */
[----:B------:R-:W0:Y:S01]  /*6270*/  MUFU.TANH R77, R77 ;  /* 0x0000004d004d7308 */ /* 0x000e220000002400 */
[----:B-1----:R-:W-:Y:S02]  /*6280*/  FSEL R60, R75, -INF , P1 ;  /* 0xff8000004b3c7808 */ /* 0x002fe40000800000 */
[----:B------:R-:W-:Y:S01]  /*6290*/  FMNMX.FTZ R75, R57, R130, !PT ;  /* 0x00000082394b7209 */ /* 0x000fe20007810000 */
[----:B------:R-:W-:Y:S01]  /*62a0*/  FMUL.FTZ R130, R0, R64 ;  /* 0x0000004000827220 */ /* 0x000fe20000410000 */
[----:B------:R-:W-:-:S03]  /*62b0*/  ISETP.GT.AND P1, PT, R127, 0x70, PT ;  /* 0x000000707f00780c */ /* 0x000fc60003f24270 */
[----:B------:R-:W1:Y:S01]  /*62c0*/  MUFU.TANH R80, R80 ;  /* 0x0000005000507308 */ /* 0x000e620000002400 */
[----:B--2---:R-:W-:Y:S02]  /*62d0*/  FSEL R61, R76, -INF , P2 ;  /* 0xff8000004c3d7808 */ /* 0x004fe40001000000 */
[----:B------:R-:W-:Y:S02]  /*62e0*/  FMNMX.FTZ R76, R60, R75, !PT ;  /* 0x0000004b3c4c7209 */ /* 0x000fe40007810000 */
[----:B------:R-:W-:-:S03]  /*62f0*/  ISETP.GT.AND P2, PT, R127, 0x71, PT ;  /* 0x000000717f00780c */ /* 0x000fc60003f44270 */
[----:B------:R-:W2:Y:S01]  /*6300*/  MUFU.TANH R81, R81 ;  /* 0x0000005100517308 */ /* 0x000ea20000002400 */
[----:B0-----:R-:W-:Y:S02]  /*6310*/  FSEL R64, R77, -INF , P1 ;  /* 0xff8000004d407808 */ /* 0x001fe40000800000 */
[----:B------:R-:W-:Y:S02]  /*6320*/  FMNMX.FTZ R77, R61, R76, !PT ;  /* 0x0000004c3d4d7209 */ /* 0x000fe40007810000 */
[C---:B------:R-:W-:Y:S02]  /*6330*/  ISETP.GT.AND P1, PT, R127.reuse, 0x78, PT ;  /* 0x000000787f00780c */ /* 0x040fe40003f24270 */
[----:B------:R-:W-:Y:S01]  /*6340*/  FMNMX.FTZ R76, R64, R77, !PT ;  /* 0x0000004d404c7209 */ /* 0x000fe20007810000 */
[----:B------:R-:W0:Y:S01]  /*6350*/  MUFU.TANH R84, R84 ;  /* 0x0000005400547308 */ /* 0x000e220000002400 */
[----:B-1----:R-:W-:Y:S01]  /*6360*/  FSEL R75, R80, -INF , P2 ;  /* 0xff800000504b7808 */ /* 0x002fe20001000000 */
[----:B------:R-:W-:Y:S01]  /*6370*/  FMUL.FTZ R80, R0, R65 ;  /* 0x0000004100507220 */ /* 0x000fe20000410000 */
[----:B------:R-:W-:-:S02]  /*6380*/  ISETP.GT.AND P2, PT, R127, 0x79, PT ;  /* 0x000000797f00780c */ /* 0x000fc40003f44270 */
[----:B------:R-:W-:-:S03]  /*6390*/  FMNMX.FTZ R132, R75, R76, !PT ;  /* 0x0000004c4b847209 */ /* 0x000fc60007810000 */
[----:B------:R-:W1:Y:S01]  /*63a0*/  MUFU.TANH R56, R56 ;  /* 0x0000003800387308 */ /* 0x000e620000002400 */
[----:B--2---:R-:W-:Y:S02]  /*63b0*/  FSEL R65, R81, -INF , P1 ;  /* 0xff80000051417808 */ /* 0x004fe40000800000 */
[----:B------:R-:W-:Y:S02]  /*63c0*/  ISETP.GT.AND P1, PT, R127, 0x80, PT ;  /* 0x000000807f00780c */ /* 0x000fe40003f24270 */
[----:B------:R-:W-:-:S03]  /*63d0*/  FMNMX.FTZ R77, R65, R132, !PT ;  /* 0x00000084414d7209 */ /* 0x000fc60007810000 */
[----:B------:R-:W2:Y:S01]  /*63e0*/  MUFU.TANH R85, R85 ;  /* 0x0000005500557308 */ /* 0x000ea20000002400 */
[----:B0-----:R-:W-:Y:S01]  /*63f0*/  FSEL R76, R84, -INF , P2 ;  /* 0xff800000544c7808 */ /* 0x001fe20001000000 */
[----:B------:R-:W-:Y:S01]  /*6400*/  FMUL.FTZ R84, R0, R68 ;  /* 0x0000004400547220 */ /* 0x000fe20000410000 */
[----:B------:R-:W-:Y:S02]  /*6410*/  ISETP.GT.AND P2, PT, R127, 0x81, PT ;  /* 0x000000817f00780c */ /* 0x000fe40003f44270 */
[----:B------:R-:W-:-:S03]  /*6420*/  FMNMX.FTZ R81, R76, R77, !PT ;  /* 0x0000004d4c517209 */ /* 0x000fc60007810000 */
[----:B------:R-:W-:Y:S01]  /*6430*/  MUFU.TANH R129, R129 ;  /* 0x0000008100817308 */ /* 0x000fe20000002400 */
[----:B-1----:R-:W-:Y:S01]  /*6440*/  FSEL R68, R56, -INF , P1 ;  /* 0xff80000038447808 */ /* 0x002fe20000800000 */
[----:B------:R-:W-:Y:S01]  /*6450*/  FMUL.FTZ R56, R0, R69 ;  /* 0x0000004500387220 */ /* 0x000fe20000410000 */
[----:B------:R-:W-:-:S05]  /*6460*/  ISETP.GT.AND P1, PT, R127, 0x88, PT ;  /* 0x000000887f00780c */ /* 0x000fca0003f24270 */
[----:B------:R-:W0:Y:S01]  /*6470*/  MUFU.TANH R128, R128 ;  /* 0x0000008000807308 */ /* 0x000e220000002400 */
[----:B--2---:R-:W-:Y:S02]  /*6480*/  FSEL R77, R85, -INF , P2 ;  /* 0xff800000554d7808 */ /* 0x004fe40001000000 */
[----:B------:R-:W-:-:S05]  /*6490*/  ISETP.GT.AND P2, PT, R127, 0x89, PT ;  /* 0x000000897f00780c */ /* 0x000fca0003f44270 */
[----:B------:R1:W2:Y:S08]  /*64a0*/  MUFU.TANH R131, R130 ;  /* 0x0000008200837308 */ /* 0x0002b00000002400 */
[----:B------:R3:W4:Y:S01]  /*64b0*/  MUFU.TANH R133, R80 ;  /* 0x0000005000857308 */ /* 0x0007220000002400 */
[----:B-1----:R-:W-:Y:S02]  /*64c0*/  FMNMX.FTZ R130, R68, R81, !PT ;  /* 0x0000005144827209 */ /* 0x002fe40007810000 */
[----:B0-----:R-:W-:-:S02]  /*64d0*/  FSEL R81, R128, -INF , P2 ;  /* 0xff80000080517808 */ /* 0x001fc40001000000 */
        /* <DEDUP_REMOVED lines=10> */
[----:B------:R-:W-:Y:S01]  /*6580*/  FMUL.FTZ R128, R0, R70 ;  /* 0x0000004600807220 */ /* 0x000fe20000410000 */
[----:B------:R-:W-:Y:S02]  /*6590*/  ISETP.GT.AND P1, PT, R127, 0x98, PT ;  /* 0x000000987f00780c */ /* 0x000fe40003f24270 */
[----:B----4-:R-:W-:Y:S01]  /*65a0*/  FSEL R69, R133, -INF , P2 ;  /* 0xff80000085457808 */ /* 0x010fe20001000000 */
[----:B------:R-:W0:Y:S01]  /*65b0*/  MUFU.TANH R9, R9 ;  /* 0x0000000900097308 */ /* 0x000e220000002400 */
[----:B---3--:R-:W-:-:S02]  /*65c0*/  FMNMX.FTZ R56, R78, R85, !PT ;  /* 0x000000554e387209 */ /* 0x008fc40007810000 */
[----:B------:R-:W-:Y:S01]  /*65d0*/  ISETP.GT.AND P2, PT, R127, 0x99, PT ;  /* 0x000000997f00780c */ /* 0x000fe20003f44270 */
[----:B------:R-:W-:Y:S01]  /*65e0*/  FMUL.FTZ R127, R0, R79 ;  /* 0x0000004f007f7220 */ /* 0x000fe20000410000 */
[----:B-1----:R-:W-:Y:S02]  /*65f0*/  FSEL R85, R132, -INF , P1 ;  /* 0xff80000084557808 */ /* 0x002fe40000800000 */
[----:B------:R-:W-:Y:S01]  /*6600*/  FMNMX.FTZ R56, R69, R56, !PT ;  /* 0x0000003845387209 */ /* 0x000fe20007810000 */
[----:B------:R-:W1:Y:S01]  /*6610*/  MUFU.TANH R10, R10 ;  /* 0x0000000a000a7308 */ /* 0x000e620000002400 */
[----:B-----5:R-:W-:Y:S02]  /*6620*/  FSEL R79, R129, -INF , P2 ;  /* 0xff800000814f7808 */ /* 0x020fe40001000000 */
[----:B------:R-:W-:Y:S02]  /*6630*/  FMNMX.FTZ R56, R85, R56, !PT ;  /* 0x0000003855387209 */ /* 0x000fe40007810000 */
[----:B------:R-:W-:-:S02]  /*6640*/  ISETP.GT.AND P2, PT, R126, RZ, PT ;  /* 0x000000ff7e00720c */ /* 0x000fc40003f44270 */
[----:B------:R-:W-:Y:S01]  /*6650*/  FMNMX.FTZ R56, R79, R56, !PT ;  /* 0x000000384f387209 */ /* 0x000fe20007810000 */
[----:B------:R-:W-:Y:S01]  /*6660*/  MUFU.TANH R13, R13 ;  /* 0x0000000d000d7308 */ /* 0x000fe20000002400 */
[----:B0-----:R-:W-:Y:S02]  /*6670*/  FSEL R9, R9, -INF , P2 ;  /* 0xff80000009097808 */ /* 0x001fe40001000000 */
[----:B------:R-:W-:Y:S01]  /*6680*/  ISETP.GT.AND P2, PT, R126, 0x8, PT ;  /* 0x000000087e00780c */ /* 0x000fe20003f44270 */
[----:B------:R-:W0:Y:S01]  /*6690*/  SHFL.BFLY PT, R129, R56, 0x2, 0x1f ;  /* 0x0c401f0038817f89 */ /* 0x000e2200000e0000 */
[----:B------:R-:W-:-:S03]  /*66a0*/  FMNMX.FTZ R97, R9, R6, !PT ;  /* 0x0000000609617209 */ /* 0x000fc60007810000 */
[----:B------:R-:W2:Y:S01]  /*66b0*/  MUFU.TANH R14, R14 ;  /* 0x0000000e000e7308 */ /* 0x000ea20000002400 */
[----:B-1----:R-:W-:Y:S02]  /*66c0*/  FSEL R10, R10, -INF , P3 ;  /* 0xff8000000a0a7808 */ /* 0x002fe40001800000 */
[----:B------:R-:W-:Y:S02]  /*66d0*/  ISETP.GT.AND P3, PT, R126, 0x9, PT ;  /* 0x000000097e00780c */ /* 0x000fe40003f64270 */
[----:B------:R-:W-:-:S03]  /*66e0*/  FMNMX.FTZ R97, R10, R97, !PT ;  /* 0x000000610a617209 */ /* 0x000fc60007810000 */
[----:B------:R-:W-:Y:S08]  /*66f0*/  MUFU.TANH R21, R21 ;  /* 0x0000001500157308 */ /* 0x000ff00000002400 */
[----:B------:R-:W1:Y:S01]  /*6700*/  MUFU.TANH R120, R120 ;  /* 0x0000007800787308 */ /* 0x000e620000002400 */
[----:B--2---:R-:W-:Y:S02]  /*6710*/  FSEL R14, R14, -INF , P3 ;  /* 0xff8000000e0e7808 */ /* 0x004fe40001800000 */
[----:B------:R-:W-:-:S02]  /*6720*/  ISETP.GT.AND P3, PT, R126, 0x11, PT ;  /* 0x000000117e00780c */ /* 0x000fc40003f64270 */
[----:B0-----:R-:W-:-:S03]  /*6730*/  FMNMX.FTZ R129, R56, R129, !PT ;  /* 0x0000008138817209 */ /* 0x001fc60007810000 */
        /* <DEDUP_REMOVED lines=8> */
[----:B0-----:R-:W-:Y:S01]  /*67c0*/  FMNMX.FTZ R56, R129, R56, !PT ;  /* 0x0000003881387209 */ /* 0x001fe20007810000 */
[----:B------:R-:W-:Y:S01]  /*67d0*/  IMAD.U32 R129, RZ, RZ, UR20 ;  /* 0x00000014ff817e24 */ /* 0x000fe2000f8e00ff */
[----:B------:R-:W-:-:S02]  /*67e0*/  ISETP.GT.AND P3, PT, R126, 0x21, PT ;  /* 0x000000217e00780c */ /* 0x000fc40003f64270 */
[C---:B------:R-:W-:Y:S01]  /*67f0*/  FSETP.NEU.FTZ.AND P1, PT, R56.reuse, -INF , PT ;  /* 0xff8000003800780b */ /* 0x040fe20003f3d000 */
[----:B------:R-:W-:-:S01]  /*6800*/  FFMA.FTZ R70, R56, R129, -8 ;  /* 0xc100000038467423 */ /* 0x000fc20000010081 */
[----:B------:R-:W0:Y:S04]  /*6810*/  MUFU.TANH R110, R110 ;  /* 0x0000006e006e7308 */ /* 0x000e280000002400 */
[----:B------:R-:W-:-:S04]  /*6820*/  FSEL R70, R70, RZ, P1 ;  /* 0x000000ff46467208 */ /* 0x000fc80000800000 */
[----:B------:R-:W2:Y:S01]  /*6830*/  MUFU.TANH R111, R111 ;  /* 0x0000006f006f7308 */ /* 0x000ea20000002400 */
[----:B------:R-:W-:-:S01]  /*6840*/  FFMA.FTZ R129, R8, UR20, -R70 ;  /* 0x0000001408817c23 */ /* 0x000fc20008010846 */
[--C-:B------:R-:W-:Y:S01]  /*6850*/  FFMA.FTZ R8, R11, UR20, -R70.reuse ;  /* 0x000000140b087c23 */ /* 0x100fe20008010846 */
[----:B------:R-:W-:-:S01]  /*6860*/  FFMA.FTZ R11, R12, UR20, -R70 ;  /* 0x000000140c0b7c23 */ /* 0x000fc20008010846 */
[--C-:B------:R-:W-:Y:S01]  /*6870*/  FFMA.FTZ R12, R15, UR20, -R70.reuse ;  /* 0x000000140f0c7c23 */ /* 0x100fe20008010846 */
[----:B------:R-:W-:-:S01]  /*6880*/  FFMA.FTZ R15, R20, UR20, -R70 ;  /* 0x00000014140f7c23 */ /* 0x000fc20008010846 */
[----:B------:R-:W-:Y:S01]  /*6890*/  FSEL R20, R13, -INF , P2 ;  /* 0xff8000000d147808 */ /* 0x000fe20001000000 */
[----:B------:R-:W-:-:S01]  /*68a0*/  FFMA.FTZ R121, R121, UR20, -R70 ;  /* 0x0000001479797c23 */ /* 0x000fc20008010846 */
[----:B------:R-:W-:Y:S01]  /*68b0*/  ISETP.GT.AND P2, PT, R126, 0x10, PT ;  /* 0x000000107e00780c */ /* 0x000fe20003f44270 */
[----:B------:R-:W3:Y:S01]  /*68c0*/  MUFU.TANH R114, R114 ;  /* 0x0000007200727308 */ /* 0x000ee20000002400 */
[----:B------:R-:W-:Y:S01]  /*68d0*/  FMNMX.FTZ R97, R20, R97, !PT ;  /* 0x0000006114617209 */ /* 0x000fe20007810000 */
[--C-:B------:R-:W-:Y:S01]  /*68e0*/  FFMA.FTZ R131, R108, UR20, -R70.reuse ;  /* 0x000000146c837c23 */ /* 0x100fe20008010846 */
[----:B------:R-:W-:Y:S01]  /*68f0*/  FSEL R21, R21, -INF , P2 ;  /* 0xff80000015157808 */ /* 0x000fe20001000000 */
[--C-:B------:R-:W-:Y:S01]  /*6900*/  FFMA.FTZ R132, R113, UR20, -R70.reuse ;  /* 0x0000001471847c23 */ /* 0x100fe20008010846 */
[----:B------:R-:W-:Y:S01]  /*6910*/  FMNMX.FTZ R130, R14, R97, !PT ;  /* 0x000000610e827209 */ /* 0x000fe20007810000 */
[--C-:B------:R-:W-:Y:S01]  /*6920*/  FFMA.FTZ R97, R104, UR20, -R70.reuse ;  /* 0x0000001468617c23 */ /* 0x100fe20008010846 */
[----:B------:R-:W-:Y:S01]  /*6930*/  ISETP.GT.AND P2, PT, R126, 0x18, PT ;  /* 0x000000187e00780c */ /* 0x000fe20003f44270 */
[----:B------:R4:W-:Y:S01]  /*6940*/  MUFU.EX2 R13, R121 ;  /* 0x00000079000d7308 */ /* 0x0009e20000000800 */
[----:B-1----:R-:W-:Y:S01]  /*6950*/  FSEL R107, R107, -INF , P3 ;  /* 0xff8000006b6b7808 */ /* 0x002fe20001800000 */
[--C-:B------:R-:W-:Y:S01]  /*6960*/  FFMA.FTZ R72, R72, UR20, -R70.reuse ;  /* 0x0000001448487c23 */ /* 0x100fe20008010846 */
[----:B------:R-:W-:Y:S01]  /*6970*/  FSEL R123, R123, -INF , P2 ;  /* 0xff8000007b7b7808 */ /* 0x000fe20001000000 */
[--C-:B------:R-:W-:Y:S01]  /*6980*/  FFMA.FTZ R122, R122, UR20, -R70.reuse ;  /* 0x000000147a7a7c23 */ /* 0x100fe20008010846 */
[C---:B------:R-:W-:Y:S01]  /*6990*/  ISETP.GT.AND P2, PT, R126.reuse, 0x20, PT ;  /* 0x000000207e00780c */ /* 0x040fe20003f44270 */
[--C-:B------:R-:W-:Y:S01]  /*69a0*/  FFMA.FTZ R117, R117, UR20, -R70.reuse ;  /* 0x0000001475757c23 */ /* 0x100fe20008010846 */
[----:B------:R-:W-:Y:S01]  /*69b0*/  ISETP.GT.AND P3, PT, R126, 0x29, PT ;  /* 0x000000297e00780c */ /* 0x000fe20003f64270 */
[----:B------:R-:W1:Y:S01]  /*69c0*/  MUFU.TANH R115, R115 ;  /* 0x0000007300737308 */ /* 0x000e620000002400 */
[----:B----4-:R-:W-:Y:S01]  /*69d0*/  FMNMX.FTZ R121, R21, R130, !PT ;  /* 0x0000008215797209 */ /* 0x010fe20007810000 */
[--C-:B------:R-:W-:Y:S01]  /*69e0*/  FFMA.FTZ R130, R105, UR20, -R70.reuse ;  /* 0x0000001469827c23 */ /* 0x100fe20008010846 */
[----:B------:R-:W-:Y:S01]  /*69f0*/  FSEL R106, R106, -INF , P2 ;  /* 0xff8000006a6a7808 */ /* 0x000fe20001000000 */
[--C-:B------:R-:W-:Y:S01]  /*6a00*/  FFMA.FTZ R88, R88, UR20, -R70.reuse ;  /* 0x0000001458587c23 */ /* 0x100fe20008010846 */
[----:B------:R-:W-:Y:S01]  /*6a10*/  FMNMX.FTZ R104, R120, R121, !PT ;  /* 0x0000007978687209 */ /* 0x000fe20007810000 */
[--C-:B------:R-:W-:Y:S01]  /*6a20*/  FFMA.FTZ R93, R93, UR20, -R70.reuse ;  /* 0x000000145d5d7c23 */ /* 0x100fe20008010846 */
[----:B------:R-:W-:Y:S01]  /*6a30*/  ISETP.GT.AND P2, PT, R126, 0x28, PT ;  /* 0x000000287e00780c */ /* 0x000fe20003f44270 */
[----:B------:R-:W4:Y:S01]  /*6a40*/  MUFU.TANH R118, R118 ;  /* 0x0000007600767308 */ /* 0x000f220000002400 */
[----:B------:R-:W-:Y:S01]  /*6a50*/  FMNMX.FTZ R105, R123, R104, !PT ;  /* 0x000000687b697209 */ /* 0x000fe20007810000 */
[--C-:B------:R-:W-:Y:S01]  /*6a60*/  FFMA.FTZ R101, R101, UR20, -R70.reuse ;  /* 0x0000001465657c23 */ /* 0x100fe20008010846 */
[----:B0-----:R-:W-:Y:S01]  /*6a70*/  FSEL R110, R110, -INF , P2 ;  /* 0xff8000006e6e7808 */ /* 0x001fe20001000000 */
[--C-:B------:R-:W-:Y:S01]  /*6a80*/  FFMA.FTZ R7, R7, UR20, -R70.reuse ;  /* 0x0000001407077c23 */ /* 0x100fe20008010846 */
[----:B------:R-:W-:Y:S01]  /*6a90*/  FMNMX.FTZ R105, R124, R105, !PT ;  /* 0x000000697c697209 */ /* 0x000fe20007810000 */
[--C-:B------:R-:W-:Y:S01]  /*6aa0*/  FFMA.FTZ R60, R60, UR20, -R70.reuse ;  /* 0x000000143c3c7c23 */ /* 0x100fe20008010846 */
[----:B------:R-:W-:Y:S01]  /*6ab0*/  ISETP.GT.AND P2, PT, R126, 0x30, PT ;  /* 0x000000307e00780c */ /* 0x000fe20003f44270 */
[----:B------:R-:W0:Y:S01]  /*6ac0*/  MUFU.TANH R119, R119 ;  /* 0x0000007700777308 */ /* 0x000e220000002400 */
[----:B------:R-:W-:Y:S01]  /*6ad0*/  FMNMX.FTZ R108, R106, R105, !PT ;  /* 0x000000696a6c7209 */ /* 0x000fe20007810000 */
[--C-:B------:R-:W-:Y:S01]  /*6ae0*/  FFMA.FTZ R61, R61, UR20, -R70.reuse ;  /* 0x000000143d3d7c23 */ /* 0x100fe20008010846 */
[----:B--2---:R-:W-:Y:S01]  /*6af0*/  FSEL R111, R111, -INF , P3 ;  /* 0xff8000006f6f7808 */ /* 0x004fe20001800000 */
[--C-:B------:R-:W-:Y:S01]  /*6b00*/  FFMA.FTZ R64, R64, UR20, -R70.reuse ;  /* 0x0000001440407c23 */ /* 0x100fe20008010846 */
[----:B------:R-:W-:Y:S01]  /*6b10*/  FMNMX.FTZ R121, R107, R108, !PT ;  /* 0x0000006c6b797209 */ /* 0x000fe20007810000 */
[--C-:B------:R-:W-:Y:S01]  /*6b20*/  FFMA.FTZ R108, R109, UR20, -R70.reuse ;  /* 0x000000146d6c7c23 */ /* 0x100fe20008010846 */
[----:B------:R-:W-:Y:S01]  /*6b30*/  ISETP.GT.AND P3, PT, R126, 0x31, PT ;  /* 0x000000317e00780c */ /* 0x000fe20003f64270 */
[----:B------:R2:W-:Y:S01]  /*6b40*/  MUFU.EX2 R104, R130 ;  /* 0x0000008200687308 */ /* 0x0005e20000000800 */
[----:B---3--:R-:W-:Y:S01]  /*6b50*/  FSEL R114, R114, -INF , P2 ;  /* 0xff80000072727808 */ /* 0x008fe20001000000 */
[--C-:B------:R-:W-:Y:S01]  /*6b60*/  FFMA.FTZ R75, R75, UR20, -R70.reuse ;  /* 0x000000144b4b7c23 */ /* 0x100fe20008010846 */
[----:B------:R-:W-:Y:S01]  /*6b70*/  ISETP.GT.AND P2, PT, R126, 0x38, PT ;  /* 0x000000387e00780c */ /* 0x000fe20003f44270 */
[--C-:B------:R-:W-:Y:S01]  /*6b80*/  FFMA.FTZ R65, R65, UR20, -R70.reuse ;  /* 0x0000001441417c23 */ /* 0x100fe20008010846 */
[----:B-1----:R-:W-:Y:S01]  /*6b90*/  FSEL R115, R115, -INF , P3 ;  /* 0xff80000073737808 */ /* 0x002fe20001800000 */
[--C-:B------:R-:W-:Y:S01]  /*6ba0*/  FFMA.FTZ R76, R76, UR20, -R70.reuse ;  /* 0x000000144c4c7c23 */ /* 0x100fe20008010846 */
[----:B------:R-:W-:Y:S01]  /*6bb0*/  ISETP.GT.AND P3, PT, R126, 0x39, PT ;  /* 0x000000397e00780c */ /* 0x000fe20003f64270 */
[----:B------:R-:W1:Y:S01]  /*6bc0*/  MUFU.TANH R90, R90 ;  /* 0x0000005a005a7308 */ /* 0x000e620000002400 */
[----:B--2---:R-:W-:Y:S01]  /*6bd0*/  FMNMX.FTZ R130, R110, R121, !PT ;  /* 0x000000796e827209 */ /* 0x004fe20007810000 */
[--C-:B------:R-:W-:Y:S01]  /*6be0*/  FFMA.FTZ R68, R68, UR20, -R70.reuse ;  /* 0x0000001444447c23 */ /* 0x100fe20008010846 */
[----:B----4-:R-:W-:Y:S01]  /*6bf0*/  FSEL R118, R118, -INF , P2 ;  /* 0xff80000076767808 */ /* 0x010fe20001000000 */
[--C-:B------:R-:W-:Y:S01]  /*6c00*/  FFMA.FTZ R77, R77, UR20, -R70.reuse ;  /* 0x000000144d4d7c23 */ /* 0x100fe20008010846 */
[----:B------:R-:W-:Y:S01]  /*6c10*/  FMNMX.FTZ R109, R111, R130, !PT ;  /* 0x000000826f6d7209 */ /* 0x000fe20007810000 */
[--C-:B------:R-:W-:Y:S01]  /*6c20*/  FFMA.FTZ R80, R80, UR20, -R70.reuse ;  /* 0x0000001450507c23 */ /* 0x100fe20008010846 */
[C---:B------:R-:W-:Y:S01]  /*6c30*/  ISETP.GT.AND P2, PT, R126.reuse, 0x40, PT ;  /* 0x000000407e00780c */ /* 0x040fe20003f44270 */
[----:B------:R2:W-:Y:S01]  /*6c40*/  MUFU.EX2 R105, R131 ;  /* 0x0000008300697308 */ /* 0x0005e20000000800 */
[----:B0-----:R-:W-:Y:S01]  /*6c50*/  FSEL R119, R119, -INF , P3 ;  /* 0xff80000077777808 */ /* 0x001fe20001800000 */
[--C-:B------:R-:W-:Y:S01]  /*6c60*/  FFMA.FTZ R81, R81, UR20, -R70.reuse ;  /* 0x0000001451517c23 */ /* 0x100fe20008010846 */
[----:B------:R-:W-:Y:S01]  /*6c70*/  ISETP.GT.AND P3, PT, R126, 0x41, PT ;  /* 0x000000417e00780c */ /* 0x000fe20003f64270 */
[--C-:B------:R-:W-:Y:S01]  /*6c80*/  FFMA.FTZ R78, R78, UR20, -R70.reuse ;  /* 0x000000144e4e7c23 */ /* 0x100fe20008010846 */
[----:B------:R-:W-:-:S01]  /*6c90*/  FFMA.FTZ R69, R69, UR20, -R70 ;  /* 0x0000001445457c23 */ /* 0x000fc20008010846 */
[----:B------:R-:W-:-:S02]  /*6ca0*/  FFMA.FTZ R85, R85, UR20, -R70 ;  /* 0x0000001455557c23 */ /* 0x000fc40008010846 */
[----:B------:R-:W0:Y:S01]  /*6cb0*/  MUFU.TANH R91, R91 ;  /* 0x0000005b005b7308 */ /* 0x000e220000002400 */
[----:B--2---:R-:W-:-:S01]  /*6cc0*/  FFMA.FTZ R131, R112, UR20, -R70 ;  /* 0x0000001470837c23 */ /* 0x004fc20008010846 */
[----:B------:R-:W-:-:S04]  /*6cd0*/  FMNMX.FTZ R112, R114, R109, !PT ;  /* 0x0000006d72707209 */ /* 0x000fc80007810000 */
[----:B------:R-:W-:Y:S02]  /*6ce0*/  FMNMX.FTZ R121, R115, R112, !PT ;  /* 0x0000007073797209 */ /* 0x000fe40007810000 */
[----:B------:R-:W2:Y:S01]  /*6cf0*/  MUFU.TANH R94, R94 ;  /* 0x0000005e005e7308 */ /* 0x000ea20000002400 */
[----:B-1----:R-:W-:Y:S02]  /*6d00*/  FSEL R112, R90, -INF , P2 ;  /* 0xff8000005a707808 */ /* 0x002fe40001000000 */
[----:B------:R-:W-:Y:S02]  /*6d10*/  FMNMX.FTZ R130, R118, R121, !PT ;  /* 0x0000007976827209 */ /* 0x000fe40007810000 */
[----:B------:R-:W-:Y:S02]  /*6d20*/  ISETP.GT.AND P2, PT, R126, 0x48, PT ;  /* 0x000000487e00780c */ /* 0x000fe40003f44270 */
[----:B------:R-:W-:Y:S01]  /*6d30*/  FMNMX.FTZ R113, R119, R130, !PT ;  /* 0x0000008277717209 */ /* 0x000fe20007810000 */
[----:B------:R-:W1:Y:S01]  /*6d40*/  MUFU.TANH R95, R95 ;  /* 0x0000005f005f7308 */ /* 0x000e620000002400 */
[----:B------:R-:W-:-:S01]  /*6d50*/  FFMA.FTZ R130, R116, UR20, -R70 ;  /* 0x0000001474827c23 */ /* 0x000fc20008010846 */
[----:B0-----:R-:W-:-:S02]  /*6d60*/  FSEL R91, R91, -INF , P3 ;  /* 0xff8000005b5b7808 */ /* 0x001fc40001800000 */
[----:B------:R-:W-:Y:S02]  /*6d70*/  FMNMX.FTZ R116, R112, R113, !PT ;  /* 0x0000007170747209 */ /* 0x000fe40007810000 */
[----:B------:R-:W-:Y:S02]  /*6d80*/  ISETP.GT.AND P3, PT, R126, 0x49, PT ;  /* 0x000000497e00780c */ /* 0x000fe40003f64270 */
        /* <DEDUP_REMOVED lines=17> */
[----:B------:R-:W-:Y:S01]  /*6ea0*/  MUFU.TANH R73, R73 ;  /* 0x0000004900497308 */ /* 0x000fe20000002400 */
[----:B-1----:R-:W-:Y:S02]  /*6eb0*/  FSEL R102, R102, -INF , P2 ;  /* 0xff80000066667808 */ /* 0x002fe40001000000 */
[----:B------:R-:W-:Y:S02]  /*6ec0*/  ISETP.GT.AND P2, PT, R126, 0x60, PT ;  /* 0x000000607e00780c */ /* 0x000fe40003f44270 */
[----:B------:R-:W-:-:S03]  /*6ed0*/  FMNMX.FTZ R116, R102, R121, !PT ;  /* 0x0000007966747209 */ /* 0x000fc60007810000 */
[----:B------:R-:W1:Y:S01]  /*6ee0*/  MUFU.TANH R74, R74 ;  /* 0x0000004a004a7308 */ /* 0x000e620000002400 */
[----:B0-----:R-:W-:Y:S02]  /*6ef0*/  FSEL R103, R103, -INF , P3 ;  /* 0xff80000067677808 */ /* 0x001fe40001800000 */
[----:B------:R-:W-:Y:S02]  /*6f00*/  ISETP.GT.AND P3, PT, R126, 0x61, PT ;  /* 0x000000617e00780c */ /* 0x000fe40003f64270 */
[----:B------:R-:W-:-:S03]  /*6f10*/  FMNMX.FTZ R116, R103, R116, !PT ;  /* 0x0000007467747209 */ /* 0x000fc60007810000 */
[----:B------:R-:W-:Y:S08]  /*6f20*/  MUFU.TANH R84, R84 ;  /* 0x0000005400547308 */ /* 0x000ff00000002400 */
[----:B------:R-:W0:Y:S01]  /*6f30*/  MUFU.TANH R127, R127 ;  /* 0x0000007f007f7308 */ /* 0x000e220000002400 */
[----:B-1----:R-:W-:Y:S02]  /*6f40*/  FSEL R74, R74, -INF , P3 ;  /* 0xff8000004a4a7808 */ /* 0x002fe40001800000 */
[----:B------:R-:W-:-:S05]  /*6f50*/  ISETP.GT.AND P3, PT, R126, 0x69, PT ;  /* 0x000000697e00780c */ /* 0x000fca0003f64270 */
[----:B------:R1:W-:Y:S08]  /*6f60*/  MUFU.EX2 R94, R130 ;  /* 0x00000082005e7308 */ /* 0x0003f00000000800 */
[----:B------:R-:W2:Y:S01]  /*6f70*/  MUFU.TANH R82, R82 ;  /* 0x0000005200527308 */ /* 0x000ea20000002400 */
[----:B-1----:R-:W-:-:S01]  /*6f80*/  FFMA.FTZ R130, R89, UR20, -R70 ;  /* 0x0000001459827c23 */ /* 0x002fc20008010846 */
[----:B------:R-:W-:-:S02]  /*6f90*/  FSEL R89, R73, -INF , P2 ;  /* 0xff80000049597808 */ /* 0x000fc40001000000 */
[----:B------:R-:W-:Y:S02]  /*6fa0*/  ISETP.GT.AND P2, PT, R126, 0x68, PT ;  /* 0x000000687e00780c */ /* 0x000fe40003f44270 */
[----:B------:R-:W-:Y:S02]  /*6fb0*/  FMNMX.FTZ R121, R89, R116, !PT ;  /* 0x0000007459797209 */ /* 0x000fe40007810000 */
[----:B------:R-:W1:Y:S01]  /*6fc0*/  MUFU.TANH R83, R83 ;  /* 0x0000005300537308 */ /* 0x000e620000002400 */
[----:B0-----:R-:W-:Y:S02]  /*6fd0*/  FSEL R127, R127, -INF , P3 ;  /* 0xff8000007f7f7808 */ /* 0x001fe40001800000 */
[----:B------:R-:W-:Y:S02]  /*6fe0*/  FMNMX.FTZ R121, R74, R121, !PT ;  /* 0x000000794a797209 */ /* 0x000fe40007810000 */
[----:B------:R-:W-:-:S03]  /*6ff0*/  ISETP.GT.AND P3, PT, R126, 0x71, PT ;  /* 0x000000717e00780c */ /* 0x000fc60003f64270 */
[----:B------:R0:W-:Y:S08]  /*7000*/  MUFU.EX2 R109, R131 ;  /* 0x00000083006d7308 */ /* 0x0001f00000000800 */
[----:B------:R-:W-:Y:S01]  /*7010*/  MUFU.TANH R86, R86 ;  /* 0x0000005600567308 */ /* 0x000fe20000002400 */
[----:B0-----:R-:W-:-:S01]  /*7020*/  FFMA.FTZ R131, R92, UR20, -R70 ;  /* 0x000000145c837c23 */ /* 0x001fc20008010846 */
[----:B------:R-:W-:-:S02]  /*7030*/  FSEL R92, R84, -INF , P2 ;  /* 0xff800000545c7808 */ /* 0x000fc40001000000 */
[----:B------:R-:W-:Y:S02]  /*7040*/  ISETP.GT.AND P2, PT, R126, 0x70, PT ;  /* 0x000000707e00780c */ /* 0x000fe40003f44270 */
[----:B------:R-:W-:Y:S02]  /*7050*/  FMNMX.FTZ R116, R92, R121, !PT ;  /* 0x000000795c747209 */ /* 0x000fe40007810000 */
[----:B------:R-:W0:Y:S01]  /*7060*/  MUFU.TANH R87, R87 ;  /* 0x0000005700577308 */ /* 0x000e220000002400 */
[----:B--2---:R-:W-:Y:S02]  /*7070*/  FSEL R82, R82, -INF , P2 ;  /* 0xff80000052527808 */ /* 0x004fe40001000000 */
[----:B------:R-:W-:Y:S02]  /*7080*/  FMNMX.FTZ R121, R127, R116, !PT ;  /* 0x000000747f797209 */ /* 0x000fe40007810000 */
[----:B------:R-:W-:Y:S02]  /*7090*/  ISETP.GT.AND P2, PT, R126, 0x78, PT ;  /* 0x000000787e00780c */ /* 0x000fe40003f44270 */
[----:B-1----:R-:W-:Y:S01]  /*70a0*/  FSEL R83, R83, -INF , P3 ;  /* 0xff80000053537808 */ /* 0x002fe20001800000 */
[----:B------:R-:W1:Y:S01]  /*70b0*/  MUFU.TANH R58, R58 ;  /* 0x0000003a003a7308 */ /* 0x000e620000002400 */
[----:B------:R-:W-:-:S02]  /*70c0*/  FMNMX.FTZ R116, R82, R121, !PT ;  /* 0x0000007952747209 */ /* 0x000fc40007810000 */
[----:B------:R-:W-:Y:S02]  /*70d0*/  ISETP.GT.AND P3, PT, R126, 0x79, PT ;  /* 0x000000797e00780c */ /* 0x000fe40003f64270 */
[----:B------:R-:W-:-:S03]  /*70e0*/  FMNMX.FTZ R121, R83, R116, !PT ;  /* 0x0000007453797209 */ /* 0x000fc60007810000 */
[----:B------:R-:W2:Y:S01]  /*70f0*/  MUFU.TANH R59, R59 ;  /* 0x0000003b003b7308 */ /* 0x000ea20000002400 */
[----:B0-----:R-:W-:Y:S02]  /*7100*/  FSEL R87, R87, -INF , P3 ;  /* 0xff80000057577808 */ /* 0x001fe40001800000 */
[----:B------:R-:W-:-:S05]  /*7110*/  ISETP.GT.AND P3, PT, R126, 0x81, PT ;  /* 0x000000817e00780c */ /* 0x000fca0003f64270 */
[----:B------:R0:W-:Y:S08]  /*7120*/  MUFU.EX2 R73, R130 ;  /* 0x0000008200497308 */ /* 0x0001f00000000800 */
[----:B------:R-:W-:Y:S01]  /*7130*/  MUFU.TANH R62, R62 ;  /* 0x0000003e003e7308 */ /* 0x000fe20000002400 */
[----:B0-----:R-:W-:-:S01]  /*7140*/  FFMA.FTZ R130, R96, UR20, -R70 ;  /* 0x0000001460827c23 */ /* 0x001fc20008010846 */
[----:B------:R-:W-:-:S02]  /*7150*/  FSEL R96, R86, -INF , P2 ;  /* 0xff80000056607808 */ /* 0x000fc40001000000 */
[----:B------:R-:W-:Y:S02]  /*7160*/  ISETP.GT.AND P2, PT, R126, 0x80, PT ;  /* 0x000000807e00780c */ /* 0x000fe40003f44270 */
[----:B------:R-:W-:Y:S02]  /*7170*/  FMNMX.FTZ R116, R96, R121, !PT ;  /* 0x0000007960747209 */ /* 0x000fe40007810000 */
[----:B------:R-:W0:Y:S01]  /*7180*/  MUFU.TANH R63, R63 ;  /* 0x0000003f003f7308 */ /* 0x000e220000002400 */
[----:B-1----:R-:W-:Y:S02]  /*7190*/  FSEL R58, R58, -INF , P2 ;  /* 0xff8000003a3a7808 */ /* 0x002fe40001000000 */
[C---:B------:R-:W-:Y:S02]  /*71a0*/  ISETP.GT.AND P2, PT, R126.reuse, 0x88, PT ;  /* 0x000000887e00780c */ /* 0x040fe40003f44270 */
[----:B--2---:R-:W-:Y:S02]  /*71b0*/  FSEL R59, R59, -INF , P3 ;  /* 0xff8000003b3b7808 */ /* 0x004fe40001800000 */
[----:B------:R-:W-:Y:S01]  /*71c0*/  ISETP.GT.AND P3, PT, R126, 0x89, PT ;  /* 0x000000897e00780c */ /* 0x000fe20003f64270 */
[----:B------:R1:W-:Y:S08]  /*71d0*/  MUFU.EX2 R84, R131 ;  /* 0x0000008300547308 */ /* 0x0003f00000000800 */
[----:B------:R-:W2:Y:S01]  /*71e0*/  MUFU.TANH R66, R66 ;  /* 0x0000004200427308 */ /* 0x000ea20000002400 */
[----:B-1----:R-:W-:-:S01]  /*71f0*/  FFMA.FTZ R131, R125, UR20, -R70 ;  /* 0x000000147d837c23 */ /* 0x002fc20008010846 */
[----:B------:R-:W-:-:S02]  /*7200*/  FMNMX.FTZ R125, R87, R116, !PT ;  /* 0x00000074577d7209 */ /* 0x000fc40007810000 */
[----:B0-----:R-:W-:Y:S02]  /*7210*/  FSEL R63, R63, -INF , P3 ;  /* 0xff8000003f3f7808 */ /* 0x001fe40001800000 */
        /* <DEDUP_REMOVED lines=17> */
[----:B------:R-:W-:Y:S02]  /*7330*/  ISETP.GT.AND P3, PT, R126, 0x99, PT ;  /* 0x000000997e00780c */ /* 0x000fe40003f64270 */
[----:B---3--:R-:W-:Y:S02]  /*7340*/  FSEL R128, R128, -INF , P2 ;  /* 0xff80000080807808 */ /* 0x008fe40001000000 */
[----:B------:R-:W-:Y:S01]  /*7350*/  FMNMX.FTZ R125, R67, R116, !PT ;  /* 0x00000074437d7209 */ /* 0x000fe20007810000 */
[----:B------:R-:W-:-:S01]  /*7360*/  FFMA.FTZ R116, R57, UR20, -R70 ;  /* 0x0000001439747c23 */ /* 0x000fc20008010846 */
[----:B-1----:R-:W-:Y:S01]  /*7370*/  FSEL R71, R71, -INF , P3 ;  /* 0xff80000047477808 */ /* 0x002fe20001800000 */
[----:B------:R-:W-:-:S01]  /*7380*/  FFMA.FTZ R70, R79, UR20, -R70 ;  /* 0x000000144f467c23 */ /* 0x000fc20008010846 */
[----:B------:R-:W-:Y:S01]  /*7390*/  FMNMX.FTZ R126, R128, R125, !PT ;  /* 0x0000007d807e7209 */ /* 0x000fe20007810000 */
[----:B------:R-:W-:Y:S03]  /*73a0*/  MUFU.EX2 R72, R72 ;  /* 0x0000004800487308 */ /* 0x000fe60000000800 */
[----:B------:R-:W-:-:S05]  /*73b0*/  FMNMX.FTZ R126, R71, R126, !PT ;  /* 0x0000007e477e7209 */ /* 0x000fca0007810000 */
[----:B------:R-:W1:Y:S01]  /*73c0*/  SHFL.BFLY PT, R57, R126, 0x2, 0x1f ;  /* 0x0c401f007e397f89 */ /* 0x000e6200000e0000 */
        /* <DEDUP_REMOVED lines=14> */
[----:B0-----:R-:W-:Y:S02]  /*74b0*/  FSEL R131, R57, RZ, P2 ;  /* 0x000000ff39837208 */ /* 0x001fe40001000000 */
[----:B------:R-:W-:-:S03]  /*74c0*/  FSEL R79, R125, RZ, P2 ;  /* 0x000000ff7d4f7208 */ /* 0x000fc60001000000 */
[----:B------:R-:W-:Y:S02]  /*74d0*/  FADD.FTZ R131, -R131, R6 ;  /* 0x0000000683837221 */ /* 0x000fe40000010100 */
[----:B------:R-:W-:Y:S01]  /*74e0*/  MUFU.EX2 R90, R132 ;  /* 0x00000084005a7308 */ /* 0x000fe20000000800 */
[----:B------:R-:W-:-:S01]  /*74f0*/  FFMA.FTZ R125, R14, UR20, -R79 ;  /* 0x000000140e7d7c23 */ /* 0x000fc2000801084f */
[--C-:B------:R-:W-:Y:S01]  /*7500*/  FFMA.FTZ R14, R21, UR20, -R79.reuse ;  /* 0x00000014150e7c23 */ /* 0x100fe2000801084f */
[----:B------:R-:W-:-:S01]  /*7510*/  FFMA.FTZ R21, R120, UR20, -R79 ;  /* 0x0000001478157c23 */ /* 0x000fc2000801084f */
[--C-:B------:R-:W-:Y:S01]  /*7520*/  FFMA.FTZ R120, R123, UR20, -R79.reuse ;  /* 0x000000147b787c23 */ /* 0x100fe2000801084f */
[----:B------:R-:W-:-:S01]  /*7530*/  FFMA.FTZ R123, R124, UR20, -R79 ;  /* 0x000000147c7b7c23 */ /* 0x000fc2000801084f */
[----:B------:R-:W-:Y:S01]  /*7540*/  FSEL R124, R56, RZ, P1 ;  /* 0x000000ff387c7208 */ /* 0x000fe20000800000 */
[----:B------:R-:W-:-:S01]  /*7550*/  FFMA.FTZ R9, R9, UR20, -R79 ;  /* 0x0000001409097c23 */ /* 0x000fc2000801084f */
[----:B------:R-:W-:Y:S01]  /*7560*/  FMUL.FTZ R6, R131, UR20 ;  /* 0x0000001483067c20 */ /* 0x000fe20008410000 */
[----:B------:R-:W-:-:S01]  /*7570*/  FFMA.FTZ R10, R10, UR20, -R79 ;  /* 0x000000140a0a7c23 */ /* 0x000fc2000801084f */
[----:B------:R-:W-:Y:S01]  /*7580*/  FFMA.FTZ R20, R20, UR20, -R79 ;  /* 0x0000001414147c23 */ /* 0x000fe2000801084f */
[----:B------:R-:W-:-:S01]  /*7590*/  FADD.FTZ R124, -R124, R5 ;  /* 0x000000057c7c7221 */ /* 0x000fc20000010100 */
[--C-:B------:R-:W-:Y:S01]  /*75a0*/  FFMA.FTZ R5, R113, UR20, -R79.reuse ;  /* 0x0000001471057c23 */ /* 0x100fe2000801084f */
        /* <DEDUP_REMOVED lines=38> */
[----:B------:R-:W-:-:S02]  /*7810*/  FFMA.FTZ R71, R71, UR20, -R79 ;  /* 0x0000001447477c23 */ /* 0x000fc4000801084f */
[----:B------:R-:W1:Y:S01]  /*7820*/  MUFU.EX2 R125, R125 ;  /* 0x0000007d007d7308 */ /* 0x000e620000000800 */
[----:B--2---:R-:W-:-:S07]  /*7830*/  FADD.FTZ R3, R10, R3 ;  /* 0x000000030a037221 */ /* 0x004fce0000010000 */
        /* <DEDUP_REMOVED lines=16> */
[----:B------:R-:W-:Y:S01]  /*7940*/  FADD.FTZ R126, R104, R103 ;  /* 0x00000067687e7221 */ /* 0x000fe20000010000 */
[----:B------:R-:W-:-:S03]  /*7950*/  FFMA.FTZ R103, R127, UR20, -R79 ;  /* 0x000000147f677c23 */ /* 0x000fc6000801084f */
[----:B------:R-:W-:Y:S02]  /*7960*/  FADD.FTZ R127, R105, R126 ;  /* 0x0000007e697f7221 */ /* 0x000fe40000010000 */
[----:B------:R-:W1:Y:S01]  /*7970*/  MUFU.EX2 R107, R107 ;  /* 0x0000006b006b7308 */ /* 0x000e620000000800 */
[----:B--2---:R-:W-:-:S01]  /*7980*/  FADD.FTZ R3, R123, R2 ;  /* 0x000000027b037221 */ /* 0x004fc20000010000 */
[----:B------:R-:W-:-:S04]  /*7990*/  FADD.FTZ R126, R108, R127 ;  /* 0x0000007f6c7e7221 */ /* 0x000fc80000010000 */
[----:B------:R-:W-:Y:S02]  /*79a0*/  FADD.FTZ R127, R109, R126 ;  /* 0x0000007e6d7f7221 */ /* 0x000fe40000010000 */
        /* <DEDUP_REMOVED lines=113> */
.L_x_2121:
        /* <DEDUP_REMOVED lines=52> */
[----:B------:R-:W-:Y:S01]  /*8400*/  FMUL.FTZ R29, R29, R113 ;  /* 0x000000711d1d7220 */ /* 0x000fe20000410000 */
[----:B------:R-:W-:Y:S01]  /*8410*/  F2FP.SATFINITE.E4M3.F32.PACK_AB_MERGE_C R148, R104, R97, R105 ;  /* 0x000000616894723e */ /* 0x000fe20004807069 */
[-C--:B------:R-:W-:Y:S01]  /*8420*/  FMUL.FTZ R32, R32, R113.reuse ;  /* 0x0000007120207220 */ /* 0x080fe20000410000 */
        /* <DEDUP_REMOVED lines=28> */
.L_x_2111:
[----:B------:R-:W-:-:S13]  /*85f0*/  ISETP.LE.AND P1, PT, RZ, UR23, PT ;  /* 0x00000017ff007c0c */ /* 0x000fda000bf23270 */
[----:B------:R-:W-:Y:S05]  /*8600*/  @!P1 BRA `(.L_x_2123) ;  /* 0x0000002c00249947 */ /* 0x000fea0003800000 */
[----:B------:R-:W-:Y:S01]  /*8610*/  MOV R6, R57 ;  /* 0x0000003900067202 */ /* 0x000fe20000000f00 */
[----:B------:R-:W-:Y:S01]  /*8620*/  IMAD.MOV.U32 R5, RZ, RZ, R56 ;  /* 0x000000ffff057224 */ /* 0x000fe200078e0038 */
[----:B------:R-:W-:Y:S01]  /*8630*/  UMOV UR22, UR37 ;  /* 0x0000002500167c82 */ /* 0x000fe20008000000 */
[----:B------:R-:W-:Y:S01]  /*8640*/  UMOV UR21, UR38 ;  /* 0x0000002600157c82 */ /* 0x000fe20008000000 */
[----:B------:R-:W-:-:S05]  /*8650*/  ULDC UR20, c[0x0][0x988] ;  /* 0x0002620000147ab9 */ /* 0x000fca0000000800 */
.L_x_2134:
[----:B------:R-:W-:-:S04]  /*8660*/  UIADD3 UR38, UR21, 0x1, URZ ;  /* 0x0000000115267890 */ /* 0x000fc8000fffe03f */
[----:B------:R-:W-:-:S04]  /*8670*/  UISETP.NE.AND UP0, UPT, UR38, 0x2, UPT ;  /* 0x000000022600788c */ /* 0x000fc8000bf05270 */
[----:B------:R-:W-:Y:S02]  /*8680*/  USEL UR37, URZ, 0x1, UP0 ;  /* 0x000000013f257887 */ /* 0x000fe40008000000 */
[----:B------:R-:W-:Y:S02]  /*8690*/  USEL UR38, UR38, URZ, UP0 ;  /* 0x0000003f26267287 */ /* 0x000fe40008000000 */
[----:B------:R-:W-:Y:S01]  /*86a0*/  ULOP3.LUT UR37, UR22, UR37, URZ, 0x3c, !UPT ;  /* 0x0000002516257292 */ /* 0x000fe2000f8e3c3f */
[----:B------:R-:W-:Y:S11]  /*86b0*/  @!P0 BRA `(.L_x_2124) ;  /* 0x0000000000048947 */ /* 0x000ff60003800000 */
[----:B------:R-:W-:Y:S01]  /*86c0*/  BPT.TRAP 0x1 ;  /* 0x000000040000795c */ /* 0x000fe20000300000 */
.L_x_2124:
[----:B------:R-:W-:Y:S01]  /*86d0*/  ULEA UR6, UR38, UR45, 0x3 ;  /* 0x0000002d26067291 */ /* 0x000fe2000f8e183f */
[----:B------:R-:W-:-:S05]  /*86e0*/  IMAD.U32 R7, RZ, RZ, UR37 ;  /* 0x00000025ff077e24 */ /* 0x000fca000f8e00ff */
[----:B------:R-:W-:-:S04]  /*86f0*/  SHF.L.U32 R7, R7, 0x1f, RZ ;  /* 0x0000001f07077819 */ /* 0x000fc800000006ff */
[----:B------:R0:W1:Y:S01]  /*8700*/  SYNCS.PHASECHK.TRANS64.TRYWAIT P1, [UR6+0x13230], R7 ;  /* 0x01323007ff0075a7 */ /* 0x0000620008020146 */
[----:B------:R-:W-:Y:S05]  /*8710*/  @!P0 BRA `(.L_x_2125) ;  /* 0x0000000000048947 */ /* 0x000fea0003800000 */
[----:B------:R-:W-:Y:S01]  /*8720*/  BPT.TRAP 0x1 ;  /* 0x000000040000795c */ /* 0x000fe20000300000 */
.L_x_2125:
[----:B-1----:R-:W-:Y:S05]  /*8730*/  @P1 BRA `(.L_x_2126) ;  /* 0x0000000000081947 */ /* 0x002fea0003800000 */
[----:B------:R-:W1:Y:S02]  /*8740*/  SYNCS.PHASECHK.TRANS64.TRYWAIT P1, [UR6+0x13230], R7 ;  /* 0x01323007ff0075a7 */ /* 0x000e640008020146 */
[----:B-1----:R-:W-:Y:S05]  /*8750*/  @!P1 BRA `(.L_x_2127) ;  /* 0x000000b800749947 */ /* 0x002fea0003800000 */
.L_x_2126:
        /* <DEDUP_REMOVED lines=64> */
.L_x_2128:
[----:B------:R-:W-:Y:S01]  /*8b60*/  ULEA UR11, UR21, UR45, 0x3 ;  /* 0x0000002d150b7291 */ /* 0x000fe2000f8e183f */
[----:B01----:R-:W-:-:S05]  /*8b70*/  IMAD.U32 R7, RZ, RZ, UR22 ;  /* 0x00000016ff077e24 */ /* 0x003fca000f8e00ff */
[----:B------:R-:W-:-:S04]  /*8b80*/  SHF.L.U32 R7, R7, 0x1f, RZ ;  /* 0x0000001f07077819 */ /* 0x000fc800000006ff */
[----:B------:R0:W1:Y:S01]  /*8b90*/  SYNCS.PHASECHK.TRANS64.TRYWAIT P1, [UR11+0x13250], R7 ;  /* 0x01325007ff0075a7 */ /* 0x000062000802014b */
[----:B------:R-:W-:Y:S05]  /*8ba0*/  @!P0 BRA `(.L_x_2129) ;  /* 0x0000000000048947 */ /* 0x000fea0003800000 */
[----:B------:R-:W-:Y:S01]  /*8bb0*/  BPT.TRAP 0x1 ;  /* 0x000000040000795c */ /* 0x000fe20000300000 */
.L_x_2129:
[----:B-1----:R-:W-:Y:S05]  /*8bc0*/  @P1 BRA `(.L_x_2130) ;  /* 0x0000000000081947 */ /* 0x002fea0003800000 */
[----:B------:R-:W1:Y:S02]  /*8bd0*/  SYNCS.PHASECHK.TRANS64.TRYWAIT P1, [UR11+0x13250], R7 ;  /* 0x01325007ff0075a7 */ /* 0x000e64000802014b */
[----:B-1----:R-:W-:Y:S05]  /*8be0*/  @!P1 BRA `(.L_x_2131) ;  /* 0x000000b400689947 */ /* 0x002fea0003800000 */
.L_x_2130:
        /* <DEDUP_REMOVED lines=32> */
.L_x_2132:
        /* <DEDUP_REMOVED lines=504> */
.L_x_2133:
        /* <DEDUP_REMOVED lines=83> */
.L_x_2123:
[----:B------:R-:W-:Y:S06]  /*b2a0*/  BAR.ARV 0x8, 0x200 ;  /* 0x0208000000007b1d */ /* 0x000fec0000002000 */
[----:B------:R-:W-:Y:S05]  /*b2b0*/  @!P0 BRA `(.L_x_2135) ;  /* 0x0000000000048947 */ /* 0x000fea0003800000 */
[----:B------:R-:W-:Y:S01]  /*b2c0*/  BPT.TRAP 0x1 ;  /* 0x000000040000795c */ /* 0x000fe20000300000 */
.L_x_2135:
[----:B------:R-:W-:Y:S01]  /*b2d0*/  ULEA UR14, UR38, UR45, 0x3 ;  /* 0x0000002d260e7291 */ /* 0x000fe2000f8e183f */
[----:B------:R-:W-:-:S04]  /*b2e0*/  MOV R0, UR37 ;  /* 0x0000002500007c02 */ /* 0x000fc80008000f00 */
[----:B------:R-:W-:-:S04]  /*b2f0*/  SHF.L.U32 R0, R0, 0x1f, RZ ;  /* 0x0000001f00007819 */ /* 0x000fc800000006ff */
[----:B------:R0:W1:Y:S01]  /*b300*/  SYNCS.PHASECHK.TRANS64.TRYWAIT P1, [UR14+0x13250], R0 ;  /* 0x01325000ff0075a7 */ /* 0x000062000802014e */
[----:B------:R-:W-:Y:S05]  /*b310*/  @!P0 BRA `(.L_x_2136) ;  /* 0x0000000000048947 */ /* 0x000fea0003800000 */
[----:B------:R-:W-:Y:S01]  /*b320*/  BPT.TRAP 0x1 ;  /* 0x000000040000795c */ /* 0x000fe20000300000 */
.L_x_2136:
[----:B-1----:R-:W-:Y:S05]  /*b330*/  @P1 BRA `(.L_x_2137) ;  /* 0x0000000000081947 */ /* 0x002fea0003800000 */
[----:B------:R-:W1:Y:S02]  /*b340*/  SYNCS.PHASECHK.TRANS64.TRYWAIT P1, [UR14+0x13250], R0 ;  /* 0x01325000ff0075a7 */ /* 0x000e64000802014e */
[----:B-1----:R-:W-:Y:S05]  /*b350*/  @!P1 BRA `(.L_x_2138) ;  /* 0x0000008c00a49947 */ /* 0x002fea0003800000 */
.L_x_2137:
        /* <DEDUP_REMOVED lines=12> */
[----:B------:R-:W-:Y:S01]  /*b420*/  @UP0 UIMAD UR6, UR41, UR10, URZ ;  /* 0x0000000a290602a4 */ /* 0x000fe2000f8e023f */
[----:B------:R-:W-:Y:S01]  /*b430*/  @UP0 ULDC.64 UR12, c[0x0][0x9d0] ;  /* 0x00027400000c0ab9 */ /* 0x000fe20000000a00 */
[----:B------:R-:W-:Y:S02]  /*b440*/  @UP0 UIMAD.WIDE.U32 UR8, UR40, UR10, URZ ;  /* 0x0000000a280802a5 */ /* 0x000fe4000f8e003f */
[----:B------:R-:W-:Y:S02]  /*b450*/  @UP0 UIMAD UR6, UR40, UR11, UR6 ;  /* 0x0000000b280602a4 */ /* 0x000fe4000f8e0206 */
[----:B------:R-:W-:Y:S02]  /*b460*/  UIMAD UR10, UR38, 0x280, UR45 ;  /* 0x00000280260a78a4 */ /* 0x000fe4000f8e022d */
        /* <DEDUP_REMOVED lines=62> */
[----:B------:R-:W-:Y:S01]  /*b850*/  MOV R2, 0xff800000 ;  /* 0xff80000000027802 */ /* 0x000fe20000000f00 */
[----:B------:R-:W-:Y:S02]  /*b860*/  IMAD.MOV.U32 R0, RZ, RZ, -0x800000 ;  /* 0xff800000ff007424 */ /* 0x000fe400078e00ff */
[----:B------:R-:W-:-:S01]  /*b870*/  @P2 FFMA.FTZ R2, R5, R56, R4 ;  /* 0x0000003805022223 */ /* 0x000fc20000010004 */
[----:B------:R-:W-:Y:S01]  /*b880*/  @P3 FFMA.FTZ R0, R13, R57, R8 ;  /* 0x000000390d003223 */ /* 0x000fe20000010008 */
[-C--:B--2---:R-:W-:Y:S01]  /*b890*/  FMUL.FTZ R3, R3, R6.reuse ;  /* 0x0000000603037220 */ /* 0x084fe20000410000 */
[----:B---3--:R-:W-:Y:S01]  /*b8a0*/  FMUL.FTZ R4, R7, R6 ;  /* 0x0000000607047220 */ /* 0x008fe20000410000 */
[----:B------:R-:W-:-:S02]  /*b8b0*/  WARPGROUP.DEPBAR.LE gsb0, 0x0 ;  /* 0x00008000000079c5 */ /* 0x000fc40000010000 */
[----:B------:R-:W-:Y:S05]  /*b8c0*/  @!P0 BRA `(.L_x_2139) ;  /* 0x0000000000048947 */ /* 0x000fea0003800000 */
[----:B------:R-:W-:Y:S01]  /*b8d0*/  BPT.TRAP 0x1 ;  /* 0x000000040000795c */ /* 0x000fe20000300000 */
.L_x_2139:
        /* <DEDUP_REMOVED lines=42> */
.L_x_2103:
        /* <DEDUP_REMOVED lines=39> */
[----:B------:R-:W-:Y:S01]  /*bdf0*/  ULDC.64 UR12, c[0x0][0xc08] ;  /* 0x00030200000c7ab9 */ /* 0x000fe20000000a00 */
[----:B------:R-:W-:Y:S02]  /*be00*/  ULDC.64 UR14, c[0x0][0xb98] ;  /* 0x0002e600000e7ab9 */ /* 0x000fe40000000a00 */
[----:B------:R0:W3:Y:S01]  /*be10*/  LDG.E.CONSTANT R28, desc[UR52][R4.64] ;  /* 0x00000034041c7981 */ /* 0x0000e2000c1e9900 */
[----:B------:R-:W-:-:S04]  /*be20*/  UISETP.NE.U32.AND UP0, UPT, UR6, URZ, UPT ;  /* 0x0000003f0600728c */ /* 0x000fc8000bf05070 */
[----:B------:R-:W-:-:S03]  /*be30*/  UISETP.NE.AND.EX UP0, UPT, UR7, URZ, UPT, UP0 ;  /* 0x0000003f0700728c */ /* 0x000fc6000bf05300 */
[----:B------:R-:W-:Y:S01]  /*be40*/  ULDC.64 UR6, c[0x0][0xc00] ;  /* 0x0003000000067ab9 */ /* 0x000fe20000000a00 */
[----:B0-----:R-:W-:Y:S01]  /*be50*/  LOP3.LUT P0, R4, R35, 0x3, RZ, 0xc0, !PT ;  /* 0x0000000323047812 */ /* 0x001fe2000780c0ff */
[----:B------:R-:W-:-:S03]  /*be60*/  UIMAD.WIDE UR6, UR40, 0x4, UR6 ;  /* 0x00000004280678a5 */ /* 0x000fc6000f8e0206 */
        /* <DEDUP_REMOVED lines=20> */
[C---:B------:R-:W-:Y:S02]  /*bfb0*/  IADD3 R15, P3, R6.reuse, 0x20, RZ ;  /* 0x00000020060f7810 */ /* 0x040fe40007f7e0ff */
[----:B------:R-:W-:Y:S02]  /*bfc0*/  LOP3.LUT R13, R6, 0x380, RZ, 0xc0, !PT ;  /* 0x00000380060d7812 */ /* 0x000fe400078ec0ff */
[----:B------:R-:W-:Y:S02]  /*bfd0*/  LOP3.LUT R8, R15, 0x380, RZ, 0xc0, !PT ;  /* 0x000003800f087812 */ /* 0x000fe400078ec0ff */
[----:B------:R-:W-:Y:S02]  /*bfe0*/  SHF.R.U64 R13, R13, 0x3, RZ ;  /* 0x000000030d0d7819 */ /* 0x000fe400000012ff */
[----:B------:R-:W-:Y:S02]  /*bff0*/  SHF.R.U64 R8, R8, 0x3, RZ ;  /* 0x0000000308087819 */ /* 0x000fe400000012ff */
[----:B------:R-:W-:-:S02]  /*c000*/  IADD3 R43, P1, R6, 0x60, RZ ;  /* 0x00000060062b7810 */ /* 0x000fc40007f3e0ff */
[----:B------:R-:W-:Y:S02]  /*c010*/  IADD3 R41, P2, R6, 0x40, RZ ;  /* 0x0000004006297810 */ /* 0x000fe40007f5e0ff */
[----:B------:R-:W-:Y:S01]  /*c020*/  LOP3.LUT R6, R13, R6, RZ, 0x3c, !PT ;  /* 0x000000060d067212 */ /* 0x000fe200078e3cff */
[--C-:B------:R-:W-:Y:S01]  /*c030*/  IMAD.X R9, RZ, RZ, R7.reuse, P1 ;  /* 0x000000ffff097224 */ /* 0x100fe200008e0607 */
[----:B------:R-:W-:Y:S01]  /*c040*/  LOP3.LUT R12, R8, R15, RZ, 0x3c, !PT ;  /* 0x0000000f080c7212 */ /* 0x000fe200078e3cff */
[--C-:B------:R-:W-:Y:S01]  /*c050*/  IMAD.X R11, RZ, RZ, R7.reuse, P2 ;  /* 0x000000ffff0b7224 */ /* 0x100fe200010e0607 */
[----:B------:R-:W-:Y:S01]  /*c060*/  MOV R42, R6 ;  /* 0x00000006002a7202 */ /* 0x000fe20000000f00 */
[----:B------:R-:W-:Y:S01]  /*c070*/  IMAD.X R13, RZ, RZ, R7, P3 ;  /* 0x000000ffff0d7224 */ /* 0x000fe200018e0607 */
[----:B------:R-:W-:Y:S02]  /*c080*/  LOP3.LUT R10, R41, 0x380, RZ, 0xc0, !PT ;  /* 0x00000380290a7812 */ /* 0x000fe400078ec0ff */
[----:B------:R-:W-:-:S02]  /*c090*/  LOP3.LUT R34, R43, 0x380, RZ, 0xc0, !PT ;  /* 0x000003802b227812 */ /* 0x000fc400078ec0ff */
[----:B------:R-:W-:Y:S02]  /*c0a0*/  SHF.R.U64 R10, R10, 0x3, RZ ;  /* 0x000000030a0a7819 */ /* 0x000fe400000012ff */
[----:B------:R-:W-:Y:S02]  /*c0b0*/  SHF.R.U64 R34, R34, 0x3, RZ ;  /* 0x0000000322227819 */ /* 0x000fe400000012ff */
[----:B------:R-:W-:Y:S02]  /*c0c0*/  LOP3.LUT R10, R10, R41, RZ, 0x3c, !PT ;  /* 0x000000290a0a7212 */ /* 0x000fe400078e3cff */
[----:B------:R-:W-:Y:S02]  /*c0d0*/  LOP3.LUT R8, R34, R43, RZ, 0x3c, !PT ;  /* 0x0000002b22087212 */ /* 0x000fe400078e3cff */
[----:B------:R-:W-:Y:S02]  /*c0e0*/  MOV R40, R10 ;  /* 0x0000000a00287202 */ /* 0x000fe40000000f00 */
        /* <DEDUP_REMOVED lines=15> */
[----:B------:R-:W0:Y:S01]  /*c1e0*/  SHFL.IDX PT, R30, R30, R15, 0x1c1f ;  /* 0x001c1f0f1e1e7589 */ /* 0x000e2200000e0000 */
[----:B-1----:R-:W-:-:S03]  /*c1f0*/  SEL R34, R24, R21, P0 ;  /* 0x0000001518227207 */ /* 0x002fc60000000000 */
[----:B------:R-:W-:Y:S04]  /*c200*/  SHFL.IDX PT, R27, R27, R28, 0x1c1f ;  /* 0x001c1f1c1b1b7589 */ /* 0x000fe800000e0000 */
[----:B------:R1:W4:Y:S01]  /*c210*/  SHFL.IDX PT, R36, R14, R15, 0x1c1f ;  /* 0x001c1f0f0e247589 */ /* 0x00032200000e0000 */
[----:B--2---:R-:W-:Y:S02]  /*c220*/  SEL R9, R35, R6, P0 ;  /* 0x0000000623097207 */ /* 0x004fe40000000000 */
[----:B------:R-:W-:Y:S01]  /*c230*/  SEL R11, R6, R35, P0 ;  /* 0x00000023060b7207 */ /* 0x000fe20000000000 */
[----:B------:R-:W-:Y:S04]  /*c240*/  SHFL.IDX PT, R37, R37, R28, 0x1c1f ;  /* 0x001c1f1c25257589 */ /* 0x000fe800000e0000 */
[----:B------:R2:W4:Y:S01]  /*c250*/  SHFL.IDX PT, R38, R32, R15, 0x1c1f ;  /* 0x001c1f0f20267589 */ /* 0x00052200000e0000 */
[----:B---3--:R-:W-:-:S02]  /*c260*/  SEL R12, R29, R20, P0 ;  /* 0x000000141d0c7207 */ /* 0x008fc40000000000 */
[----:B-1----:R-:W-:Y:S01]  /*c270*/  SEL R14, R20, R29, P0 ;  /* 0x0000001d140e7207 */ /* 0x002fe20000000000 */
[----:B------:R-:W-:Y:S01]  /*c280*/  SHFL.IDX PT, R39, R39, R28, 0x1c1f ;  /* 0x001c1f1c27277589 */ /* 0x000fe200000e0000 */
[----:B------:R-:W-:-:S03]  /*c290*/  IMAD.U32 R20, RZ, RZ, UR6 ;  /* 0x00000006ff147e24 */ /* 0x000fc6000f8e00ff */
[----:B------:R1:W3:Y:S01]  /*c2a0*/  SHFL.IDX PT, R54, R54, R15, 0x1c1f ;  /* 0x001c1f0f36367589 */ /* 0x0002e200000e0000 */
[----:B0-----:R-:W-:Y:S02]  /*c2b0*/  SEL R26, R30, R33, P0 ;  /* 0x000000211e1a7207 */ /* 0x001fe40000000000 */
[----:B--2---:R-:W-:Y:S01]  /*c2c0*/  SEL R32, R21, R24, P0 ;  /* 0x0000001815207207 */ /* 0x004fe20000000000 */
[----:B------:R0:W-:Y:S01]  /*c2d0*/  STSM.16.M88.4 [R42], R8 ;  /* 0x000000082a007844 */ /* 0x0001e20000000200 */
[----:B------:R-:W-:Y:S02]  /*c2e0*/  SEL R24, R33, R30, P0 ;  /* 0x0000001e21187207 */ /* 0x000fe40000000000 */
[----:B------:R-:W-:Y:S02]  /*c2f0*/  MOV R21, UR7 ;  /* 0x0000000700157c02 */ /* 0x000fe40008000f00 */
[----:B----4-:R-:W-:Y:S02]  /*c300*/  SEL R13, R27, R36, P0 ;  /* 0x000000241b0d7207 */ /* 0x010fe40000000000 */
[----:B-1----:R-:W-:-:S02]  /*c310*/  SEL R15, R36, R27, P0 ;  /* 0x0000001b240f7207 */ /* 0x002fc40000000000 */
[----:B------:R-:W-:-:S03]  /*c320*/  SEL R33, R37, R38, P0 ;  /* 0x0000002625217207 */ /* 0x000fc60000000000 */
[----:B------:R1:W-:Y:S01]  /*c330*/  STSM.16.M88.4 [R41], R12 ;  /* 0x0000000c29007844 */ /* 0x0003e20000000200 */
[----:B------:R-:W-:Y:S02]  /*c340*/  SEL R35, R38, R37, P0 ;  /* 0x0000002526237207 */ /* 0x000fe40000000000 */
[----:B------:R-:W2:Y:S03]  /*c350*/  LDC R37, c[0x0][0xbe8] ;  /* 0x0002fa00ff257b82 */ /* 0x000ea60000000800 */
[----:B------:R-:W-:Y:S01]  /*c360*/  STSM.16.M88.4 [R40], R32 ;  /* 0x0000002028007844 */ /* 0x000fe20000000200 */
[----:B---3--:R-:W-:Y:S02]  /*c370*/  SEL R25, R39, R54, P0 ;  /* 0x0000003627197207 */ /* 0x008fe40000000000 */
[----:B------:R-:W-:-:S05]  /*c380*/  SEL R27, R54, R39, P0 ;  /* 0x00000027361b7207 */ /* 0x000fca0000000000 */
[----:B------:R3:W-:Y:S01]  /*c390*/  STSM.16.M88.4 [R7], R24 ;  /* 0x0000001807007844 */ /* 0x0007e20000000200 */
[----:B------:R-:W-:Y:S06]  /*c3a0*/  BAR.SYNC.DEFER_BLOCKING 0x1, 0x180 ;  /* 0x0046000000007b1d */ /* 0x000fec0000010000 */
[----:B------:R-:W4:Y:S01]  /*c3b0*/  @P2 LDG.E R6, desc[UR52][R20.64] ;  /* 0x0000003414062981 */ /* 0x000f22000c1e1900 */
[----:B--2---:R-:W-:Y:S01]  /*c3c0*/  ISETP.NE.AND P1, PT, R37, 0x1, PT ;  /* 0x000000012500780c */ /* 0x004fe20003f25270 */
[----:B------:R-:W-:Y:S01]  /*c3d0*/  UIMAD UR6, UR17, UR8, URZ ;  /* 0x00000008110672a4 */ /* 0x000fe2000f8e023f */
[----:B0-----:R-:W-:Y:S01]  /*c3e0*/  VIADD R9, R17, UR43 ;  /* 0x0000002b11097c36 */ /* 0x001fe20008000000 */
[----:B------:R-:W-:Y:S01]  /*c3f0*/  USEL UR16, UR41, URZ, !UP0 ;  /* 0x0000003f29107287 */ /* 0x000fe2000c000000 */
[----:B-1----:R-:W-:Y:S01]  /*c400*/  IMAD R13, R22, 0x40, R19 ;  /* 0x00000040160d7824 */ /* 0x002fe200078e0213 */
[----:B------:R-:W-:-:S02]  /*c410*/  UIMAD UR9, UR42, UR9, UR6 ;  /* 0x000000092a0972a4 */ /* 0x000fc4000f8e0206 */
[----:B------:R-:W-:-:S06]  /*c420*/  UISETP.NE.U32.AND UP1, UPT, UR12, URZ, UPT ;  /* 0x0000003f0c00728c */ /* 0x000fcc000bf25070 */
[----:B------:R-:W3:Y:S08]  /*c430*/  @P1 LDC R28, c[0x0][0xbec] ;  /* 0x0002fb00ff1c1b82 */ /* 0x000ef00000000800 */
[----:B------:R-:W0:Y:S01]  /*c440*/  @P1 LDC R8, c[0x0][0xbf0] ;  /* 0x0002fc00ff081b82 */ /* 0x000e220000000800 */
[----:B---3--:R-:W-:Y:S01]  /*c450*/  @P1 IMAD.HI.U32 R7, R9, R28, RZ ;  /* 0x0000001c09071227 */ /* 0x008fe200078e00ff */
[----:B----4-:R-:W-:-:S03]  /*c460*/  @P2 R2UR UR4, R6 ;  /* 0x00000000060422ca */ /* 0x010fc600000e0000 */
        /* <DEDUP_REMOVED lines=8> */
[----:B------:R-:W-:Y:S02]  /*c4f0*/  UIMAD.WIDE.U32 UR10, UR42, UR8, UR6 ;  /* 0x000000082a0a72a5 */ /* 0x000fe4000f8e0006 */
[----:B------:R-:W-:Y:S02]  /*c500*/  USEL UR8, UR40, URZ, !UP0 ;  /* 0x0000003f28087287 */ /* 0x000fe4000c000000 */
[----:B------:R-:W-:-:S02]  /*c510*/  UIADD3 UR11, UR11, UR9, URZ ;  /* 0x000000090b0b7290 */ /* 0x000fc4000fffe03f */
[----:B------:R-:W-:Y:S02]  /*c520*/  UIMAD UR9, UR16, UR14, URZ ;  /* 0x0000000e100972a4 */ /* 0x000fe4000f8e023f */
[----:B------:R-:W-:Y:S02]  /*c530*/  UISETP.NE.AND.EX UP0, UPT, UR13, URZ, UPT, UP1 ;  /* 0x0000003f0d00728c */ /* 0x000fe4000bf05310 */
[----:B------:R-:W-:Y:S02]  /*c540*/  UIMAD UR9, UR8, UR15, UR9 ;  /* 0x0000000f080972a4 */ /* 0x000fe4000f8e0209 */
[----:B------:R-:W-:Y:S02]  /*c550*/  UIMAD.WIDE.U32 UR10, UR8, UR14, UR10 ;  /* 0x0000000e080a72a5 */ /* 0x000fe4000f8e000a */
[----:B------:R-:W-:Y:S01]  /*c560*/  PLOP3.LUT P3, PT, PT, PT, UP0, 0x80, 0x0 ;  /* 0x000000000000781c */ /* 0x000fe20003f6f008 */
[----:B------:R-:W-:Y:S01]  /*c570*/  ULDC.64 UR14, c[0x0][0xb88] ;  /* 0x0002e200000e7ab9 */ /* 0x000fe20000000a00 */
[----:B------:R-:W-:Y:S01]  /*c580*/  IMAD.U32 R11, RZ, RZ, UR9 ;  /* 0x00000009ff0b7e24 */ /* 0x000fe2000f8e00ff */
[----:B------:R-:W-:Y:S01]  /*c590*/  ULDC UR9, c[0x0][0xa88] ;  /* 0x0002a20000097ab9 */ /* 0x000fe20000000800 */
[----:B------:R-:W-:Y:S01]  /*c5a0*/  IADD3 R6, P0, R6, UR10, RZ ;  /* 0x0000000a06067c10 */ /* 0x000fe2000ff1e0ff */
[----:B------:R-:W-:Y:S01]  /*c5b0*/  @UP0 ULEA UR10, UP1, UR40, UR12, 0x2 ;  /* 0x0000000c280a0291 */ /* 0x000fe2000f82103f */
[----:B------:R-:W-:-:S02]  /*c5c0*/  IMAD R10, R7, UR14, RZ ;  /* 0x0000000e070a7c24 */ /* 0x000fc4000f8e02ff */
[----:B------:R-:W-:Y:S01]  /*c5d0*/  IADD3.X R7, R8, UR11, R11, P0, !PT ;  /* 0x0000000b08077c10 */ /* 0x000fe200087fe40b */
[----:B------:R-:W-:Y:S01]  /*c5e0*/  @UP0 ULEA.HI.X UR11, UR40, UR13, UR41, 0x2, UP1 ;  /* 0x0000000d280b0291 */ /* 0x000fe200088f1429 */
[----:B------:R-:W-:Y:S02]  /*c5f0*/  IMAD.U32 R8, RZ, RZ, UR9 ;  /* 0x00000009ff087e24 */ /* 0x000fe4000f8e00ff */
[----:B------:R-:W-:Y:S01]  /*c600*/  IMAD.U32 R14, RZ, RZ, UR10 ;  /* 0x0000000aff0e7e24 */ /* 0x000fe2000f8e00ff */
[----:B------:R-:W-:Y:S01]  /*c610*/  ULDC.64 UR12, c[0x0][0xb50] ;  /* 0x0002d400000c7ab9 */ /* 0x000fe20000000a00 */
[C---:B------:R-:W-:Y:S01]  /*c620*/  IMAD R11, R9.reuse, UR15, R10 ;  /* 0x0000000f090b7c24 */ /* 0x040fe2000f8e020a */
[----:B------:R-:W-:Y:S01]  /*c630*/  MOV R15, UR11 ;  /* 0x0000000b000f7c02 */ /* 0x000fe20008000f00 */
[----:B------:R-:W-:-:S04]  /*c640*/  IMAD.WIDE.U32 R6, R9, UR14, R6 ;  /* 0x0000000e09067c25 */ /* 0x000fc8000f8e0006 */
[----:B------:R0:W5:Y:S01]  /*c650*/  @P3 LDG.E R8, desc[UR52][R14.64] ;  /* 0x000000340e083981 */ /* 0x000162000c1e1900 */
[----:B------:R-:W-:Y:S01]  /*c660*/  IMAD.IADD R7, R7, 0x1, R11 ;  /* 0x0000000107077824 */ /* 0x000fe200078e020b */
[----:B------:R-:W-:-:S04]  /*c670*/  LEA R10, P0, R6, UR12, 0x2 ;  /* 0x0000000c060a7c11 */ /* 0x000fc8000f8010ff */
[----:B------:R-:W-:Y:S01]  /*c680*/  LEA.HI.X R7, R6, UR13, R7, 0x2, P0 ;  /* 0x0000000d06077c11 */ /* 0x000fe200080f1407 */
[----:B------:R-:W-:Y:S08]  /*c690*/  @P3 BRA `(.L_x_2142) ;  /* 0x0000000000103947 */ /* 0x000ff00003800000 */
[----:B------:R-:W-:Y:S05]  /*c6a0*/  @!P2 BRA `(.L_x_2142) ;  /* 0x00000000000ca947 */ /* 0x000fea0003800000 */
[----:B------:R-:W2:Y:S04]  /*c6b0*/  LDG.E R9, desc[UR52][R20.64] ;  /* 0x0000003414097981 */ /* 0x000ea8000c1e1900 */
[----:B-----5:R-:W2:Y:S02]  /*c6c0*/  LDG.E R8, desc[UR52][R20.64+0x4] ;  /* 0x0000043414087981 */ /* 0x020ea4000c1e1900 */
[----:B--2---:R-:W-:-:S07]  /*c6d0*/  IMAD.IADD R8, R8, 0x1, -R9 ;  /* 0x0000000108087824 */ /* 0x004fce00078e0a09 */
.L_x_2142:
[----:B0-----:R-:W-:Y:S01]  /*c6e0*/  SHFL.IDX PT, R14, R10, RZ, 0x1c1f ;  /* 0x001c1fff0a0e7589 */ /* 0x001fe200000e0000 */
[----:B------:R-:W-:Y:S01]  /*c6f0*/  IMAD.WIDE R12, R13, 0x2, R4 ;  /* 0x000000020d0c7825 */ /* 0x000fe200078e0204 */
[----:B------:R-:W-:Y:S01]  /*c700*/  LOP3.LUT P0, RZ, R23, 0x3, RZ, 0xc0, !PT ;  /* 0x0000000317ff7812 */ /* 0x000fe2000780c0ff */
[----:B------:R-:W0:Y:S01]  /*c710*/  @P1 LDC R33, c[0x0][0xbf0] ;  /* 0x0002fc00ff211b82 */ /* 0x000e220000000800 */
[----:B------:R-:W1:Y:S01]  /*c720*/  SHFL.IDX PT, R15, R7, RZ, 0x1c1f ;  /* 0x001c1fff070f7589 */ /* 0x000e6200000e0000 */
[----:B------:R-:W-:Y:S01]  /*c730*/  VIADD R6, R157, UR43 ;  /* 0x0000002b9d067c36 */ /* 0x000fe20008000000 */
[----:B------:R-:W-:Y:S01]  /*c740*/  IADD3 R9, P3, R12, 0x1800, RZ ;  /* 0x000018000c097810 */ /* 0x000fe20007f7e0ff */
[----:B-----5:R-:W-:Y:S01]  /*c750*/  IMAD R39, R8, R37, RZ ;  /* 0x0000002508277224 */ /* 0x020fe200078e02ff */
[----:B------:R-:W-:Y:S01]  /*c760*/  SHFL.IDX PT, R20, R10, 0x1, 0x1c1f ;  /* 0x003c1f000a147f89 */ /* 0x000fe200000e0000 */
[----:B------:R-:W-:Y:S01]  /*c770*/  VIADD R4, R6, 0x8 ;  /* 0x0000000806047836 */ /* 0x000fe20000000000 */
[----:B------:R-:W-:Y:S01]  /*c780*/  IADD3 R25, P4, R12, 0x3000, RZ ;  /* 0x000030000c197810 */ /* 0x000fe20007f9e0ff */
[----:B------:R-:W-:Y:S01]  /*c790*/  ULDC.64 UR10, c[0x0][0xaa0] ;  /* 0x0002a800000a7ab9 */ /* 0x000fe20000000a00 */
        /* <DEDUP_REMOVED lines=9> */
[----:B-1----:R-:W-:Y:S01]  /*c830*/  @!P2 ST.E desc[UR52][R14.64], R2 ;  /* 0x000000020e00a985 */ /* 0x002fe2000c101934 */
        /* <DEDUP_REMOVED lines=10> */
[----:B-1----:R-:W1:Y:S01]  /*c8e0*/  @P1 LDC R21, c[0x0][0xbec] ;  /* 0x0002fb00ff151b82 */ /* 0x002e620000000800 */
[----:B------:R-:W-:Y:S01]  /*c8f0*/  UIMAD UR9, UR7, UR10, URZ ;  /* 0x0000000a070972a4 */ /* 0x000fe2000f8e023f */
[----:B------:R-:W-:Y:S01]  /*c900*/  IADD3 R29, P0, R12, 0x4800, RZ ;  /* 0x000048000c1d7810 */ /* 0x000fe20007f1e0ff */
[----:B------:R-:W-:-:S02]  /*c910*/  UIMAD.WIDE.U32 UR6, UR4, UR10, URZ ;  /* 0x0000000a040672a5 */ /* 0x000fc4000f8e003f */
[----:B------:R-:W-:Y:S01]  /*c920*/  UIMAD UR9, UR4, UR11, UR9 ;  /* 0x0000000b040972a4 */ /* 0x000fe2000f8e0209 */
[----:B------:R-:W-:Y:S01]  /*c930*/  IMAD R0, R18, 0x30, R22 ;  /* 0x0000003012007824 */ /* 0x000fe200078e0216 */
[----:B------:R-:W-:Y:S01]  /*c940*/  LOP3.LUT R12, R29, 0x380, RZ, 0xc0, !PT ;  /* 0x000003801d0c7812 */ /* 0x000fe200078ec0ff */
[----:B------:R-:W-:Y:S01]  /*c950*/  ULDC.64 UR10, c[0x0][0xae8] ;  /* 0x0002ba00000a7ab9 */ /* 0x000fe20000000a00 */
[----:B------:R-:W-:Y:S01]  /*c960*/  UIADD3 UR7, UR7, UR9, URZ ;  /* 0x0000000907077290 */ /* 0x000fe2000fffe03f */
[----:B------:R-:W-:Y:S01]  /*c970*/  IADD3.X R13, RZ, R13, RZ, P0, !PT ;  /* 0x0000000dff0d7210 */ /* 0x000fe200007fe4ff */
[----:B------:R-:W-:Y:S01]  /*c980*/  UIMAD UR4, UR17, UR10, URZ ;  /* 0x0000000a110472a4 */ /* 0x000fe2000f8e023f */
[----:B------:R-:W-:Y:S01]  /*c990*/  VIADD R28, R0, UR43 ;  /* 0x0000002b001c7c36 */ /* 0x000fe20008000000 */
[----:B------:R-:W-:Y:S01]  /*c9a0*/  UIMAD.WIDE.U32 UR6, UR42, UR10, UR6 ;  /* 0x0000000a2a0672a5 */ /* 0x000fe2000f8e0006 */
[----:B------:R-:W-:Y:S01]  /*c9b0*/  SHF.R.U64 R2, R12, 0x3, RZ ;  /* 0x000000030c027819 */ /* 0x000fe200000012ff */
[----:B------:R-:W-:-:S03]  /*c9c0*/  UIMAD UR4, UR42, UR11, UR4 ;  /* 0x0000000b2a0472a4 */ /* 0x000fc6000f8e0204 */
[----:B------:R-:W-:Y:S01]  /*c9d0*/  ULDC.64 UR10, c[0x0][0xaf0] ;  /* 0x0002bc00000a7ab9 */ /* 0x000fe20000000a00 */
[----:B------:R-:W-:Y:S01]  /*c9e0*/  UIADD3 UR7, UR7, UR4, URZ ;  /* 0x0000000407077290 */ /* 0x000fe2000fffe03f */
[----:B------:R-:W-:Y:S01]  /*c9f0*/  LOP3.LUT R12, R2, R29, RZ, 0x3c, !PT ;  /* 0x0000001d020c7212 */ /* 0x000fe200078e3cff */
[----:B------:R-:W-:Y:S01]  /*ca00*/  UIMAD UR4, UR16, UR10, URZ ;  /* 0x0000000a100472a4 */ /* 0x000fe2000f8e023f */
[----:B-1----:R-:W-:-:S03]  /*ca10*/  @P1 IMAD.HI.U32 R0, R28, R21, RZ ;  /* 0x000000151c001227 */ /* 0x002fc600078e00ff */
[----:B------:R-:W-:Y:S01]  /*ca20*/  UIMAD UR4, UR8, UR11, UR4 ;  /* 0x0000000b080472a4 */ /* 0x000fe2000f8e0204 */
[----:B------:R-:W5:Y:S01]  /*ca30*/  LD.E.128 R12, desc[UR52][R12.64] ;  /* 0x000000340c0c7980 */ /* 0x000f62000c101d00 */
[----:B------:R-:W-:Y:S01]  /*ca40*/  UIMAD.WIDE.U32 UR8, UR8, UR10, UR6 ;  /* 0x0000000a080872a5 */ /* 0x000fe2000f8e0006 */
[----:B------:R-:W-:Y:S01]  /*ca50*/  IMAD.MOV.U32 R29, RZ, RZ, R28 ;  /* 0x000000ffff1d7224 */ /* 0x000fe200078e001c */
[----:B0-----:R-:W-:Y:S01]  /*ca60*/  @P1 SHF.R.U32.HI R29, RZ, R33, R0 ;  /* 0x00000021ff1d1219 */ /* 0x001fe20000011600 */
[----:B------:R-:W-:Y:S01]  /*ca70*/  ULDC.64 UR6, c[0x0][0xae0] ;  /* 0x0002b80000067ab9 */ /* 0x000fe20000000a00 */
[----:B------:R-:W-:Y:S01]  /*ca80*/  UIADD3 UR4, UR9, UR4, URZ ;  /* 0x0000000409047290 */ /* 0x000fe2000fffe03f */
[----:B------:R-:W-:Y:S01]  /*ca90*/  VIADD R36, R22, UR43 ;  /* 0x0000002b16247c36 */ /* 0x000fe20008000000 */
[--C-:B------:R-:W-:Y:S01]  /*caa0*/  SHF.R.S32.HI R0, RZ, 0x1f, R29.reuse ;  /* 0x0000001fff007819 */ /* 0x100fe2000001141d */
[----:B------:R-:W-:Y:S01]  /*cab0*/  IMAD.MOV R2, RZ, RZ, -R29 ;  /* 0x000000ffff027224 */ /* 0x000fe200078e0a1d */
[----:B------:R-:W-:Y:S01]  /*cac0*/  @!PT LDS RZ, [RZ] ;  /* 0x00000000fffff984 */ /* 0x000fe20000000800 */
[----:B------:R-:W-:Y:S01]  /*cad0*/  @!PT LDS RZ, [RZ] ;  /* 0x00000000fffff984 */ /* 0x000fe20000000800 */
[----:B------:R-:W-:Y:S01]  /*cae0*/  @!PT LDS RZ, [RZ] ;  /* 0x00000000fffff984 */ /* 0x000fe20000000800 */
[----:B------:R-:W-:Y:S01]  /*caf0*/  @!PT LDS RZ, [RZ] ;  /* 0x00000000fffff984 */ /* 0x000fe20000000800 */
[----:B------:R0:W-:Y:S06]  /*cb00*/  MEMBAR.ALL.CTA ;  /* 0x0000000000007992 */ /* 0x0001ec0000008000 */
[----:B0-----:R-:W0:Y:S01]  /*cb10*/  FENCE.VIEW.ASYNC.S ;  /* 0x00000000000073c6 */ /* 0x001e220000000000 */
[----:B------:R-:W-:Y:S01]  /*cb20*/  IMAD.U32 R21, RZ, RZ, UR9 ;  /* 0x00000009ff157e24 */ /* 0x000fe2000f8e00ff */
[----:B------:R-:W-:Y:S01]  /*cb30*/  SHF.R.S32.HI R41, RZ, 0x1f, R19 ;  /* 0x0000001fff297819 */ /* 0x000fe20000011413 */
[----:B------:R-:W-:-:S02]  /*cb40*/  IMAD R0, R0, UR6, RZ ;  /* 0x0000000600007c24 */ /* 0x000fc4000f8e02ff */
[----:B------:R-:W-:Y:S02]  /*cb50*/  IMAD R33, R37, R2, R28 ;  /* 0x0000000225217224 */ /* 0x000fe400078e021c */
[----:B------:R-:W-:Y:S02]  /*cb60*/  IMAD.U32 R20, RZ, RZ, UR8 ;  /* 0x00000008ff147e24 */ /* 0x000fe4000f8e00ff */
        /* <DEDUP_REMOVED lines=10> */
[----:B------:R-:W-:Y:S01]  /*cc10*/  ULDC.64 UR6, c[0x0][0xa80] ;  /* 0x0002a00000067ab9 */ /* 0x000fe20000000a00 */
[----:B------:R-:W-:Y:S01]  /*cc20*/  VIADD R0, R36, 0x30 ;  /* 0x0000003024007836 */ /* 0x000fe20000000000 */
[----:B------:R-:W-:Y:S01]  /*cc30*/  LEA R30, P0, R20, UR6, 0x1 ;  /* 0x00000006141e7c11 */ /* 0x000fe2000f8008ff */
[----:B------:R-:W-:Y:S01]  /*cc40*/  VIADD R2, R36, 0x60 ;  /* 0x0000006024027836 */ /* 0x000fe20000000000 */
[----:B------:R-:W-:Y:S01]  /*cc50*/  IADD3 R21, R21, R29, RZ ;  /* 0x0000001d15157210 */ /* 0x000fe20007ffe0ff */
[----:B------:R-:W-:Y:S02]  /*cc60*/  VIADD R3, R3, 0x13220 ;  /* 0x0001322003037836 */ /* 0x000fe40000000000 */
[----:B0-----:R-:W-:Y:S01]  /*cc70*/  SHFL.IDX PT, R28, R30, 0x1, 0x181f ;  /* 0x00381f001e1c7f89 */ /* 0x001fe200000e0000 */
[----:B------:R-:W-:Y:S02]  /*cc80*/  LEA.HI.X R32, R20, UR7, R21, 0x1, P0 ;  /* 0x0000000714207c11 */ /* 0x000fe400080f0c15 */
[----:B------:R-:W-:Y:S01]  /*cc90*/  ISETP.GE.AND P0, PT, R19, UR4, PT ;  /* 0x0000000413007c0c */ /* 0x000fe2000bf06270 */
[----:B------:R-:W0:Y:S03]  /*cca0*/  SHFL.IDX PT, R20, R30, RZ, 0x181f ;  /* 0x00181fff1e147589 */ /* 0x000e2600000e0000 */
[-C--:B------:R-:W-:Y:S01]  /*ccb0*/  ISETP.GE.OR P1, PT, R36, R39.reuse, P0 ;  /* 0x000000272400720c */ /* 0x080fe20000726670 */
[----:B------:R-:W1:Y:S01]  /*ccc0*/  SHFL.IDX PT, R42, R30, 0x2, 0x181f ;  /* 0x00581f001e2a7f89 */ /* 0x000e6200000e0000 */
[----:B------:R-:W-:-:S02]  /*ccd0*/  ISETP.GE.OR P2, PT, R0, R39, P0 ;  /* 0x000000270000720c */ /* 0x000fc40000746670 */
[----:B------:R-:W-:Y:S01]  /*cce0*/  ISETP.GE.OR P3, PT, R2, R39, P0 ;  /* 0x000000270200720c */ /* 0x000fe20000766670 */
[----:B------:R-:W1:Y:S01]  /*ccf0*/  SHFL.IDX PT, R34, R32, RZ, 0x181f ;  /* 0x00181fff20227589 */ /* 0x000e6200000e0000 */
[----:B------:R-:W-:-:S03]  /*cd00*/  PRMT R0, RZ, 0x654, R3 ;  /* 0x00000654ff007816 */ /* 0x000fc60000000003 */
        /* <DEDUP_REMOVED lines=17> */
[----:B-1----:R-:W-:-:S04]  /*ce20*/  LEA R2, P0, R19, R30, 0x1 ;  /* 0x0000001e13027211 */ /* 0x002fc800078008ff */
[----:B------:R-:W-:-:S05]  /*ce30*/  LEA.HI.X R3, R19, R32, R41, 0x1, P0 ;  /* 0x0000002013037211 */ /* 0x000fca00000f0c29 */
[----:B-----5:R0:W-:Y:S01]  /*ce40*/  ST.E.128 desc[UR52][R2.64], R12 ;  /* 0x0000000c02007985 */ /* 0x0201e2000c101d34 */
[----:B------:R-:W-:Y:S05]  /*ce50*/  BRA `(.L_x_2143) ;  /* 0x0000000800687947 */ /* 0x000fea0003800000 */
.L_x_2141:
        /* <DEDUP_REMOVED lines=11> */
[----:B------:R-:W-:-:S03]  /*cf10*/  UISETP.NE.U32.AND UP1, UPT, UR6, URZ, UPT ;  /* 0x0000003f0600728c */ /* 0x000fc6000bf25070 */
[----:B------:R-:W2:Y:S01]  /*cf20*/  @P2 LDG.E R6, desc[UR52][R2.64] ;  /* 0x0000003402062981 */ /* 0x000ea2000c1e1900 */
[----:B------:R-:W-:Y:S01]  /*cf30*/  UISETP.NE.AND.EX UP1, UPT, UR7, URZ, UPT, UP1 ;  /* 0x0000003f0700728c */ /* 0x000fe2000bf25310 */
[----:B------:R-:W-:-:S05]  /*cf40*/  MOV R0, UR4 ;  /* 0x0000000400007c02 */ /* 0x000fca0008000f00 */
        /* <DEDUP_REMOVED lines=19> */
[----:B--2---:R-:W-:-:S07]  /*d080*/  IMAD.IADD R0, R0, 0x1, -R5 ;  /* 0x0000000100007824 */ /* 0x004fce00078e0a05 */
.L_x_2144:
[----:B------:R-:W-:Y:S01]  /*d090*/  USEL UR40, UR40, URZ, !UP0 ;  /* 0x0000003f28287287 */ /* 0x000fe2000c000000 */
[----:B------:R-:W-:Y:S01]  /*d0a0*/  BSSY B1, `(.L_x_2145) ;  /* 0x000002c000017945 */ /* 0x000fe20003800000 */
[----:B------:R-:W-:-:S03]  /*d0b0*/  USEL UR41, UR41, URZ, !UP0 ;  /* 0x0000003f29297287 */ /* 0x000fc6000c000000 */
[----:B------:R-:W-:Y:S09]  /*d0c0*/  @P1 BRA `(.L_x_2146) ;  /* 0x0000000000a41947 */ /* 0x000ff20003800000 */
        /* <DEDUP_REMOVED lines=24> */
[----:B-1----:R-:W-:Y:S02]  /*d250*/  @P1 SHF.R.U32.HI R2, RZ, R6, R3 ;  /* 0x00000006ff021219 */ /* 0x002fe40000011603 */
[----:B------:R-:W-:Y:S02]  /*d260*/  MOV R6, UR8 ;  /* 0x0000000800067c02 */ /* 0x000fe40008000f00 */
        /* <DEDUP_REMOVED lines=15> */
.L_x_2146:
[----:B------:R-:W-:Y:S05]  /*d360*/  BSYNC B1 ;  /* 0x0000000000017941 */ /* 0x000fea0003800000 */
.L_x_2145:
[----:B0-----:R-:W0:Y:S01]  /*d370*/  @P0 LDC R3, c[0x0][0xbf0] ;  /* 0x0002fc00ff030b82 */ /* 0x001e220000000800 */
[----:B------:R-:W-:Y:S01]  /*d380*/  ULDC.64 UR12, c[0x0][0xaa0] ;  /* 0x0002a800000c7ab9 */ /* 0x000fe20000000a00 */
[----:B------:R-:W-:Y:S01]  /*d390*/  IMAD R2, R18, 0x30, R22 ;  /* 0x0000003012027824 */ /* 0x000fe200078e0216 */
[----:B------:R-:W-:Y:S01]  /*d3a0*/  UIMAD UR8, UR9, UR12, URZ ;  /* 0x0000000c090872a4 */ /* 0x000fe2000f8e023f */
[----:B------:R-:W-:Y:S01]  /*d3b0*/  VIADD R30, R22, UR43 ;  /* 0x0000002b161e7c36 */ /* 0x000fe20008000000 */
[----:B------:R-:W-:Y:S01]  /*d3c0*/  UIMAD.WIDE.U32 UR6, UR4, UR12, URZ ;  /* 0x0000000c040672a5 */ /* 0x000fe2000f8e003f */
[----:B------:R-:W-:Y:S01]  /*d3d0*/  VIADD R4, R2, UR43 ;  /* 0x0000002b02047c36 */ /* 0x000fe20008000000 */
[----:B------:R-:W-:Y:S01]  /*d3e0*/  UIMAD UR8, UR4, UR13, UR8 ;  /* 0x0000000d040872a4 */ /* 0x000fe2000f8e0208 */
[----:B------:R-:W-:Y:S02]  /*d3f0*/  SHF.R.S32.HI R13, RZ, 0x1f, R19 ;  /* 0x0000001fff0d7819 */ /* 0x000fe40000011413 */
        /* <DEDUP_REMOVED lines=19> */
[----:B------:R-:W-:Y:S01]  /*d530*/  IMAD R6, R2, UR8, RZ ;  /* 0x0000000802067c24 */ /* 0x000fe2000f8e02ff */
[----:B------:R-:W-:Y:S01]  /*d540*/  MOV R3, UR4 ;  /* 0x0000000400037c02 */ /* 0x000fe20008000f00 */
[----:B------:R-:W-:Y:S01]  /*d550*/  IMAD.U32 R2, RZ, RZ, UR6 ;  /* 0x00000006ff027e24 */ /* 0x000fe2000f8e00ff */
[----:B------:R-:W-:Y:S01]  /*d560*/  SHF.R.S32.HI R4, RZ, 0x1f, R7 ;  /* 0x0000001fff047819 */ /* 0x000fe20000011407 */
[C---:B------:R-:W-:Y:S01]  /*d570*/  IMAD R9, R5.reuse, UR9, R6 ;  /* 0x0000000905097c24 */ /* 0x040fe2000f8e0206 */
[----:B------:R-:W-:Y:S01]  /*d580*/  ULDC.64 UR6, c[0x0][0xad8] ;  /* 0x0002b60000067ab9 */ /* 0x000fe20000000a00 */
[----:B------:R-:W-:Y:S01]  /*d590*/  IMAD.WIDE.U32 R2, R5, UR8, R2 ;  /* 0x0000000805027c25 */ /* 0x000fe2000f8e0002 */
[----:B------:R-:W-:-:S03]  /*d5a0*/  ULDC UR4, c[0x0][0xac8] ;  /* 0x0002b20000047ab9 */ /* 0x000fc60000000800 */
[----:B------:R-:W-:Y:S02]  /*d5b0*/  IMAD R4, R4, UR6, RZ ;  /* 0x0000000604047c24 */ /* 0x000fe4000f8e02ff */
[----:B------:R-:W-:Y:S02]  /*d5c0*/  IMAD.IADD R3, R3, 0x1, R9 ;  /* 0x0000000103037824 */ /* 0x000fe400078e0209 */
[C---:B------:R-:W-:Y:S02]  /*d5d0*/  IMAD R5, R7.reuse, UR7, R4 ;  /* 0x0000000707057c24 */ /* 0x040fe4000f8e0204 */
[----:B------:R-:W-:Y:S01]  /*d5e0*/  IMAD.WIDE.U32 R2, R7, UR6, R2 ;  /* 0x0000000607027c25 */ /* 0x000fe2000f8e0002 */
[----:B------:R-:W-:-:S03]  /*d5f0*/  ULDC.64 UR6, c[0x0][0xa80] ;  /* 0x0002a00000067ab9 */ /* 0x000fc60000000a00 */
[----:B------:R-:W-:Y:S01]  /*d600*/  IMAD.IADD R3, R3, 0x1, R5 ;  /* 0x0000000103037824 */ /* 0x000fe200078e0205 */
[----:B------:R-:W-:Y:S01]  /*d610*/  LEA R4, P0, R2, UR6, 0x1 ;  /* 0x0000000602047c11 */ /* 0x000fe2000f8008ff */
[----:B-----5:R-:W-:Y:S02]  /*d620*/  IMAD R11, R0, R11, RZ ;  /* 0x0000000b000b7224 */ /* 0x020fe400078e02ff */
[----:B------:R-:W-:Y:S01]  /*d630*/  VIADD R0, R30, 0x30 ;  /* 0x000000301e007836 */ /* 0x000fe20000000000 */
[----:B------:R-:W-:Y:S01]  /*d640*/  LEA.HI.X R8, R2, UR7, R3, 0x1, P0 ;  /* 0x0000000702087c11 */ /* 0x000fe200080f0c03 */
[----:B------:R-:W0:Y:S01]  /*d650*/  SHFL.IDX PT, R6, R4, RZ, 0x181f ;  /* 0x00181fff04067589 */ /* 0x000e2200000e0000 */
[----:B------:R-:W-:Y:S01]  /*d660*/  ISETP.GE.AND P0, PT, R19, UR4, PT ;  /* 0x0000000413007c0c */ /* 0x000fe2000bf06270 */
[C---:B------:R-:W-:Y:S02]  /*d670*/  VIADD R2, R30.reuse, 0x60 ;  /* 0x000000601e027836 */ /* 0x040fe40000000000 */
[----:B------:R-:W1:Y:S01]  /*d680*/  SHFL.IDX PT, R14, R4, 0x1, 0x181f ;  /* 0x00381f00040e7f89 */ /* 0x000e6200000e0000 */
[CC--:B------:R-:W-:Y:S01]  /*d690*/  ISETP.GE.OR P3, PT, R30.reuse, R11.reuse, P0 ;  /* 0x0000000b1e00720c */ /* 0x0c0fe20000766670 */
[----:B------:R-:W-:Y:S01]  /*d6a0*/  VIADD R3, R30, 0x90 ;  /* 0x000000901e037836 */ /* 0x000fe20000000000 */
[-C--:B------:R-:W-:Y:S01]  /*d6b0*/  ISETP.GE.OR P2, PT, R0, R11.reuse, P0 ;  /* 0x0000000b0000720c */ /* 0x080fe20000746670 */
[----:B------:R-:W2:Y:S01]  /*d6c0*/  SHFL.IDX PT, R24, R4, 0x2, 0x181f ;  /* 0x00581f0004187f89 */ /* 0x000ea200000e0000 */
[----:B------:R-:W-:-:S02]  /*d6d0*/  ISETP.GE.OR P1, PT, R2, R11, P0 ;  /* 0x0000000b0200720c */ /* 0x000fc40000726670 */
[----:B------:R-:W-:Y:S01]  /*d6e0*/  ISETP.GE.OR P0, PT, R3, R11, P0 ;  /* 0x0000000b0300720c */ /* 0x000fe20000706670 */
[----:B------:R-:W3:Y:S04]  /*d6f0*/  SHFL.IDX PT, R10, R8, RZ, 0x181f ;  /* 0x00181fff080a7589 */ /* 0x000ee800000e0000 */
        /* <DEDUP_REMOVED lines=16> */
.L_x_2143:
[----:B------:R-:W-:Y:S05]  /*d800*/  BSYNC B0 ;  /* 0x0000000000007941 */ /* 0x000fea0003800000 */
.L_x_2140:
[----:B------:R-:W-:Y:S02]  /*d810*/  ULDC UR4, c[0x0][0xc3c] ;  /* 0x00030f0000047ab9 */ /* 0x000fe40000000800 */
[----:B------:R-:W-:-:S13]  /*d820*/  ISETP.GE.AND P0, PT, R31, UR4, PT ;  /* 0x000000041f007c0c */ /* 0x000fda000bf06270 */
[----:B------:R-:W-:Y:S05]  /*d830*/  @!P0 BRA `(.L_x_2147) ;  /* 0xffffff3400308947 */ /* 0x000fea000383ffff */
[----:B------:R-:W-:Y:S05]  /*d840*/  EXIT ;  /* 0x000000000000794d */ /* 0x000fea0003800000 */
.L_x_2098:
        /* <DEDUP_REMOVED lines=57> */
.L_x_2153:
[----:B------:R-:W-:-:S04]  /*dbe0*/  UIADD3 UR4, UR4, 0x1f, URZ ;  /* 0x0000001f04047890 */ /* 0x000fc8000fffe03f */
[----:B------:R-:W-:-:S06]  /*dbf0*/  UISETP.GE.AND UP0, UPT, UR4, UR5, UPT ;  /* 0x000000050400728c */ /* 0x000fcc000bf06270 */
[----:B------:R-:W-:-:S13]  /*dc00*/  PLOP3.LUT P6, PT, PT, PT, UP0, 0x40, 0x0 ;  /* 0x000000000000781c */ /* 0x000fda0003fce808 */
[----:B------:R-:W-:Y:S05]  /*dc10*/  @!P6 BRA `(.L_x_2150) ;  /* 0x0000000400c4e947 */ /* 0x000fea0003800000 */
[----:B------:R-:W-:Y:S01]  /*dc20*/  IADD3 R9, R5, UR4, RZ ;  /* 0x0000000405097c10 */ /* 0x000fe2000fffe0ff */
[----:B------:R-:W-:Y:S01]  /*dc30*/  BSSY B0, `(.L_x_2151) ;  /* 0x0000007000007945 */ /* 0x000fe20003800000 */
[----:B------:R-:W-:Y:S02]  /*dc40*/  IMAD.MOV.U32 R0, RZ, RZ, RZ ;  /* 0x000000ffff007224 */ /* 0x000fe400078e00ff */
[----:B------:R-:W-:-:S13]  /*dc50*/  ISETP.GE.OR P6, PT, R9, UR5, !P0 ;  /* 0x0000000509007c0c */ /* 0x000fda000c7c6670 */
[----:B------:R-:W-:Y:S05]  /*dc60*/  @P6 BRA `(.L_x_2152) ;  /* 0x00000000000c6947 */ /* 0x000fea0003800000 */
[----:B------:R-:W0:Y:S02]  /*dc70*/  LDC.64 R2, c[0x0][0xc80] ;  /* 0x00032000ff027b82 */ /* 0x000e240000000a00 */
[----:B0-----:R-:W-:-:S05]  /*dc80*/  IMAD.WIDE R2, R9, 0x4, R2 ;  /* 0x0000000409027825 */ /* 0x001fca00078e0202 */
[----:B------:R0:W5:Y:S02]  /*dc90*/  LDG.E R0, desc[UR52][R2.64] ;  /* 0x0000003402007981 */ /* 0x000164000c1e1900 */
.L_x_2152:
[----:B------:R-:W-:Y:S05]  /*dca0*/  BSYNC B0 ;  /* 0x0000000000007941 */ /* 0x000fea0003800000 */
.L_x_2151:
        /* <DEDUP_REMOVED lines=21> */
.L_x_2149:
[----:B------:R-:W-:-:S05]  /*de00*/  IADD3 R13, -R3, R4, RZ ;  /* 0x00000004030d7210 */ /* 0x000fca0007ffe1ff */
[----:B------:R-:W-:-:S05]  /*de10*/  IMAD R2, R10, R9, R13 ;  /* 0x000000090a027224 */ /* 0x000fca00078e020d */
[----:B------:R-:W-:-:S13]  /*de20*/  ISETP.GT.AND P0, PT, R2, R7, PT ;  /* 0x000000070200720c */ /* 0x000fda0003f04270 */
[----:B------:R-:W-:Y:S02]  /*de30*/  VOTEU.ANY UR7, UPT, !P0 ;  /* 0x0000000000077886 */ /* 0x000fe400040e0100 */
[----:B------:R-:W-:-:S04]  /*de40*/  UPOPC UR6, UR7 ;  /* 0x00000007000672bf */ /* 0x000fc80008000000 */
[----:B------:R-:W-:-:S03]  /*de50*/  UIADD3 UR40, UR6, UR4, URZ ;  /* 0x0000000406287290 */ /* 0x000fc6000fffe03f */
[----:B------:R-:W-:Y:S02]  /*de60*/  ULDC.64 UR4, c[0x0][0xc90] ;  /* 0x0003240000047ab9 */ /* 0x000fe40000000a00 */
[----:B------:R-:W-:-:S06]  /*de70*/  UIMAD.WIDE UR4, UR40, 0x4, UR4 ;  /* 0x00000004280478a5 */ /* 0x000fcc000f8e0204 */
[----:B------:R-:W-:Y:S02]  /*de80*/  IMAD.U32 R2, RZ, RZ, UR4 ;  /* 0x00000004ff027e24 */ /* 0x000fe4000f8e00ff */
[----:B------:R-:W-:-:S05]  /*de90*/  IMAD.U32 R3, RZ, RZ, UR5 ;  /* 0x00000005ff037e24 */ /* 0x000fca000f8e00ff */
[----:B------:R-:W2:Y:S01]  /*dea0*/  LDG.E R6, desc[UR52][R2.64] ;  /* 0x0000003402067981 */ /* 0x000ea2000c1e1900 */
[----:B------:R-:W-:Y:S01]  /*deb0*/  IMAD.U32 R15, RZ, RZ, UR6 ;  /* 0x00000006ff0f7e24 */ /* 0x000fe2000f8e00ff */
[----:B------:R-:W-:-:S04]  /*dec0*/  ISETP.NE.AND P0, PT, RZ, UR7, PT ;  /* 0x00000007ff007c0c */ /* 0x000fc8000bf05270 */
[----:B------:R-:W2:Y:S02]  /*ded0*/  SHFL.IDX PT, R0, R0, R15, 0x1f ;  /* 0x00001f0f00007589 */ /* 0x000ea400000e0000 */
[----:B--2---:R-:W-:-:S05]  /*dee0*/  IMAD R4, R0, R6, RZ ;  /* 0x0000000600047224 */ /* 0x004fca00078e02ff */
[----:B------:R-:W-:-:S04]  /*def0*/  IABS R8, R4 ;  /* 0x0000000400087213 */ /* 0x000fc80000000000 */
        /* <DEDUP_REMOVED lines=8> */
.L_x_2154:
[----:B---3--:R-:W-:Y:S01]  /*df80*/  IMAD R16, R16, R9, R13 ;  /* 0x0000000910107224 */ /* 0x008fe200078e020d */
[----:B------:R-:W-:Y:S01]  /*df90*/  IABS R2, R4 ;  /* 0x0000000400027213 */ /* 0x000fe20000000000 */
[----:B-12---:R-:W-:Y:S02]  /*dfa0*/  IMAD.MOV R11, RZ, RZ, -R3 ;  /* 0x000000ffff0b7224 */ /* 0x006fe400078e0a03 */
[----:B------:R-:W-:Y:S01]  /*dfb0*/  IMAD.IADD R7, R7, 0x1, -R16 ;  /* 0x0000000107077824 */ /* 0x000fe200078e0a10 */
[----:B0-----:R-:W-:Y:S01]  /*dfc0*/  IADD3 R12, RZ, -R2, RZ ;  /* 0x80000002ff0c7210 */ /* 0x001fe20007ffe0ff */
[----:B------:R-:W-:Y:S02]  /*dfd0*/  IMAD R11, R11, R8, RZ ;  /* 0x000000080b0b7224 */ /* 0x000fe400078e02ff */
        /* <DEDUP_REMOVED lines=18> */
[----:B------:R-:W-:-:S03]  /*e100*/  IMAD.MOV R2, RZ, RZ, -R2 ;  /* 0x000000ffff027224 */ /* 0x000fc600078e0a02 */
[----:B------:R-:W-:Y:S01]  /*e110*/  IADD3 R3, -R8, RZ, RZ ;  /* 0x000000ff08037210 */ /* 0x000fe20007ffe1ff */
[----:B------:R-:W-:-:S03]  /*e120*/  IMAD R13, R4, R2, R7 ;  /* 0x00000002040d7224 */ /* 0x000fc600078e0207 */
[----:B------:R-:W-:-:S04]  /*e130*/  VIADDMNMX R6, R3, R9, R6, PT ;  /* 0x0000000903067246 */ /* 0x000fc80003800106 */
[-C--:B------:R-:W-:Y:S02]  /*e140*/  IABS R9, R6.reuse ;  /* 0x0000000600097213 */ /* 0x080fe40000000000 */
[----:B------:R-:W-:Y:S02]  /*e150*/  IABS R4, R6 ;  /* 0x0000000600047213 */ /* 0x000fe40000000000 */
[----:B------:R-:W0:Y:S03]  /*e160*/  I2F.RP R10, R9 ;  /* 0x00000009000a7306 */ /* 0x000e260000209400 */
[----:B------:R-:W-:-:S05]  /*e170*/  IMAD.MOV R4, RZ, RZ, -R4 ;  /* 0x000000ffff047224 */ /* 0x000fca00078e0a04 */
[----:B0-----:R-:W0:Y:S02]  /*e180*/  MUFU.RCP R10, R10 ;  /* 0x0000000a000a7308 */ /* 0x001e240000001000 */
[----:B0-----:R-:W-:-:S06]  /*e190*/  VIADD R3, R10, 0xffffffe ;  /* 0x0ffffffe0a037836 */ /* 0x001fcc0000000000 */
[----:B------:R-:W0:Y:S02]  /*e1a0*/  F2I.FTZ.U32.TRUNC.NTZ R3, R3 ;  /* 0x0000000300037305 */ /* 0x000e24000021f000 */
[----:B0-----:R-:W-:-:S04]  /*e1b0*/  IMAD.MOV R11, RZ, RZ, -R3 ;  /* 0x000000ffff0b7224 */ /* 0x001fc800078e0a03 */
[----:B------:R-:W-:Y:S01]  /*e1c0*/  IMAD.MOV.U32 R2, RZ, RZ, R11 ;  /* 0x000000ffff027224 */ /* 0x000fe200078e000b */
[----:B------:R-:W-:-:S03]  /*e1d0*/  IABS R11, R13 ;  /* 0x0000000d000b7213 */ /* 0x000fc60000000000 */
[----:B------:R-:W-:Y:S02]  /*e1e0*/  IMAD R7, R2, R9, RZ ;  /* 0x0000000902077224 */ /* 0x000fe400078e02ff */
[----:B------:R-:W-:-:S04]  /*e1f0*/  IMAD.MOV.U32 R2, RZ, RZ, RZ ;  /* 0x000000ffff027224 */ /* 0x000fc800078e00ff */
[----:B------:R-:W-:Y:S01]  /*e200*/  IMAD.HI.U32 R2, R3, R7, R2 ;  /* 0x0000000703027227 */ /* 0x000fe200078e0002 */
[----:B------:R-:W-:-:S04]  /*e210*/  LOP3.LUT R3, R13, R6, RZ, 0x3c, !PT ;  /* 0x000000060d037212 */ /* 0x000fc800078e3cff */
[----:B------:R-:W-:Y:S01]  /*e220*/  ISETP.GE.AND P2, PT, R3, RZ, PT ;  /* 0x000000ff0300720c */ /* 0x000fe20003f46270 */
[----:B------:R-:W-:-:S04]  /*e230*/  IMAD.HI.U32 R2, R2, R11, RZ ;  /* 0x0000000b02027227 */ /* 0x000fc800078e00ff */
[----:B------:R-:W-:Y:S02]  /*e240*/  IMAD R4, R2, R4, R11 ;  /* 0x0000000402047224 */ /* 0x000fe400078e020b */
[----:B------:R-:W-:-:S03]  /*e250*/  IMAD.IADD R3, R13, 0x1, R8 ;  /* 0x000000010d037824 */ /* 0x000fc600078e0208 */
[----:B------:R-:W-:-:S13]  /*e260*/  ISETP.GT.U32.AND P1, PT, R9, R4, PT ;  /* 0x000000040900720c */ /* 0x000fda0003f24070 */
[----:B------:R-:W-:Y:S01]  /*e270*/  @!P1 IMAD.IADD R4, R4, 0x1, -R9 ;  /* 0x0000000104049824 */ /* 0x000fe200078e0a09 */
[----:B------:R-:W-:Y:S02]  /*e280*/  @!P1 IADD3 R2, R2, 0x1, RZ ;  /* 0x0000000102029810 */ /* 0x000fe40007ffe0ff */
[----:B------:R-:W-:Y:S02]  /*e290*/  ISETP.NE.AND P1, PT, R6, RZ, PT ;  /* 0x000000ff0600720c */ /* 0x000fe40003f25270 */
[----:B------:R-:W-:-:S13]  /*e2a0*/  ISETP.GE.U32.AND P0, PT, R4, R9, PT ;  /* 0x000000090400720c */ /* 0x000fda0003f06070 */
[----:B------:R-:W-:-:S04]  /*e2b0*/  @P0 VIADD R2, R2, 0x1 ;  /* 0x0000000102020836 */ /* 0x000fc80000000000 */
[----:B------:R-:W-:Y:S01]  /*e2c0*/  @!P2 IMAD.MOV R2, RZ, RZ, -R2 ;  /* 0x000000ffff02a224 */ /* 0x000fe200078e0a02 */
[----:B------:R-:W-:Y:S01]  /*e2d0*/  @!P1 LOP3.LUT R2, RZ, R6, RZ, 0x33, !PT ;  /* 0x00000006ff029212 */ /* 0x000fe200078e33ff */
[----:B------:R-:W-:-:S03]  /*e2e0*/  IMAD.MOV R6, RZ, RZ, -R6 ;  /* 0x000000ffff067224 */ /* 0x000fc600078e0a06 */
[----:B------:R-:W-:Y:S01]  /*e2f0*/  LOP3.LUT R17, RZ, R2, RZ, 0x33, !PT ;  /* 0x00000002ff117212 */ /* 0x000fe200078e33ff */
[----:B------:R-:W-:-:S04]  /*e300*/  IMAD R18, R2, R6, R3 ;  /* 0x0000000602127224 */ /* 0x000fc800078e0203 */
[----:B------:R-:W-:Y:S01]  /*e310*/  IMAD.IADD R17, R0, 0x1, R17 ;  /* 0x0000000100117824 */ /* 0x000fe200078e0211 */
[----:B------:R-:W-:Y:S06]  /*e320*/  BRA `(.L_x_2155) ;  /* 0x0000000000107947 */ /* 0x000fec0003800000 */
.L_x_2150:
[----:B------:R-:W-:Y:S01]  /*e330*/  IMAD.MOV.U32 R16, RZ, RZ, R7 ;  /* 0x000000ffff107224 */ /* 0x000fe200078e0007 */
[----:B------:R-:W-:Y:S01]  /*e340*/  MOV R18, RZ ;  /* 0x000000ff00127202 */ /* 0x000fe20000000f00 */
[----:B------:R-:W-:Y:S01]  /*e350*/  IMAD.MOV.U32 R17, RZ, RZ, RZ ;  /* 0x000000ffff117224 */ /* 0x000fe200078e00ff */
[----:B------:R-:W-:-:S06]  /*e360*/  ULDC UR40, c[0x0][0xc3c] ;  /* 0x00030f0000287ab9 */ /* 0x000fcc0000000800 */
.L_x_2155:
[----:B------:R-:W-:Y:S01]  /*e370*/  ISETP.NE.AND P0, PT, R5, RZ, PT ;  /* 0x000000ff0500720c */ /* 0x000fe20003f05270 */
[----:B------:R-:W-:-:S12]  /*e380*/  IMAD.U32 R19, RZ, RZ, UR40 ;  /* 0x00000028ff137e24 */ /* 0x000fd8000f8e00ff */
[----:B------:R-:W0:Y:S01]  /*e390*/  @!P0 S2R R3, SR_CgaCtaId ;  /* 0x0000000000038919 */ /* 0x000e220000008800 */
[----:B------:R-:W-:-:S04]  /*e3a0*/  @!P0 MOV R0, 0x400 ;  /* 0x0000040000008802 */ /* 0x000fc80000000f00 */
[----:B0-----:R-:W-:-:S05]  /*e3b0*/  @!P0 LEA R0, R3, R0, 0x18 ;  /* 0x0000000003008211 */ /* 0x001fca00078ec0ff */
[----:B------:R0:W-:Y:S01]  /*e3c0*/  @!P0 STS.128 [R0+0x132d0], R16 ;  /* 0x0132d01000008388 */ /* 0x0001e20000000c00 */
[----:B------:R-:W-:Y:S06]  /*e3d0*/  BAR.ARV 0x5, 0x200 ;  /* 0x0148000000007b1d */ /* 0x000fec0000002000 */
.L_x_2148:
[----:B0-----:R-:W-:Y:S01]  /*e3e0*/  IMAD.MOV.U32 R0, RZ, RZ, 0x1 ;  /* 0x00000001ff007424 */ /* 0x001fe200078e00ff */
        /* <DEDUP_REMOVED lines=10> */
[----:B------:R-:W-:Y:S01]  /*e490*/  IMAD.MOV.U32 R28, RZ, RZ, RZ ;  /* 0x000000ffff1c7224 */ /* 0x000fe200078e00ff */
[----:B------:R-:W-:Y:S02]  /*e4a0*/  ULOP3.LUT UR46, UR39, 0x2, URZ, 0xfc, !UPT ;  /* 0x00000002272e7892 */ /* 0x000fe4000f8efc3f */
        /* <DEDUP_REMOVED lines=38> */
.L_x_2231:
[----:B------:R-:W-:Y:S01]  /*e710*/  ULDC.64 UR4, c[0x0][0xc88] ;  /* 0x0003220000047ab9 */ /* 0x000fe20000000a00 */
[----:B------:R-:W-:Y:S01]  /*e720*/  ULDC.64 UR6, c[0x0][0xa18] ;  /* 0x0002860000067ab9 */ /* 0x000fe20000000a00 */
[----:B------:R-:W-:Y:S01]  /*e730*/  UIMAD.WIDE UR4, UR40, 0x4, UR4 ;  /* 0x00000004280478a5 */ /* 0x000fe2000f8e0204 */
[----:B------:R-:W-:-:S05]  /*e740*/  ULDC.64 UR8, c[0x0][0xa00] ;  /* 0x0002800000087ab9 */ /* 0x000fca0000000a00 */
[----:B0-2---:R-:W-:Y:S02]  /*e750*/  IMAD.U32 R2, RZ, RZ, UR4 ;  /* 0x00000004ff027e24 */ /* 0x005fe4000f8e00ff */
        /* <DEDUP_REMOVED lines=10> */
[----:B------:R-:W-:Y:S01]  /*e800*/  PLOP3.LUT P1, PT, PT, PT, UP0, 0x80, 0x0 ;  /* 0x000000000000781c */ /* 0x000fe20003f2f008 */
[----:B------:R-:W-:Y:S02]  /*e810*/  IMAD.MOV.U32 R5, RZ, RZ, RZ ;  /* 0x000000ffff057224 */ /* 0x000fe400078e00ff */
        /* <DEDUP_REMOVED lines=8> */
[----:B------:R-:W-:Y:S01]  /*e8a0*/  MOV R2, UR4 ;  /* 0x0000000400027c02 */ /* 0x000fe20008000f00 */
[----:B------:R-:W-:-:S02]  /*e8b0*/  @UP0 UIADD3 UR6, UP4, UR45, UR6, URZ ;  /* 0x000000062d060290 */ /* 0x000fc4000ff9e03f */
[----:B------:R-:W-:Y:S02]  /*e8c0*/  IMAD.U32 R3, RZ, RZ, UR5 ;  /* 0x00000005ff037e24 */ /* 0x000fe4000f8e00ff */
        /* <DEDUP_REMOVED lines=22> */
.L_x_2157:
        /* <DEDUP_REMOVED lines=17> */
[----:B------:R-:W-:-:S04]  /*eb40*/  MOV R2, UR4 ;  /* 0x0000000400027c02 */ /* 0x000fc80008000f00 */
[----:B------:R-:W-:-:S05]  /*eb50*/  IMAD.U32 R3, RZ, RZ, UR5 ;  /* 0x00000005ff037e24 */ /* 0x000fca000f8e00ff */
[----:B------:R-:W2:Y:S02]  /*eb60*/  LDG.E R2, desc[UR52][R2.64] ;  /* 0x0000003402027981 */ /* 0x000ea4000c1e1900 */
[----:B--2---:R-:W-:Y:S01]  /*eb70*/  R2UR UR36, R2 ;  /* 0x00000000022472ca */ /* 0x004fe200000e0000 */
[----:B------:R-:W-:-:S14]  /*eb80*/  BRA `(.L_x_2159) ;  /* 0x00000000002c7947 */ /* 0x000fdc0003800000 */
.L_x_2158:
        /* <DEDUP_REMOVED lines=11> */
.L_x_2159:
[----:B------:R-:W-:Y:S01]  /*ec40*/  R2UR UR6, R17 ;  /* 0x00000000110672ca */ /* 0x000fe200000e0000 */
[----:B------:R-:W-:Y:S01]  /*ec50*/  ULDC UR4, c[0x0][0x448] ;  /* 0x0001120000047ab9 */ /* 0x000fe20000000800 */
[----:B------:R-:W-:Y:S01]  /*ec60*/  UIADD3 UR36, -UR38, UR36, URZ ;  /* 0x0000002426247290 */ /* 0x000fe2000fffe13f */
[----:B------:R-:W-:Y:S01]  /*ec70*/  BSSY B7, `(.L_x_2160) ;  /* 0x0000432000077945 */ /* 0x000fe20003800000 */
[----:B------:R-:W-:Y:S02]  /*ec80*/  UISETP.NE.AND UP0, UPT, UR4, 0x1, UPT ;  /* 0x000000010400788c */ /* 0x000fe4000bf05270 */
[----:B------:R-:W-:Y:S02]  /*ec90*/  UIADD3 UR7, UR36, 0xa0, -UR41 ;  /* 0x000000a024077890 */ /* 0x000fe4000fffe829 */
[----:B------:R-:W-:-:S05]  /*eca0*/  UP2UR UR49, UPR, URZ, 0x1 ;  /* 0x000000013f317883 */ /* 0x000fca0008000000 */
[----:B------:R-:W-:Y:S02]  /*ecb0*/  UIMAD UR6, UR6, 0xc0, URZ ;  /* 0x000000c0060678a4 */ /* 0x000fe4000f8e023f */
[----:B------:R-:W-:Y:S01]  /*ecc0*/  @UP0 ULDC UR4, c[0x0][0x44c] ;  /* 0x0001130000040ab9 */ /* 0x000fe20000000800 */
[----:B------:R-:W-:Y:S01]  /*ecd0*/  @UP0 ULDC UR8, c[0x0][0x450] ;  /* 0x0001140000080ab9 */ /* 0x000fe20000000800 */
[----:B------:R-:W-:-:S04]  /*ece0*/  UIADD3 UR6, UR6, 0xbf, URZ ;  /* 0x000000bf06067890 */ /* 0x000fc8000fffe03f */
[----:B------:R-:W-:Y:S02]  /*ecf0*/  UIMAD.WIDE.U32 UR4, UR6, UR4, URZ ;  /* 0x00000004060472a5 */ /* 0x000fe4000f8e003f */
[----:B------:R-:W-:Y:S02]  /*ed00*/  UIADD3 UR4, UR36, 0x9f, URZ ;  /* 0x0000009f24047890 */ /* 0x000fe4000fffe03f */
[----:B------:R-:W-:Y:S02]  /*ed10*/  @UP0 USHF.R.U32.HI UR6, URZ, UR8, UR5 ;  /* 0x000000083f060299 */ /* 0x000fe40008011605 */
[----:B------:R-:W-:Y:S02]  /*ed20*/  UIMAD.WIDE UR4, UR4, 0x66666667, URZ ;  /* 0x66666667040478a5 */ /* 0x000fe4000f8e023f */
[----:B------:R-:W-:Y:S02]  /*ed30*/  UIADD3 UR6, UR7, UR6, URZ ;  /* 0x0000000607067290 */ /* 0x000fe4000fffe03f */
[----:B------:R-:W-:-:S02]  /*ed40*/  USHF.R.U32.HI UR4, URZ, 0x1f, UR5 ;  /* 0x0000001f3f047899 */ /* 0x000fc40008011605 */
[----:B------:R-:W-:Y:S02]  /*ed50*/  UIMAD.WIDE UR6, UR6, 0x66666667, URZ ;  /* 0x66666667060678a5 */ /* 0x000fe4000f8e023f */
[----:B------:R-:W-:Y:S02]  /*ed60*/  ULEA.HI.SX32 UR4, UR5, UR4, 0x1a ;  /* 0x0000000405047291 */ /* 0x000fe4000f8fd23f */
[----:B------:R-:W-:-:S04]  /*ed70*/  USHF.R.U32.HI UR6, URZ, 0x1f, UR7 ;  /* 0x0000001f3f067899 */ /* 0x000fc80008011607 */
[----:B------:R-:W-:-:S04]  /*ed80*/  ULEA.HI.SX32 UR6, UR7, UR6, 0x1a ;  /* 0x0000000607067291 */ /* 0x000fc8000f8fd23f */
[----:B------:R-:W-:-:S04]  /*ed90*/  UISETP.LT.AND UP0, UPT, UR4, UR6, UPT ;  /* 0x000000060400728c */ /* 0x000fc8000bf01270 */
[----:B------:R-:W-:-:S06]  /*eda0*/  USEL UR42, UR4, UR6, UP0 ;  /* 0x00000006042a7287 */ /* 0x000fcc0008000000 */
[----:B------:R-:W-:-:S13]  /*edb0*/  ISETP.LT.AND P0, PT, RZ, UR42, PT ;  /* 0x0000002aff007c0c */ /* 0x000fda000bf01270 */
[----:B------:R-:W-:Y:S05]  /*edc0*/  @P0 BRA `(.L_x_2161) ;  /* 0x0000000000440947 */ /* 0x000fea0003800000 */
        /* <DEDUP_REMOVED lines=17> */
.L_x_2161:
        /* <DEDUP_REMOVED lines=11> */
[----:B0-----:R-:W-:Y:S02]  /*ef90*/  IMAD.U32 R5, RZ, RZ, UR7 ;  /* 0x00000007ff057e24 */ /* 0x001fe4000f8e00ff */
[----:B------:R-:W-:Y:S02]  /*efa0*/  IMAD.U32 R6, RZ, RZ, UR8 ;  /* 0x00000008ff067e24 */ /* 0x000fe4000f8e00ff */
[----:B------:R-:W-:-:S02]  /*efb0*/  IMAD.U32 R7, RZ, RZ, UR9 ;  /* 0x00000009ff077e24 */ /* 0x000fc4000f8e00ff */
[----:B------:R-:W-:Y:S02]  /*efc0*/  IMAD.U32 R10, RZ, RZ, UR4 ;  /* 0x00000004ff0a7e24 */ /* 0x000fe4000f8e00ff */
[----:B------:R-:W-:Y:S02]  /*efd0*/  IMAD.MOV.U32 R8, RZ, RZ, 0x70 ;  /* 0x00000070ff087424 */ /* 0x000fe400078e00ff */
[----:B------:R-:W-:Y:S02]  /*efe0*/  IMAD.MOV.U32 R12, RZ, RZ, 0x1 ;  /* 0x00000001ff0c7424 */ /* 0x000fe400078e00ff */
[----:B------:R-:W-:-:S07]  /*eff0*/  IMAD.MOV.U32 R13, RZ, RZ, RZ ;  /* 0x000000ffff0d7224 */ /* 0x000fce00078e00ff */
[----:B------:R-:W-:-:S07]  /*f000*/  LEPC R20, `(.L_x_2164) ;  /* 0x000000001014794e */ /* 0x000fce0000000000 */
[----:B-1----:R-:W-:Y:S05]  /*f010*/  CALL.ABS.NOINC R2 ;  /* 0x0000000002007343 */ /* 0x002fea0003c00000 */
.L_x_2164:
[----:B------:R-:W-:Y:S05]  /*f020*/  BSYNC B6 ;  /* 0x0000000000067941 */ /* 0x000fea0003800000 */
.L_x_2163:
        /* <DEDUP_REMOVED lines=23> */
[----:B-12---:R-:W-:Y:S05]  /*f1a0*/  CALL.ABS.NOINC R2 ;  /* 0x0000000002007343 */ /* 0x006fea0003c00000 */
.L_x_2166:
[----:B------:R-:W-:Y:S05]  /*f1b0*/  BSYNC B6 ;  /* 0x0000000000067941 */ /* 0x000fea0003800000 */
.L_x_2165:
        /* <DEDUP_REMOVED lines=9> */
[----:B0-----:R-:W-:Y:S01]  /*f250*/  MOV R5, UR7 ;  /* 0x0000000700057c02 */ /* 0x001fe20008000f00 */
        /* <DEDUP_REMOVED lines=10> */
.L_x_2168:
[----:B------:R-:W-:Y:S05]  /*f300*/  BSYNC B6 ;  /* 0x0000000000067941 */ /* 0x000fea0003800000 */
.L_x_2167:
[----:B------:R-:W-:Y:S01]  /*f310*/  MOV R23, R19 ;  /* 0x0000001300177202 */ /* 0x000fe20000000f00 */
[----:B------:R-:W-:Y:S03]  /*f320*/  BSSY B6, `(.L_x_2169) ;  /* 0x0000013000067945 */ /* 0x000fe60003800000 */
[----:B------:R-:W-:-:S13]  /*f330*/  LOP3.LUT P6, RZ, R23, 0x1, RZ, 0xc0, !PT ;  /* 0x0000000117ff7812 */ /* 0x000fda00078cc0ff */
[----:B------:R-:W-:Y:S05]  /*f340*/  @!P6 BRA `(.L_x_2170) ;  /* 0x000000000040e947 */ /* 0x000fea0003800000 */
[----:B------:R-:W-:Y:S01]  /*f350*/  MOV R2, 0x0 ;  /* 0x0000000000027802 */ /* 0x000fe20000000f00 */
[----:B------:R-:W-:Y:S01]  /*f360*/  ULDC.64 UR6, c[0x4][0x98] ;  /* 0x0100260000067ab9 */ /* 0x000fe20000000a00 */
[----:B------:R-:W-:Y:S01]  /*f370*/  ULDC.64 UR8, c[0x4][0xa0] ;  /* 0x0100280000087ab9 */ /* 0x000fe20000000a00 */
[----:B------:R-:W-:Y:S01]  /*f380*/  ULDC.64 UR4, c[0x4][0x20] ;  /* 0x0100080000047ab9 */ /* 0x000fe20000000a00 */
[----:B------:R-:W-:Y:S01]  /*f390*/  IMAD.U32 R4, RZ, RZ, UR6 ;  /* 0x00000006ff047e24 */ /* 0x000fe2000f8e00ff */
[----:B------:R-:W-:Y:S01]  /*f3a0*/  MOV R12, 0x1 ;  /* 0x00000001000c7802 */ /* 0x000fe20000000f00 */
[----:B------:R-:W2:Y:S01]  /*f3b0*/  LDC.64 R2, c[0x4][R2] ;  /* 0x0100000002027b82 */ /* 0x000ea20000000a00 */
[----:B0-----:R-:W-:Y:S02]  /*f3c0*/  IMAD.U32 R5, RZ, RZ, UR7 ;  /* 0x00000007ff057e24 */ /* 0x001fe4000f8e00ff */
[----:B------:R-:W-:Y:S02]  /*f3d0*/  IMAD.U32 R6, RZ, RZ, UR8 ;  /* 0x00000008ff067e24 */ /* 0x000fe4000f8e00ff */
[----:B------:R-:W-:-:S02]  /*f3e0*/  IMAD.U32 R7, RZ, RZ, UR9 ;  /* 0x00000009ff077e24 */ /* 0x000fc4000f8e00ff */
[----:B------:R-:W-:Y:S02]  /*f3f0*/  IMAD.U32 R10, RZ, RZ, UR4 ;  /* 0x00000004ff0a7e24 */ /* 0x000fe4000f8e00ff */
[----:B------:R-:W-:Y:S02]  /*f400*/  IMAD.U32 R11, RZ, RZ, UR5 ;  /* 0x00000005ff0b7e24 */ /* 0x000fe4000f8e00ff */
[----:B------:R-:W-:Y:S02]  /*f410*/  IMAD.MOV.U32 R8, RZ, RZ, 0x70 ;  /* 0x00000070ff087424 */ /* 0x000fe400078e00ff */
[----:B------:R-:W-:-:S07]  /*f420*/  IMAD.MOV.U32 R13, RZ, RZ, RZ ;  /* 0x000000ffff0d7224 */ /* 0x000fce00078e00ff */
[----:B------:R-:W-:-:S07]  /*f430*/  LEPC R20, `(.L_x_2170) ;  /* 0x000000001014794e */ /* 0x000fce0000000000 */
[----:B-12---:R-:W-:Y:S05]  /*f440*/  CALL.ABS.NOINC R2 ;  /* 0x0000000002007343 */ /* 0x006fea0003c00000 */
.L_x_2170:
[----:B------:R-:W-:Y:S05]  /*f450*/  BSYNC B6 ;  /* 0x0000000000067941 */ /* 0x000fea0003800000 */
.L_x_2169:
        /* <DEDUP_REMOVED lines=9> */
[----:B------:R-:W-:-:S05]  /*f4f0*/  IMAD.U32 R3, RZ, RZ, UR5 ;  /* 0x00000005ff037e24 */ /* 0x000fca000f8e00ff */
        /* <DEDUP_REMOVED lines=8> */
.L_x_2251:
        /* <DEDUP_REMOVED lines=41> */
[----:B------:R-:W-:Y:S01]  /*f810*/  ISETP.GT.U32.OR P0, PT, R12, 0x9f, P0 ;  /* 0x0000009f0c00780c */ /* 0x000fe20000704470 */
[----:B------:R-:W-:Y:S02]  /*f820*/  IMAD.MOV.U32 R4, RZ, RZ, R0 ;  /* 0x000000ffff047224 */ /* 0x000fe400078e0000 */
[----:B------:R-:W-:Y:S02]  /*f830*/  IMAD R6, R19, R6, R8 ;  /* 0x0000000613067224 */ /* 0x000fe400078e0208 */
[----:B------:R-:W5:Y:S01]  /*f840*/  @!P1 LDG.E R5, desc[UR52][R10.64] ;  /* 0x000000340a059981 */ /* 0x000f62000c1e1900 */
[----:B0-----:R-:W-:-:S05]  /*f850*/  @P2 IMAD.HI.U32 R3, R0, R3, RZ ;  /* 0x0000000300032227 */ /* 0x001fca00078e00ff */
[----:B-1----:R-:W-:Y:S02]  /*f860*/  @P2 SHF.R.U32.HI R4, RZ, R2, R3 ;  /* 0x00000002ff042219 */ /* 0x002fe40000011603 */
[----:B------:R-:W0:Y:S02]  /*f870*/  @!P0 LDC.64 R2, c[0x0][0x428] ;  /* 0x00010a00ff028b82 */ /* 0x000e240000000a00 */
[----:B------:R-:W-:Y:S02]  /*f880*/  @!P0 SHF.R.S32.HI R9, RZ, 0x1f, R4 ;  /* 0x0000001fff098819 */ /* 0x000fe40000011404 */
[----:B------:R-:W-:Y:S01]  /*f890*/  @!P0 MOV R8, R4 ;  /* 0x0000000400088202 */ /* 0x000fe20000000f00 */
[----:B0-----:R-:W-:-:S04]  /*f8a0*/  @!P0 IMAD R7, R14, R2, RZ ;  /* 0x000000020e078224 */ /* 0x001fc800078e02ff */
[----:B------:R-:W-:-:S04]  /*f8b0*/  @!P0 IMAD.WIDE.U32 R8, R20, R2, R8 ;  /* 0x0000000214088225 */ /* 0x000fc800078e0008 */
[----:B------:R-:W-:Y:S02]  /*f8c0*/  @!P0 IMAD R7, R20, R3, R7 ;  /* 0x0000000314078224 */ /* 0x000fe400078e0207 */
[----:B------:R-:W0:Y:S02]  /*f8d0*/  @!P0 LDC.64 R2, c[0x0][0x418] ;  /* 0x00010600ff028b82 */ /* 0x000e240000000a00 */
[----:B------:R-:W-:Y:S01]  /*f8e0*/  @!P0 IMAD.IADD R7, R7, 0x1, R9 ;  /* 0x0000000107078824 */ /* 0x000fe200078e0209 */
[----:B------:R-:W-:Y:S02]  /*f8f0*/  LOP3.LUT R13, R13, 0xfffffffd, RZ, 0xc0, !PT ;  /* 0xfffffffd0d0d7812 */ /* 0x000fe400078ec0ff */
[----:B0-----:R-:W-:-:S04]  /*f900*/  @!P0 LEA R2, P1, R8, R2, 0x2 ;  /* 0x0000000208028211 */ /* 0x001fc800078210ff */
[----:B------:R-:W-:Y:S01]  /*f910*/  @!P0 LEA.HI.X R3, R8, R3, R7, 0x2, P1 ;  /* 0x0000000308038211 */ /* 0x000fe200008f1407 */
[----:B------:R-:W-:-:S06]  /*f920*/  IMAD.MOV.U32 R8, RZ, RZ, RZ ;  /* 0x000000ffff087224 */ /* 0x000fcc00078e00ff */
        /* <DEDUP_REMOVED lines=16> */
.L_x_2172:
[----:B0-----:R-:W3:Y:S01]  /*fa30*/  LDL R0, [R1+0x4] ;  /* 0x0000040001007983 */ /* 0x001ee20000100800 */
[----:B------:R-:W-:Y:S01]  /*fa40*/  IMAD R4, R28, 0x8, R22 ;  /* 0x000000081c047824 */ /* 0x000fe200078e0216 */
[----:B------:R-:W-:Y:S01]  /*fa50*/  BSSY B0, `(.L_x_2173) ;  /* 0x0000006000007945 */ /* 0x000fe20003800000 */
[----:B------:R-:W-:Y:S02]  /*fa60*/  SHF.R.S32.HI R27, RZ, 0x1f, R6 ;  /* 0x0000001fff1b7819 */ /* 0x000fe40000011406 */
[----:B---3--:R-:W-:-:S04]  /*fa70*/  SHF.L.U32 R0, R0, 0x1f, RZ ;  /* 0x0000001f00007819 */ /* 0x008fc800000006ff */
[----:B------:R-:W0:Y:S01]  /*fa80*/  SYNCS.PHASECHK.TRANS64.TRYWAIT P0, [R4+URZ+0x13280], R0 ;  /* 0x01328000040075a7 */ /* 0x000e22000800017f */
[----:B------:R1:W-:Y:S02]  /*fa90*/  STL [R1+0x24], R0 ;  /* 0x0000240001007387 */ /* 0x0003e40000100800 */
[----:B01----:R-:W-:Y:S05]  /*faa0*/  @!P0 BRA `(.L_x_2174) ;  /* 0x0000004800148947 */ /* 0x003fea0003800000 */
.L_x_2252:
[----:B------:R-:W-:Y:S05]  /*fab0*/  BSYNC B0 ;  /* 0x0000000000007941 */ /* 0x000fea0003800000 */
.L_x_2173:
        /* <DEDUP_REMOVED lines=12> */
[----:B------:R-:W-:-:S05]  /*fb80*/  IMAD R0, R6, UR5, R0 ;  /* 0x0000000506007c24 */ /* 0x000fca000f8e0200 */
[----:B------:R-:W-:Y:S01]  /*fb90*/  IADD3 R11, R11, R0, RZ ;  /* 0x000000000b0b7210 */ /* 0x000fe20007ffe0ff */
[----:B------:R-:W-:-:S04]  /*fba0*/  IMAD R0, R29, UR6, RZ ;  /* 0x000000061d007c24 */ /* 0x000fc8000f8e02ff */
[C---:B------:R-:W-:Y:S02]  /*fbb0*/  IMAD R0, R5.reuse, UR7, R0 ;  /* 0x0000000705007c24 */ /* 0x040fe4000f8e0200 */
[----:B------:R-:W-:-:S04]  /*fbc0*/  IMAD.WIDE.U32 R10, R5, UR6, R10 ;  /* 0x00000006050a7c25 */ /* 0x000fc8000f8e000a */
        /* <DEDUP_REMOVED lines=41> */
[----:B-1----:R-:W-:-:S04]  /*fe60*/  IADD3 R10, P1, R15, R10, RZ ;  /* 0x0000000a0f0a7210 */ /* 0x002fc80007f3e0ff */
[----:B---3--:R-:W-:Y:S02]  /*fe70*/  IADD3.X R11, RZ, R0, RZ, P1, !PT ;  /* 0x00000000ff0b7210 */ /* 0x008fe40000ffe4ff */
[----:B------:R-:W-:Y:S01]  /*fe80*/  ISETP.LT.OR P1, PT, R9, 0x1, P0 ;  /* 0x000000010900780c */ /* 0x000fe20000721670 */
[----:B------:R-:W-:Y:S01]  /*fe90*/  IMAD.IADD R0, R22, 0x1, R19 ;  /* 0x0000000116007824 */ /* 0x000fe200078e0213 */
[----:B------:R-:W0:Y:S11]  /*fea0*/  SHFL.IDX PT, R12, R3, 0x1, 0x1c1f ;  /* 0x003c1f00030c7f89 */ /* 0x000e3600000e0000 */
        /* <DEDUP_REMOVED lines=27> */
.L_x_2264:
        /* <DEDUP_REMOVED lines=12> */
.L_x_2176:
        /* <DEDUP_REMOVED lines=11> */
.L_x_2177:
[----:B------:R3:W-:Y:S01]  /*101d0*/  SYNCS.ARRIVE.TRANS64.A1T0 RZ, [R4+URZ+0x13270], RZ ;  /* 0x013270ff04ff79a7 */ /* 0x0007e2000810003f */
[----:B------:R-:W-:Y:S05]  /*101e0*/  @!P6 BRA `(.L_x_2178) ;  /* 0x000000000004e947 */ /* 0x000fea0003800000 */
[----:B------:R-:W-:Y:S01]  /*101f0*/  BPT.TRAP 0x1 ;  /* 0x000000040000795c */ /* 0x000fe20000300000 */
.L_x_2178:
[----:B------:R-:W4:Y:S01]  /*10200*/  LDL R3, [R1+0x24] ;  /* 0x0000240001037983 */ /* 0x000f220000100800 */
[----:B------:R-:W-:Y:S01]  /*10210*/  BSSY B0, `(.L_x_2179) ;  /* 0x0000003000007945 */ /* 0x000fe20003800000 */
[----:B----4-:R-:W4:Y:S03]  /*10220*/  SYNCS.PHASECHK.TRANS64.TRYWAIT P0, [R4+URZ+0x13240], R3 ;  /* 0x01324003040075a7 */ /* 0x010f26000800017f */
[----:B----4-:R-:W-:Y:S05]  /*10230*/  @!P0 BRA `(.L_x_2180) ;  /* 0x0000004400fc8947 */ /* 0x010fea0003800000 */
.L_x_2265:
[----:B------:R-:W-:Y:S05]  /*10240*/  BSYNC B0 ;  /* 0x0000000000007941 */ /* 0x000fea0003800000 */
.L_x_2179:
[----:B--2---:R-:W2:Y:S01]  /*10250*/  LDL R10, [R1+0x8] ;  /* 0x00000800010a7983 */ /* 0x004ea20000100800 */
[----:B------:R-:W-:Y:S01]  /*10260*/  ULDC.64 UR4, c[0x0][0x300] ;  /* 0x0000c00000047ab9 */ /* 0x000fe20000000a00 */
[----:B------:R-:W-:Y:S01]  /*10270*/  ULDC.64 UR6, c[0x0][0x310] ;  /* 0x0000c40000067ab9 */ /* 0x000fe20000000a00 */
[----:B----4-:R-:W-:Y:S02]  /*10280*/  IMAD R3, R27, UR4, RZ ;  /* 0x000000041b037c24 */ /* 0x010fe4000f8e02ff */
[----:B------:R-:W-:Y:S02]  /*10290*/  IMAD R29, R29, UR6, RZ ;  /* 0x000000061d1d7c24 */ /* 0x000fe4000f8e02ff */
[C---:B------:R-:W-:Y:S02]  /*102a0*/  IMAD R3, R6.reuse, UR5, R3 ;  /* 0x0000000506037c24 */ /* 0x040fe4000f8e0203 */
[----:B------:R-:W-:-:S04]  /*102b0*/  IMAD.WIDE.U32 R6, R6, UR4, RZ ;  /* 0x0000000406067c25 */ /* 0x000fc8000f8e00ff */
[----:B------:R-:W-:Y:S01]  /*102c0*/  IMAD R29, R5, UR7, R29 ;  /* 0x00000007051d7c24 */ /* 0x000fe2000f8e021d */
[----:B------:R-:W-:Y:S01]  /*102d0*/  IADD3 R7, R7, R3, RZ ;  /* 0x0000000307077210 */ /* 0x000fe20007ffe0ff */
[----:B------:R-:W-:Y:S02]  /*102e0*/  IMAD R9, R25, UR6, RZ ;  /* 0x0000000619097c24 */ /* 0x000fe4000f8e02ff */
[----:B------:R-:W-:-:S04]  /*102f0*/  IMAD.WIDE.U32 R6, R5, UR6, R6 ;  /* 0x0000000605067c25 */ /* 0x000fc8000f8e0006 */
[----:B------:R-:W-:Y:S02]  /*10300*/  IMAD R5, R26, UR4, RZ ;  /* 0x000000041a057c24 */ /* 0x000fe4000f8e02ff */
[----:B------:R-:W-:Y:S02]  /*10310*/  IMAD.IADD R7, R7, 0x1, R29 ;  /* 0x0000000107077824 */ /* 0x000fe400078e021d */
[C---:B------:R-:W-:Y:S02]  /*10320*/  IMAD R5, R2.reuse, UR5, R5 ;  /* 0x0000000502057c24 */ /* 0x040fe4000f8e0205 */
[----:B------:R-:W-:Y:S01]  /*10330*/  IMAD.WIDE.U32 R2, R2, UR4, RZ ;  /* 0x0000000402027c25 */ /* 0x000fe2000f8e00ff */
[----:B------:R-:W-:-:S03]  /*10340*/  ULDC.64 UR4, c[0x0][0x308] ;  /* 0x0000c20000047ab9 */ /* 0x000fc60000000a00 */
[----:B------:R-:W-:Y:S02]  /*10350*/  IMAD.IADD R3, R3, 0x1, R5 ;  /* 0x0000000103037824 */ /* 0x000fe400078e0205 */
        /* <DEDUP_REMOVED lines=50> */
.L_x_2277:
        /* <DEDUP_REMOVED lines=15> */
.L_x_2183:
[----:B------:R-:W-:Y:S05]  /*10770*/  BSYNC B0 ;  /* 0x0000000000007941 */ /* 0x000fea0003800000 */
.L_x_2182:
[----:B------:R-:W-:Y:S01]  /*10780*/  NOP ;  /* 0x0000000000007918 */ /* 0x000fe20000000000 */
[----:B------:R-:W-:-:S13]  /*10790*/  PLOP3.LUT P0, PT, PT, PT, PT, 0x80, 0x0 ;  /* 0x000000000000781c */ /* 0x000fda0003f0f070 */
.L_x_2184:
        /* <DEDUP_REMOVED lines=11> */
.L_x_2185:
        /* <DEDUP_REMOVED lines=23> */
[----:B---34-:R-:W-:Y:S01]  /*109c0*/  IMAD.U32 R4, RZ, RZ, UR6 ;  /* 0x00000006ff047e24 */ /* 0x018fe2000f8e00ff */
[----:B------:R-:W-:Y:S01]  /*109d0*/  MOV R7, UR9 ;  /* 0x0000000900077c02 */ /* 0x000fe20008000f00 */
[----:B------:R-:W2:Y:S01]  /*109e0*/  LDC.64 R2, c[0x4][R2] ;  /* 0x0100000002027b82 */ /* 0x000ea20000000a00 */
        /* <DEDUP_REMOVED lines=8> */
[----:B012---:R-:W-:Y:S05]  /*10a70*/  CALL.ABS.NOINC R2 ;  /* 0x0000000002007343 */ /* 0x007fea0003c00000 */
.L_x_2187:
[----:B------:R-:W-:Y:S05]  /*10a80*/  BSYNC B6 ;  /* 0x0000000000067941 */ /* 0x000fea0003800000 */
.L_x_2186:
[----:B------:R-:W3:Y:S01]  /*10a90*/  LDL R19, [R1+0x8] ;  /* 0x0000080001137983 */ /* 0x000ee20000100800 */
[----:B------:R-:W-:Y:S01]  /*10aa0*/  UISETP.NE.AND UP0, UPT, UR49, URZ, UPT ;  /* 0x0000003f3100728c */ /* 0x000fe2000bf05270 */
[C---:B------:R-:W-:Y:S01]  /*10ab0*/  R2UR UR8, R18.reuse ;  /* 0x00000000120872ca */ /* 0x040fe200000e0000 */
[----:B------:R-:W-:Y:S01]  /*10ac0*/  ULDC.64 UR6, c[0x0][0x2d8] ;  /* 0x0000b60000067ab9 */ /* 0x000fe20000000a00 */
[----:B------:R0:W5:Y:S01]  /*10ad0*/  LDL R10, [R1+0x2c] ;  /* 0x00002c00010a7983 */ /* 0x0001620000100800 */
[----:B------:R-:W-:Y:S01]  /*10ae0*/  R2UR UR10, R18 ;  /* 0x00000000120a72ca */ /* 0x000fe200000e0000 */
[----:B------:R-:W-:Y:S01]  /*10af0*/  UMOV UR4, UR36 ;  /* 0x0000002400047c82 */ /* 0x000fe20008000000 */
[----:B------:R-:W-:Y:S01]  /*10b00*/  PLOP3.LUT P0, PT, PT, PT, UP0, 0x80, 0x0 ;  /* 0x000000000000781c */ /* 0x000fe20003f0f008 */
[----:B--2---:R-:W2:Y:S01]  /*10b10*/  S2R R2, SR_TID.X ;  /* 0x0000000000027919 */ /* 0x004ea20000002100 */
[----:B------:R-:W-:Y:S01]  /*10b20*/  PLOP3.LUT P1, PT, PT, PT, UP0, 0x80, 0x0 ;  /* 0x000000000000781c */ /* 0x000fe20003f2f008 */
[----:B------:R-:W-:Y:S01]  /*10b30*/  UMOV UR5, UR45 ;  /* 0x0000002d00057c82 */ /* 0x000fe20008000000 */
[----:B------:R-:W1:Y:S01]  /*10b40*/  LDC R8, c[0x0][0x448] ;  /* 0x00011200ff087b82 */ /* 0x000e620000000800 */
[----:B------:R-:W-:Y:S01]  /*10b50*/  @UP0 ULDC UR11, c[0x0][0x44c] ;  /* 0x00011300000b0ab9 */ /* 0x000fe20000000800 */
[----:B------:R-:W-:-:S02]  /*10b60*/  @UP0 ULDC UR12, c[0x0][0x44c] ;  /* 0x00011300000c0ab9 */ /* 0x000fc40000000800 */
[----:B------:R-:W-:Y:S01]  /*10b70*/  UIMAD.WIDE.U32 UR4, UR8, UR6, UR4 ;  /* 0x00000006080472a5 */ /* 0x000fe2000f8e0004 */
[----:B------:R-:W0:Y:S01]  /*10b80*/  S2R R20, SR_TID.X ;  /* 0x0000000000147919 */ /* 0x000e220000002100 */
[----:B---3--:R-:W-:Y:S02]  /*10b90*/  R2UR UR9, R19 ;  /* 0x00000000130972ca */ /* 0x008fe400000e0000 */
[C---:B--2---:R-:W-:Y:S01]  /*10ba0*/  LOP3.LUT R19, R2.reuse, 0x7f, RZ, 0xc0, !PT ;  /* 0x0000007f02137812 */ /* 0x044fe200078ec0ff */
[----:B------:R-:W-:-:S03]  /*10bb0*/  IMAD.SHL.U32 R2, R2, 0x20, RZ ;  /* 0x0000002002027824 */ /* 0x000fc600078e00ff */
[----:B------:R-:W-:-:S04]  /*10bc0*/  SHF.R.U32.HI R19, RZ, 0x2, R19 ;  /* 0x00000002ff137819 */ /* 0x000fc80000011613 */
[----:B------:R-:W-:-:S03]  /*10bd0*/  LOP3.LUT R2, R19, 0x60, R2, 0xf8, !PT ;  /* 0x0000006013027812 */ /* 0x000fc600078ef802 */
[----:B------:R-:W-:Y:S02]  /*10be0*/  UIMAD UR6, UR9, UR6, URZ ;  /* 0x00000006090672a4 */ /* 0x000fe4000f8e023f */
[----:B------:R-:W-:Y:S01]  /*10bf0*/  IMAD R6, R17, 0xc0, R2 ;  /* 0x000000c011067824 */ /* 0x000fe200078e0202 */
[----:B------:R-:W-:Y:S01]  /*10c00*/  ULDC.64 UR8, c[0x0][0x2e0] ;  /* 0x0000b80000087ab9 */ /* 0x000fe20000000a00 */
[----:B------:R-:W-:Y:S02]  /*10c10*/  UIMAD UR6, UR10, UR7, UR6 ;  /* 0x000000070a0672a4 */ /* 0x000fe4000f8e0206 */
[----:B------:R-:W-:Y:S01]  /*10c20*/  @P0 IMAD.HI.U32 R0, R6, UR11, RZ ;  /* 0x0000000b06000c27 */ /* 0x000fe2000f8e00ff */
[----:B------:R-:W-:Y:S01]  /*10c30*/  @UP0 ULDC UR7, c[0x0][0x450] ;  /* 0x0001140000070ab9 */ /* 0x000fe20000000800 */
[----:B------:R-:W-:Y:S02]  /*10c40*/  UIADD3 UR5, UR5, UR6, URZ ;  /* 0x0000000605057290 */ /* 0x000fe4000fffe03f */
[----:B------:R-:W-:Y:S01]  /*10c50*/  IMAD.MOV.U32 R2, RZ, RZ, R6 ;  /* 0x000000ffff027224 */ /* 0x000fe200078e0006 */
[----:B------:R-:W-:Y:S01]  /*10c60*/  @P1 SHF.R.U32.HI R2, RZ, UR7, R0 ;  /* 0x00000007ff021c19 */ /* 0x000fe20008011600 */
[----:B------:R-:W-:-:S02]  /*10c70*/  UIMAD UR6, UR44, UR8, URZ ;  /* 0x000000082c0672a4 */ /* 0x000fc4000f8e023f */
[----:B------:R-:W-:Y:S01]  /*10c80*/  UIMAD.WIDE.U32 UR4, UR43, UR8, UR4 ;  /* 0x000000082b0472a5 */ /* 0x000fe2000f8e0004 */
[--C-:B----4-:R-:W-:Y:S01]  /*10c90*/  SHF.R.S32.HI R4, RZ, 0x1f, R2.reuse ;  /* 0x0000001fff047819 */ /* 0x110fe20000011402 */
[----:B------:R-:W-:Y:S01]  /*10ca0*/  UIMAD UR6, UR43, UR9, UR6 ;  /* 0x000000092b0672a4 */ /* 0x000fe2000f8e0206 */
[----:B------:R-:W-:Y:S02]  /*10cb0*/  ULDC.64 UR10, c[0x0][0x280] ;  /* 0x0000a000000a7ab9 */ /* 0x000fe40000000a00 */
[----:B------:R-:W-:Y:S01]  /*10cc0*/  ULDC.64 UR8, c[0x0][0x2d0] ;  /* 0x0000b40000087ab9 */ /* 0x000fe20000000a00 */
[----:B------:R-:W-:Y:S01]  /*10cd0*/  UIADD3 UR5, UR5, UR6, URZ ;  /* 0x0000000605057290 */ /* 0x000fe2000fffe03f */
[----:B------:R-:W-:Y:S01]  /*10ce0*/  IMAD R4, R4, UR8, RZ ;  /* 0x0000000804047c24 */ /* 0x000fe2000f8e02ff */
[----:B------:R-:W-:Y:S01]  /*10cf0*/  MOV R5, UR8 ;  /* 0x0000000800057c02 */ /* 0x000fe20008000f00 */
[----:B------:R-:W-:Y:S01]  /*10d00*/  IMAD.MOV R0, RZ, RZ, -R2 ;  /* 0x000000ffff007224 */ /* 0x000fe200078e0a02 */
[----:B------:R-:W-:Y:S01]  /*10d10*/  ULDC.64 UR6, c[0x0][0x2c8] ;  /* 0x0000b20000067ab9 */ /* 0x000fe20000000a00 */
[----:B------:R-:W-:-:S02]  /*10d20*/  IMAD R4, R2, UR9, R4 ;  /* 0x0000000902047c24 */ /* 0x000fc4000f8e0204 */
[----:B------:R-:W-:-:S04]  /*10d30*/  IMAD.WIDE.U32 R2, R2, R5, UR4 ;  /* 0x0000000402027e25 */ /* 0x000fc8000f8e0005 */
[----:B-1----:R-:W-:Y:S02]  /*10d40*/  IMAD R0, R8, R0, R6 ;  /* 0x0000000008007224 */ /* 0x002fe400078e0206 */
        /* <DEDUP_REMOVED lines=9> */
[----:B------:R-:W-:-:S04]  /*10de0*/  VIADD R6, R6, 0x80 ;  /* 0x0000008006067836 */ /* 0x000fc80000000000 */
[----:B------:R-:W-:-:S06]  /*10df0*/  IMAD.MOV.U32 R2, RZ, RZ, R6 ;  /* 0x000000ffff027224 */ /* 0x000fcc00078e0006 */
[----:B------:R-:W-:Y:S01]  /*10e00*/  @P0 IMAD.HI.U32 R3, R6, UR12, RZ ;  /* 0x0000000c06030c27 */ /* 0x000fe2000f8e00ff */
[----:B------:R-:W-:-:S04]  /*10e10*/  @UP0 ULDC UR12, c[0x0][0x450] ;  /* 0x00011400000c0ab9 */ /* 0x000fc80000000800 */
[----:B------:R-:W-:-:S05]  /*10e20*/  @P1 SHF.R.U32.HI R2, RZ, UR12, R3 ;  /* 0x0000000cff021c19 */ /* 0x000fca0008011603 */
        /* <DEDUP_REMOVED lines=10> */
[----:B------:R-:W-:Y:S01]  /*10ed0*/  IMAD.WIDE.U32 R2, R6, UR6, R2 ;  /* 0x0000000606027c25 */ /* 0x000fe2000f8e0002 */
[----:B0-----:R-:W-:-:S03]  /*10ee0*/  SHF.L.U32 R19, R20, 0x4, RZ ;  /* 0x0000000414137819 */ /* 0x001fc600000006ff */
        /* <DEDUP_REMOVED lines=12> */
[----:B------:R-:W1:Y:S04]  /*10fb0*/  SHFL.IDX PT, R2, R4, RZ, 0x1c1f ;  /* 0x001c1fff04027589 */ /* 0x000e6800000e0000 */
[----:B------:R-:W-:Y:S01]  /*10fc0*/  ISETP.GE.AND P2, PT, R17, R6, PT ;  /* 0x000000061100720c */ /* 0x000fe20003f46270 */
[----:B------:R-:W-:-:S12]  /*10fd0*/  SHFL.IDX PT, R14, R5, 0x1, 0x1c1f ;  /* 0x003c1f00050e7f89 */ /* 0x000fd800000e0000 */
        /* <DEDUP_REMOVED lines=43> */
[----:B------:R0:W-:Y:S02]  /*11290*/  @!P2 LDGSTS.E.BYPASS.LTC128B.128 [R10+0xd000], desc[UR52][R2.64], !P0 ;  /* 0x0d000000020aafae */ /* 0x0001e4000c101d74 */
.L_x_2290:
[----:B------:R-:W-:-:S05]  /*112a0*/  VIADD R17, R17, 0xa0 ;  /* 0x000000a011117836 */ /* 0x000fca0000000000 */
[----:B------:R-:W-:-:S13]  /*112b0*/  ISETP.GE.AND P1, PT, R17, R6, PT ;  /* 0x000000061100720c */ /* 0x000fda0003f26270 */
[----:B0-----:R-:W-:-:S04]  /*112c0*/  @!P1 IADD3 R2, P2, R19, R14, RZ ;  /* 0x0000000e13029210 */ /* 0x001fc80007f5e0ff */
[----:B------:R-:W-:-:S05]  /*112d0*/  @!P1 IADD3.X R3, RZ, R7, RZ, P2, !PT ;  /* 0x00000007ff039210 */ /* 0x000fca00017fe4ff */
[----:B------:R-:W-:Y:S01]  /*112e0*/  @!PT LDS RZ, [RZ] ;  /* 0x00000000fffff984 */ /* 0x000fe20000000800 */
[----:B------:R-:W-:Y:S01]  /*112f0*/  @!PT LDS RZ, [RZ] ;  /* 0x00000000fffff984 */ /* 0x000fe20000000800 */
[----:B------:R-:W-:Y:S01]  /*11300*/  @!PT LDS RZ, [RZ] ;  /* 0x00000000fffff984 */ /* 0x000fe20000000800 */
[----:B------:R0:W-:Y:S01]  /*11310*/  @!P1 LDGSTS.E.BYPASS.LTC128B.128 [R10+0xd800], desc[UR52][R2.64], !P0 ;  /* 0x0d800000020a9fae */ /* 0x0001e2000c101d74 */
[----:B------:R-:W-:Y:S01]  /*11320*/  PLOP3.LUT P0, PT, PT, PT, PT, 0x80, 0x0 ;  /* 0x000000000000781c */ /* 0x000fe20003f0f070 */
[----:B------:R-:W-:-:S12]  /*11330*/  NOP ;  /* 0x0000000000007918 */ /* 0x000fd80000000000 */
.L_x_2189:
        /* <DEDUP_REMOVED lines=18> */
.L_x_2291:
[----:B------:R-:W-:Y:S05]  /*11460*/  BSYNC B0 ;  /* 0x0000000000007941 */ /* 0x000fea0003800000 */
.L_x_2190:
[----:B------:R-:W-:-:S06]  /*11470*/  UISETP.GE.AND UP0, UPT, UR42, 0x2, UPT ;  /* 0x000000022a00788c */ /* 0x000fcc000bf06270 */
[----:B------:R-:W-:-:S13]  /*11480*/  PLOP3.LUT P0, PT, PT, PT, UP0, 0x80, 0x0 ;  /* 0x000000000000781c */ /* 0x000fda0003f0f008 */
[----:B------:R-:W-:Y:S05]  /*11490*/  @!P0 BRA `(.L_x_2192) ;  /* 0x0000001400288947 */ /* 0x000fea0003800000 */
[----:B------:R1:W5:Y:S01]  /*114a0*/  LDL.LU R21, [R1+0x4] ;  /* 0x0000040001157983 */ /* 0x0003620000300800 */
[----:B------:R-:W-:Y:S01]  /*114b0*/  UIADD3 UR4, UR42, -0x2, URZ ;  /* 0xfffffffe2a047890 */ /* 0x000fe2000fffe03f */
[----:B------:R-:W-:-:S05]  /*114c0*/  IMAD.MOV.U32 R20, RZ, RZ, R28 ;  /* 0x000000ffff147224 */ /* 0x000fca00078e001c */
[----:B------:R-:W-:-:S07]  /*114d0*/  IMAD.U32 R29, RZ, RZ, UR4 ;  /* 0x00000004ff1d7e24 */ /* 0x000fce000f8e00ff */
.L_x_2212:
        /* <DEDUP_REMOVED lines=16> */
[----:B------:R-:W-:-:S07]  /*115e0*/  IMAD.SHL.U32 R10, R6, 0x20, RZ ;  /* 0x00000020060a7824 */ /* 0x000fce00078e00ff */
[----:B------:R-:W1:Y:S01]  /*115f0*/  @P0 LDC R0, c[0x0][0x438] ;  /* 0x00010e00ff000b82 */ /* 0x000e620000000800 */
[----:B------:R-:W-:Y:S01]  /*11600*/  IMAD R9, R29, R9, UR38 ;  /* 0x000000261d097e24 */ /* 0x000fe2000f8e0209 */
[----:B------:R-:W-:-:S04]  /*11610*/  LOP3.LUT R10, R2, 0x60, R10, 0xf8, !PT ;  /* 0x00000060020a7812 */ /* 0x000fc800078ef80a */
[----:B------:R-:W-:Y:S02]  /*11620*/  LOP3.LUT R10, R10, 0x80, RZ, 0xfc, !PT ;  /* 0x000000800a0a7812 */ /* 0x000fe400078efcff */
[----:B------:R-:W-:-:S03]  /*11630*/  IADD3 R7, R7, R9, RZ ;  /* 0x0000000907077210 */ /* 0x000fc60007ffe0ff */
        /* <DEDUP_REMOVED lines=16> */
[----:B------:R-:W-:-:S04]  /*11740*/  IMAD.WIDE.U32 R2, R8, UR6, R2 ;  /* 0x0000000608027c25 */ /* 0x000fc8000f8e0002 */
[----:B------:R-:W-:Y:S01]  /*11750*/  IMAD.IADD R3, R0, 0x1, R3 ;  /* 0x0000000100037824 */ /* 0x000fe200078e0203 */
[----:B------:R-:W-:-:S04]  /*11760*/  LEA R4, P0, R2, UR8, 0x2 ;  /* 0x0000000802047c11 */ /* 0x000fc8000f8010ff */
[----:B------:R-:W-:-:S05]  /*11770*/  LEA.HI.X R5, R2, UR9, R3, 0x2, P0 ;  /* 0x0000000902057c11 */ /* 0x000fca00080f1403 */
[----:B------:R0:W2:Y:S01]  /*11780*/  LDG.E R4, desc[UR52][R4.64] ;  /* 0x0000003404047981 */ /* 0x0000a2000c1e1900 */
[----:B------:R-:W-:Y:S01]  /*11790*/  ISETP.GT.U32.AND P1, PT, R10, 0x9f, PT ;  /* 0x0000009f0a00780c */ /* 0x000fe20003f24070 */
[----:B------:R-:W-:-:S12]  /*117a0*/  VIADD R28, R20, 0x1 ;  /* 0x00000001141c7836 */ /* 0x000fd80000000000 */
[--C-:B------:R-:W-:Y:S01]  /*117b0*/  @!P1 SHF.R.S32.HI R3, RZ, 0x1f, R6.reuse ;  /* 0x0000001fff039819 */ /* 0x100fe20000011406 */
[----:B------:R-:W-:-:S04]  /*117c0*/  @!P1 IMAD.MOV.U32 R2, RZ, RZ, R6 ;  /* 0x000000ffff029224 */ /* 0x000fc800078e0006 */
[----:B------:R-:W-:-:S04]  /*117d0*/  @!P1 IMAD.WIDE.U32 R2, R8, UR6, R2 ;  /* 0x0000000608029c25 */ /* 0x000fc8000f8e0002 */
[----:B------:R-:W-:Y:S01]  /*117e0*/  @!P1 IMAD.IADD R0, R0, 0x1, R3 ;  /* 0x0000000100009824 */ /* 0x000fe200078e0203 */
[----:B------:R-:W-:Y:S01]  /*117f0*/  @!P1 LEA R10, P0, R2, UR8, 0x2 ;  /* 0x00000008020a9c11 */ /* 0x000fe2000f8010ff */
[----:B------:R-:W-:-:S03]  /*11800*/  IMAD.MOV.U32 R8, RZ, RZ, RZ ;  /* 0x000000ffff087224 */ /* 0x000fc600078e00ff */
        /* <DEDUP_REMOVED lines=9> */
[----:B------:R-:W-:Y:S02]  /*118a0*/  ISETP.NE.AND P2, PT, R12, 0x3, PT ;  /* 0x000000030c00780c */ /* 0x000fe40003f45270 */
[----:B0-----:R-:W-:Y:S02]  /*118b0*/  IADD3 R5, -R6, RZ, RZ ;  /* 0x000000ff06057210 */ /* 0x001fe40007ffe1ff */
[----:B------:R-:W-:-:S03]  /*118c0*/  SEL R28, R28, RZ, P0 ;  /* 0x000000ff1c1c7207 */ /* 0x000fc60000000000 */
[----:B------:R-:W-:Y:S01]  /*118d0*/  IMAD R9, R5, UR4, R9 ;  /* 0x0000000405097c24 */ /* 0x000fe2000f8e0209 */
[----:B------:R-:W-:Y:S02]  /*118e0*/  IADD3 R29, R29, -0x1, RZ ;  /* 0xffffffff1d1d7810 */ /* 0x000fe40007ffe0ff */
[----:B--2---:R-:W-:-:S03]  /*118f0*/  SHF.R.S32.HI R26, RZ, 0x1f, R4 ;  /* 0x0000001fff1a7819 */ /* 0x004fc60000011404 */
[----:B-1----:R-:W-:Y:S05]  /*11900*/  @!P2 BRA `(.L_x_2193) ;  /* 0x000000000004a947 */ /* 0x002fea0003800000 */
[----:B------:R-:W-:Y:S01]  /*11910*/  BPT.TRAP 0x1 ;  /* 0x000000040000795c */ /* 0x000fe20000300000 */
.L_x_2193:
[----:B------:R-:W-:Y:S01]  /*11920*/  IMAD R0, R28, 0x8, R22 ;  /* 0x000000081c007824 */ /* 0x000fe200078e0216 */
[----:B------:R-:W-:Y:S01]  /*11930*/  SHF.L.U32 R27, R2, 0x1f, RZ ;  /* 0x0000001f021b7819 */ /* 0x000fe200000006ff */
[----:B------:R-:W-:Y:S01]  /*11940*/  BSSY B0, `(.L_x_2194) ;  /* 0x0000004000007945 */ /* 0x000fe20003800000 */
[----:B------:R-:W-:Y:S02]  /*11950*/  SHF.R.S32.HI R25, RZ, 0x1f, R7 ;  /* 0x0000001fff197819 */ /* 0x000fe40000011407 */
[----:B------:R-:W0:Y:S02]  /*11960*/  SYNCS.PHASECHK.TRANS64.TRYWAIT P0, [R0+URZ+0x13280], R27 ;  /* 0x0132801b000075a7 */ /* 0x000e24000800017f */
[----:B0-----:R-:W-:Y:S05]  /*11970*/  @!P0 BRA `(.L_x_2195) ;  /* 0x0000003c00d08947 */ /* 0x001fea0003800000 */
.L_x_2292:
[----:B------:R-:W-:Y:S05]  /*11980*/  BSYNC B0 ;  /* 0x0000000000007941 */ /* 0x000fea0003800000 */
.L_x_2194:
        /* <DEDUP_REMOVED lines=66> */
.L_x_2304:
        /* <DEDUP_REMOVED lines=11> */
.L_x_2197:
        /* <DEDUP_REMOVED lines=11> */
.L_x_2198:
[----:B------:R2:W-:Y:S01]  /*11f10*/  SYNCS.ARRIVE.TRANS64.A1T0 RZ, [R0+URZ+0x13270], RZ ;  /* 0x013270ff00ff79a7 */ /* 0x0005e2000810003f */
[----:B------:R-:W-:Y:S05]  /*11f20*/  @!P3 BRA `(.L_x_2199) ;  /* 0x000000000004b947 */ /* 0x000fea0003800000 */
[----:B------:R-:W-:Y:S01]  /*11f30*/  BPT.TRAP 0x1 ;  /* 0x000000040000795c */ /* 0x000fe20000300000 */
.L_x_2199:
[----:B------:R-:W3:Y:S01]  /*11f40*/  SYNCS.PHASECHK.TRANS64.TRYWAIT P0, [R0+URZ+0x13240], R27 ;  /* 0x0132401b000075a7 */ /* 0x000ee2000800017f */
[----:B------:R-:W-:Y:S04]  /*11f50*/  BSSY B0, `(.L_x_2200) ;  /* 0x0000002000007945 */ /* 0x000fe80003800000 */
[----:B---3--:R-:W-:Y:S05]  /*11f60*/  @!P0 BRA `(.L_x_2201) ;  /* 0x0000004000048947 */ /* 0x008fea0003800000 */
.L_x_2305:
[----:B------:R-:W-:Y:S05]  /*11f70*/  BSYNC B0 ;  /* 0x0000000000007941 */ /* 0x000fea0003800000 */
.L_x_2200:
        /* <DEDUP_REMOVED lines=32> */
[----:B------:R-:W-:Y:S02]  /*12180*/  IADD3.X R5, R9, UR7, R3, P0, !PT ;  /* 0x0000000709057c10 */ /* 0x000fe400087fe403 */
[----:B----4-:R-:W-:-:S04]  /*12190*/  SHF.L.U32 R10, R10, 0x4, RZ ;  /* 0x000000040a0a7819 */ /* 0x010fc800000006ff */
        /* <DEDUP_REMOVED lines=25> */
.L_x_2317:
        /* <DEDUP_REMOVED lines=8> */
.L_x_2203:
        /* <DEDUP_REMOVED lines=11> */
.L_x_2204:
[----:B------:R2:W-:Y:S02]  /*12460*/  SYNCS.ARRIVE.TRANS64.A1T0 RZ, [R0+URZ+0x13230], RZ ;  /* 0x013230ff00ff79a7 */ /* 0x0005e4000810003f */
[----:B--23--:R-:W-:-:S04]  /*12470*/  MOV R0, UR47 ;  /* 0x0000002f00007c02 */ /* 0x00cfc80008000f00 */
[----:B------:R-:W-:-:S13]  /*12480*/  ISETP.NE.AND P0, PT, R0, 0x3, PT ;  /* 0x000000030000780c */ /* 0x000fda0003f05270 */
[----:B------:R-:W-:Y:S05]  /*12490*/  @!P0 BRA `(.L_x_2205) ;  /* 0x0000000000048947 */ /* 0x000fea0003800000 */
[----:B------:R-:W-:Y:S01]  /*124a0*/  BPT.TRAP 0x1 ;  /* 0x000000040000795c */ /* 0x000fe20000300000 */
.L_x_2205:
[----:B------:R-:W-:Y:S01]  /*124b0*/  LOP3.LUT R0, R21, 0x1, RZ, 0x3c, !PT ;  /* 0x0000000115007812 */ /* 0x000fe200078e3cff */
[----:B------:R-:W-:Y:S01]  /*124c0*/  IMAD R2, R20, 0x8, R22 ;  /* 0x0000000814027824 */ /* 0x000fe200078e0216 */
[----:B------:R-:W-:Y:S02]  /*124d0*/  BSSY B0, `(.L_x_2206) ;  /* 0x0000004000007945 */ /* 0x000fe40003800000 */
[----:B------:R-:W-:-:S04]  /*124e0*/  SHF.L.U32 R0, R0, 0x1f, RZ ;  /* 0x0000001f00007819 */ /* 0x000fc800000006ff */
[----:B------:R-:W0:Y:S02]  /*124f0*/  SYNCS.PHASECHK.TRANS64.TRYWAIT P2, [R2+URZ+0x13270], R0 ;  /* 0x01327000020075a7 */ /* 0x000e24000804017f */
[----:B0-----:R-:W-:Y:S05]  /*12500*/  @!P2 BRA `(.L_x_2207) ;  /* 0x00000040000ca947 */ /* 0x001fea0003800000 */
.L_x_2318:
[----:B------:R-:W-:Y:S05]  /*12510*/  BSYNC B0 ;  /* 0x0000000000007941 */ /* 0x000fea0003800000 */
.L_x_2206:
[----:B------:R-:W-:-:S05]  /*12520*/  IMAD.U32 R3, RZ, RZ, UR46 ;  /* 0x0000002eff037e24 */ /* 0x000fca000f8e00ff */
[----:B------:R-:W-:-:S13]  /*12530*/  ISETP.NE.AND P2, PT, R3, 0x3, PT ;  /* 0x000000030300780c */ /* 0x000fda0003f45270 */
[----:B------:R-:W-:Y:S05]  /*12540*/  @!P2 BRA `(.L_x_2208) ;  /* 0x000000000004a947 */ /* 0x000fea0003800000 */
[----:B------:R-:W-:Y:S01]  /*12550*/  BPT.TRAP 0x1 ;  /* 0x000000040000795c */ /* 0x000fe20000300000 */
.L_x_2208:
[----:B0-----:R-:W-:Y:S01]  /*12560*/  SHF.L.U32 R0, R21, 0x1f, RZ ;  /* 0x0000001f15007819 */ /* 0x001fe200000006ff */
[----:B------:R-:W-:-:S03]  /*12570*/  IMAD R3, R20, 0x2800, RZ ;  /* 0x0000280014037824 */ /* 0x000fc600078e02ff */
[----:B------:R-:W0:Y:S02]  /*12580*/  SYNCS.PHASECHK.TRANS64.TRYWAIT P2, [R2+URZ+0x13260], R0 ;  /* 0x01326000020075a7 */ /* 0x000e24000804017f */
[----:B0-----:R-:W-:Y:S05]  /*12590*/  @!P2 BRA `(.L_x_2209) ;  /* 0x0000003c00fca947 */ /* 0x001fea0003800000 */
.L_x_2319:
[----:B----4-:R-:W2:Y:S04]  /*125a0*/  LDL R4, [R1+0x20] ;  /* 0x0000200001047983 */ /* 0x010ea80000100800 */
[----:B------:R-:W3:Y:S01]  /*125b0*/  LDL R10, [R1+0x1c] ;  /* 0x00001c00010a7983 */ /* 0x000ee20000100800 */
[----:B------:R-:W-:Y:S05]  /*125c0*/  WARPSYNC.ALL ;  /* 0x0000000000007948 */ /* 0x000fea0003800000 */
[----:B------:R-:W-:-:S05]  /*125d0*/  IMAD.U32 R12, RZ, RZ, UR46 ;  /* 0x0000002eff0c7e24 */ /* 0x000fca000f8e00ff */
[----:B------:R-:W-:Y:S02]  /*125e0*/  ISETP.NE.AND P2, PT, R12, 0x3, PT ;  /* 0x000000030c00780c */ /* 0x000fe40003f45270 */
[C---:B--2---:R-:W-:Y:S02]  /*125f0*/  LOP3.LUT R5, R3.reuse, R4, RZ, 0xfc, !PT ;  /* 0x0000000403057212 */ /* 0x044fe400078efcff */
[----:B---3--:R-:W-:-:S03]  /*12600*/  LOP3.LUT R3, R3, R10, RZ, 0xfc, !PT ;  /* 0x0000000a03037212 */ /* 0x008fc600078efcff */
[C---:B0-----:R-:W-:Y:S02]  /*12610*/  IMAD.IADD R0, R22.reuse, 0x1, R5 ;  /* 0x0000000116007824 */ /* 0x041fe400078e0205 */
        /* <DEDUP_REMOVED lines=39> */
.L_x_2210:
[----:B--2---:R2:W-:Y:S01]  /*12890*/  SYNCS.ARRIVE.TRANS64.A1T0 RZ, [R2+URZ+0x13250], RZ ;  /* 0x013250ff02ff79a7 */ /* 0x0045e2000810003f */
[----:B------:R-:W-:Y:S06]  /*128a0*/  BAR.SYNC.DEFER_BLOCKING 0x2, 0x80 ;  /* 0x0082000000007b1d */ /* 0x000fec0000010000 */
[----:B------:R-:W-:Y:S05]  /*128b0*/  @!P0 BRA `(.L_x_2211) ;  /* 0x0000000000048947 */ /* 0x000fea0003800000 */
[----:B------:R-:W-:Y:S01]  /*128c0*/  BPT.TRAP 0x1 ;  /* 0x000000040000795c */ /* 0x000fe20000300000 */
.L_x_2211:
[----:B------:R-:W3:Y:S01]  /*128d0*/  LDL R0, [R1+0x14] ;  /* 0x0000140001007983 */ /* 0x000ee20000100800 */
[----:B--2---:R-:W-:-:S03]  /*128e0*/  VIADD R2, R2, 0x13280 ;  /* 0x0001328002027836 */ /* 0x004fc60000000000 */
[----:B------:R2:W5:Y:S01]  /*128f0*/  LDL R21, [R1+0x4] ;  /* 0x0000040001157983 */ /* 0x0005620000100800 */
[----:B------:R-:W-:Y:S02]  /*12900*/  MOV R20, R28 ;  /* 0x0000001c00147202 */ /* 0x000fe40000000f00 */
[----:B---3--:R-:W-:-:S04]  /*12910*/  PRMT R2, R0, 0x654, R2 ;  /* 0x0000065400027816 */ /* 0x008fc80000000002 */
[----:B------:R2:W-:Y:S01]  /*12920*/  SYNCS.ARRIVE.TRANS64.RED.A1T0 RZ, [R2+URZ], RZ ;  /* 0x000000ff02ff79a7 */ /* 0x0005e2000810043f */
[----:B------:R-:W-:Y:S05]  /*12930*/  @P1 BRA `(.L_x_2212) ;  /* 0xffffffe800e81947 */ /* 0x000fea000383ffff */
.L_x_2192:
        /* <DEDUP_REMOVED lines=19> */
.L_x_2214:
[----:B------:R-:W-:Y:S05]  /*12a70*/  BSYNC B0 ;  /* 0x0000000000007941 */ /* 0x000fea0003800000 */
.L_x_2213:
[----:B------:R-:W-:Y:S05]  /*12a80*/  @!P0 BRA `(.L_x_2215) ;  /* 0x0000000000048947 */ /* 0x000fea0003800000 */
[----:B------:R-:W-:Y:S01]  /*12a90*/  BPT.TRAP 0x1 ;  /* 0x000000040000795c */ /* 0x000fe20000300000 */
.L_x_2215:
[----:B------:R-:W2:Y:S01]  /*12aa0*/  LDL R0, [R1+0x4] ;  /* 0x0000040001007983 */ /* 0x000ea20000100800 */
[----:B0-----:R-:W-:Y:S01]  /*12ab0*/  IMAD R3, R28, 0x8, R22 ;  /* 0x000000081c037824 */ /* 0x001fe200078e0216 */
[----:B------:R-:W-:Y:S01]  /*12ac0*/  BSSY B0, `(.L_x_2216) ;  /* 0x0000005000007945 */ /* 0x000fe20003800000 */
[----:B--2---:R-:W-:-:S04]  /*12ad0*/  LOP3.LUT R0, R0, 0x1, RZ, 0x3c, !PT ;  /* 0x0000000100007812 */ /* 0x004fc800078e3cff */
[----:B------:R-:W-:-:S04]  /*12ae0*/  SHF.L.U32 R0, R0, 0x1f, RZ ;  /* 0x0000001f00007819 */ /* 0x000fc800000006ff */
[----:B------:R-:W0:Y:S02]  /*12af0*/  SYNCS.PHASECHK.TRANS64.TRYWAIT P1, [R3+URZ+0x13270], R0 ;  /* 0x01327000030075a7 */ /* 0x000e24000802017f */
[----:B0-----:R-:W-:Y:S05]  /*12b00*/  @!P1 BRA `(.L_x_2217) ;  /* 0x0000003800b49947 */ /* 0x001fea0003800000 */
.L_x_2320:
[----:B------:R-:W-:Y:S05]  /*12b10*/  BSYNC B0 ;  /* 0x0000000000007941 */ /* 0x000fea0003800000 */
.L_x_2216:
[----:B------:R-:W-:-:S05]  /*12b20*/  IMAD.U32 R2, RZ, RZ, UR46 ;  /* 0x0000002eff027e24 */ /* 0x000fca000f8e00ff */
[----:B------:R-:W-:-:S13]  /*12b30*/  ISETP.NE.AND P1, PT, R2, 0x3, PT ;  /* 0x000000030200780c */ /* 0x000fda0003f25270 */
[----:B------:R-:W-:Y:S05]  /*12b40*/  @!P1 BRA `(.L_x_2218) ;  /* 0x0000000000049947 */ /* 0x000fea0003800000 */
[----:B------:R-:W-:Y:S01]  /*12b50*/  BPT.TRAP 0x1 ;  /* 0x000000040000795c */ /* 0x000fe20000300000 */
.L_x_2218:
[----:B0-----:R-:W2:Y:S02]  /*12b60*/  LDL R0, [R1+0x4] ;  /* 0x0000040001007983 */ /* 0x001ea40000100800 */
[----:B--2---:R-:W-:-:S04]  /*12b70*/  SHF.L.U32 R0, R0, 0x1f, RZ ;  /* 0x0000001f00007819 */ /* 0x004fc800000006ff */
[----:B------:R-:W0:Y:S02]  /*12b80*/  SYNCS.PHASECHK.TRANS64.TRYWAIT P1, [R3+URZ+0x13260], R0 ;  /* 0x01326000030075a7 */ /* 0x000e24000802017f */
[----:B0-----:R-:W-:Y:S05]  /*12b90*/  @!P1 BRA `(.L_x_2219) ;  /* 0x0000003800a49947 */ /* 0x001fea0003800000 */
.L_x_2321:
        /* <DEDUP_REMOVED lines=48> */
.L_x_2220:
[----:B--2---:R2:W-:Y:S01]  /*12ea0*/  SYNCS.ARRIVE.TRANS64.A1T0 RZ, [R3+URZ+0x13250], RZ ;  /* 0x013250ff03ff79a7 */ /* 0x0045e2000810003f */
[----:B------:R-:W-:Y:S06]  /*12eb0*/  BAR.SYNC.DEFER_BLOCKING 0x2, 0x80 ;  /* 0x0082000000007b1d */ /* 0x000fec0000010000 */
[----:B------:R-:W-:Y:S05]  /*12ec0*/  @!P0 BRA `(.L_x_2221) ;  /* 0x0000000000048947 */ /* 0x000fea0003800000 */
[----:B------:R-:W-:Y:S01]  /*12ed0*/  BPT.TRAP 0x1 ;  /* 0x000000040000795c */ /* 0x000fe20000300000 */
.L_x_2221:
        /* <DEDUP_REMOVED lines=11> */
.L_x_2162:
[----:B------:R-:W-:Y:S05]  /*12f90*/  BSYNC B7 ;  /* 0x0000000000077941 */ /* 0x000fea0003800000 */
.L_x_2160:
        /* <DEDUP_REMOVED lines=13> */
.L_x_2222:
[----:B------:R-:W3:Y:S01]  /*13070*/  S2R R0, SR_TID.X ;  /* 0x0000000000007919 */ /* 0x000ee20000002100 */
[----:B------:R-:W-:Y:S01]  /*13080*/  ULDC UR4, c[0x0][0xc3c] ;  /* 0x00030f0000047ab9 */ /* 0x000fe20000000800 */
[----:B------:R-:W-:Y:S01]  /*13090*/  IMAD.MOV.U32 R17, RZ, RZ, RZ ;  /* 0x000000ffff117224 */ /* 0x000fe200078e00ff */
[----:B---3--:R-:W-:-:S04]  /*130a0*/  LOP3.LUT R6, R0, 0x1f, RZ, 0xc0, !PT ;  /* 0x0000001f00067812 */ /* 0x008fc800078ec0ff */
        /* <DEDUP_REMOVED lines=20> */
[----:B------:R-:W-:Y:S02]  /*131f0*/  IADD3 R4, R5, R4, RZ ;  /* 0x0000000405047210 */ /* 0x000fe40007ffe0ff */
[----:B------:R-:W-:Y:S04]  /*13200*/  SHFL.IDX PT, R5, R16, RZ, 0x1f ;  /* 0x00001fff10057589 */ /* 0x000fe800000e0000 */
[----:B------:R-:W0:Y:S02]  /*13210*/  SHFL.UP PT, R2, R4, 0x8, RZ ;  /* 0x0500000004027989 */ /* 0x000e2400000e00ff */
[----:B0-----:R-:W-:Y:S02]  /*13220*/  SEL R3, R2, RZ, P4 ;  /* 0x000000ff02037207 */ /* 0x001fe40002000000 */
[----:B------:R-:W-:Y:S03]  /*13230*/  SHFL.IDX PT, R2, R16, 0x1, 0x1f ;  /* 0x00201f0010027f89 */ /* 0x000fe600000e0000 */
        /* <DEDUP_REMOVED lines=10> */
.L_x_2228:
[----:B------:R-:W-:-:S04]  /*132e0*/  UIADD3 UR40, UR40, 0x1f, URZ ;  /* 0x0000001f28287890 */ /* 0x000fc8000fffe03f */
[----:B------:R-:W-:-:S06]  /*132f0*/  UISETP.GE.AND UP0, UPT, UR40, UR4, UPT ;  /* 0x000000042800728c */ /* 0x000fcc000bf06270 */
[----:B------:R-:W-:-:S13]  /*13300*/  PLOP3.LUT P6, PT, PT, PT, UP0, 0x40, 0x0 ;  /* 0x000000000000781c */ /* 0x000fda0003fce808 */
[----:B------:R-:W-:Y:S05]  /*13310*/  @!P6 BRA `(.L_x_2225) ;  /* 0x0000000400c8e947 */ /* 0x000fea0003800000 */
[----:B------:R-:W0:Y:S01]  /*13320*/  S2R R0, SR_TID.X ;  /* 0x0000000000007919 */ /* 0x000e220000002100 */
[----:B------:R-:W-:Y:S01]  /*13330*/  BSSY B0, `(.L_x_2226) ;  /* 0x0000009000007945 */ /* 0x000fe20003800000 */
[----:B------:R-:W-:Y:S01]  /*13340*/  IMAD.MOV.U32 R17, RZ, RZ, RZ ;  /* 0x000000ffff117224 */ /* 0x000fe200078e00ff */
[----:B0-----:R-:W-:-:S05]  /*13350*/  LOP3.LUT R0, R0, 0x1f, RZ, 0xc0, !PT ;  /* 0x0000001f00007812 */ /* 0x001fca00078ec0ff */
[----:B------:R-:W-:-:S05]  /*13360*/  VIADD R7, R0, UR40 ;  /* 0x0000002800077c36 */ /* 0x000fca0008000000 */
[----:B------:R-:W-:-:S13]  /*13370*/  ISETP.GE.OR P6, PT, R7, UR4, !P0 ;  /* 0x0000000407007c0c */ /* 0x000fda000c7c6670 */
[----:B------:R-:W-:Y:S05]  /*13380*/  @P6 BRA `(.L_x_2227) ;  /* 0x00000000000c6947 */ /* 0x000fea0003800000 */
[----:B------:R-:W0:Y:S02]  /*13390*/  LDC.64 R2, c[0x0][0xc80] ;  /* 0x00032000ff027b82 */ /* 0x000e240000000a00 */
[----:B0-----:R-:W-:-:S05]  /*133a0*/  IMAD.WIDE R2, R7, 0x4, R2 ;  /* 0x0000000407027825 */ /* 0x001fca00078e0202 */
[----:B------:R0:W5:Y:S02]  /*133b0*/  LDG.E R17, desc[UR52][R2.64] ;  /* 0x0000003402117981 */ /* 0x000164000c1e1900 */
.L_x_2227:
[----:B------:R-:W-:Y:S05]  /*133c0*/  BSYNC B0 ;  /* 0x0000000000007941 */ /* 0x000fea0003800000 */
.L_x_2226:
[----:B-----5:R-:W2:Y:S02]  /*133d0*/  SHFL.UP PT, R0, R17, 0x1, RZ ;  /* 0x0420000011007989 */ /* 0x020ea400000e00ff */
[----:B--2---:R-:W-:-:S05]  /*133e0*/  SEL R0, R0, RZ, P1 ;  /* 0x000000ff00007207 */ /* 0x004fca0000800000 */
[----:B------:R-:W-:-:S05]  /*133f0*/  IMAD.IADD R0, R17, 0x1, R0 ;  /* 0x0000000111007824 */ /* 0x000fca00078e0200 */
[----:B0-----:R-:W0:Y:S02]  /*13400*/  SHFL.UP PT, R2, R0, 0x2, RZ ;  /* 0x0440000000027989 */ /* 0x001e2400000e00ff */
[----:B0-----:R-:W-:-:S04]  /*13410*/  SEL R3, R2, RZ, P2 ;  /* 0x000000ff02037207 */ /* 0x001fc80001000000 */
[----:B------:R-:W-:Y:S02]  /*13420*/  IADD3 R3, R0, R3, RZ ;  /* 0x0000000300037210 */ /* 0x000fe40007ffe0ff */
[----:B------:R-:W0:Y:S03]  /*13430*/  LDC R0, c[0x0][0xc38] ;  /* 0x00030e00ff007b82 */ /* 0x000e260000000800 */
[----:B------:R-:W2:Y:S02]  /*13440*/  SHFL.UP PT, R2, R3, 0x4, RZ ;  /* 0x0480000003027989 */ /* 0x000ea400000e00ff */
[----:B--2---:R-:W-:-:S05]  /*13450*/  SEL R2, R2, RZ, P3 ;  /* 0x000000ff02027207 */ /* 0x004fca0001800000 */
[----:B------:R-:W-:-:S05]  /*13460*/  IMAD.IADD R2, R3, 0x1, R2 ;  /* 0x0000000103027824 */ /* 0x000fca00078e0202 */
[----:B------:R-:W2:Y:S02]  /*13470*/  SHFL.UP PT, R6, R2, 0x8, RZ ;  /* 0x0500000002067989 */ /* 0x000ea400000e00ff */
[----:B--2---:R-:W-:-:S05]  /*13480*/  SEL R7, R6, RZ, P4 ;  /* 0x000000ff06077207 */ /* 0x004fca0002000000 */
[----:B------:R-:W-:-:S05]  /*13490*/  IMAD.IADD R7, R2, 0x1, R7 ;  /* 0x0000000102077824 */ /* 0x000fca00078e0207 */
[----:B------:R-:W2:Y:S02]  /*134a0*/  SHFL.UP PT, R6, R7, 0x10, RZ ;  /* 0x0600000007067989 */ /* 0x000ea400000e00ff */
[----:B--2---:R-:W-:-:S05]  /*134b0*/  SEL R6, R6, RZ, P5 ;  /* 0x000000ff06067207 */ /* 0x004fca0002800000 */
[----:B------:R-:W-:-:S05]  /*134c0*/  IMAD.IADD R6, R7, 0x1, R6 ;  /* 0x0000000107067824 */ /* 0x000fca00078e0206 */
[----:B------:R-:W0:Y:S02]  /*134d0*/  SHFL.IDX PT, R9, R6, 0x1f, 0x1f ;  /* 0x03e01f0006097f89 */ /* 0x000e2400000e0000 */
[----:B0-----:R-:W-:-:S04]  /*134e0*/  IMAD R9, R9, R0, RZ ;  /* 0x0000000009097224 */ /* 0x001fc800078e02ff */
[----:B------:R-:W-:-:S05]  /*134f0*/  IMAD.IADD R4, R9, 0x1, R4 ;  /* 0x0000000109047824 */ /* 0x000fca00078e0204 */
[----:B------:R-:W-:-:S13]  /*13500*/  ISETP.GT.AND P6, PT, R4, R5, PT ;  /* 0x000000050400720c */ /* 0x000fda0003fc4270 */
[----:B------:R-:W-:Y:S05]  /*13510*/  @!P6 BRA `(.L_x_2228) ;  /* 0xfffffffc0070e947 */ /* 0x000fea000383ffff */
[----:B------:R-:W-:-:S07]  /*13520*/  IMAD.MOV.U32 R7, RZ, RZ, R6 ;  /* 0x000000ffff077224 */ /* 0x000fce00078e0006 */
.L_x_2224:
[----:B------:R-:W-:Y:S01]  /*13530*/  IMAD.IADD R9, R4, 0x1, -R9 ;  /* 0x0000000104097824 */ /* 0x000fe200078e0a09 */
[----:B------:R-:W-:-:S03]  /*13540*/  ULDC.64 UR4, c[0x0][0xc90] ;  /* 0x0003240000047ab9 */ /* 0x000fc60000000a00 */
[----:B------:R-:W-:-:S05]  /*13550*/  IMAD R2, R7, R0, R9 ;  /* 0x0000000007027224 */ /* 0x000fca00078e0209 */
[----:B------:R-:W-:-:S13]  /*13560*/  ISETP.GT.AND P0, PT, R2, R5, PT ;  /* 0x000000050200720c */ /* 0x000fda0003f04270 */
[----:B------:R-:W-:Y:S02]  /*13570*/  VOTEU.ANY UR7, UPT, !P0 ;  /* 0x0000000000077886 */ /* 0x000fe400040e0100 */
[----:B------:R-:W-:-:S04]  /*13580*/  UPOPC UR6, UR7 ;  /* 0x00000007000672bf */ /* 0x000fc80008000000 */
[----:B------:R-:W-:-:S04]  /*13590*/  UIADD3 UR40, UR6, UR40, URZ ;  /* 0x0000002806287290 */ /* 0x000fc8000fffe03f */
[----:B------:R-:W-:-:S06]  /*135a0*/  UIMAD.WIDE UR4, UR40, 0x4, UR4 ;  /* 0x00000004280478a5 */ /* 0x000fcc000f8e0204 */
[----:B------:R-:W-:Y:S01]  /*135b0*/  MOV R2, UR4 ;  /* 0x0000000400027c02 */ /* 0x000fe20008000f00 */
[----:B------:R-:W-:-:S05]  /*135c0*/  IMAD.U32 R3, RZ, RZ, UR5 ;  /* 0x00000005ff037e24 */ /* 0x000fca000f8e00ff */
[----:B------:R-:W2:Y:S01]  /*135d0*/  LDG.E R6, desc[UR52][R2.64] ;  /* 0x0000003402067981 */ /* 0x000ea2000c1e1900 */
[----:B------:R-:W-:Y:S01]  /*135e0*/  IMAD.U32 R12, RZ, RZ, UR6 ;  /* 0x00000006ff0c7e24 */ /* 0x000fe2000f8e00ff */
[----:B------:R-:W-:Y:S01]  /*135f0*/  ISETP.NE.AND P0, PT, RZ, UR7, PT ;  /* 0x00000007ff007c0c */ /* 0x000fe2000bf05270 */
[----:B------:R-:W-:-:S03]  /*13600*/  IMAD.MOV.U32 R16, RZ, RZ, RZ ;  /* 0x000000ffff107224 */ /* 0x000fc600078e00ff */
[----:B------:R-:W2:Y:S02]  /*13610*/  SHFL.IDX PT, R17, R17, R12, 0x1f ;  /* 0x00001f0c11117589 */ /* 0x000ea400000e0000 */
[----:B--2---:R-:W-:-:S05]  /*13620*/  IMAD R4, R17, R6, RZ ;  /* 0x0000000611047224 */ /* 0x004fca00078e02ff */
[----:B------:R-:W-:-:S04]  /*13630*/  IABS R8, R4 ;  /* 0x0000000400087213 */ /* 0x000fc80000000000 */
[----:B------:R-:W0:Y:S08]  /*13640*/  I2F.RP R10, R8 ;  /* 0x00000008000a7306 */ /* 0x000e300000209400 */
[----:B0-----:R-:W0:Y:S02]  /*13650*/  MUFU.RCP R10, R10 ;  /* 0x0000000a000a7308 */ /* 0x001e240000001000 */
[----:B0-----:R-:W-:-:S06]  /*13660*/  VIADD R11, R10, 0xffffffe ;  /* 0x0ffffffe0a0b7836 */ /* 0x001fcc0000000000 */
[----:B------:R0:W2:Y:S01]  /*13670*/  F2I.FTZ.U32.TRUNC.NTZ R3, R11 ;  /* 0x0000000b00037305 */ /* 0x0000a2000021f000 */
[----:B------:R-:W-:Y:S05]  /*13680*/  @!P0 BRA `(.L_x_2229) ;  /* 0x00000000000c8947 */ /* 0x000fea0003800000 */
[----:B------:R-:W-:-:S06]  /*13690*/  UIADD3 UR4, UR6, -0x1, URZ ;  /* 0xffffffff06047890 */ /* 0x000fcc000fffe03f */
[----:B------:R-:W-:-:S06]  /*136a0*/  IMAD.U32 R16, RZ, RZ, UR4 ;  /* 0x00000004ff107e24 */ /* 0x000fcc000f8e00ff */
[----:B------:R3:W4:Y:S02]  /*136b0*/  SHFL.IDX PT, R16, R7, R16, 0x1f ;  /* 0x00001f1007107589 */ /* 0x00072400000e0000 */
.L_x_2229:
[----:B--23--:R-:W-:Y:S01]  /*136c0*/  IMAD.MOV R7, RZ, RZ, -R3 ;  /* 0x000000ffff077224 */ /* 0x00cfe200078e0a03 */
[----:B------:R-:W-:Y:S01]  /*136d0*/  MOV R2, RZ ;  /* 0x000000ff00027202 */ /* 0x000fe20000000f00 */
[----:B----4-:R-:W-:Y:S02]  /*136e0*/  IMAD R16, R16, R0, R9 ;  /* 0x0000000010107224 */ /* 0x010fe400078e0209 */
[----:B------:R-:W-:Y:S02]  /*136f0*/  IMAD R7, R7, R8, RZ ;  /* 0x0000000807077224 */ /* 0x000fe400078e02ff */
[----:B------:R-:W-:Y:S02]  /*13700*/  IMAD.IADD R5, R5, 0x1, -R16 ;  /* 0x0000000105057824 */ /* 0x000fe400078e0a10 */
[----:B------:R-:W-:Y:S01]  /*13710*/  IMAD.HI.U32 R3, R3, R7, R2 ;  /* 0x0000000703037227 */ /* 0x000fe200078e0002 */
[----:B------:R-:W-:Y:S02]  /*13720*/  IABS R7, R4 ;  /* 0x0000000400077213 */ /* 0x000fe40000000000 */
[----:B------:R-:W-:-:S03]  /*13730*/  IABS R2, R5 ;  /* 0x0000000500027213 */ /* 0x000fc60000000000 */
[----:B------:R-:W-:Y:S02]  /*13740*/  IMAD.MOV R7, RZ, RZ, -R7 ;  /* 0x000000ffff077224 */ /* 0x000fe400078e0a07 */
        /* <DEDUP_REMOVED lines=13> */
[----:B------:R-:W-:-:S03]  /*13820*/  IMAD.MOV R9, RZ, RZ, -R9 ;  /* 0x000000ffff097224 */ /* 0x000fc600078e0a09 */
[----:B------:R-:W-:Y:S01]  /*13830*/  IADD3 R3, -R7, RZ, RZ ;  /* 0x000000ff07037210 */ /* 0x000fe20007ffe1ff */
[----:B------:R-:W-:-:S03]  /*13840*/  IMAD R4, R4, R9, R5 ;  /* 0x0000000904047224 */ /* 0x000fc600078e0205 */
[----:B------:R-:W-:-:S04]  /*13850*/  VIADDMNMX R0, R3, R0, R6, PT ;  /* 0x0000000003007246 */ /* 0x000fc80003800106 */
[----:B------:R-:W-:-:S04]  /*13860*/  IABS R6, R0 ;  /* 0x0000000000067213 */ /* 0x000fc80000000000 */
[----:B------:R-:W2:Y:S08]  /*13870*/  I2F.RP R8, R6 ;  /* 0x0000000600087306 */ /* 0x000eb00000209400 */
[----:B--2---:R-:W2:Y:S02]  /*13880*/  MUFU.RCP R8, R8 ;  /* 0x0000000800087308 */ /* 0x004ea40000001000 */
[----:B--2---:R-:W-:Y:S01]  /*13890*/  VIADD R2, R8, 0xffffffe ;  /* 0x0ffffffe08027836 */ /* 0x004fe20000000000 */
[----:B------:R-:W-:-:S05]  /*138a0*/  IABS R8, R4 ;  /* 0x0000000400087213 */ /* 0x000fca0000000000 */
[----:B------:R2:W3:Y:S02]  /*138b0*/  F2I.FTZ.U32.TRUNC.NTZ R3, R2 ;  /* 0x0000000200037305 */ /* 0x0004e4000021f000 */
[----:B--2---:R-:W-:Y:S02]  /*138c0*/  IMAD.MOV.U32 R2, RZ, RZ, RZ ;  /* 0x000000ffff027224 */ /* 0x004fe400078e00ff */
[----:B---3--:R-:W-:-:S04]  /*138d0*/  IMAD.MOV R5, RZ, RZ, -R3 ;  /* 0x000000ffff057224 */ /* 0x008fc800078e0a03 */
[----:B------:R-:W-:-:S04]  /*138e0*/  IMAD R5, R5, R6, RZ ;  /* 0x0000000605057224 */ /* 0x000fc800078e02ff */
[----:B------:R-:W-:Y:S01]  /*138f0*/  IMAD.HI.U32 R3, R3, R5, R2 ;  /* 0x0000000503037227 */ /* 0x000fe200078e0002 */
[-C--:B------:R-:W-:Y:S02]  /*13900*/  IABS R5, R0.reuse ;  /* 0x0000000000057213 */ /* 0x080fe40000000000 */
[C---:B------:R-:W-:Y:S01]  /*13910*/  LOP3.LUT R2, R4.reuse, R0, RZ, 0x3c, !PT ;  /* 0x0000000004027212 */ /* 0x040fe200078e3cff */
[----:B------:R-:W-:Y:S02]  /*13920*/  IMAD.IADD R4, R4, 0x1, R7 ;  /* 0x0000000104047824 */ /* 0x000fe400078e0207 */
[----:B------:R-:W-:Y:S01]  /*13930*/  IMAD.MOV R5, RZ, RZ, -R5 ;  /* 0x000000ffff057224 */ /* 0x000fe200078e0a05 */
[----:B------:R-:W-:Y:S01]  /*13940*/  ISETP.GE.AND P2, PT, R2, RZ, PT ;  /* 0x000000ff0200720c */ /* 0x000fe20003f46270 */
[----:B------:R-:W-:-:S04]  /*13950*/  IMAD.HI.U32 R3, R3, R8, RZ ;  /* 0x0000000803037227 */ /* 0x000fc800078e00ff */
[----:B------:R-:W-:-:S05]  /*13960*/  IMAD R5, R3, R5, R8 ;  /* 0x0000000503057224 */ /* 0x000fca00078e0208 */
        /* <DEDUP_REMOVED lines=8> */
[----:B------:R-:W-:-:S04]  /*139f0*/  IMAD.MOV R0, RZ, RZ, -R0 ;  /* 0x000000ffff007224 */ /* 0x000fc800078e0a00 */
[----:B------:R-:W-:Y:S01]  /*13a00*/  IMAD R18, R3, R0, R4 ;  /* 0x0000000003127224 */ /* 0x000fe200078e0204 */
[----:B------:R-:W-:-:S05]  /*13a10*/  LOP3.LUT R0, RZ, R3, RZ, 0x33, !PT ;  /* 0x00000003ff007212 */ /* 0x000fca00078e33ff */
[----:B------:R-:W-:Y:S01]  /*13a20*/  IMAD.IADD R17, R17, 0x1, R0 ;  /* 0x0000000111117824 */ /* 0x000fe200078e0200 */
[----:B------:R-:W-:Y:S06]  /*13a30*/  BRA `(.L_x_2230) ;  /* 0x0000000000107947 */ /* 0x000fec0003800000 */
.L_x_2225:
[----:B------:R-:W-:Y:S01]  /*13a40*/  IMAD.MOV.U32 R16, RZ, RZ, R5 ;  /* 0x000000ffff107224 */ /* 0x000fe200078e0005 */
[----:B------:R-:W-:Y:S01]  /*13a50*/  MOV R17, RZ ;  /* 0x000000ff00117202 */ /* 0x000fe20000000f00 */
[----:B------:R-:W-:Y:S01]  /*13a60*/  IMAD.MOV.U32 R18, RZ, RZ, RZ ;  /* 0x000000ffff127224 */ /* 0x000fe200078e00ff */
[----:B------:R-:W-:-:S06]  /*13a70*/  ULDC UR40, c[0x0][0xc3c] ;  /* 0x00030f0000287ab9 */ /* 0x000fcc0000000800 */
.L_x_2230:
[----:B------:R2:W3:Y:S01]  /*13a80*/  LDL R2, [R1+0x14] ;  /* 0x0000140001027983 */ /* 0x0004e20000100800 */
[----:B------:R-:W4:Y:S02]  /*13a90*/  S2R R0, SR_TID.X ;  /* 0x0000000000007919 */ /* 0x000f240000002100 */
[----:B----4-:R-:W-:Y:S01]  /*13aa0*/  LOP3.LUT R0, R0, 0x1f, RZ, 0xc0, !PT ;  /* 0x0000001f00007812 */ /* 0x010fe200078ec0ff */
[----:B------:R-:W-:Y:S03]  /*13ab0*/  BAR.SYNC.DEFER_BLOCKING 0x4, 0x200 ;  /* 0x0108000000007b1d */ /* 0x000fe60000010000 */
[----:B------:R-:W-:Y:S01]  /*13ac0*/  ISETP.NE.AND P0, PT, R0, RZ, PT ;  /* 0x000000ff0000720c */ /* 0x000fe20003f05270 */
[----:B-1----:R-:W-:-:S12]  /*13ad0*/  IMAD.U32 R19, RZ, RZ, UR40 ;  /* 0x00000028ff137e24 */ /* 0x002fd8000f8e00ff */
[----:B------:R-:W-:Y:S01]  /*13ae0*/  @!P0 MOV R0, 0x400 ;  /* 0x0000040000008802 */ /* 0x000fe20000000f00 */
[----:B---3--:R-:W1:Y:S03]  /*13af0*/  @!P0 S2R R2, SR_CgaCtaId ;  /* 0x0000000000028919 */ /* 0x008e660000008800 */
[----:B-1----:R-:W-:Y:S01]  /*13b00*/  @!P0 LEA R22, R2, R0, 0x18 ;  /* 0x0000000002168211 */ /* 0x002fe200078ec0ff */
[----:B------:R2:W-:Y:S04]  /*13b10*/  @!P0 STL [R1+0x14], R2 ;  /* 0x0000140201008387 */ /* 0x0005e80000100800 */
[----:B------:R2:W-:Y:S01]  /*13b20*/  @!P0 STS.128 [R22+0x132d0], R16 ;  /* 0x0132d01016008388 */ /* 0x0005e20000000c00 */
[----:B------:R-:W-:Y:S06]  /*13b30*/  BAR.ARV 0x5, 0x200 ;  /* 0x0148000000007b1d */ /* 0x000fec0000002000 */
.L_x_2223:
[----:B------:R-:W-:Y:S02]  /*13b40*/  ULDC UR4, c[0x0][0xc3c] ;  /* 0x00030f0000047ab9 */ /* 0x000fe40000000800 */
[----:B------:R-:W-:-:S06]  /*13b50*/  UISETP.GE.AND UP0, UPT, UR40, UR4, UPT ;  /* 0x000000042800728c */ /* 0x000fcc000bf06270 */
[----:B------:R-:W-:-:S13]  /*13b60*/  PLOP3.LUT P0, PT, PT, PT, UP0, 0x80, 0x0 ;  /* 0x000000000000781c */ /* 0x000fda0003f0f008 */
[----:B------:R-:W-:Y:S05]  /*13b70*/  @!P0 BRA `(.L_x_2231) ;  /* 0xffffffa800e48947 */ /* 0x000fea000383ffff */
.L_x_2156:
[----:B------:R-:W3:Y:S01]  /*13b80*/  LDL.LU R0, [R1+0x30] ;  /* 0x0000300001007983 */ /* 0x000ee20000300800 */
[----:B------:R-:W-:Y:S01]  /*13b90*/  BSSY B0, `(.L_x_2232) ;  /* 0x000000b000007945 */ /* 0x000fe20003800000 */
[----:B0-----:R-:W0:Y:S01]  /*13ba0*/  S2R R5, SR_CgaCtaId ;  /* 0x0000000000057919 */ /* 0x001e220000008800 */
[----:B---3--:R-:W-:-:S05]  /*13bb0*/  VIADD R0, R0, 0x1 ;  /* 0x0000000100007836 */ /* 0x008fca0000000000 */
[----:B--2---:R-:W-:-:S04]  /*13bc0*/  LEA.HI R2, R0, R0, RZ, 0x1 ;  /* 0x0000000000027211 */ /* 0x004fc800078f08ff */
[----:B------:R-:W-:Y:S02]  /*13bd0*/  LOP3.LUT R3, R2, 0xfffffffe, RZ, 0xc0, !PT ;  /* 0xfffffffe02037812 */ /* 0x000fe400078ec0ff */
[----:B------:R-:W-:-:S03]  /*13be0*/  MOV R2, 0x400 ;  /* 0x0000040000027802 */ /* 0x000fc60000000f00 */
[----:B------:R-:W-:Y:S01]  /*13bf0*/  IMAD.IADD R0, R0, 0x1, -R3 ;  /* 0x0000000100007824 */ /* 0x000fe200078e0a03 */
[----:B0-----:R-:W-:-:S04]  /*13c00*/  LEA R5, R5, R2, 0x18 ;  /* 0x0000000205057211 */ /* 0x001fc800078ec0ff */
[----:B------:R-:W-:-:S04]  /*13c10*/  SHF.L.U32 R0, R0, 0x1f, RZ ;  /* 0x0000001f00007819 */ /* 0x000fc800000006ff */
[----:B------:R-:W0:Y:S02]  /*13c20*/  SYNCS.PHASECHK.TRANS64.TRYWAIT P0, [R5+URZ+0x13220], R0 ;  /* 0x01322000050075a7 */ /* 0x000e24000800017f */
[----:B0-----:R-:W-:Y:S05]  /*13c30*/  @!P0 BRA `(.L_x_2233) ;  /* 0x0000002800908947 */ /* 0x001fea0003800000 */
.L_x_2322:
[----:B------:R-:W-:Y:S05]  /*13c40*/  BSYNC B0 ;  /* 0x0000000000007941 */ /* 0x000fea0003800000 */
.L_x_2232:
[----:B------:R-:W-:-:S03]  /*13c50*/  UMOV UR4, 0xffffffff ;  /* 0xffffffff00047882 */ /* 0x000fc60000000000 */
[----:B------:R-:W-:Y:S05]  /*13c60*/  BRA.DIV UR4, `(.L_x_2234) ;  /* 0x0000002a04987947 */ /* 0x000fea000b800000 */
[----:B0-----:R-:W0:Y:S02]  /*13c70*/  S2R R0, SR_TID.X ;  /* 0x0000000000007919 */ /* 0x001e240000002100 */
[----:B0-----:R-:W-:-:S04]  /*13c80*/  SHF.R.U32.HI R0, RZ, 0x5, R0 ;  /* 0x00000005ff007819 */ /* 0x001fc80000011600 */
[----:B------:R-:W-:-:S05]  /*13c90*/  LOP3.LUT R0, R0, 0x3, RZ, 0xc0, !PT ;  /* 0x0000000300007812 */ /* 0x000fca00078ec0ff */
[----:B------:R0:W1:Y:S02]  /*13ca0*/  SHFL.IDX PT, R14, R0, RZ, 0x1f ;  /* 0x00001fff000e7589 */ /* 0x00006400000e0000 */
.L_x_2325:
[----:B-1----:R-:W-:Y:S01]  /*13cb0*/  ISETP.NE.AND P0, PT, R14, RZ, PT ;  /* 0x000000ff0e00720c */ /* 0x002fe20003f05270 */
[----:B------:R-:W-:-:S12]  /*13cc0*/  BSSY B0, `(.L_x_2235) ;  /* 0x000002e000007945 */ /* 0x000fd80003800000 */
[----:B------:R-:W-:Y:S05]  /*13cd0*/  @P0 BRA `(.L_x_2236) ;  /* 0x0000000000b00947 */ /* 0x000fea0003800000 */
[----:B------:R-:W-:-:S03]  /*13ce0*/  UMOV UR4, 0xffffffff ;  /* 0xffffffff00047882 */ /* 0x000fc60000000000 */
[----:B------:R-:W-:Y:S05]  /*13cf0*/  BRA.DIV UR4, `(.L_x_2237) ;  /* 0x0000002a04a87947 */ /* 0x000fea000b800000 */
[----:B------:R-:W-:-:S13]  /*13d00*/  ELECT P6, URZ, PT ;  /* 0x00000000003f782f */ /* 0x000fda00038c0000 */
.L_x_2328:
[----:B------:R-:W-:Y:S05]  /*13d10*/  @!P6 BRA `(.L_x_2236) ;  /* 0x0000000000a0e947 */ /* 0x000fea0003800000 */
[----:B------:R-:W-:-:S06]  /*13d20*/  ULOP3.LUT UR4, UR39, 0x2, URZ, 0xfc, !UPT ;  /* 0x0000000227047892 */ /* 0x000fcc000f8efc3f */
[----:B0-----:R-:W-:-:S05]  /*13d30*/  IMAD.U32 R0, RZ, RZ, UR4 ;  /* 0x00000004ff007e24 */ /* 0x001fca000f8e00ff */
[----:B------:R-:W-:-:S13]  /*13d40*/  ISETP.NE.AND P0, PT, R0, 0x3, PT ;  /* 0x000000030000780c */ /* 0x000fda0003f05270 */
[----:B------:R-:W-:Y:S05]  /*13d50*/  @!P0 BRA `(.L_x_2238) ;  /* 0x0000000000048947 */ /* 0x000fea0003800000 */
[----:B------:R-:W-:Y:S01]  /*13d60*/  BPT.TRAP 0x1 ;  /* 0x000000040000795c */ /* 0x000fe20000300000 */
.L_x_2238:
        /* <DEDUP_REMOVED lines=8> */
.L_x_2329:
[----:B------:R-:W2:Y:S01]  /*13df0*/  LDL.LU R4, [R1+0x4] ;  /* 0x0000040001047983 */ /* 0x000ea20000300800 */
[----:B------:R-:W-:Y:S02]  /*13e00*/  SEL R28, R28, RZ, P2 ;  /* 0x000000ff1c1c7207 */ /* 0x000fe40001000000 */
[----:B--2---:R-:W-:Y:S01]  /*13e10*/  LOP3.LUT R0, R4, R0, RZ, 0x3c, !PT ;  /* 0x0000000004007212 */ /* 0x004fe200078e3cff */
[----:B------:R-:W-:Y:S06]  /*13e20*/  @!P0 BRA `(.L_x_2240) ;  /* 0x0000000000048947 */ /* 0x000fec0003800000 */
[----:B------:R-:W-:Y:S01]  /*13e30*/  BPT.TRAP 0x1 ;  /* 0x000000040000795c */ /* 0x000fe20000300000 */
.L_x_2240:
[----:B------:R-:W-:Y:S01]  /*13e40*/  IMAD R5, R28, 0x8, R5 ;  /* 0x000000081c057824 */ /* 0x000fe200078e0205 */
[----:B------:R-:W-:-:S04]  /*13e50*/  SHF.L.U32 R0, R0, 0x1f, RZ ;  /* 0x0000001f00007819 */ /* 0x000fc800000006ff */
[----:B------:R-:W1:Y:S02]  /*13e60*/  SYNCS.PHASECHK.TRANS64.TRYWAIT P1, [R5+URZ+0x13240], R0 ;  /* 0x01324000050075a7 */ /* 0x000e64000802017f */
[----:B-1----:R-:W-:Y:S05]  /*13e70*/  @!P1 BRA `(.L_x_2241) ;  /* 0x00000028007c9947 */ /* 0x002fea0003800000 */
.L_x_2330:
[----:B------:R-:W-:Y:S05]  /*13e80*/  @!P0 BRA `(.L_x_2242) ;  /* 0x0000000000048947 */ /* 0x000fea0003800000 */
[----:B------:R-:W-:Y:S01]  /*13e90*/  BPT.TRAP 0x1 ;  /* 0x000000040000795c */ /* 0x000fe20000300000 */
.L_x_2242:
[----:B------:R-:W2:Y:S02]  /*13ea0*/  SYNCS.PHASECHK.TRANS64.TRYWAIT P1, [R3+URZ+0x13260], R2 ;  /* 0x01326002030075a7 */ /* 0x000ea4000802017f */
[----:B--2---:R-:W-:Y:S05]  /*13eb0*/  @!P1 BRA `(.L_x_2243) ;  /* 0x0000002800809947 */ /* 0x004fea0003800000 */
.L_x_2331:
[----:B------:R-:W-:Y:S05]  /*13ec0*/  @!P0 BRA `(.L_x_2244) ;  /* 0x0000000000048947 */ /* 0x000fea0003800000 */
[----:B------:R-:W-:Y:S01]  /*13ed0*/  BPT.TRAP 0x1 ;  /* 0x000000040000795c */ /* 0x000fe20000300000 */
.L_x_2244:
[----:B------:R-:W3:Y:S02]  /*13ee0*/  SYNCS.PHASECHK.TRANS64.TRYWAIT P1, [R5+URZ+0x13260], R0 ;  /* 0x01326000050075a7 */ /* 0x000ee4000802017f */
[----:B---3--:R-:W-:Y:S05]  /*13ef0*/  @!P1 BRA `(.L_x_2245) ;  /* 0x0000002800849947 */ /* 0x008fea0003800000 */
.L_x_2332:
[----:B------:R-:W-:Y:S05]  /*13f00*/  @!P0 BRA `(.L_x_2246) ;  /* 0x0000000000048947 */ /* 0x000fea0003800000 */
[----:B------:R-:W-:Y:S01]  /*13f10*/  BPT.TRAP 0x1 ;  /* 0x000000040000795c */ /* 0x000fe20000300000 */
.L_x_2246:
[----:B------:R-:W4:Y:S02]  /*13f20*/  SYNCS.PHASECHK.TRANS64.TRYWAIT P1, [R3+URZ+0x13280], R2 ;  /* 0x01328002030075a7 */ /* 0x000f24000802017f */
[----:B----4-:R-:W-:Y:S05]  /*13f30*/  @!P1 BRA `(.L_x_2247) ;  /* 0x0000002800889947 */ /* 0x010fea0003800000 */
.L_x_2333:
[----:B------:R-:W-:Y:S05]  /*13f40*/  @!P0 BRA `(.L_x_2248) ;  /* 0x0000000000048947 */ /* 0x000fea0003800000 */
[----:B------:R-:W-:Y:S01]  /*13f50*/  BPT.TRAP 0x1 ;  /* 0x000000040000795c */ /* 0x000fe20000300000 */
.L_x_2248:
[----:B------:R0:W0:Y:S02]  /*13f60*/  SYNCS.PHASECHK.TRANS64.TRYWAIT P0, [R5+URZ+0x13280], R0 ;  /* 0x01328000050075a7 */ /* 0x000024000800017f */
[----:B0-----:R-:W-:Y:S05]  /*13f70*/  @!P0 NANOSLEEP.SYNCS 0x989680 ;  /* 0x009896800000895d */ /* 0x001fea0003900000 */
[----:B------:R-:W0:Y:S02]  /*13f80*/  @!P0 SYNCS.PHASECHK.TRANS64 P0, [R5+URZ+0x13280], R0 ;  /* 0x01328000050085a7 */ /* 0x000e24000800007f */
[----:B0-----:R-:W-:Y:S05]  /*13f90*/  @!P0 BRA `(.L_x_2248) ;  /* 0xfffffffc00f08947 */ /* 0x001fea000383ffff */
.L_x_2236:
[----:B------:R-:W-:Y:S05]  /*13fa0*/  BSYNC B0 ;  /* 0x0000000000007941 */ /* 0x000fea0003800000 */
.L_x_2235:
[----:B------:R-:W-:Y:S05]  /*13fb0*/  EXIT ;  /* 0x000000000000794d */ /* 0x000fea0003800000 */
.L_x_2105:
[----:B0-----:R-:W-:-:S04]  /*13fc0*/  IMAD.U32 R3, RZ, RZ, UR45 ;  /* 0x0000002dff037e24 */ /* 0x001fc8000f8e00ff */
[----:B------:R0:W1:Y:S03]  /*13fd0*/  SYNCS.PHASECHK.TRANS64.TRYWAIT P1, [R3+URZ+0x13200], R6 ;  /* 0x01320006030075a7 */ /* 0x000066000802017f */
[----:B-1----:R-:W-:Y:S05]  /*13fe0*/  @!P1 NANOSLEEP.SYNCS 0x989680 ;  /* 0x009896800000995d */ /* 0x002fea0003900000 */
[----:B------:R-:W1:Y:S02]  /*13ff0*/  @!P1 SYNCS.PHASECHK.TRANS64 P1, [R3+URZ+0x13200], R6 ;  /* 0x01320006030095a7 */ /* 0x000e64000802007f */
[----:B-1----:R-:W-:Y:S05]  /*14000*/  @!P1 BRA `(.L_x_2105) ;  /* 0xfffffffc00ec9947 */ /* 0x002fea000383ffff */
[----:B------:R-:W-:Y:S05]  /*14010*/  BRA `(.L_x_2249) ;  /* 0xfffffed800607947 */ /* 0x000fea000383ffff */
.L_x_2109:
[----:B-1----:R1:W2:Y:S02]  /*14020*/  SYNCS.PHASECHK.TRANS64.TRYWAIT P1, [R2+URZ+0x13230], R3 ;  /* 0x01323003020075a7 */ /* 0x0022a4000802017f */
[----:B--2---:R-:W-:Y:S05]  /*14030*/  @!P1 NANOSLEEP.SYNCS 0x989680 ;  /* 0x009896800000995d */ /* 0x004fea0003900000 */
[----:B------:R-:W2:Y:S02]  /*14040*/  @!P1 SYNCS.PHASECHK.TRANS64 P1, [R2+URZ+0x13230], R3 ;  /* 0x01323003020095a7 */ /* 0x000ea4000802007f */
[----:B--2---:R-:W-:Y:S05]  /*14050*/  @!P1 BRA `(.L_x_2109) ;  /* 0xfffffffc00f09947 */ /* 0x004fea000383ffff */
[----:B------:R-:W-:Y:S05]  /*14060*/  BRA `(.L_x_2108) ;  /* 0xfffffed8007c7947 */ /* 0x000fea000383ffff */
.L_x_2115:
[----:B-1----:R-:W-:-:S04]  /*14070*/  IMAD.U32 R8, RZ, RZ, UR21 ;  /* 0x00000015ff087e24 */ /* 0x002fc8000f8e00ff */
[----:B------:R1:W2:Y:S03]  /*14080*/  SYNCS.PHASECHK.TRANS64.TRYWAIT P1, [R8+URZ+0x13230], R7 ;  /* 0x01323007080075a7 */ /* 0x0002a6000802017f */
[----:B--2---:R-:W-:Y:S05]  /*14090*/  @!P1 NANOSLEEP.SYNCS 0x989680 ;  /* 0x009896800000995d */ /* 0x004fea0003900000 */
[----:B------:R-:W2:Y:S02]  /*140a0*/  @!P1 SYNCS.PHASECHK.TRANS64 P1, [R8+URZ+0x13230], R7 ;  /* 0x01323007080095a7 */ /* 0x000ea4000802007f */
[----:B--2---:R-:W-:Y:S05]  /*140b0*/  @!P1 BRA `(.L_x_2115) ;  /* 0xfffffffc00ec9947 */ /* 0x004fea000383ffff */
[----:B------:R-:W-:Y:S05]  /*140c0*/  BRA `(.L_x_2114) ;  /* 0xffffff0c009c7947 */ /* 0x000fea000383ffff */
.L_x_2119:
[----:B-1----:R-:W-:-:S04]  /*140d0*/  IMAD.U32 R8, RZ, RZ, UR11 ;  /* 0x0000000bff087e24 */ /* 0x002fc8000f8e00ff */
[----:B------:R1:W2:Y:S03]  /*140e0*/  SYNCS.PHASECHK.TRANS64.TRYWAIT P1, [R8+URZ+0x13250], R7 ;  /* 0x01325007080075a7 */ /* 0x0002a6000802017f */
[----:B--2---:R-:W-:Y:S05]  /*140f0*/  @!P1 NANOSLEEP.SYNCS 0x989680 ;  /* 0x009896800000995d */ /* 0x004fea0003900000 */
[----:B------:R-:W2:Y:S02]  /*14100*/  @!P1 SYNCS.PHASECHK.TRANS64 P1, [R8+URZ+0x13250], R7 ;  /* 0x01325007080095a7 */ /* 0x000ea4000802007f */
[----:B--2---:R-:W-:Y:S05]  /*14110*/  @!P1 BRA `(.L_x_2119) ;  /* 0xfffffffc00ec9947 */ /* 0x004fea000383ffff */
[----:B------:R-:W-:Y:S05]  /*14120*/  BRA `(.L_x_2118) ;  /* 0xffffff1000a87947 */ /* 0x000fea000383ffff */
.L_x_2127:
[----:B-1----:R-:W-:-:S04]  /*14130*/  IMAD.U32 R8, RZ, RZ, UR6 ;  /* 0x00000006ff087e24 */ /* 0x002fc8000f8e00ff */
[----:B------:R1:W2:Y:S03]  /*14140*/  SYNCS.PHASECHK.TRANS64.TRYWAIT P1, [R8+URZ+0x13230], R7 ;  /* 0x01323007080075a7 */ /* 0x0002a6000802017f */
[----:B--2---:R-:W-:Y:S05]  /*14150*/  @!P1 NANOSLEEP.SYNCS 0x989680 ;  /* 0x009896800000995d */ /* 0x004fea0003900000 */
[----:B------:R-:W2:Y:S02]  /*14160*/  @!P1 SYNCS.PHASECHK.TRANS64 P1, [R8+URZ+0x13230], R7 ;  /* 0x01323007080095a7 */ /* 0x000ea4000802007f */
[----:B--2---:R-:W-:Y:S05]  /*14170*/  @!P1 BRA `(.L_x_2127) ;  /* 0xfffffffc00ec9947 */ /* 0x004fea000383ffff */
[----:B------:R-:W-:Y:S05]  /*14180*/  BRA `(.L_x_2126) ;  /* 0xffffff4400747947 */ /* 0x000fea000383ffff */
.L_x_2131:
[----:B-1----:R-:W-:-:S04]  /*14190*/  IMAD.U32 R8, RZ, RZ, UR11 ;  /* 0x0000000bff087e24 */ /* 0x002fc8000f8e00ff */
[----:B------:R1:W2:Y:S03]  /*141a0*/  SYNCS.PHASECHK.TRANS64.TRYWAIT P1, [R8+URZ+0x13250], R7 ;  /* 0x01325007080075a7 */ /* 0x0002a6000802017f */
[----:B--2---:R-:W-:Y:S05]  /*141b0*/  @!P1 NANOSLEEP.SYNCS 0x989680 ;  /* 0x009896800000995d */ /* 0x004fea0003900000 */
[----:B------:R-:W2:Y:S02]  /*141c0*/  @!P1 SYNCS.PHASECHK.TRANS64 P1, [R8+URZ+0x13250], R7 ;  /* 0x01325007080095a7 */ /* 0x000ea4000802007f */
[----:B--2---:R-:W-:Y:S05]  /*141d0*/  @!P1 BRA `(.L_x_2131) ;  /* 0xfffffffc00ec9947 */ /* 0x004fea000383ffff */
[----:B------:R-:W-:Y:S05]  /*141e0*/  BRA `(.L_x_2130) ;  /* 0xffffff4800807947 */ /* 0x000fea000383ffff */
.L_x_2138:
[----:B-1----:R-:W-:-:S04]  /*141f0*/  MOV R5, UR14 ;  /* 0x0000000e00057c02 */ /* 0x002fc80008000f00 */
[----:B------:R1:W2:Y:S03]  /*14200*/  SYNCS.PHASECHK.TRANS64.TRYWAIT P1, [R5+URZ+0x13250], R0 ;  /* 0x01325000050075a7 */ /* 0x0002a6000802017f */
[----:B--2---:R-:W-:Y:S05]  /*14210*/  @!P1 NANOSLEEP.SYNCS 0x989680 ;  /* 0x009896800000995d */ /* 0x004fea0003900000 */
[----:B------:R-:W2:Y:S02]  /*14220*/  @!P1 SYNCS.PHASECHK.TRANS64 P1, [R5+URZ+0x13250], R0 ;  /* 0x01325000050095a7 */ /* 0x000ea4000802007f */
[----:B--2---:R-:W-:Y:S05]  /*14230*/  @!P1 BRA `(.L_x_2138) ;  /* 0xfffffffc00ec9947 */ /* 0x004fea000383ffff */
[----:B------:R-:W-:Y:S05]  /*14240*/  BRA `(.L_x_2137) ;  /* 0xffffff7000447947 */ /* 0x000fea000383ffff */
.L_x_2171:
[----:B------:R-:W1:Y:S01]  /*14250*/  S2R R21, SR_TID.X ;  /* 0x0000000000157919 */ /* 0x000e620000002100 */
[----:B------:R-:W-:Y:S02]  /*14260*/  IMAD.MOV.U32 R12, RZ, RZ, RZ ;  /* 0x000000ffff0c7224 */ /* 0x000fe400078e00ff */
[----:B------:R-:W-:Y:S02]  /*14270*/  IMAD.MOV.U32 R11, RZ, RZ, 0x1f ;  /* 0x0000001fff0b7424 */ /* 0x000fe400078e00ff */
[----:B------:R-:W-:Y:S01]  /*14280*/  IMAD.MOV.U32 R15, RZ, RZ, -0x1 ;  /* 0xffffffffff0f7424 */ /* 0x000fe200078e00ff */
[----:B-1----:R-:W-:-:S04]  /*14290*/  SHF.R.U32.HI R21, RZ, 0x5, R21 ;  /* 0x00000005ff157819 */ /* 0x002fc80000011615 */
[----:B------:R-:W-:-:S05]  /*142a0*/  LOP3.LUT R21, R21, 0x3, RZ, 0xc0, !PT ;  /* 0x0000000315157812 */ /* 0x000fca00078ec0ff */
[----:B------:R-:W-:-:S07]  /*142b0*/  IMAD.MOV.U32 R13, RZ, RZ, R21 ;  /* 0x000000ffff0d7224 */ /* 0x000fce00078e0015 */
[----:B0-2---:R-:W-:Y:S05]  /*142c0*/  WARPSYNC.COLLECTIVE R15, `(.L_x_2250) ;  /* 0x000000000f087348 */ /* 0x005fea0003c00000 */
[----:B------:R1:W3:Y:S02]  /*142d0*/  SHFL.IDX P6, R14, R13, R12, R11 ;  /* 0x0000000c0d0e7389 */ /* 0x0002e400000c000b */
[----:B0123--:R-:W-:Y:S01]  /*142e0*/  ENDCOLLECTIVE ;  /* 0x000000000000791b */ /* 0x00ffe20003800000 */
.L_x_2250:
[----:B------:R-:W-:Y:S05]  /*142f0*/  BRA `(.L_x_2251) ;  /* 0xffffffb000a07947 */ /* 0x000fea000383ffff */
.L_x_2174:
[----:B0-----:R-:W3:Y:S02]  /*14300*/  LDL R0, [R1+0x24] ;  /* 0x0000240001007983 */ /* 0x001ee40000100800 */
[----:B---3--:R0:W1:Y:S02]  /*14310*/  SYNCS.PHASECHK.TRANS64.TRYWAIT P0, [R4+URZ+0x13280], R0 ;  /* 0x01328000040075a7 */ /* 0x008064000800017f */
[----:B-1----:R-:W-:Y:S05]  /*14320*/  @!P0 NANOSLEEP.SYNCS 0x989680 ;  /* 0x009896800000895d */ /* 0x002fea0003900000 */
[----:B------:R-:W1:Y:S02]  /*14330*/  @!P0 SYNCS.PHASECHK.TRANS64 P0, [R4+URZ+0x13280], R0 ;  /* 0x01328000040085a7 */ /* 0x000e64000800007f */
[----:B-1----:R-:W-:Y:S05]  /*14340*/  @!P0 BRA `(.L_x_2174) ;  /* 0xfffffffc00ec8947 */ /* 0x002fea000383ffff */
[----:B------:R-:W-:Y:S05]  /*14350*/  BRA `(.L_x_2252) ;  /* 0xffffffb400d47947 */ /* 0x000fea000383ffff */
.L_x_2175:
[----:B------:R-:W-:Y:S01]  /*14360*/  BSSY B0, `(.L_x_2253) ;  /* 0x0000008000007945 */ /* 0x000fe20003800000 */
[----:B------:R-:W-:Y:S01]  /*14370*/  IMAD.MOV.U32 R13, RZ, RZ, R7 ;  /* 0x000000ffff0d7224 */ /* 0x000fe200078e0007 */
[----:B------:R-:W-:Y:S01]  /*14380*/  MOV R11, 0x1c1f ;  /* 0x00001c1f000b7802 */ /* 0x000fe20000000f00 */
[----:B------:R-:W-:Y:S02]  /*14390*/  IMAD.MOV.U32 R12, RZ, RZ, RZ ;  /* 0x000000ffff0c7224 */ /* 0x000fe400078e00ff */
[----:B------:R-:W-:-:S07]  /*143a0*/  IMAD.MOV.U32 R15, RZ, RZ, -0x1 ;  /* 0xffffffffff0f7424 */ /* 0x000fce00078e00ff */
[----:B------:R-:W-:Y:S05]  /*143b0*/  WARPSYNC.COLLECTIVE R15, `(.L_x_2254) ;  /* 0x000000000f087348 */ /* 0x000fea0003c00000 */
[----:B------:R0:W1:Y:S02]  /*143c0*/  SHFL.IDX P6, R14, R13, R12, R11 ;  /* 0x0000000c0d0e7389 */ /* 0x00006400000c000b */
[----:B01----:R-:W-:Y:S01]  /*143d0*/  ENDCOLLECTIVE ;  /* 0x000000000000791b */ /* 0x003fe20003800000 */
.L_x_2254:
[----:B------:R-:W-:Y:S05]  /*143e0*/  BSYNC B0 ;  /* 0x0000000000007941 */ /* 0x000fea0003800000 */
.L_x_2253:
        /* <DEDUP_REMOVED lines=8> */
.L_x_2255:
[----:B------:R-:W-:-:S04]  /*14470*/  MOV R10, R14 ;  /* 0x0000000e000a7202 */ /* 0x000fc80000000f00 */
[----:B------:R-:W-:-:S05]  /*14480*/  IADD3 R20, P1, R20, R10, RZ ;  /* 0x0000000a14147210 */ /* 0x000fca0007f3e0ff */
[----:B------:R-:W-:Y:S02]  /*14490*/  IMAD.X R21, RZ, RZ, R0, P1 ;  /* 0x000000ffff157224 */ /* 0x000fe400008e0600 */
[----:B------:R-:W-:Y:S02]  /*144a0*/  IMAD.IADD R0, R22, 0x1, R19 ;  /* 0x0000000116007824 */ /* 0x000fe400078e0213 */
[----:B------:R0:W5:Y:S01]  /*144b0*/  LDL.LU R19, [R1+0xc] ;  /* 0x00000c0001137983 */ /* 0x0001620000300800 */
[----:B------:R-:W-:Y:S01]  /*144c0*/  IMAD.MOV.U32 R13, RZ, RZ, R7 ;  /* 0x000000ffff0d7224 */ /* 0x000fe200078e0007 */
[C---:B------:R-:W-:Y:S01]  /*144d0*/  ISETP.LT.OR P1, PT, R9.reuse, 0x1, P0 ;  /* 0x000000010900780c */ /* 0x040fe20000721670 */
[----:B------:R-:W-:Y:S01]  /*144e0*/  IMAD.MOV.U32 R12, RZ, RZ, 0x1 ;  /* 0x00000001ff0c7424 */ /* 0x000fe200078e00ff */
[C---:B------:R-:W-:Y:S02]  /*144f0*/  ISETP.GE.AND P2, PT, R9.reuse, 0x81, PT ;  /* 0x000000810900780c */ /* 0x040fe40003f46270 */
[----:B------:R-:W-:-:S13]  /*14500*/  ISETP.GE.AND P4, PT, R9, 0x21, PT ;  /* 0x000000210900780c */ /* 0x000fda0003f86270 */
[----:B0----5:R-:W-:Y:S05]  /*14510*/  WARPSYNC.COLLECTIVE R15, `(.L_x_2256) ;  /* 0x000000000f087348 */ /* 0x021fea0003c00000 */
[----:B------:R1:W2:Y:S02]  /*14520*/  SHFL.IDX P6, R14, R13, R12, R11 ;  /* 0x0000000c0d0e7389 */ /* 0x0002a400000c000b */
[----:B012--5:R-:W-:Y:S01]  /*14530*/  ENDCOLLECTIVE ;  /* 0x000000000000791b */ /* 0x027fe20003800000 */
.L_x_2256:
        /* <DEDUP_REMOVED lines=11> */
.L_x_2257:
[----:B------:R-:W-:Y:S02]  /*145f0*/  IMAD.MOV.U32 R13, RZ, RZ, R7 ;  /* 0x000000ffff0d7224 */ /* 0x000fe400078e0007 */
[----:B------:R-:W-:Y:S01]  /*14600*/  IMAD.MOV.U32 R12, RZ, RZ, R14 ;  /* 0x000000ffff0c7224 */ /* 0x000fe200078e000e */
[----:B------:R-:W-:-:S04]  /*14610*/  SHF.L.U32 R21, R21, 0x4, RZ ;  /* 0x0000000415157819 */ /* 0x000fc800000006ff */
        /* <DEDUP_REMOVED lines=8> */
.L_x_2258:
        /* <DEDUP_REMOVED lines=10> */
.L_x_2259:
        /* <DEDUP_REMOVED lines=10> */
.L_x_2260:
        /* <DEDUP_REMOVED lines=11> */
.L_x_2261:
[----:B------:R-:W-:Y:S01]  /*14890*/  SHF.L.U32 R10, R10, 0x4, RZ ;  /* 0x000000040a0a7819 */ /* 0x000fe200000006ff */
[----:B------:R-:W-:-:S03]  /*148a0*/  IMAD.MOV.U32 R13, RZ, RZ, R23 ;  /* 0x000000ffff0d7224 */ /* 0x000fc600078e0017 */
[----:B------:R-:W-:Y:S01]  /*148b0*/  LOP3.LUT R10, R10, 0x30, RZ, 0xc0, !PT ;  /* 0x000000300a0a7812 */ /* 0x000fe200078ec0ff */
[----:B------:R-:W-:Y:S02]  /*148c0*/  IMAD.MOV.U32 R12, RZ, RZ, RZ ;  /* 0x000000ffff0c7224 */ /* 0x000fe400078e00ff */
[----:B------:R-:W-:-:S07]  /*148d0*/  IMAD.MOV.U32 R3, RZ, RZ, R14 ;  /* 0x000000ffff037224 */ /* 0x000fce00078e000e */
[----:B------:R-:W-:Y:S05]  /*148e0*/  WARPSYNC.COLLECTIVE R15, `(.L_x_2262) ;  /* 0x000000000f087348 */ /* 0x000fea0003c00000 */
[----:B------:R0:W1:Y:S02]  /*148f0*/  SHFL.IDX P6, R14, R13, R12, R11 ;  /* 0x0000000c0d0e7389 */ /* 0x00006400000c000b */
[----:B01----:R-:W-:Y:S01]  /*14900*/  ENDCOLLECTIVE ;  /* 0x000000000000791b */ /* 0x003fe20003800000 */
.L_x_2262:
        /* <DEDUP_REMOVED lines=13> */
.L_x_2263:
[----:B------:R-:W-:Y:S02]  /*149e0*/  MOV R10, R14 ;  /* 0x0000000e000a7202 */ /* 0x000fe40000000f00 */
[----:B------:R-:W-:-:S04]  /*149f0*/  LOP3.LUT R19, R19, 0xffffffef, RZ, 0xc0, !PT ;  /* 0xffffffef13137812 */ /* 0x000fc800078ec0ff */
[----:B------:R-:W-:-:S05]  /*14a00*/  @P2 LOP3.LUT R19, R19, 0x10, RZ, 0xfc, !PT ;  /* 0x0000001013132812 */ /* 0x000fca00078efcff */
[----:B------:R0:W-:Y:S01]  /*14a10*/  STL [R1+0xc], R19 ;  /* 0x00000c1301007387 */ /* 0x0001e20000100800 */
[----:B------:R-:W-:Y:S05]  /*14a20*/  BRA `(.L_x_2264) ;  /* 0xffffffb4008c7947 */ /* 0x000fea000383ffff */
.L_x_2180:
[----:B----4-:R-:W4:Y:S02]  /*14a30*/  LDL R3, [R1+0x24] ;  /* 0x0000240001037983 */ /* 0x010f240000100800 */
[----:B----4-:R4:W0:Y:S02]  /*14a40*/  SYNCS.PHASECHK.TRANS64.TRYWAIT P0, [R4+URZ+0x13240], R3 ;  /* 0x01324003040075a7 */ /* 0x010824000800017f */
[----:B0-----:R-:W-:Y:S05]  /*14a50*/  @!P0 NANOSLEEP.SYNCS 0x989680 ;  /* 0x009896800000895d */ /* 0x001fea0003900000 */
[----:B------:R-:W0:Y:S02]  /*14a60*/  @!P0 SYNCS.PHASECHK.TRANS64 P0, [R4+URZ+0x13240], R3 ;  /* 0x01324003040085a7 */ /* 0x000e24000800007f */
[----:B0-----:R-:W-:Y:S05]  /*14a70*/  @!P0 BRA `(.L_x_2180) ;  /* 0xfffffffc00ec8947 */ /* 0x001fea000383ffff */
[----:B------:R-:W-:Y:S05]  /*14a80*/  BRA `(.L_x_2265) ;  /* 0xffffffb400ec7947 */ /* 0x000fea000383ffff */
.L_x_2181:
[----:B------:R-:W-:Y:S01]  /*14a90*/  BSSY B0, `(.L_x_2266) ;  /* 0x0000008000007945 */ /* 0x000fe20003800000 */
[----:B------:R-:W-:Y:S02]  /*14aa0*/  IMAD.MOV.U32 R13, RZ, RZ, R5 ;  /* 0x000000ffff0d7224 */ /* 0x000fe400078e0005 */
[----:B------:R-:W-:Y:S02]  /*14ab0*/  IMAD.MOV.U32 R12, RZ, RZ, RZ ;  /* 0x000000ffff0c7224 */ /* 0x000fe400078e00ff */
[----:B------:R-:W-:Y:S02]  /*14ac0*/  IMAD.MOV.U32 R11, RZ, RZ, 0x1c1f ;  /* 0x00001c1fff0b7424 */ /* 0x000fe400078e00ff */
[----:B------:R-:W-:-:S07]  /*14ad0*/  IMAD.MOV.U32 R15, RZ, RZ, -0x1 ;  /* 0xffffffffff0f7424 */ /* 0x000fce00078e00ff */
[----:B01-3--:R-:W-:Y:S05]  /*14ae0*/  WARPSYNC.COLLECTIVE R15, `(.L_x_2267) ;  /* 0x000000000f087348 */ /* 0x00bfea0003c00000 */
[----:B-1----:R1:W2:Y:S02]  /*14af0*/  SHFL.IDX P6, R14, R13, R12, R11 ;  /* 0x0000000c0d0e7389 */ /* 0x0022a400000c000b */
[----:B0123--:R-:W-:Y:S01]  /*14b00*/  ENDCOLLECTIVE ;  /* 0x000000000000791b */ /* 0x00ffe20003800000 */
.L_x_2267:
[----:B------:R-:W-:Y:S05]  /*14b10*/  BSYNC B0 ;  /* 0x0000000000007941 */ /* 0x000fea0003800000 */
.L_x_2266:
[----:B------:R-:W0:Y:S01]  /*14b20*/  S2R R10, SR_TID.X ;  /* 0x00000000000a7919 */ /* 0x000e220000002100 */
[----:B------:R-:W-:Y:S01]  /*14b30*/  IMAD.MOV.U32 R13, RZ, RZ, R6 ;  /* 0x000000ffff0d7224 */ /* 0x000fe200078e0006 */
[----:B------:R-:W-:Y:S01]  /*14b40*/  MOV R12, RZ ;  /* 0x000000ff000c7202 */ /* 0x000fe20000000f00 */
[----:B------:R-:W-:Y:S01]  /*14b50*/  IMAD.MOV.U32 R11, RZ, RZ, 0x1c1f ;  /* 0x00001c1fff0b7424 */ /* 0x000fe200078e00ff */
[----:B------:R-:W1:Y:S01]  /*14b60*/  LDC R19, c[0x0][0x2f4] ;  /* 0x0000bd00ff137b82 */ /* 0x000e620000000800 */
[----:B------:R-:W-:Y:S02]  /*14b70*/  IMAD.MOV.U32 R15, RZ, RZ, -0x1 ;  /* 0xffffffffff0f7424 */ /* 0x000fe400078e00ff */
[----:B------:R-:W-:-:S07]  /*14b80*/  IMAD.MOV.U32 R2, RZ, RZ, R14 ;  /* 0x000000ffff027224 */ /* 0x000fce00078e000e */
[----:B01----:R-:W-:Y:S05]  /*14b90*/  WARPSYNC.COLLECTIVE R15, `(.L_x_2268) ;  /* 0x000000000f087348 */ /* 0x003fea0003c00000 */
[----:B------:R2:W3:Y:S02]  /*14ba0*/  SHFL.IDX P6, R14, R13, R12, R11 ;  /* 0x0000000c0d0e7389 */ /* 0x0004e400000c000b */
[----:B0123--:R-:W-:Y:S01]  /*14bb0*/  ENDCOLLECTIVE ;  /* 0x000000000000791b */ /* 0x00ffe20003800000 */
.L_x_2268:
[----:B------:R-:W-:Y:S01]  /*14bc0*/  IMAD.MOV.U32 R13, RZ, RZ, R5 ;  /* 0x000000ffff0d7224 */ /* 0x000fe200078e0005 */
[----:B------:R-:W-:Y:S01]  /*14bd0*/  MOV R12, 0x1 ;  /* 0x00000001000c7802 */ /* 0x000fe20000000f00 */
[----:B------:R-:W-:Y:S02]  /*14be0*/  IMAD.SHL.U32 R10, R10, 0x10, RZ ;  /* 0x000000100a0a7824 */ /* 0x000fe400078e00ff */
[----:B------:R-:W-:-:S07]  /*14bf0*/  IMAD.MOV.U32 R3, RZ, RZ, R14 ;  /* 0x000000ffff037224 */ /* 0x000fce00078e000e */
[----:B------:R-:W-:Y:S05]  /*14c00*/  WARPSYNC.COLLECTIVE R15, `(.L_x_2269) ;  /* 0x000000000f087348 */ /* 0x000fea0003c00000 */
[----:B------:R0:W1:Y:S02]  /*14c10*/  SHFL.IDX P6, R14, R13, R12, R11 ;  /* 0x0000000c0d0e7389 */ /* 0x00006400000c000b */
[----:B01----:R-:W-:Y:S01]  /*14c20*/  ENDCOLLECTIVE ;  /* 0x000000000000791b */ /* 0x003fe20003800000 */
.L_x_2269:
[----:B------:R-:W-:-:S04]  /*14c30*/  LOP3.LUT R10, R10, 0x30, RZ, 0xc0, !PT ;  /* 0x000000300a0a7812 */ /* 0x000fc800078ec0ff */
[C---:B------:R-:W-:Y:S02]  /*14c40*/  @P5 IADD3 R3, P0, R10.reuse, R3, RZ ;  /* 0x000000030a035210 */ /* 0x040fe40007f1e0ff */
[----:B------:R-:W-:-:S03]  /*14c50*/  ISETP.GE.AND P2, PT, R10, R19, PT ;  /* 0x000000130a00720c */ /* 0x000fc60003f46270 */
[----:B------:R-:W-:Y:S02]  /*14c60*/  @P5 IMAD.X R2, RZ, RZ, R2, P0 ;  /* 0x000000ffff025224 */ /* 0x000fe400000e0602 */
[----:B------:R-:W-:-:S03]  /*14c70*/  IMAD.MOV.U32 R13, RZ, RZ, R6 ;  /* 0x000000ffff0d7224 */ /* 0x000fc600078e0006 */
[----:B------:R-:W-:-:S04]  /*14c80*/  @P5 LOP3.LUT R3, R3, R2, RZ, 0x3c, !PT ;  /* 0x0000000203035212 */ /* 0x000fc800078e3cff */
        /* <DEDUP_REMOVED lines=10> */
.L_x_2270:
[----:B------:R-:W-:Y:S02]  /*14d30*/  IMAD.MOV.U32 R13, RZ, RZ, R5 ;  /* 0x000000ffff0d7224 */ /* 0x000fe400078e0005 */
[----:B------:R-:W-:Y:S02]  /*14d40*/  IMAD.MOV.U32 R12, RZ, RZ, 0x2 ;  /* 0x00000002ff0c7424 */ /* 0x000fe400078e00ff */
[----:B------:R-:W-:-:S07]  /*14d50*/  IMAD.MOV.U32 R3, RZ, RZ, R14 ;  /* 0x000000ffff037224 */ /* 0x000fce00078e000e */
[----:B------:R-:W-:Y:S05]  /*14d60*/  WARPSYNC.COLLECTIVE R15, `(.L_x_2271) ;  /* 0x000000000f087348 */ /* 0x000fea0003c00000 */
[----:B------:R0:W1:Y:S02]  /*14d70*/  SHFL.IDX P6, R14, R13, R12, R11 ;  /* 0x0000000c0d0e7389 */ /* 0x00006400000c000b */
[----:B01----:R-:W-:Y:S01]  /*14d80*/  ENDCOLLECTIVE ;  /* 0x000000000000791b */ /* 0x003fe20003800000 */
.L_x_2271:
        /* <DEDUP_REMOVED lines=14> */
.L_x_2272:
[----:B------:R-:W-:Y:S02]  /*14e70*/  IMAD.MOV.U32 R13, RZ, RZ, R5 ;  /* 0x000000ffff0d7224 */ /* 0x000fe400078e0005 */
[----:B------:R-:W-:Y:S02]  /*14e80*/  IMAD.MOV.U32 R12, RZ, RZ, 0x3 ;  /* 0x00000003ff0c7424 */ /* 0x000fe400078e00ff */
[----:B------:R-:W-:-:S07]  /*14e90*/  IMAD.MOV.U32 R3, RZ, RZ, R14 ;  /* 0x000000ffff037224 */ /* 0x000fce00078e000e */
[----:B------:R-:W-:Y:S05]  /*14ea0*/  WARPSYNC.COLLECTIVE R15, `(.L_x_2273) ;  /* 0x000000000f087348 */ /* 0x000fea0003c00000 */
[----:B------:R0:W1:Y:S02]  /*14eb0*/  SHFL.IDX P6, R14, R13, R12, R11 ;  /* 0x0000000c0d0e7389 */ /* 0x00006400000c000b */
[----:B01----:R-:W-:Y:S01]  /*14ec0*/  ENDCOLLECTIVE ;  /* 0x000000000000791b */ /* 0x003fe20003800000 */
.L_x_2273:
[----:B------:R-:W-:-:S05]  /*14ed0*/  @P3 IADD3 R3, P0, R10, R3, RZ ;  /* 0x000000030a033210 */ /* 0x000fca0007f1e0ff */
[----:B------:R-:W-:-:S05]  /*14ee0*/  @P3 IMAD.X R2, RZ, RZ, R2, P0 ;  /* 0x000000ffff023224 */ /* 0x000fca00000e0602 */
[----:B------:R-:W-:Y:S02]  /*14ef0*/  @P3 LOP3.LUT R3, R3, R2, RZ, 0x3c, !PT ;  /* 0x0000000203033212 */ /* 0x000fe400078e3cff */
[----:B------:R-:W-:Y:S02]  /*14f00*/  MOV R13, R6 ;  /* 0x00000006000d7202 */ /* 0x000fe40000000f00 */
[----:B------:R-:W-:-:S04]  /*14f10*/  @P3 LOP3.LUT R2, R3, R2, RZ, 0x3c, !PT ;  /* 0x0000000203023212 */ /* 0x000fc800078e3cff */
[----:B------:R-:W-:Y:S01]  /*14f20*/  @P3 LOP3.LUT R3, R3, R2, RZ, 0x3c, !PT ;  /* 0x0000000203033212 */ /* 0x000fe200078e3cff */
[----:B------:R-:W-:-:S07]  /*14f30*/  IMAD.MOV.U32 R5, RZ, RZ, R14 ;  /* 0x000000ffff057224 */ /* 0x000fce00078e000e */
[----:B------:R-:W-:Y:S05]  /*14f40*/  WARPSYNC.COLLECTIVE R15, `(.L_x_2274) ;  /* 0x000000000f087348 */ /* 0x000fea0003c00000 */
[----:B------:R0:W1:Y:S02]  /*14f50*/  SHFL.IDX P6, R14, R13, R12, R11 ;  /* 0x0000000c0d0e7389 */ /* 0x00006400000c000b */
[----:B01----:R-:W-:Y:S01]  /*14f60*/  ENDCOLLECTIVE ;  /* 0x000000000000791b */ /* 0x003fe20003800000 */
.L_x_2274:
        /* <DEDUP_REMOVED lines=10> */
.L_x_2275:
        /* <DEDUP_REMOVED lines=11> */
.L_x_2276:
[----:B------:R-:W-:Y:S01]  /*150c0*/  MOV R2, R14 ;  /* 0x0000000e00027202 */ /* 0x000fe20000000f00 */
[----:B------:R-:W-:Y:S06]  /*150d0*/  BRA `(.L_x_2277) ;  /* 0xffffffb400687947 */ /* 0x000fec000383ffff */
.L_x_2188:
[----:B------:R-:W-:Y:S02]  /*150e0*/  IMAD.MOV.U32 R13, RZ, RZ, R4 ;  /* 0x000000ffff0d7224 */ /* 0x000fe400078e0004 */
[----:B------:R-:W-:Y:S02]  /*150f0*/  IMAD.MOV.U32 R12, RZ, RZ, RZ ;  /* 0x000000ffff0c7224 */ /* 0x000fe400078e00ff */
[----:B------:R-:W-:Y:S02]  /*15100*/  IMAD.MOV.U32 R11, RZ, RZ, 0x1c1f ;  /* 0x00001c1fff0b7424 */ /* 0x000fe400078e00ff */
[----:B------:R-:W-:Y:S02]  /*15110*/  IMAD.MOV.U32 R15, RZ, RZ, -0x1 ;  /* 0xffffffffff0f7424 */ /* 0x000fe400078e00ff */
[----:B------:R-:W-:Y:S02]  /*15120*/  IMAD R17, R17, 0xc0, R20 ;  /* 0x000000c011117824 */ /* 0x000fe400078e0214 */
[----:B------:R-:W-:-:S07]  /*15130*/  IMAD R6, R8, UR41, RZ ;  /* 0x0000002908067c24 */ /* 0x000fce000f8e02ff */
[----:B-----5:R-:W-:Y:S05]  /*15140*/  WARPSYNC.COLLECTIVE R15, `(.L_x_2278) ;  /* 0x000000000f087348 */ /* 0x020fea0003c00000 */
[----:B------:R0:W1:Y:S02]  /*15150*/  SHFL.IDX P6, R14, R13, R12, R11 ;  /* 0x0000000c0d0e7389 */ /* 0x00006400000c000b */
[----:B01---5:R-:W-:Y:S01]  /*15160*/  ENDCOLLECTIVE ;  /* 0x000000000000791b */ /* 0x023fe20003800000 */
.L_x_2278:
[C---:B------:R-:W-:Y:S01]  /*15170*/  VIADD R9, R17.reuse, 0x20 ;  /* 0x0000002011097836 */ /* 0x040fe20000000000 */
[----:B------:R-:W-:Y:S01]  /*15180*/  ISETP.GE.AND P2, PT, R17, R6, PT ;  /* 0x000000061100720c */ /* 0x000fe20003f46270 */
[----:B------:R-:W-:Y:S02]  /*15190*/  IMAD.MOV.U32 R13, RZ, RZ, R0 ;  /* 0x000000ffff0d7224 */ /* 0x000fe400078e0000 */
[----:B------:R-:W-:-:S10]  /*151a0*/  IMAD.MOV.U32 R2, RZ, RZ, R14 ;  /* 0x000000ffff027224 */ /* 0x000fd400078e000e */
[----:B------:R-:W-:Y:S05]  /*151b0*/  WARPSYNC.COLLECTIVE R15, `(.L_x_2279) ;  /* 0x000000000f087348 */ /* 0x000fea0003c00000 */
[----:B------:R0:W1:Y:S02]  /*151c0*/  SHFL.IDX P6, R14, R13, R12, R11 ;  /* 0x0000000c0d0e7389 */ /* 0x00006400000c000b */
[----:B01----:R-:W-:Y:S01]  /*151d0*/  ENDCOLLECTIVE ;  /* 0x000000000000791b */ /* 0x003fe20003800000 */
.L_x_2279:
[----:B------:R-:W-:Y:S02]  /*151e0*/  IMAD.MOV.U32 R13, RZ, RZ, R4 ;  /* 0x000000ffff0d7224 */ /* 0x000fe400078e0004 */
[----:B------:R-:W-:Y:S01]  /*151f0*/  IMAD.MOV.U32 R12, RZ, RZ, 0x1 ;  /* 0x00000001ff0c7424 */ /* 0x000fe200078e00ff */
[----:B------:R-:W-:-:S07]  /*15200*/  MOV R3, R14 ;  /* 0x0000000e00037202 */ /* 0x000fce0000000f00 */
[----:B------:R-:W-:Y:S05]  /*15210*/  WARPSYNC.COLLECTIVE R15, `(.L_x_2280) ;  /* 0x000000000f087348 */ /* 0x000fea0003c00000 */
[----:B------:R0:W1:Y:S02]  /*15220*/  SHFL.IDX P6, R14, R13, R12, R11 ;  /* 0x0000000c0d0e7389 */ /* 0x00006400000c000b */
[----:B01----:R-:W-:Y:S01]  /*15230*/  ENDCOLLECTIVE ;  /* 0x000000000000791b */ /* 0x003fe20003800000 */
.L_x_2280:
        /* <DEDUP_REMOVED lines=15> */
.L_x_2281:
[----:B------:R-:W-:Y:S02]  /*15330*/  IMAD.MOV.U32 R13, RZ, RZ, R4 ;  /* 0x000000ffff0d7224 */ /* 0x000fe400078e0004 */
[----:B------:R-:W-:Y:S01]  /*15340*/  IMAD.MOV.U32 R12, RZ, RZ, 0x2 ;  /* 0x00000002ff0c7424 */ /* 0x000fe200078e00ff */
[----:B------:R-:W-:-:S07]  /*15350*/  MOV R3, R14 ;  /* 0x0000000e00037202 */ /* 0x000fce0000000f00 */
[----:B------:R-:W-:Y:S05]  /*15360*/  WARPSYNC.COLLECTIVE R15, `(.L_x_2282) ;  /* 0x000000000f087348 */ /* 0x000fea0003c00000 */
[----:B------:R0:W1:Y:S02]  /*15370*/  SHFL.IDX P6, R14, R13, R12, R11 ;  /* 0x0000000c0d0e7389 */ /* 0x00006400000c000b */
[----:B01----:R-:W-:Y:S01]  /*15380*/  ENDCOLLECTIVE ;  /* 0x000000000000791b */ /* 0x003fe20003800000 */
.L_x_2282:
        /* <DEDUP_REMOVED lines=16> */
.L_x_2283:
[----:B------:R-:W-:Y:S02]  /*15490*/  IMAD.MOV.U32 R13, RZ, RZ, R4 ;  /* 0x000000ffff0d7224 */ /* 0x000fe400078e0004 */
[----:B------:R-:W-:Y:S01]  /*154a0*/  IMAD.MOV.U32 R12, RZ, RZ, 0x3 ;  /* 0x00000003ff0c7424 */ /* 0x000fe200078e00ff */
[----:B------:R-:W-:-:S07]  /*154b0*/  MOV R3, R14 ;  /* 0x0000000e00037202 */ /* 0x000fce0000000f00 */
[----:B------:R-:W-:Y:S05]  /*154c0*/  WARPSYNC.COLLECTIVE R15, `(.L_x_2284) ;  /* 0x000000000f087348 */ /* 0x000fea0003c00000 */
[----:B------:R0:W1:Y:S02]  /*154d0*/  SHFL.IDX P6, R14, R13, R12, R11 ;  /* 0x0000000c0d0e7389 */ /* 0x00006400000c000b */
[----:B01----:R-:W-:Y:S01]  /*154e0*/  ENDCOLLECTIVE ;  /* 0x000000000000791b */ /* 0x003fe20003800000 */
.L_x_2284:
[----:B------:R-:W-:-:S05]  /*154f0*/  @!P2 IADD3 R3, P1, R19, R3, RZ ;  /* 0x000000031303a210 */ /* 0x000fca0007f3e0ff */
[----:B------:R-:W-:-:S05]  /*15500*/  @!P2 IMAD.X R2, RZ, RZ, R2, P1 ;  /* 0x000000ffff02a224 */ /* 0x000fca00008e0602 */
[----:B------:R-:W-:Y:S01]  /*15510*/  @!P2 LOP3.LUT R3, R3, R2, RZ, 0x3c, !PT ;  /* 0x000000020303a212 */ /* 0x000fe200078e3cff */
[----:B------:R-:W-:-:S03]  /*15520*/  IMAD.MOV.U32 R13, RZ, RZ, R0 ;  /* 0x000000ffff0d7224 */ /* 0x000fc600078e0000 */
        /* <DEDUP_REMOVED lines=10> */
.L_x_2285:
[----:B------:R-:W-:-:S04]  /*155d0*/  IADD3 R2, R17, 0x60, RZ ;  /* 0x0000006011027810 */ /* 0x000fc80007ffe0ff */
[----:B------:R-:W-:Y:S01]  /*155e0*/  ISETP.GE.AND P2, PT, R2, R6, PT ;  /* 0x000000060200720c */ /* 0x000fe20003f46270 */
[----:B------:R-:W-:Y:S02]  /*155f0*/  IMAD.MOV.U32 R13, RZ, RZ, R7 ;  /* 0x000000ffff0d7224 */ /* 0x000fe400078e0007 */
[----:B------:R-:W-:Y:S02]  /*15600*/  IMAD.MOV.U32 R12, RZ, RZ, RZ ;  /* 0x000000ffff0c7224 */ /* 0x000fe400078e00ff */
[----:B------:R-:W-:-:S08]  /*15610*/  IMAD.MOV.U32 R0, RZ, RZ, R14 ;  /* 0x000000ffff007224 */ /* 0x000fd000078e000e */
[----:B------:R-:W-:Y:S05]  /*15620*/  WARPSYNC.COLLECTIVE R15, `(.L_x_2286) ;  /* 0x000000000f087348 */ /* 0x000fea0003c00000 */
[----:B------:R0:W1:Y:S02]  /*15630*/  SHFL.IDX P6, R14, R13, R12, R11 ;  /* 0x0000000c0d0e7389 */ /* 0x00006400000c000b */
[----:B01----:R-:W-:Y:S01]  /*15640*/  ENDCOLLECTIVE ;  /* 0x000000000000791b */ /* 0x003fe20003800000 */
.L_x_2286:
[----:B------:R-:W-:-:S05]  /*15650*/  @!P2 IADD3 R0, P1, R19, R0, RZ ;  /* 0x000000001300a210 */ /* 0x000fca0007f3e0ff */
[----:B------:R-:W-:-:S04]  /*15660*/  @!P2 IMAD.X R2, RZ, RZ, R4, P1 ;  /* 0x000000ffff02a224 */ /* 0x000fc800008e0604 */
[----:B------:R-:W-:Y:S01]  /*15670*/  @!P2 IMAD.MOV.U32 R3, RZ, RZ, R2 ;  /* 0x000000ffff03a224 */ /* 0x000fe200078e0002 */
[----:B------:R-:W-:Y:S01]  /*15680*/  MOV R13, R5 ;  /* 0x00000005000d7202 */ /* 0x000fe20000000f00 */
[----:B------:R-:W-:-:S05]  /*15690*/  @!P2 IMAD.MOV.U32 R2, RZ, RZ, R0 ;  /* 0x000000ffff02a224 */ /* 0x000fca00078e0000 */
        /* <DEDUP_REMOVED lines=8> */
.L_x_2287:
        /* <DEDUP_REMOVED lines=8> */
.L_x_2288:
        /* <DEDUP_REMOVED lines=8> */
[----:B------:R-:W-:-:S07]  /*15820*/  MOV R7, R14 ;  /* 0x0000000e00077202 */ /* 0x000fce0000000f00 */
[----:B0-----:R-:W-:Y:S05]  /*15830*/  WARPSYNC.COLLECTIVE R15, `(.L_x_2289) ;  /* 0x000000000f087348 */ /* 0x001fea0003c00000 */
[----:B------:R1:W2:Y:S02]  /*15840*/  SHFL.IDX P6, R14, R13, R12, R11 ;  /* 0x0000000c0d0e7389 */ /* 0x0002a400000c000b */
[----:B012---:R-:W-:Y:S01]  /*15850*/  ENDCOLLECTIVE ;  /* 0x000000000000791b */ /* 0x007fe20003800000 */
.L_x_2289:
[----:B------:R-:W-:Y:S05]  /*15860*/  BRA `(.L_x_2290) ;  /* 0xffffffb8008c7947 */ /* 0x000fea000383ffff */
.L_x_2191:
[----:B0-----:R0:W1:Y:S02]  /*15870*/  SYNCS.PHASECHK.TRANS64.TRYWAIT P0, [R22+URZ+0x13220], R3 ;  /* 0x01322003160075a7 */ /* 0x001064000800017f */
[----:B-1----:R-:W-:Y:S05]  /*15880*/  @!P0 NANOSLEEP.SYNCS 0x989680 ;  /* 0x009896800000895d */ /* 0x002fea0003900000 */
[----:B------:R-:W1:Y:S02]  /*15890*/  @!P0 SYNCS.PHASECHK.TRANS64 P0, [R22+URZ+0x13220], R3 ;  /* 0x01322003160085a7 */ /* 0x000e64000800007f */
[----:B-1----:R-:W-:Y:S05]  /*158a0*/  @!P0 BRA `(.L_x_2191) ;  /* 0xfffffffc00f08947 */ /* 0x002fea000383ffff */
[----:B------:R-:W-:Y:S05]  /*158b0*/  BRA `(.L_x_2291) ;  /* 0xffffffb800e87947 */ /* 0x000fea000383ffff */
.L_x_2195:
[----:B0-----:R0:W1:Y:S02]  /*158c0*/  SYNCS.PHASECHK.TRANS64.TRYWAIT P0, [R0+URZ+0x13280], R27 ;  /* 0x0132801b000075a7 */ /* 0x001064000800017f */
[----:B-1----:R-:W-:Y:S05]  /*158d0*/  @!P0 NANOSLEEP.SYNCS 0x989680 ;  /* 0x009896800000895d */ /* 0x002fea0003900000 */
[----:B------:R-:W1:Y:S02]  /*158e0*/  @!P0 SYNCS.PHASECHK.TRANS64 P0, [R0+URZ+0x13280], R27 ;  /* 0x0132801b000085a7 */ /* 0x000e64000800007f */
[----:B-1----:R-:W-:Y:S05]  /*158f0*/  @!P0 BRA `(.L_x_2195) ;  /* 0xfffffffc00f08947 */ /* 0x002fea000383ffff */
[----:B------:R-:W-:Y:S05]  /*15900*/  BRA `(.L_x_2292) ;  /* 0xffffffc0001c7947 */ /* 0x000fea000383ffff */
.L_x_2196:
        /* <DEDUP_REMOVED lines=8> */
.L_x_2294:
[----:B------:R-:W-:Y:S05]  /*15990*/  BSYNC B0 ;  /* 0x0000000000007941 */ /* 0x000fea0003800000 */
.L_x_2293:
        /* <DEDUP_REMOVED lines=10> */
.L_x_2295:
        /* <DEDUP_REMOVED lines=11> */
.L_x_2296:
        /* <DEDUP_REMOVED lines=10> */
.L_x_2297:
        /* <DEDUP_REMOVED lines=11> */
.L_x_2298:
        /* <DEDUP_REMOVED lines=10> */
.L_x_2299:
        /* <DEDUP_REMOVED lines=11> */
.L_x_2300:
        /* <DEDUP_REMOVED lines=10> */
.L_x_2301:
[----:B------:R-:W-:Y:S02]  /*15e30*/  IMAD.MOV.U32 R13, RZ, RZ, R17 ;  /* 0x000000ffff0d7224 */ /* 0x000fe400078e0011 */
[----:B------:R-:W-:Y:S02]  /*15e40*/  IMAD.MOV.U32 R12, RZ, RZ, RZ ;  /* 0x000000ffff0c7224 */ /* 0x000fe400078e00ff */
[----:B------:R-:W-:Y:S02]  /*15e50*/  IMAD.SHL.U32 R3, R3, 0x10, RZ ;  /* 0x0000001003037824 */ /* 0x000fe400078e00ff */
[----:B------:R-:W-:-:S07]  /*15e60*/  IMAD.MOV.U32 R2, RZ, RZ, R14 ;  /* 0x000000ffff027224 */ /* 0x000fce00078e000e */
[----:B------:R-:W-:Y:S05]  /*15e70*/  WARPSYNC.COLLECTIVE R15, `(.L_x_2302) ;  /* 0x000000000f087348 */ /* 0x000fea0003c00000 */
[----:B------:R0:W1:Y:S02]  /*15e80*/  SHFL.IDX P6, R14, R13, R12, R11 ;  /* 0x0000000c0d0e7389 */ /* 0x00006400000c000b */
[----:B01----:R-:W-:Y:S01]  /*15e90*/  ENDCOLLECTIVE ;  /* 0x000000000000791b */ /* 0x003fe20003800000 */
.L_x_2302:
        /* <DEDUP_REMOVED lines=12> */
.L_x_2303:
[----:B------:R-:W-:Y:S01]  /*15f60*/  IMAD.MOV.U32 R2, RZ, RZ, R14 ;  /* 0x000000ffff027224 */ /* 0x000fe200078e000e */
[----:B------:R-:W-:Y:S06]  /*15f70*/  BRA `(.L_x_2304) ;  /* 0xffffffbc008c7947 */ /* 0x000fec000383ffff */
.L_x_2201:
[----:B---3--:R3:W4:Y:S02]  /*15f80*/  SYNCS.PHASECHK.TRANS64.TRYWAIT P0, [R0+URZ+0x13240], R27 ;  /* 0x0132401b000075a7 */ /* 0x008724000800017f */
[----:B----4-:R-:W-:Y:S05]  /*15f90*/  @!P0 NANOSLEEP.SYNCS 0x989680 ;  /* 0x009896800000895d */ /* 0x010fea0003900000 */
[----:B------:R-:W4:Y:S02]  /*15fa0*/  @!P0 SYNCS.PHASECHK.TRANS64 P0, [R0+URZ+0x13240], R27 ;  /* 0x0132401b000085a7 */ /* 0x000f24000800007f */
[----:B----4-:R-:W-:Y:S05]  /*15fb0*/  @!P0 BRA `(.L_x_2201) ;  /* 0xfffffffc00f08947 */ /* 0x010fea000383ffff */
[----:B------:R-:W-:Y:S05]  /*15fc0*/  BRA `(.L_x_2305) ;  /* 0xffffffbc00e87947 */ /* 0x000fea000383ffff */
.L_x_2202:
        /* <DEDUP_REMOVED lines=8> */
.L_x_2307:
[----:B------:R-:W-:Y:S05]  /*16050*/  BSYNC B0 ;  /* 0x0000000000007941 */ /* 0x000fea0003800000 */
.L_x_2306:
        /* <DEDUP_REMOVED lines=8> */
.L_x_2308:
[----:B------:R-:W-:Y:S01]  /*160e0*/  IMAD.MOV.U32 R13, RZ, RZ, R8 ;  /* 0x000000ffff0d7224 */ /* 0x000fe200078e0008 */
[----:B------:R-:W-:Y:S01]  /*160f0*/  MOV R12, 0x1 ;  /* 0x00000001000c7802 */ /* 0x000fe20000000f00 */
[----:B------:R-:W-:-:S07]  /*16100*/  IMAD.MOV.U32 R2, RZ, RZ, R14 ;  /* 0x000000ffff027224 */ /* 0x000fce00078e000e */
[----:B------:R-:W-:Y:S05]  /*16110*/  WARPSYNC.COLLECTIVE R15, `(.L_x_2309) ;  /* 0x000000000f087348 */ /* 0x000fea0003c00000 */
[----:B------:R0:W1:Y:S02]  /*16120*/  SHFL.IDX P6, R14, R13, R12, R11 ;  /* 0x0000000c0d0e7389 */ /* 0x00006400000c000b */
[----:B01----:R-:W-:Y:S01]  /*16130*/  ENDCOLLECTIVE ;  /* 0x000000000000791b */ /* 0x003fe20003800000 */
.L_x_2309:
        /* <DEDUP_REMOVED lines=11> */
.L_x_2310:
[----:B------:R-:W-:Y:S02]  /*161f0*/  IMAD.MOV.U32 R13, RZ, RZ, R8 ;  /* 0x000000ffff0d7224 */ /* 0x000fe400078e0008 */
[----:B------:R-:W-:Y:S02]  /*16200*/  IMAD.MOV.U32 R12, RZ, RZ, 0x2 ;  /* 0x00000002ff0c7424 */ /* 0x000fe400078e00ff */
[----:B------:R-:W-:-:S07]  /*16210*/  IMAD.MOV.U32 R2, RZ, RZ, R14 ;  /* 0x000000ffff027224 */ /* 0x000fce00078e000e */
[----:B------:R-:W-:Y:S05]  /*16220*/  WARPSYNC.COLLECTIVE R15, `(.L_x_2311) ;  /* 0x000000000f087348 */ /* 0x000fea0003c00000 */
[----:B------:R0:W1:Y:S02]  /*16230*/  SHFL.IDX P6, R14, R13, R12, R11 ;  /* 0x0000000c0d0e7389 */ /* 0x00006400000c000b */
[----:B01----:R-:W-:Y:S01]  /*16240*/  ENDCOLLECTIVE ;  /* 0x000000000000791b */ /* 0x003fe20003800000 */
.L_x_2311:
        /* <DEDUP_REMOVED lines=11> */
.L_x_2312:
[----:B------:R-:W-:Y:S02]  /*16300*/  IMAD.MOV.U32 R13, RZ, RZ, R8 ;  /* 0x000000ffff0d7224 */ /* 0x000fe400078e0008 */
[----:B------:R-:W-:Y:S02]  /*16310*/  IMAD.MOV.U32 R12, RZ, RZ, 0x3 ;  /* 0x00000003ff0c7424 */ /* 0x000fe400078e00ff */
[----:B------:R-:W-:-:S07]  /*16320*/  IMAD.MOV.U32 R2, RZ, RZ, R14 ;  /* 0x000000ffff027224 */ /* 0x000fce00078e000e */
[----:B------:R-:W-:Y:S05]  /*16330*/  WARPSYNC.COLLECTIVE R15, `(.L_x_2313) ;  /* 0x000000000f087348 */ /* 0x000fea0003c00000 */
[----:B------:R0:W1:Y:S02]  /*16340*/  SHFL.IDX P6, R14, R13, R12, R11 ;  /* 0x0000000c0d0e7389 */ /* 0x00006400000c000b */
[----:B01----:R-:W-:Y:S01]  /*16350*/  ENDCOLLECTIVE ;  /* 0x000000000000791b */ /* 0x003fe20003800000 */
.L_x_2313:
        /* <DEDUP_REMOVED lines=11> */
.L_x_2314:
[----:B------:R-:W-:Y:S02]  /*16410*/  IMAD.MOV.U32 R13, RZ, RZ, R5 ;  /* 0x000000ffff0d7224 */ /* 0x000fe400078e0005 */
[----:B------:R-:W-:Y:S02]  /*16420*/  IMAD.MOV.U32 R12, RZ, RZ, RZ ;  /* 0x000000ffff0c7224 */ /* 0x000fe400078e00ff */
[----:B------:R-:W-:-:S07]  /*16430*/  IMAD.MOV.U32 R2, RZ, RZ, R14 ;  /* 0x000000ffff027224 */ /* 0x000fce00078e000e */
[----:B------:R-:W-:Y:S05]  /*16440*/  WARPSYNC.COLLECTIVE R15, `(.L_x_2315) ;  /* 0x000000000f087348 */ /* 0x000fea0003c00000 */
[----:B------:R0:W1:Y:S02]  /*16450*/  SHFL.IDX P6, R14, R13, R12, R11 ;  /* 0x0000000c0d0e7389 */ /* 0x00006400000c000b */
[----:B01----:R-:W-:Y:S01]  /*16460*/  ENDCOLLECTIVE ;  /* 0x000000000000791b */ /* 0x003fe20003800000 */
.L_x_2315:
        /* <DEDUP_REMOVED lines=11> */
.L_x_2316:
[----:B------:R-:W-:Y:S01]  /*16520*/  MOV R2, R14 ;  /* 0x0000000e00027202 */ /* 0x000fe20000000f00 */
[----:B------:R-:W-:Y:S06]  /*16530*/  BRA `(.L_x_2317) ;  /* 0xffffffbc007c7947 */ /* 0x000fec000383ffff */
.L_x_2207:
[----:B0-----:R0:W2:Y:S02]  /*16540*/  SYNCS.PHASECHK.TRANS64.TRYWAIT P2, [R2+URZ+0x13270], R0 ;  /* 0x01327000020075a7 */ /* 0x0010a4000804017f */
[----:B--2---:R-:W-:Y:S05]  /*16550*/  @!P2 NANOSLEEP.SYNCS 0x989680 ;  /* 0x009896800000a95d */ /* 0x004fea0003900000 */
[----:B------:R-:W2:Y:S02]  /*16560*/  @!P2 SYNCS.PHASECHK.TRANS64 P2, [R2+URZ+0x13270], R0 ;  /* 0x013270000200a5a7 */ /* 0x000ea4000804007f */
[----:B--2---:R-:W-:Y:S05]  /*16570*/  @!P2 BRA `(.L_x_2207) ;  /* 0xfffffffc00f0a947 */ /* 0x004fea000383ffff */
[----:B------:R-:W-:Y:S05]  /*16580*/  BRA `(.L_x_2318) ;  /* 0xffffffbc00e07947 */ /* 0x000fea000383ffff */
.L_x_2209:
[----:B0-----:R0:W2:Y:S02]  /*16590*/  SYNCS.PHASECHK.TRANS64.TRYWAIT P2, [R2+URZ+0x13260], R0 ;  /* 0x01326000020075a7 */ /* 0x0010a4000804017f */
[----:B--2---:R-:W-:Y:S05]  /*165a0*/  @!P2 NANOSLEEP.SYNCS 0x989680 ;  /* 0x009896800000a95d */ /* 0x004fea0003900000 */
[----:B------:R-:W2:Y:S02]  /*165b0*/  @!P2 SYNCS.PHASECHK.TRANS64 P2, [R2+URZ+0x13260], R0 ;  /* 0x013260000200a5a7 */ /* 0x000ea4000804007f */
[----:B--2---:R-:W-:Y:S05]  /*165c0*/  @!P2 BRA `(.L_x_2209) ;  /* 0xfffffffc00f0a947 */ /* 0x004fea000383ffff */
[----:B------:R-:W-:Y:S05]  /*165d0*/  BRA `(.L_x_2319) ;  /* 0xffffffbc00f07947 */ /* 0x000fea000383ffff */
.L_x_2217:
[----:B0-----:R0:W2:Y:S02]  /*165e0*/  SYNCS.PHASECHK.TRANS64.TRYWAIT P1, [R3+URZ+0x13270], R0 ;  /* 0x01327000030075a7 */ /* 0x0010a4000802017f */
[----:B--2---:R-:W-:Y:S05]  /*165f0*/  @!P1 NANOSLEEP.SYNCS 0x989680 ;  /* 0x009896800000995d */ /* 0x004fea0003900000 */
[----:B------:R-:W2:Y:S02]  /*16600*/  @!P1 SYNCS.PHASECHK.TRANS64 P1, [R3+URZ+0x13270], R0 ;  /* 0x01327000030095a7 */ /* 0x000ea4000802007f */
[----:B--2---:R-:W-:Y:S05]  /*16610*/  @!P1 BRA `(.L_x_2217) ;  /* 0xfffffffc00f09947 */ /* 0x004fea000383ffff */
[----:B------:R-:W-:Y:S05]  /*16620*/  BRA `(.L_x_2320) ;  /* 0xffffffc400387947 */ /* 0x000fea000383ffff */
.L_x_2219:
[----:B0-----:R0:W2:Y:S02]  /*16630*/  SYNCS.PHASECHK.TRANS64.TRYWAIT P1, [R3+URZ+0x13260], R0 ;  /* 0x01326000030075a7 */ /* 0x0010a4000802017f */
[----:B--2---:R-:W-:Y:S05]  /*16640*/  @!P1 NANOSLEEP.SYNCS 0x989680 ;  /* 0x009896800000995d */ /* 0x004fea0003900000 */
[----:B------:R-:W2:Y:S02]  /*16650*/  @!P1 SYNCS.PHASECHK.TRANS64 P1, [R3+URZ+0x13260], R0 ;  /* 0x01326000030095a7 */ /* 0x000ea4000802007f */
[----:B--2---:R-:W-:Y:S05]  /*16660*/  @!P1 BRA `(.L_x_2219) ;  /* 0xfffffffc00f09947 */ /* 0x004fea000383ffff */
[----:B------:R-:W-:Y:S05]  /*16670*/  BRA `(.L_x_2321) ;  /* 0xffffffc400487947 */ /* 0x000fea000383ffff */
.L_x_2233:
[----:B0-----:R0:W1:Y:S02]  /*16680*/  SYNCS.PHASECHK.TRANS64.TRYWAIT P0, [R5+URZ+0x13220], R0 ;  /* 0x01322000050075a7 */ /* 0x001064000800017f */
[----:B-1----:R-:W-:Y:S05]  /*16690*/  @!P0 NANOSLEEP.SYNCS 0x989680 ;  /* 0x009896800000895d */ /* 0x002fea0003900000 */
[----:B------:R-:W1:Y:S02]  /*166a0*/  @!P0 SYNCS.PHASECHK.TRANS64 P0, [R5+URZ+0x13220], R0 ;  /* 0x01322000050085a7 */ /* 0x000e64000800007f */
[----:B-1----:R-:W-:Y:S05]  /*166b0*/  @!P0 BRA `(.L_x_2233) ;  /* 0xfffffffc00f08947 */ /* 0x002fea000383ffff */
[----:B------:R-:W-:Y:S05]  /*166c0*/  BRA `(.L_x_2322) ;  /* 0xffffffd4005c7947 */ /* 0x000fea000383ffff */
.L_x_2234:
        /* <DEDUP_REMOVED lines=11> */
.L_x_2324:
[----:B------:R-:W-:Y:S05]  /*16780*/  BSYNC B0 ;  /* 0x0000000000007941 */ /* 0x000fea0003800000 */
.L_x_2323:
[----:B------:R-:W-:Y:S05]  /*16790*/  BRA `(.L_x_2325) ;  /* 0xffffffd400447947 */ /* 0x000fea000383ffff */
.L_x_2237:
[----:B------:R-:W-:Y:S01]  /*167a0*/  BSSY B1, `(.L_x_2326) ;  /* 0x0000006000017945 */ /* 0x000fe20003800000 */
[----:B------:R-:W-:-:S07]  /*167b0*/  IMAD.MOV.U32 R15, RZ, RZ, -0x1 ;  /* 0xffffffffff0f7424 */ /* 0x000fce00078e00ff */
[----:B0----5:R-:W-:Y:S05]  /*167c0*/  WARPSYNC.COLLECTIVE R15, `(.L_x_2327) ;  /* 0x000000000f0c7348 */ /* 0x021fea0003c00000 */
[----:B------:R-:W-:Y:S02]  /*167d0*/  ELECT P6, UR62, PT ;  /* 0x00000000003e782f */ /* 0x000fe400038c0000 */
[----:B------:R-:W-:Y:S01]  /*167e0*/  MOV R14, UR62 ;  /* 0x0000003e000e7c02 */ /* 0x000fe20008000f00 */
[----:B0----5:R-:W-:Y:S10]  /*167f0*/  ENDCOLLECTIVE ;  /* 0x000000000000791b */ /* 0x021ff40003800000 */
.L_x_2327:
[----:B------:R-:W-:Y:S05]  /*16800*/  BSYNC B1 ;  /* 0x0000000000017941 */ /* 0x000fea0003800000 */
.L_x_2326:
[----:B------:R-:W-:Y:S05]  /*16810*/  BRA `(.L_x_2328) ;  /* 0xffffffd4003c7947 */ /* 0x000fea000383ffff */
.L_x_2239:
[----:B0-----:R0:W1:Y:S02]  /*16820*/  SYNCS.PHASECHK.TRANS64.TRYWAIT P1, [R3+URZ+0x13240], R2 ;  /* 0x01324002030075a7 */ /* 0x001064000802017f */
[----:B-1----:R-:W-:Y:S05]  /*16830*/  @!P1 NANOSLEEP.SYNCS 0x989680 ;  /* 0x009896800000995d */ /* 0x002fea0003900000 */
[----:B------:R-:W1:Y:S02]  /*16840*/  @!P1 SYNCS.PHASECHK.TRANS64 P1, [R3+URZ+0x13240], R2 ;  /* 0x01324002030095a7 */ /* 0x000e64000802007f */
[----:B-1----:R-:W-:Y:S05]  /*16850*/  @!P1 BRA `(.L_x_2239) ;  /* 0xfffffffc00f09947 */ /* 0x002fea000383ffff */
[----:B------:R-:W-:Y:S05]  /*16860*/  BRA `(.L_x_2329) ;  /* 0xffffffd400607947 */ /* 0x000fea000383ffff */
.L_x_2241:
[----:B-1----:R1:W2:Y:S02]  /*16870*/  SYNCS.PHASECHK.TRANS64.TRYWAIT P1, [R5+URZ+0x13240], R0 ;  /* 0x01324000050075a7 */ /* 0x0022a4000802017f */
[----:B--2---:R-:W-:Y:S05]  /*16880*/  @!P1 NANOSLEEP.SYNCS 0x989680 ;  /* 0x009896800000995d */ /* 0x004fea0003900000 */
[----:B------:R-:W2:Y:S02]  /*16890*/  @!P1 SYNCS.PHASECHK.TRANS64 P1, [R5+URZ+0x13240], R0 ;  /* 0x01324000050095a7 */ /* 0x000ea4000802007f */
[----:B--2---:R-:W-:Y:S05]  /*168a0*/  @!P1 BRA `(.L_x_2241) ;  /* 0xfffffffc00f09947 */ /* 0x004fea000383ffff */
[----:B------:R-:W-:Y:S05]  /*168b0*/  BRA `(.L_x_2330) ;  /* 0xffffffd400707947 */ /* 0x000fea000383ffff */
.L_x_2243:
[----:B--2---:R2:W3:Y:S02]  /*168c0*/  SYNCS.PHASECHK.TRANS64.TRYWAIT P1, [R3+URZ+0x13260], R2 ;  /* 0x01326002030075a7 */ /* 0x0044e4000802017f */
[----:B---3--:R-:W-:Y:S05]  /*168d0*/  @!P1 NANOSLEEP.SYNCS 0x989680 ;  /* 0x009896800000995d */ /* 0x008fea0003900000 */
[----:B------:R-:W3:Y:S02]  /*168e0*/  @!P1 SYNCS.PHASECHK.TRANS64 P1, [R3+URZ+0x13260], R2 ;  /* 0x01326002030095a7 */ /* 0x000ee4000802007f */
[----:B---3--:R-:W-:Y:S05]  /*168f0*/  @!P1 BRA `(.L_x_2243) ;  /* 0xfffffffc00f09947 */ /* 0x008fea000383ffff */
[----:B------:R-:W-:Y:S05]  /*16900*/  BRA `(.L_x_2331) ;  /* 0xffffffd4006c7947 */ /* 0x000fea000383ffff */
.L_x_2245:
[----:B---3--:R3:W4:Y:S02]  /*16910*/  SYNCS.PHASECHK.TRANS64.TRYWAIT P1, [R5+URZ+0x13260], R0 ;  /* 0x01326000050075a7 */ /* 0x008724000802017f */
[----:B----4-:R-:W-:Y:S05]  /*16920*/  @!P1 NANOSLEEP.SYNCS 0x989680 ;  /* 0x009896800000995d */ /* 0x010fea0003900000 */
[----:B------:R-:W4:Y:S02]  /*16930*/  @!P1 SYNCS.PHASECHK.TRANS64 P1, [R5+URZ+0x13260], R0 ;  /* 0x01326000050095a7 */ /* 0x000f24000802007f */
[----:B----4-:R-:W-:Y:S05]  /*16940*/  @!P1 BRA `(.L_x_2245) ;  /* 0xfffffffc00f09947 */ /* 0x010fea000383ffff */
[----:B------:R-:W-:Y:S05]  /*16950*/  BRA `(.L_x_2332) ;  /* 0xffffffd400687947 */ /* 0x000fea000383ffff */
.L_x_2247:
[----:B----4-:R4:W0:Y:S02]  /*16960*/  SYNCS.PHASECHK.TRANS64.TRYWAIT P1, [R3+URZ+0x13280], R2 ;  /* 0x01328002030075a7 */ /* 0x010824000802017f */
[----:B0-----:R-:W-:Y:S05]  /*16970*/  @!P1 NANOSLEEP.SYNCS 0x989680 ;  /* 0x009896800000995d */ /* 0x001fea0003900000 */
[----:B------:R-:W0:Y:S02]  /*16980*/  @!P1 SYNCS.PHASECHK.TRANS64 P1, [R3+URZ+0x13280], R2 ;  /* 0x01328002030095a7 */ /* 0x000e24000802007f */
[----:B0-----:R-:W-:Y:S05]  /*16990*/  @!P1 BRA `(.L_x_2247) ;  /* 0xfffffffc00f09947 */ /* 0x001fea000383ffff */
[----:B------:R-:W-:Y:S05]  /*169a0*/  BRA `(.L_x_2333) ;  /* 0xffffffd400647947 */ /* 0x000fea000383ffff */
.L_x_2334:
        /* <DEDUP_REMOVED lines=13> */
.L_x_2754:


//--------------------- .text._ZN7cutlass13device_kernelIN5flash11enable_sm90INS1_16FlashAttnFwdSm90INS1_25CollectiveMainloopFwdSm90ILi2EN4cute5tupleIJNS5_1CILi1EEES8_S8_EEENS6_IJNS7_ILi192EEENS7_ILi160EEENS7_ILi64EEEEEELi64ENS_12float_e4m3_tEfNS_4arch4Sm90ELb1ELb0ELb1ELb1ELb1ELb1ELb0ELb1ELb1ELb1ELb0ELb0EEENS1_21CollectiveEpilogueFwdINS6_IJSA_SC_SB_EEES9_NS_10bfloat16_tESG_Li384ELb1ELb1ELb0ELb1EEENS1_36VarlenDynamicPersistentTileSchedulerILi192ELi160ELi384ELi128ELb0ELb1ELb1ELb1ELb1ELb1EEEEEEEEEvNT_6ParamsE --------------------------
	.section	.text._ZN7cutlass13device_kernelIN5flash11enable_sm90INS1_16FlashAttnFwdSm90INS1_25CollectiveMainloopFwdSm90ILi2EN4cute5tupleIJNS5_1CILi1EEES8_S8_EEENS6_IJNS7_ILi192EEENS7_ILi160EEENS7_ILi64EEEEEELi64ENS_12float_e4m3_tEfNS_4arch4Sm90ELb1ELb0ELb1ELb1ELb1ELb1ELb0ELb1ELb1ELb1ELb0ELb0EEENS1_21CollectiveEpilogueFwdINS6_IJSA_SC_SB_EEES9_NS_10bfloat16_tESG_Li384ELb1ELb1ELb0ELb1EEENS1_36VarlenDynamicPersistentTileSchedulerILi192ELi160ELi384ELi128ELb0ELb1ELb1ELb1ELb1ELb1EEEEEEEEEvNT_6ParamsE,"ax",@progbits
	.align	128
.text._ZN7cutlass13device_kernelIN5flash11enable_sm90INS1_16FlashAttnFwdSm90INS1_25CollectiveMainloopFwdSm90ILi2EN4cute5tupleIJNS5_1CILi1EEES8_S8_EEENS6_IJNS7_ILi192EEENS7_ILi160EEENS7_ILi64EEEEEELi64ENS_12float_e4m3_tEfNS_4arch4Sm90ELb1ELb0ELb1ELb1ELb1ELb1ELb0ELb1ELb1ELb1ELb0ELb0EEENS1_21CollectiveEpilogueFwdINS6_IJSA_SC_SB_EEES9_NS_10bfloat16_tESG_Li384ELb1ELb1ELb0ELb1EEENS1_36VarlenDynamicPersistentTileSchedulerILi192ELi160ELi384ELi128ELb0ELb1ELb1ELb1ELb1ELb1EEEEEEEEEvNT_6ParamsE:
        .type           _ZN7cutlass13device_kernelIN5flash11enable_sm90INS1_16FlashAttnFwdSm90INS1_25CollectiveMainloopFwdSm90ILi2EN4cute5tupleIJNS5_1CILi1EEES8_S8_EEENS6_IJNS7_ILi192EEENS7_ILi160EEENS7_ILi64EEEEEELi64ENS_12float_e4m3_tEfNS_4arch4Sm90ELb1ELb0ELb1ELb1ELb1ELb1ELb0ELb1ELb1ELb1ELb0ELb0EEENS1_21CollectiveEpilogueFwdINS6_IJSA_SC_SB_EEES9_NS_10bfloat16_tESG_Li384ELb1ELb1ELb0ELb1EEENS1_36VarlenDynamicPersistentTileSchedulerILi192ELi160ELi384ELi128ELb0ELb1ELb1ELb1ELb1ELb1EEEEEEEEEvNT_6ParamsE,@function
        .size           _ZN7cutlass13device_kernelIN5flash11enable_sm90INS1_16FlashAttnFwdSm90INS1_25CollectiveMainloopFwdSm90ILi2EN4cute5tupleIJNS5_1CILi1EEES8_S8_EEENS6_IJNS7_ILi192EEENS7_ILi160EEENS7_ILi64EEEEEELi64ENS_12float_e4m3_tEfNS_4arch4Sm90ELb1ELb0ELb1ELb1ELb1ELb1ELb0ELb1ELb1ELb1ELb0ELb0EEENS1_21CollectiveEpilogueFwdINS6_IJSA_SC_SB_EEES9_NS_10bfloat16_tESG_Li384ELb1ELb1ELb0ELb1EEENS1_36VarlenDynamicPersistentTileSchedulerILi192ELi160ELi384ELi128ELb0ELb1ELb1ELb1ELb1ELb1EEEEEEEEEvNT_6ParamsE,(.L_x_2755 - _ZN7cutlass13device_kernelIN5flash11enable_sm90INS1_16FlashAttnFwdSm90INS1_25CollectiveMainloopFwdSm90ILi2EN4cute5tupleIJNS5_1CILi1EEES8_S8_EEENS6_IJNS7_ILi192EEENS7_ILi160EEENS7_ILi64EEEEEELi64ENS_12float_e4m3_tEfNS_4arch4Sm90ELb1ELb0ELb1ELb1ELb1ELb1ELb0ELb1ELb1ELb1ELb0ELb0EEENS1_21CollectiveEpilogueFwdINS6_IJSA_SC_SB_EEES9_NS_10bfloat16_tESG_Li384ELb1ELb1ELb0ELb1EEENS1_36VarlenDynamicPersistentTileSchedulerILi192ELi160ELi384ELi128ELb0ELb1ELb1ELb1ELb1ELb1EEEEEEEEEvNT_6ParamsE)
        .other          _ZN7cutlass13device_kernelIN5flash11enable_sm90INS1_16FlashAttnFwdSm90INS1_25CollectiveMainloopFwdSm90ILi2EN4cute5tupleIJNS5_1CILi1EEES8_S8_EEENS6_IJNS7_ILi192EEENS7_ILi160EEENS7_ILi64EEEEEELi64ENS_12float_e4m3_tEfNS_4arch4Sm90ELb1ELb0ELb1ELb1ELb1ELb1ELb0ELb1ELb1ELb1ELb0ELb0EEENS1_21CollectiveEpilogueFwdINS6_IJSA_SC_SB_EEES9_NS_10bfloat16_tESG_Li384ELb1ELb1ELb0ELb1EEENS1_36VarlenDynamicPersistentTileSchedulerILi192ELi160ELi384ELi128ELb0ELb1ELb1ELb1ELb1ELb1EEEEEEEEEvNT_6ParamsE,@"STO_CUDA_ENTRY STV_DEFAULT"
_ZN7cutlass13device_kernelIN5flash11enable_sm90INS1_16FlashAttnFwdSm90INS1_25CollectiveMainloopFwdSm90ILi2EN4cute5tupleIJNS5_1CILi1EEES8_S8_EEENS6_IJNS7_ILi192EEENS7_ILi160EEENS7_ILi64EEEEEELi64ENS_12float_e4m3_tEfNS_4arch4Sm90ELb1ELb0ELb1ELb1ELb1ELb1ELb0ELb1ELb1ELb1ELb0ELb0EEENS1_21CollectiveEpilogueFwdINS6_IJSA_SC_SB_EEES9_NS_10bfloat16_tESG_Li384ELb1ELb1ELb0ELb1EEENS1_36VarlenDynamicPersistentTileSchedulerILi192ELi160ELi384ELi128ELb0ELb1ELb1ELb1ELb1ELb1EEEEEEEEEvNT_6ParamsE:
        /* <DEDUP_REMOVED lines=17> */
.L_x_2336:
[----:B------:R-:W-:Y:S05]  /*0110*/  BSYNC B0 ;  /* 0x0000000000007941 */ /* 0x000fea0003800000 */
.L_x_2335:
        /* <DEDUP_REMOVED lines=40> */
.L_x_2337:
        /* <DEDUP_REMOVED lines=22> */
.L_x_2338:
        /* <DEDUP_REMOVED lines=18> */
.L_x_2339:
        /* <DEDUP_REMOVED lines=22> */
.L_x_2340:
        /* <DEDUP_REMOVED lines=23> */
.L_x_2341:
        /* <DEDUP_REMOVED lines=9> */
.L_x_2344:
        /* <DEDUP_REMOVED lines=19> */
[----:B------:R-:W-:Y:S02]  /*0ab0*/  SHF.R.S32.HI R0, RZ, 0x1f, R16 ;  /* 0x0000001fff007819 */ /* 0x000fe40000011410 */
[-C--:B------:R-:W-:Y:S02]  /*0ac0*/  LEA.HI R3, R16, R16.reuse, RZ, 0x1 ;  /* 0x0000001010037211 */ /* 0x080fe400078f08ff */
[CC--:B------:R-:W-:Y:S02]  /*0ad0*/  LEA.HI R4, R0.reuse, R16.reuse, RZ, 0x5 ;  /* 0x0000001000047211 */ /* 0x0c0fe400078f28ff */
[----:B------:R-:W-:Y:S02]  /*0ae0*/  SHF.R.S32.HI R10, RZ, 0x1, R3 ;  /* 0x00000001ff0a7819 */ /* 0x000fe40000011403 */
[-C--:B--2---:R-:W-:Y:S01]  /*0af0*/  LEA.HI R2, R0, R16.reuse, RZ, 0x7 ;  /* 0x0000001000027211 */ /* 0x084fe200078f38ff */
[----:B------:R-:W-:Y:S01]  /*0b00*/  IMAD.SHL.U32 R8, R4, 0x20, RZ ;  /* 0x0000002004087824 */ /* 0x000fe200078e00ff */
[----:B------:R-:W-:-:S02]  /*0b10*/  LEA.HI R5, R0, R16, RZ, 0x4 ;  /* 0x0000001000057211 */ /* 0x000fc400078f20ff */
[----:B------:R-:W-:Y:S02]  /*0b20*/  LEA.HI R4, R3, R10, RZ, 0x1 ;  /* 0x0000000a03047211 */ /* 0x000fe400078f08ff */
[----:B------:R-:W-:Y:S02]  /*0b30*/  LOP3.LUT R9, R2, 0xffffff80, RZ, 0xc0, !PT ;  /* 0xffffff8002097812 */ /* 0x000fe400078ec0ff */
[----:B------:R-:W-:Y:S02]  /*0b40*/  SHF.R.S32.HI R6, RZ, 0x4, R5 ;  /* 0x00000004ff067819 */ /* 0x000fe40000011405 */
[----:B------:R-:W-:Y:S01]  /*0b50*/  LOP3.LUT R4, R4, 0x3fffffe, RZ, 0xc0, !PT ;  /* 0x03fffffe04047812 */ /* 0x000fe200078ec0ff */
[----:B------:R-:W-:Y:S01]  /*0b60*/  IMAD.IADD R21, R16, 0x1, -R9 ;  /* 0x0000000110157824 */ /* 0x000fe200078e0a09 */
[C---:B------:R-:W-:Y:S02]  /*0b70*/  LOP3.LUT R7, R5.reuse, 0x3fffff0, RZ, 0xc0, !PT ;  /* 0x03fffff005077812 */ /* 0x040fe400078ec0ff */
[----:B------:R-:W-:Y:S01]  /*0b80*/  LEA.HI R5, R5, R6, RZ, 0x1 ;  /* 0x0000000605057211 */ /* 0x000fe200078f08ff */
[----:B------:R-:W-:Y:S01]  /*0b90*/  IMAD.IADD R4, R10, 0x1, -R4 ;  /* 0x000000010a047824 */ /* 0x000fe200078e0a04 */
[----:B------:R-:W-:-:S02]  /*0ba0*/  LOP3.LUT R8, R8, 0xfffffc00, RZ, 0xc0, !PT ;  /* 0xfffffc0008087812 */ /* 0x000fc400078ec0ff */
[----:B------:R-:W-:Y:S01]  /*0bb0*/  IADD3 R7, R16, -R7, RZ ;  /* 0x8000000710077210 */ /* 0x000fe20007ffe0ff */
[----:B------:R-:W-:Y:S01]  /*0bc0*/  IMAD R20, R6, 0x8, R4 ;  /* 0x0000000806147824 */ /* 0x000fe200078e0204 */
[----:B------:R-:W-:Y:S02]  /*0bd0*/  SHF.R.S32.HI R9, RZ, 0x1f, R21 ;  /* 0x0000001fff097819 */ /* 0x000fe40000011415 */
[----:B------:R-:W-:Y:S01]  /*0be0*/  LOP3.LUT R5, R5, 0x1ffffffe, RZ, 0xc0, !PT ;  /* 0x1ffffffe05057812 */ /* 0x000fe200078ec0ff */
[----:B------:R-:W-:Y:S01]  /*0bf0*/  IMAD R7, R7, 0x40, R8 ;  /* 0x0000004007077824 */ /* 0x000fe200078e0208 */
[----:B------:R-:W-:Y:S02]  /*0c00*/  LEA.HI R4, R0, R16, RZ, 0x2 ;  /* 0x0000001000047211 */ /* 0x000fe400078f10ff */
[----:B------:R-:W-:Y:S01]  /*0c10*/  LEA.HI R8, R9, R21, RZ, 0x2 ;  /* 0x0000001509087211 */ /* 0x000fe200078f10ff */
[----:B------:R-:W-:Y:S01]  /*0c20*/  IMAD.IADD R6, R6, 0x1, -R5 ;  /* 0x0000000106067824 */ /* 0x000fe200078e0a05 */
[----:B------:R-:W-:-:S02]  /*0c30*/  SHF.R.S32.HI R22, RZ, 0x7, R2 ;  /* 0x00000007ff167819 */ /* 0x000fc40000011402 */
[--C-:B------:R-:W-:Y:S02]  /*0c40*/  SHF.R.S32.HI R2, RZ, 0x2, R4.reuse ;  /* 0x00000002ff027819 */ /* 0x100fe40000011404 */
[----:B------:R-:W-:Y:S02]  /*0c50*/  SHF.R.S32.HI R5, RZ, 0x1f, R4 ;  /* 0x0000001fff057819 */ /* 0x000fe40000011404 */
[--C-:B------:R-:W-:Y:S02]  /*0c60*/  SHF.R.S32.HI R10, RZ, 0x2, R8.reuse ;  /* 0x00000002ff0a7819 */ /* 0x100fe40000011408 */
[----:B------:R-:W-:Y:S02]  /*0c70*/  SHF.R.S32.HI R11, RZ, 0x1f, R8 ;  /* 0x0000001fff0b7819 */ /* 0x000fe40000011408 */
[----:B------:R-:W-:Y:S02]  /*0c80*/  LEA.HI R5, R5, R2, RZ, 0x2 ;  /* 0x0000000205057211 */ /* 0x000fe400078f10ff */
[----:B------:R-:W-:-:S02]  /*0c90*/  LEA.HI R11, R11, R10, RZ, 0x3 ;  /* 0x0000000a0b0b7211 */ /* 0x000fc400078f18ff */
[----:B------:R-:W-:Y:S02]  /*0ca0*/  LOP3.LUT R5, R5, 0xfffffffc, RZ, 0xc0, !PT ;  /* 0xfffffffc05057812 */ /* 0x000fe400078ec0ff */
[----:B------:R-:W-:Y:S01]  /*0cb0*/  LOP3.LUT R12, R4, 0xfffffffc, RZ, 0xc0, !PT ;  /* 0xfffffffc040c7812 */ /* 0x000fe200078ec0ff */
[----:B------:R-:W-:Y:S01]  /*0cc0*/  IMAD.HI R4, R22, 0x55555556, RZ ;  /* 0x5555555616047827 */ /* 0x000fe200078e02ff */
[----:B------:R-:W-:Y:S02]  /*0cd0*/  LOP3.LUT R11, R11, 0xfffffff8, RZ, 0xc0, !PT ;  /* 0xfffffff80b0b7812 */ /* 0x000fe400078ec0ff */
[----:B------:R-:W-:Y:S01]  /*0ce0*/  LEA.HI R9, R9, R21, RZ, 0x5 ;  /* 0x0000001509097211 */ /* 0x000fe200078f28ff */
[----:B------:R-:W-:Y:S02]  /*0cf0*/  IMAD.IADD R5, R2, 0x1, -R5 ;  /* 0x0000000102057824 */ /* 0x000fe400078e0a05 */
[----:B------:R-:W-:Y:S01]  /*0d00*/  IMAD R2, R6, 0x8, R7 ;  /* 0x0000000806027824 */ /* 0x000fe200078e0207 */
[----:B------:R-:W-:Y:S01]  /*0d10*/  LEA.HI R4, R4, R4, RZ, 0x1 ;  /* 0x0000000404047211 */ /* 0x000fe200078f08ff */
[----:B------:R-:W-:Y:S01]  /*0d20*/  IMAD.IADD R10, R10, 0x1, -R11 ;  /* 0x000000010a0a7824 */ /* 0x000fe200078e0a0b */
[----:B------:R-:W-:-:S02]  /*0d30*/  SHF.R.S32.HI R9, RZ, 0x5, R9 ;  /* 0x00000005ff097819 */ /* 0x000fc40000011409 */
[----:B------:R-:W-:Y:S02]  /*0d40*/  LEA.HI R0, R0, R16, RZ, 0x3 ;  /* 0x0000001000007211 */ /* 0x000fe400078f18ff */
[----:B------:R-:W-:Y:S01]  /*0d50*/  LOP3.LUT R3, R3, 0xfffffffe, RZ, 0xc0, !PT ;  /* 0xfffffffe03037812 */ /* 0x000fe200078ec0ff */
[----:B------:R0:W-:Y:S01]  /*0d60*/  STL [R1+0x80], R2 ;  /* 0x0000800201007387 */ /* 0x0001e20000100800 */
[----:B------:R-:W-:Y:S01]  /*0d70*/  LEA R9, R9, R10, 0x4 ;  /* 0x0000000a09097211 */ /* 0x000fe200078e20ff */
[----:B------:R-:W-:Y:S02]  /*0d80*/  IMAD R4, R4, -0x3, R22 ;  /* 0xfffffffd04047824 */ /* 0x000fe400078e0216 */
[----:B------:R-:W-:Y:S01]  /*0d90*/  IMAD.IADD R3, R16, 0x1, -R3 ;  /* 0x0000000110037824 */ /* 0x000fe200078e0a03 */
[----:B0-----:R-:W-:Y:S01]  /*0da0*/  LOP3.LUT R2, R0, 0xfffffff8, RZ, 0xc0, !PT ;  /* 0xfffffff800027812 */ /* 0x001fe200078ec0ff */
[----:B------:R-:W-:Y:S01]  /*0db0*/  IMAD.IADD R12, R16, 0x1, -R12 ;  /* 0x00000001100c7824 */ /* 0x000fe200078e0a0c */
[----:B------:R-:W-:Y:S01]  /*0dc0*/  STL [R1+0x70], R5 ;  /* 0x0000700501007387 */ /* 0x000fe20000100800 */
[----:B------:R-:W-:Y:S01]  /*0dd0*/  IMAD R4, R4, 0x40, R9 ;  /* 0x0000004004047824 */ /* 0x000fe200078e0209 */
[----:B------:R-:W-:Y:S01]  /*0de0*/  IADD3 R2, R16, -R2, RZ ;  /* 0x8000000210027210 */ /* 0x000fe20007ffe0ff */
[C---:B------:R-:W-:Y:S01]  /*0df0*/  IMAD.SHL.U32 R16, R3.reuse, 0x10, RZ ;  /* 0x0000001003107824 */ /* 0x040fe200078e00ff */
[----:B------:R-:W-:Y:S01]  /*0e00*/  STL [R1+0x4], R13 ;  /* 0x0000040d01007387 */ /* 0x000fe20000100800 */
[----:B------:R-:W-:Y:S01]  /*0e10*/  SHF.R.S32.HI R0, RZ, 0x3, R0 ;  /* 0x00000003ff007819 */ /* 0x000fe20000011400 */
[----:B------:R-:W-:-:S02]  /*0e20*/  IMAD.SHL.U32 R6, R3, 0x8, RZ ;  /* 0x0000000803067824 */ /* 0x000fc400078e00ff */
[----:B------:R-:W-:Y:S01]  /*0e30*/  STL [R1+0x8], R14 ;  /* 0x0000080e01007387 */ /* 0x000fe20000100800 */
[----:B------:R-:W-:Y:S02]  /*0e40*/  IMAD.SHL.U32 R0, R5, 0x80, RZ ;  /* 0x0000008005007824 */ /* 0x000fe400078e00ff */
[----:B------:R-:W-:Y:S01]  /*0e50*/  IMAD.SHL.U32 R3, R2, 0x8, RZ ;  /* 0x0000000802037824 */ /* 0x000fe200078e00ff */
[----:B------:R-:W-:Y:S01]  /*0e60*/  STL [R1+0xc], R15 ;  /* 0x00000c0f01007387 */ /* 0x000fe20000100800 */
[----:B------:R-:W-:-:S03]  /*0e70*/  VIADD R157, R16, 0x20 ;  /* 0x00000020109d7836 */ /* 0x000fc60000000000 */
[----:B------:R-:W-:Y:S01]  /*0e80*/  STL [R1+0x7c], R4 ;  /* 0x00007c0401007387 */ /* 0x000fe20000100800 */
[----:B------:R-:W-:-:S03]  /*0e90*/  LOP3.LUT R2, R0, 0x180, RZ, 0xc0, !PT ;  /* 0x0000018000027812 */ /* 0x000fc600078ec0ff */
[----:B------:R-:W-:Y:S01]  /*0ea0*/  STL [R1+0x64], RZ ;  /* 0x000064ff01007387 */ /* 0x000fe20000100800 */
[----:B------:R-:W-:-:S03]  /*0eb0*/  SHF.R.S32.HI R0, RZ, 0x1f, R3 ;  /* 0x0000001fff007819 */ /* 0x000fc60000011403 */
[----:B------:R-:W-:Y:S04]  /*0ec0*/  STL [R1+0x10], RZ ;  /* 0x000010ff01007387 */ /* 0x000fe80000100800 */
[----:B------:R-:W-:Y:S04]  /*0ed0*/  STL [R1+0x18], R6 ;  /* 0x0000180601007387 */ /* 0x000fe80000100800 */
[----:B------:R0:W-:Y:S01]  /*0ee0*/  STL [R1+0x6c], R3 ;  /* 0x00006c0301007387 */ /* 0x0001e20000100800 */
[----:B------:R-:W-:-:S03]  /*0ef0*/  LEA.HI R11, R12, R12, RZ, 0x1 ;  /* 0x0000000c0c0b7211 */ /* 0x000fc600078f08ff */
[----:B------:R-:W-:Y:S01]  /*0f00*/  STL [R1+0x3c], R2 ;  /* 0x00003c0201007387 */ /* 0x000fe20000100800 */
[----:B0-----:R-:W-:-:S03]  /*0f10*/  SHF.R.S32.HI R3, RZ, 0x1f, R157 ;  /* 0x0000001fff037819 */ /* 0x001fc6000001149d */
[----:B------:R0:W-:Y:S01]  /*0f20*/  STL [R1+0x84], R0 ;  /* 0x0000840001007387 */ /* 0x0001e20000100800 */
[----:B------:R-:W-:-:S03]  /*0f30*/  VIADD R6, R6, 0x10 ;  /* 0x0000001006067836 */ /* 0x000fc60000000000 */
[----:B------:R1:W-:Y:S01]  /*0f40*/  STL [R1+0x24], R3 ;  /* 0x0000240301007387 */ /* 0x0003e20000100800 */
[----:B------:R-:W-:Y:S02]  /*0f50*/  LOP3.LUT R11, R11, 0x1ffffffe, RZ, 0xc0, !PT ;  /* 0x1ffffffe0b0b7812 */ /* 0x000fe400078ec0ff */
[C---:B0-----:R-:W-:Y:S02]  /*0f60*/  LOP3.LUT R0, R2.reuse, 0x10, R16, 0xf8, !PT ;  /* 0x0000001002007812 */ /* 0x041fe400078ef810 */
[----:B-1----:R-:W-:Y:S02]  /*0f70*/  SHF.R.U32.HI R3, RZ, 0x3, R2 ;  /* 0x00000003ff037819 */ /* 0x002fe40000011602 */
[----:B------:R-:W-:Y:S01]  /*0f80*/  LOP3.LUT R2, R2, 0x30, R16, 0xf8, !PT ;  /* 0x0000003002027812 */ /* 0x000fe200078ef810 */
[----:B------:R-:W-:Y:S01]  /*0f90*/  STL [R1+0x2c], R6 ;  /* 0x00002c0601007387 */ /* 0x000fe20000100800 */
[----:B------:R-:W-:Y:S02]  /*0fa0*/  LOP3.LUT R8, R8, 0x7ffffffc, RZ, 0xc0, !PT ;  /* 0x7ffffffc08087812 */ /* 0x000fe400078ec0ff */
[----:B------:R-:W-:Y:S01]  /*0fb0*/  LOP3.LUT R0, R0, R3, RZ, 0x3c, !PT ;  /* 0x0000000300007212 */ /* 0x000fe200078e3cff */
[----:B------:R0:W-:Y:S01]  /*0fc0*/  STL [R1+0x40], R3 ;  /* 0x0000400301007387 */ /* 0x0001e20000100800 */
[----:B------:R-:W-:Y:S01]  /*0fd0*/  SHF.L.U32 R5, R20, 0x6, RZ ;  /* 0x0000000614057819 */ /* 0x000fe200000006ff */
[----:B------:R-:W-:-:S02]  /*0fe0*/  IMAD.IADD R11, R12, 0x1, -R11 ;  /* 0x000000010c0b7824 */ /* 0x000fc400078e0a0b */
[----:B------:R-:W-:Y:S01]  /*0ff0*/  IMAD.IADD R7, R21, 0x1, -R8 ;  /* 0x0000000115077824 */ /* 0x000fe200078e0a08 */
[----:B0-----:R-:W-:Y:S02]  /*1000*/  LOP3.LUT R3, R2, R3, RZ, 0x3c, !PT ;  /* 0x0000000302037212 */ /* 0x001fe400078e3cff */
[----:B------:R-:W-:Y:S01]  /*1010*/  SHF.R.S32.HI R2, RZ, 0x1f, R6 ;  /* 0x0000001fff027819 */ /* 0x000fe20000011406 */
[----:B------:R-:W-:Y:S01]  /*1020*/  STL [R1+0x44], R5 ;  /* 0x0000440501007387 */ /* 0x000fe20000100800 */
[----:B------:R-:W-:Y:S02]  /*1030*/  IMAD.IADD R6, R5, 0x1, R0 ;  /* 0x0000000105067824 */ /* 0x000fe400078e0200 */
[----:B------:R-:W-:Y:S01]  /*1040*/  IMAD R0, R11, 0x8, R4 ;  /* 0x000000080b007824 */ /* 0x000fe200078e0204 */
[----:B------:R0:W-:Y:S04]  /*1050*/  STL [R1+0x74], R2 ;  /* 0x0000740201007387 */ /* 0x0001e80000100800 */
[----:B------:R1:W-:Y:S01]  /*1060*/  STL [R1+0x48], R7 ;  /* 0x0000480701007387 */ /* 0x0003e20000100800 */
[----:B0-----:R-:W-:-:S03]  /*1070*/  IADD3 R2, R18, R5, R3 ;  /* 0x0000000512027210 */ /* 0x001fc60007ffe003 */
[----:B------:R1:W-:Y:S04]  /*1080*/  STL [R1+0x30], R6 ;  /* 0x0000300601007387 */ /* 0x0003e80000100800 */
[----:B------:R1:W-:Y:S04]  /*1090*/  STL [R1+0x4c], R0 ;  /* 0x00004c0001007387 */ /* 0x0003e80000100800 */
[----:B------:R1:W-:Y:S01]  /*10a0*/  STL [R1+0x78], R2 ;  /* 0x0000780201007387 */ /* 0x0003e20000100800 */
[----:B------:R-:W-:Y:S02]  /*10b0*/  CS2R R22, SRZ ;  /* 0x0000000000167805 */ /* 0x000fe4000001ff00 */
[----:B------:R-:W-:-:S02]  /*10c0*/  SHF.R.S32.HI R17, RZ, 0x1f, R16 ;  /* 0x0000001fff117819 */ /* 0x000fc40000011410 */
[----:B---3--:R-:W-:Y:S01]  /*10d0*/  LOP3.LUT R156, R19, 0x1, RZ, 0xfc, !PT ;  /* 0x00000001139c7812 */ /* 0x008fe200078efcff */
[----:B-1----:R-:W-:-:S07]  /*10e0*/  IMAD.MOV.U32 R19, RZ, RZ, RZ ;  /* 0x000000ffff137224 */ /* 0x002fce00078e00ff */
.L_x_2462:
[----:B--2---:R-:W2:Y:S01]  /*10f0*/  LDL.LU R0, [R1+0xc] ;  /* 0x00000c0001007983 */ /* 0x004ea20000300800 */
[----:B01----:R-:W2:Y:S01]  /*1100*/  LDC.64 R2, c[0x0][0xc88] ;  /* 0x00032200ff027b82 */ /* 0x003ea20000000a00 */
[----:B------:R-:W-:Y:S01]  /*1110*/  ULDC.64 UR4, c[0x0][0xa28] ;  /* 0x00028a0000047ab9 */ /* 0x000fe20000000a00 */
[----:B------:R-:W-:Y:S01]  /*1120*/  ULDC.64 UR8, c[0x0][0xa18] ;  /* 0x0002860000087ab9 */ /* 0x000fe20000000a00 */
[----:B------:R-:W-:Y:S01]  /*1130*/  ISETP.NE.U32.AND P2, PT, RZ, UR4, PT ;  /* 0x00000004ff007c0c */ /* 0x000fe2000bf45070 */
[----:B------:R-:W-:Y:S01]  /*1140*/  IMAD.MOV.U32 R9, RZ, RZ, RZ ;  /* 0x000000ffff097224 */ /* 0x000fe200078e00ff */
[----:B------:R-:W3:Y:S01]  /*1150*/  LDL R43, [R1+0x8] ;  /* 0x00000800012b7983 */ /* 0x000ee20000100800 */
[----:B------:R-:W-:Y:S01]  /*1160*/  ULDC.64 UR6, c[0x0][0xa08] ;  /* 0x0002820000067ab9 */ /* 0x000fe20000000a00 */
[----:B------:R-:W-:Y:S01]  /*1170*/  ISETP.NE.AND.EX P2, PT, RZ, UR5, PT, P2 ;  /* 0x00000005ff007c0c */ /* 0x000fe2000bf45320 */
[----:B--2---:R-:W-:-:S05]  /*1180*/  IMAD.WIDE R2, R0, 0x4, R2 ;  /* 0x0000000400027825 */ /* 0x004fca00078e0202 */
[----:B------:R-:W2:Y:S01]  /*1190*/  LDG.E R0, desc[UR40][R2.64] ;  /* 0x0000002802007981 */ /* 0x000ea2000c1e1900 */
[----:B------:R-:W-:Y:S01]  /*11a0*/  ISETP.NE.U32.AND P1, PT, RZ, UR8, PT ;  /* 0x00000008ff007c0c */ /* 0x000fe2000bf25070 */
[----:B------:R-:W-:Y:S01]  /*11b0*/  IMAD.MOV.U32 R25, RZ, RZ, RZ ;  /* 0x000000ffff197224 */ /* 0x000fe200078e00ff */
        /* <DEDUP_REMOVED lines=10> */
[----:B------:R-:W-:Y:S01]  /*1260*/  ULDC UR4, c[0x0][0x288] ;  /* 0x0000a20000047ab9 */ /* 0x000fe20000000800 */
[C---:B------:R-:W-:Y:S02]  /*1270*/  IADD3 R6, P4, R33.reuse, UR6, RZ ;  /* 0x0000000621067c10 */ /* 0x040fe4000ff9e0ff */
[----:B------:R1:W5:Y:S01]  /*1280*/  @P2 LDG.E R9, desc[UR40][R2.64] ;  /* 0x0000002802092981 */ /* 0x000362000c1e1900 */
[----:B------:R-:W-:Y:S01]  /*1290*/  MOV R8, UR4 ;  /* 0x0000000400087c02 */ /* 0x000fe20008000f00 */
[----:B------:R-:W-:Y:S01]  /*12a0*/  ULDC.64 UR4, c[0x0][0x418] ;  /* 0x0001060000047ab9 */ /* 0x000fe20000000a00 */
[----:B------:R-:W-:Y:S01]  /*12b0*/  IADD3.X R7, R32, UR7, RZ, P4, !PT ;  /* 0x0000000720077c10 */ /* 0x000fe2000a7fe4ff */
[----:B------:R1:W-:Y:S01]  /*12c0*/  STL [R1+0x58], R33 ;  /* 0x0000582101007387 */ /* 0x0003e20000100800 */
[----:B0-----:R-:W-:-:S03]  /*12d0*/  @P1 IADD3 R4, P2, R33, UR8, RZ ;  /* 0x0000000821041c10 */ /* 0x001fc6000ff5e0ff */
[----:B------:R1:W5:Y:S01]  /*12e0*/  @P0 LDG.E R25, desc[UR40][R6.64] ;  /* 0x0000002806190981 */ /* 0x000362000c1e1900 */
[----:B------:R-:W-:Y:S01]  /*12f0*/  @P1 IADD3.X R5, R32, UR9, RZ, P2, !PT ;  /* 0x0000000920051c10 */ /* 0x000fe200097fe4ff */
[----:B------:R-:W-:Y:S02]  /*1300*/  UISETP.NE.U32.AND UP0, UPT, UR4, URZ, UPT ;  /* 0x0000003f0400728c */ /* 0x000fe4000bf05070 */
[----:B------:R1:W-:Y:S01]  /*1310*/  STL [R1+0x5c], R32 ;  /* 0x00005c2001007387 */ /* 0x0003e20000100800 */
[----:B------:R-:W-:Y:S01]  /*1320*/  ULDC.64 UR8, c[0x0][0xa20] ;  /* 0x0002880000087ab9 */ /* 0x000fe20000000a00 */
[----:B------:R-:W-:Y:S02]  /*1330*/  ULDC UR4, c[0x0][0x424] ;  /* 0x0001090000047ab9 */ /* 0x000fe40000000800 */
[----:B------:R-:W2:Y:S01]  /*1340*/  @P1 LDG.E R8, desc[UR40][R4.64] ;  /* 0x0000002804081981 */ /* 0x000ea2000c1e1900 */
[----:B------:R-:W-:Y:S01]  /*1350*/  UISETP.NE.AND.EX UP0, UPT, UR5, URZ, UPT, UP0 ;  /* 0x0000003f0500728c */ /* 0x000fe2000bf05300 */
[----:B------:R-:W-:-:S02]  /*1360*/  ISETP.NE.U32.AND P2, PT, RZ, UR8, PT ;  /* 0x00000008ff007c0c */ /* 0x000fc4000bf45070 */
[----:B------:R-:W-:Y:S01]  /*1370*/  ULDC UR5, c[0x0][0x2f0] ;  /* 0x0000bc0000057ab9 */ /* 0x000fe20000000800 */
[----:B------:R-:W-:Y:S01]  /*1380*/  USEL UR4, UR4, 0x1, UP0 ;  /* 0x0000000104047887 */ /* 0x000fe20008000000 */
[----:B------:R-:W-:-:S03]  /*1390*/  ISETP.NE.AND.EX P2, PT, RZ, UR9, PT, P2 ;  /* 0x00000009ff007c0c */ /* 0x000fc6000bf45320 */
[----:B------:R-:W-:-:S03]  /*13a0*/  UIMAD UR4, UR4, UR5, URZ ;  /* 0x00000005040472a4 */ /* 0x000fc6000f8e023f */
[----:B------:R-:W-:Y:S01]  /*13b0*/  ULDC UR5, c[0x0][0x348] ;  /* 0x0000d20000057ab9 */ /* 0x000fe20000000800 */
[----:B------:R-:W-:Y:S01]  /*13c0*/  IMAD.MOV.U32 R42, RZ, RZ, R0 ;  /* 0x000000ffff2a7224 */ /* 0x000fe200078e0000 */
[----:B--2---:R1:W-:Y:S04]  /*13d0*/  STL [R1+0xc], R8 ;  /* 0x00000c0801007387 */ /* 0x0043e80000100800 */
[----:B---3--:R1:W-:Y:S01]  /*13e0*/  STL [R1+0x54], R43 ;  /* 0x0000542b01007387 */ /* 0x0083e20000100800 */
[----:B------:R-:W-:Y:S05]  /*13f0*/  @P1 BRA `(.L_x_2346) ;  /* 0x0000000000281947 */ /* 0x000fea0003800000 */
        /* <DEDUP_REMOVED lines=10> */
.L_x_2346:
[----:B------:R-:W-:Y:S02]  /*14a0*/  IMAD.U32 R31, RZ, RZ, UR5 ;  /* 0x00000005ff1f7e24 */ /* 0x000fe4000f8e00ff */
[----:B------:R-:W-:Y:S01]  /*14b0*/  IMAD.U32 R24, RZ, RZ, UR4 ;  /* 0x00000004ff187e24 */ /* 0x000fe2000f8e00ff */
[----:B------:R-:W-:Y:S06]  /*14c0*/  @!P2 BRA `(.L_x_2347) ;  /* 0x000000000010a947 */ /* 0x000fec0003800000 */
[----:B-1----:R-:W-:-:S04]  /*14d0*/  IADD3 R2, P0, R33, UR8, RZ ;  /* 0x0000000821027c10 */ /* 0x002fc8000ff1e0ff */
[----:B------:R-:W-:-:S05]  /*14e0*/  IADD3.X R3, R32, UR9, RZ, P0, !PT ;  /* 0x0000000920037c10 */ /* 0x000fca00087fe4ff */
[----:B------:R2:W5:Y:S01]  /*14f0*/  LDG.E R24, desc[UR40][R2.64] ;  /* 0x0000002802187981 */ /* 0x000562000c1e1900 */
[----:B------:R-:W-:Y:S05]  /*1500*/  BRA `(.L_x_2348) ;  /* 0x0000000000107947 */ /* 0x000fea0003800000 */
.L_x_2347:
[----:B------:R-:W-:Y:S05]  /*1510*/  @!P0 BRA `(.L_x_2348) ;  /* 0x00000000000c8947 */ /* 0x000fea0003800000 */
[----:B-1----:R-:W2:Y:S04]  /*1520*/  LDG.E R3, desc[UR40][R6.64] ;  /* 0x0000002806037981 */ /* 0x002ea8000c1e1900 */
[----:B------:R-:W2:Y:S02]  /*1530*/  LDG.E R24, desc[UR40][R6.64+0x4] ;  /* 0x0000042806187981 */ /* 0x000ea4000c1e1900 */
[----:B--2---:R-:W-:-:S07]  /*1540*/  IMAD.IADD R24, R24, 0x1, -R3 ;  /* 0x0000000118187824 */ /* 0x004fce00078e0a03 */
.L_x_2348:
[----:B------:R-:W-:Y:S01]  /*1550*/  ULDC.64 UR4, c[0x0][0xa10] ;  /* 0x0002840000047ab9 */ /* 0x000fe20000000a00 */
[----:B------:R-:W3:Y:S01]  /*1560*/  LDL R10, [R1+0x4] ;  /* 0x00000400010a7983 */ /* 0x000ee20000100800 */
[----:B------:R-:W-:Y:S01]  /*1570*/  ISETP.NE.U32.AND P0, PT, RZ, UR4, PT ;  /* 0x00000004ff007c0c */ /* 0x000fe2000bf05070 */
[----:B-1----:R-:W1:Y:S03]  /*1580*/  LDC R6, c[0x0][0x448] ;  /* 0x00011200ff067b82 */ /* 0x002e660000000800 */
[----:B------:R-:W-:Y:S01]  /*1590*/  ISETP.NE.AND.EX P0, PT, RZ, UR5, PT, P0 ;  /* 0x00000005ff007c0c */ /* 0x000fe2000bf05300 */
[----:B------:R-:W-:-:S12]  /*15a0*/  ULDC.64 UR4, c[0x0][0xa30] ;  /* 0x00028c0000047ab9 */ /* 0x000fd80000000a00 */
[----:B--2---:R-:W2:Y:S02]  /*15b0*/  @P0 LDC.64 R2, c[0x0][0xa10] ;  /* 0x00028400ff020b82 */ /* 0x004ea40000000a00 */
[----:B--2---:R-:W-:-:S05]  /*15c0*/  @P0 IMAD.WIDE R2, R42, 0x4, R2 ;  /* 0x000000042a020825 */ /* 0x004fca00078e0202 */
[----:B------:R-:W2:Y:S04]  /*15d0*/  @P0 LDG.E R0, desc[UR40][R2.64] ;  /* 0x0000002802000981 */ /* 0x000ea8000c1e1900 */
[----:B------:R4:W2:Y:S01]  /*15e0*/  @P0 LDG.E R7, desc[UR40][R2.64+0x4] ;  /* 0x0000042802070981 */ /* 0x0008a2000c1e1900 */
[----:B------:R-:W-:Y:S01]  /*15f0*/  ISETP.NE.U32.AND P1, PT, RZ, UR4, PT ;  /* 0x00000004ff007c0c */ /* 0x000fe2000bf25070 */
[----:B-----5:R-:W-:-:S03]  /*1600*/  IMAD.MOV.U32 R28, RZ, RZ, R24 ;  /* 0x000000ffff1c7224 */ /* 0x020fc600078e0018 */
[----:B------:R-:W-:-:S13]  /*1610*/  ISETP.NE.AND.EX P1, PT, RZ, UR5, PT, P1 ;  /* 0x00000005ff007c0c */ /* 0x000fda000bf25310 */
[----:B------:R-:W-:-:S04]  /*1620*/  @P1 IADD3 R4, P2, R33, UR4, RZ ;  /* 0x0000000421041c10 */ /* 0x000fc8000ff5e0ff */
[----:B------:R-:W-:-:S05]  /*1630*/  @P1 IADD3.X R5, R32, UR5, RZ, P2, !PT ;  /* 0x0000000520051c10 */ /* 0x000fca00097fe4ff */
[----:B------:R0:W5:Y:S01]  /*1640*/  @P1 LDG.E R28, desc[UR40][R4.64] ;  /* 0x00000028041c1981 */ /* 0x000162000c1e1900 */
[----:B-1----:R-:W-:Y:S01]  /*1650*/  ISETP.NE.AND P1, PT, R6, 0x1, PT ;  /* 0x000000010600780c */ /* 0x002fe20003f25270 */
[----:B------:R-:W-:Y:S01]  /*1660*/  IMAD.IADD R6, R24, 0x1, -R9 ;  /* 0x0000000118067824 */ /* 0x000fe200078e0a09 */
[----:B------:R-:W-:-:S11]  /*1670*/  PLOP3.LUT P3, PT, PT, PT, PT, 0x80, 0x0 ;  /* 0x000000000000781c */ /* 0x000fd60003f6f070 */
[----:B------:R-:W1:Y:S08]  /*1680*/  @P1 LDC R11, c[0x0][0x44c] ;  /* 0x00011300ff0b1b82 */ /* 0x000e700000000800 */
[----:B----4-:R-:W4:Y:S01]  /*1690*/  @P1 LDC R3, c[0x0][0x450] ;  /* 0x00011400ff031b82 */ /* 0x010f220000000800 */
[----:B---3--:R-:W-:-:S05]  /*16a0*/  IMAD R10, R10, 0xc0, RZ ;  /* 0x000000c00a0a7824 */ /* 0x008fca00078e02ff */
[----:B------:R-:W-:Y:S01]  /*16b0*/  IADD3 R2, R10, 0xbf, RZ ;  /* 0x000000bf0a027810 */ /* 0x000fe20007ffe0ff */
[----:B------:R3:W-:Y:S01]  /*16c0*/  STL [R1+0x34], R10 ;  /* 0x0000340a01007387 */ /* 0x0007e20000100800 */
[----:B--2---:R-:W-:-:S03]  /*16d0*/  @P0 IMAD.IADD R31, R7, 0x1, -R0 ;  /* 0x00000001071f0824 */ /* 0x004fc600078e0a00 */
[----:B-1----:R-:W-:-:S04]  /*16e0*/  @P1 IMAD.HI.U32 R0, R2, R11, RZ ;  /* 0x0000000b02001227 */ /* 0x002fc800078e00ff */
[----:B0-----:R-:W-:Y:S01]  /*16f0*/  IMAD.IADD R4, R6, 0x1, R31 ;  /* 0x0000000106047824 */ /* 0x001fe200078e021f */
[----:B----4-:R-:W-:-:S03]  /*1700*/  @P1 SHF.R.U32.HI R2, RZ, R3, R0 ;  /* 0x00000003ff021219 */ /* 0x010fc60000011600 */
[C---:B------:R-:W-:Y:S01]  /*1710*/  VIADD R0, R4.reuse, 0x9f ;  /* 0x0000009f04007836 */ /* 0x040fe20000000000 */
[----:B------:R-:W-:Y:S01]  /*1720*/  IADD3 R30, R4, 0xa0, -R8 ;  /* 0x000000a0041e7810 */ /* 0x000fe20007ffe808 */
[----:B------:R3:W-:Y:S02]  /*1730*/  STL [R1+0x38], R4 ;  /* 0x0000380401007387 */ /* 0x0007e40000100800 */
[----:B------:R-:W-:-:S04]  /*1740*/  IMAD.HI R0, R0, 0x66666667, RZ ;  /* 0x6666666700007827 */ /* 0x000fc800078e02ff */
[----:B------:R-:W-:Y:S01]  /*1750*/  IMAD.IADD R2, R30, 0x1, R2 ;  /* 0x000000011e027824 */ /* 0x000fe200078e0202 */
[----:B------:R-:W-:-:S03]  /*1760*/  SHF.R.U32.HI R3, RZ, 0x1f, R0 ;  /* 0x0000001fff037819 */ /* 0x000fc60000011600 */
[----:B------:R-:W-:Y:S01]  /*1770*/  IMAD.HI R2, R2, 0x66666667, RZ ;  /* 0x6666666702027827 */ /* 0x000fe200078e02ff */
[----:B------:R-:W-:-:S04]  /*1780*/  LEA.HI.SX32 R104, R0, R3, 0x1a ;  /* 0x0000000300687211 */ /* 0x000fc800078fd2ff */
[----:B------:R-:W-:-:S04]  /*1790*/  SHF.R.U32.HI R5, RZ, 0x1f, R2 ;  /* 0x0000001fff057819 */ /* 0x000fc80000011602 */
[----:B------:R-:W-:Y:S01]  /*17a0*/  LEA.HI.SX32 R5, R2, R5, 0x1a ;  /* 0x0000000502057211 */ /* 0x000fe200078fd2ff */
[----:B------:R-:W-:-:S03]  /*17b0*/  IMAD.MOV R2, RZ, RZ, -R6 ;  /* 0x000000ffff027224 */ /* 0x000fc600078e0a06 */
[----:B------:R-:W-:Y:S02]  /*17c0*/  VIMNMX R5, R104, R5, PT ;  /* 0x0000000568057248 */ /* 0x000fe40003fe0100 */
[----:B------:R-:W-:-:S03]  /*17d0*/  VIMNMX R2, RZ, R2, !PT ;  /* 0x00000002ff027248 */ /* 0x000fc60007fe0100 */
[----:B------:R-:W-:-:S05]  /*17e0*/  IMAD R0, R5, 0xa0, -R6 ;  /* 0x000000a005007824 */ /* 0x000fca00078e0a06 */
[----:B------:R-:W-:-:S04]  /*17f0*/  VIMNMX R5, R0, R31, PT ;  /* 0x0000001f00057248 */ /* 0x000fc80003fe0100 */
[----:B------:R-:W-:Y:S01]  /*1800*/  ISETP.GT.AND P0, PT, R5, R2, PT ;  /* 0x000000020500720c */ /* 0x000fe20003f04270 */
[----:B------:R-:W-:-:S05]  /*1810*/  IMAD.WIDE.U32 R2, R2, -0x33333333, RZ ;  /* 0xcccccccd02027825 */ /* 0x000fca00078e00ff */
[----:B------:R-:W-:-:S05]  /*1820*/  SHF.R.U32.HI R29, RZ, 0x7, R3 ;  /* 0x00000007ff1d7819 */ /* 0x000fca0000011603 */
[----:B------:R-:W-:Y:S02]  /*1830*/  IMAD.MOV.U32 R2, RZ, RZ, R29 ;  /* 0x000000ffff027224 */ /* 0x000fe400078e001d */
[----:B------:R-:W-:-:S05]  /*1840*/  @P0 IADD3 R0, R5, 0x9f, RZ ;  /* 0x0000009f05000810 */ /* 0x000fca0007ffe0ff */
[----:B------:R-:W-:-:S05]  /*1850*/  @P0 IMAD.HI R0, R0, 0x66666667, RZ ;  /* 0x6666666700000827 */ /* 0x000fca00078e02ff */
[----:B------:R-:W-:-:S04]  /*1860*/  @P0 SHF.R.U32.HI R3, RZ, 0x1f, R0 ;  /* 0x0000001fff030819 */ /* 0x000fc80000011600 */
[----:B------:R-:W-:-:S04]  /*1870*/  @P0 LEA.HI.SX32 R2, R0, R3, 0x1a ;  /* 0x0000000300020211 */ /* 0x000fc800078fd2ff */
[----:B------:R-:W-:-:S13]  /*1880*/  ISETP.GT.AND P0, PT, R2, R29, PT ;  /* 0x0000001d0200720c */ /* 0x000fda0003f04270 */
[----:B---3--:R-:W-:Y:S05]  /*1890*/  @!P0 BRA `(.L_x_2349) ;  /* 0x0000003800008947 */ /* 0x008fea0003800000 */
        /* <DEDUP_REMOVED lines=11> */
[----:B------:R-:W-:Y:S01]  /*1950*/  MOV R10, UR6 ;  /* 0x00000006000a7c02 */ /* 0x000fe20008000f00 */
        /* <DEDUP_REMOVED lines=8> */
.L_x_2351:
[----:B------:R-:W-:Y:S05]  /*19e0*/  BSYNC B6 ;  /* 0x0000000000067941 */ /* 0x000fea0003800000 */
.L_x_2350:
        /* <DEDUP_REMOVED lines=9> */
[----:B------:R-:W-:Y:S01]  /*1a80*/  MOV R5, UR5 ;  /* 0x0000000500057c02 */ /* 0x000fe20008000f00 */
        /* <DEDUP_REMOVED lines=9> */
[----:B-1---5:R-:W-:Y:S05]  /*1b20*/  CALL.ABS.NOINC R14 ;  /* 0x000000000e007343 */ /* 0x022fea0003c00000 */
.L_x_2353:
[----:B------:R-:W-:Y:S05]  /*1b30*/  BSYNC B6 ;  /* 0x0000000000067941 */ /* 0x000fea0003800000 */
.L_x_2352:
[----:B------:R-:W2:Y:S01]  /*1b40*/  LDL.64 R20, [R1+0x18] ;  /* 0x0000180001147983 */ /* 0x000ea20000100a00 */
[----:B------:R-:W-:Y:S01]  /*1b50*/  ULDC.64 UR4, c[0x0][0x9f8] ;  /* 0x00027e0000047ab9 */ /* 0x000fe20000000a00 */
[----:B------:R-:W0:Y:S02]  /*1b60*/  LDC.64 R40, c[0x0][0x408] ;  /* 0x00010200ff287b82 */ /* 0x000e240000000a00 */
[----:B------:R-:W2:Y:S01]  /*1b70*/  LDL.64 R26, [R1+0x18] ;  /* 0x00001800011a7983 */ /* 0x000ea20000100a00 */
[----:B------:R-:W-:Y:S01]  /*1b80*/  ISETP.NE.U32.AND P0, PT, RZ, UR4, PT ;  /* 0x00000004ff007c0c */ /* 0x000fe2000bf05070 */
[----:B------:R-:W1:Y:S03]  /*1b90*/  S2R R44, SR_TID.X ;  /* 0x00000000002c7919 */ /* 0x000e660000002100 */
[----:B------:R-:W-:Y:S01]  /*1ba0*/  ISETP.NE.AND.EX P0, PT, RZ, UR5, PT, P0 ;  /* 0x00000005ff007c0c */ /* 0x000fe2000bf05300 */
[----:B------:R-:W3:Y:S08]  /*1bb0*/  LDC.64 R34, c[0x0][0x3f8] ;  /* 0x0000fe00ff227b82 */ /* 0x000ef00000000a00 */
[----:B------:R-:W4:Y:S04]  /*1bc0*/  LDC R15, c[0x0][0x3f4] ;  /* 0x0000fd00ff0f7b82 */ /* 0x000f280000000800 */
[----:B------:R-:W-:Y:S01]  /*1bd0*/  @P0 IADD3 R4, P1, R33, UR4, RZ ;  /* 0x0000000421040c10 */ /* 0x000fe2000ff3e0ff */
[----:B------:R-:W-:-:S03]  /*1be0*/  ULDC UR4, c[0x0][0x2f4] ;  /* 0x0000bd0000047ab9 */ /* 0x000fc60000000800 */
[----:B------:R-:W-:-:S05]  /*1bf0*/  @P0 IADD3.X R5, R32, UR5, RZ, P1, !PT ;  /* 0x0000000520050c10 */ /* 0x000fca0008ffe4ff */
[----:B------:R0:W4:Y:S01]  /*1c00*/  @P0 LDG.E R42, desc[UR40][R4.64] ;  /* 0x00000028042a0981 */ /* 0x000122000c1e1900 */
[----:B-1----:R-:W-:-:S05]  /*1c10*/  VIADD R48, R44, 0xffffff80 ;  /* 0xffffff802c307836 */ /* 0x002fca0000000000 */
[----:B------:R-:W-:-:S04]  /*1c20*/  LEA.HI R45, R48, R48, RZ, 0x1 ;  /* 0x00000030302d7211 */ /* 0x000fc800078f08ff */
[----:B------:R-:W-:-:S04]  /*1c30*/  SHF.R.S32.HI R45, RZ, 0x1, R45 ;  /* 0x00000001ff2d7819 */ /* 0x000fc8000001142d */
[----:B------:R-:W-:-:S05]  /*1c40*/  SHF.R.S32.HI R3, RZ, 0x1f, R45 ;  /* 0x0000001fff037819 */ /* 0x000fca000001142d */
[----:B0-----:R-:W-:-:S04]  /*1c50*/  IMAD R4, R3, R40, RZ ;  /* 0x0000002803047224 */ /* 0x001fc800078e02ff */
[----:B------:R-:W-:Y:S02]  /*1c60*/  IMAD R13, R45, R41, R4 ;  /* 0x000000292d0d7224 */ /* 0x000fe400078e0204 */
[----:B---3--:R-:W-:-:S04]  /*1c70*/  IMAD R0, R3, R34, RZ ;  /* 0x0000002203007224 */ /* 0x008fc800078e02ff */
[----:B------:R-:W-:Y:S02]  /*1c80*/  IMAD R11, R45, R35, R0 ;  /* 0x000000232d0b7224 */ /* 0x000fe400078e0200 */
[----:B------:R-:W-:Y:S02]  /*1c90*/  IMAD.IADD R0, R25, 0x1, R24 ;  /* 0x0000000119007824 */ /* 0x000fe400078e0218 */
[----:B--2---:R-:W-:-:S05]  /*1ca0*/  IMAD.MOV.U32 R26, RZ, RZ, R20 ;  /* 0x000000ffff1a7224 */ /* 0x004fca00078e0014 */
[----:B------:R-:W-:-:S05]  /*1cb0*/  SHF.R.S32.HI R27, RZ, 0x1f, R26 ;  /* 0x0000001fff1b7819 */ /* 0x000fca000001141a */
[----:B------:R0:W-:Y:S01]  /*1cc0*/  STL [R1+0x1c], R27 ;  /* 0x00001c1b01007387 */ /* 0x0001e20000100800 */
[----:B------:R-:W-:-:S03]  /*1cd0*/  IMAD.WIDE.U32 R20, R45, R34, R26 ;  /* 0x000000222d147225 */ /* 0x000fc600078e001a */
[----:B------:R-:W2:Y:S01]  /*1ce0*/  LDL R46, [R1+0x70] ;  /* 0x00007000012e7983 */ /* 0x000ea20000100800 */
[----:B------:R-:W-:-:S03]  /*1cf0*/  IMAD.WIDE.U32 R4, R45, R40, R26 ;  /* 0x000000282d047225 */ /* 0x000fc600078e001a */
[----:B------:R-:W3:Y:S04]  /*1d00*/  LDL.LU R26, [R1+0x28] ;  /* 0x00002800011a7983 */ /* 0x000ee80000300800 */
[----:B------:R-:W2:Y:S04]  /*1d10*/  LDL R25, [R1+0x3c] ;  /* 0x00003c0001197983 */ /* 0x000ea80000100800 */
[----:B------:R-:W2:Y:S04]  /*1d20*/  LDL R24, [R1+0x40] ;  /* 0x0000400001187983 */ /* 0x000ea80000100800 */
[----:B------:R-:W2:Y:S01]  /*1d30*/  LDL R14, [R1+0x44] ;  /* 0x00004400010e7983 */ /* 0x000ea20000100800 */
[----:B------:R-:W-:-:S02]  /*1d40*/  ISETP.GE.AND P3, PT, R16, UR4, PT ;  /* 0x0000000410007c0c */ /* 0x000fc4000bf66270 */
[----:B------:R-:W-:Y:S02]  /*1d50*/  ISETP.GE.AND P2, PT, R157, UR4, PT ;  /* 0x000000049d007c0c */ /* 0x000fe4000bf46270 */
[----:B----4-:R-:W-:-:S04]  /*1d60*/  ISETP.GE.AND P0, PT, R16, R15, PT ;  /* 0x0000000f1000720c */ /* 0x010fc80003f06270 */
[----:B------:R-:W-:Y:S01]  /*1d70*/  SEL R3, R15, RZ, P0 ;  /* 0x000000ff0f037207 */ /* 0x000fe20000000000 */
[----:B------:R-:W-:-:S04]  /*1d80*/  IMAD.WIDE.U32 R6, R45, R34, R16 ;  /* 0x000000222d067225 */ /* 0x000fc800078e0010 */
[----:B------:R-:W-:Y:S01]  /*1d90*/  IMAD.IADD R3, R16, 0x1, R3 ;  /* 0x0000000110037824 */ /* 0x000fe200078e0203 */
[----:B------:R-:W-:Y:S01]  /*1da0*/  IADD3 R5, R5, R13, RZ ;  /* 0x0000000d05057210 */ /* 0x000fe20007ffe0ff */
[----:B------:R-:W-:Y:S02]  /*1db0*/  IMAD.IADD R21, R21, 0x1, R11 ;  /* 0x0000000115157824 */ /* 0x000fe400078e020b */
[----:B------:R-:W-:Y:S01]  /*1dc0*/  IMAD.IADD R7, R11, 0x1, R7 ;  /* 0x000000010b077824 */ /* 0x000fe200078e0207 */
[----:B------:R-:W-:Y:S02]  /*1dd0*/  SHF.R.S32.HI R10, RZ, 0x1f, R3 ;  /* 0x0000001fff0a7819 */ /* 0x000fe40000011403 */
[----:B-----5:R-:W-:Y:S01]  /*1de0*/  SHF.R.S32.HI R11, RZ, 0x1f, R28 ;  /* 0x0000001fff0b7819 */ /* 0x020fe2000001141c */
[----:B------:R-:W-:Y:S01]  /*1df0*/  IMAD.WIDE.U32 R8, R45, R40, R16 ;  /* 0x000000282d087225 */ /* 0x000fe200078e0010 */
[----:B------:R-:W-:Y:S02]  /*1e00*/  LEA.HI R3, R10, R3, RZ, 0x4 ;  /* 0x000000030a037211 */ /* 0x000fe400078f20ff */
[----:B0-----:R-:W-:Y:S01]  /*1e10*/  LEA.HI R27, R48, R48, RZ, 0x1 ;  /* 0x00000030301b7211 */ /* 0x001fe200078f08ff */
[----:B------:R-:W-:-:S02]  /*1e20*/  IMAD R12, R11, R34, RZ ;  /* 0x000000220b0c7224 */ /* 0x000fc400078e02ff */
[----:B------:R-:W-:Y:S01]  /*1e30*/  IMAD.WIDE.U32 R36, R28, R40, R4 ;  /* 0x000000281c247225 */ /* 0x000fe200078e0004 */
[----:B------:R-:W-:-:S03]  /*1e40*/  LOP3.LUT R27, R27, 0xfffffffe, RZ, 0xc0, !PT ;  /* 0xfffffffe1b1b7812 */ /* 0x000fc600078ec0ff */
[----:B------:R-:W-:Y:S02]  /*1e50*/  IMAD.IADD R9, R13, 0x1, R9 ;  /* 0x000000010d097824 */ /* 0x000fe400078e0209 */
[----:B------:R-:W-:Y:S01]  /*1e60*/  IMAD R11, R11, R40, RZ ;  /* 0x000000280b0b7224 */ /* 0x000fe200078e02ff */
[----:B------:R-:W-:Y:S01]  /*1e70*/  SHF.R.U32.HI R44, RZ, 0x7, R44 ;  /* 0x00000007ff2c7819 */ /* 0x000fe2000001162c */
[----:B------:R-:W-:-:S04]  /*1e80*/  IMAD.WIDE.U32 R32, R28, R34, R6 ;  /* 0x000000221c207225 */ /* 0x000fc800078e0006 */
[C---:B------:R-:W-:Y:S02]  /*1e90*/  IMAD R13, R28.reuse, R35, R12 ;  /* 0x000000231c0d7224 */ /* 0x040fe400078e020c */
[----:B------:R-:W-:Y:S02]  /*1ea0*/  IMAD R47, R35, 0xa0, RZ ;  /* 0x000000a0232f7824 */ /* 0x000fe400078e02ff */
[----:B------:R-:W-:-:S04]  /*1eb0*/  IMAD.WIDE.U32 R20, R28, R34, R20 ;  /* 0x000000221c147225 */ /* 0x000fc800078e0014 */
[C---:B------:R-:W-:Y:S02]  /*1ec0*/  IMAD R11, R28.reuse, R41, R11 ;  /* 0x000000291c0b7224 */ /* 0x040fe400078e020b */
[----:B------:R-:W-:Y:S02]  /*1ed0*/  IMAD R7, R41, 0xa0, RZ ;  /* 0x000000a029077824 */ /* 0x000fe400078e02ff */
[----:B------:R-:W-:-:S04]  /*1ee0*/  IMAD.WIDE.U32 R38, R28, R40, R8 ;  /* 0x000000281c267225 */ /* 0x000fc800078e0008 */
[----:B------:R-:W-:-:S04]  /*1ef0*/  IMAD.WIDE.U32 R34, R34, 0xa0, RZ ;  /* 0x000000a022227825 */ /* 0x000fc800078e00ff */
[----:B------:R-:W-:-:S04]  /*1f00*/  IMAD.WIDE.U32 R40, R40, 0xa0, RZ ;  /* 0x000000a028287825 */ /* 0x000fc800078e00ff */
[----:B------:R-:W-:Y:S01]  /*1f10*/  IMAD.IADD R27, R48, 0x1, -R27 ;  /* 0x00000001301b7824 */ /* 0x000fe200078e0a1b */
[----:B------:R-:W-:Y:S01]  /*1f20*/  SHF.R.S32.HI R43, RZ, 0x1f, R43 ;  /* 0x0000001fff2b7819 */ /* 0x000fe2000001142b */
[----:B------:R-:W-:Y:S01]  /*1f30*/  VIADD R44, R44, 0x8 ;  /* 0x000000082c2c7836 */ /* 0x000fe20000000000 */
[----:B------:R-:W-:Y:S01]  /*1f40*/  IADD3 R49, R21, R13, RZ ;  /* 0x0000000d15317210 */ /* 0x000fe20007ffe0ff */
[----:B------:R-:W-:Y:S01]  /*1f50*/  IMAD R45, R27, 0xc0, R45 ;  /* 0x000000c01b2d7824 */ /* 0x000fe200078e022d */
[----:B------:R-:W-:Y:S01]  /*1f60*/  LOP3.LUT R53, R3, 0xfffffff0, RZ, 0xc0, !PT ;  /* 0xfffffff003357812 */ /* 0x000fe200078ec0ff */
[----:B------:R-:W-:Y:S01]  /*1f70*/  IMAD.IADD R47, R35, 0x1, R47 ;  /* 0x00000001232f7824 */ /* 0x000fe200078e022f */
[----:B------:R-:W-:Y:S01]  /*1f80*/  SHF.R.S32.HI R56, RZ, 0x1f, R42 ;  /* 0x0000001fff387819 */ /* 0x000fe2000001142a */
[----:B------:R-:W-:Y:S02]  /*1f90*/  IMAD.IADD R48, R41, 0x1, R7 ;  /* 0x0000000129307824 */ /* 0x000fe400078e0207 */
[----:B------:R-:W-:-:S02]  /*1fa0*/  IMAD.IADD R50, R13, 0x1, R33 ;  /* 0x000000010d327824 */ /* 0x000fc400078e0221 */
[----:B------:R-:W-:Y:S02]  /*1fb0*/  IMAD.IADD R51, R37, 0x1, R11 ;  /* 0x0000000125337824 */ /* 0x000fe400078e020b */
[----:B------:R-:W-:Y:S01]  /*1fc0*/  IMAD.IADD R52, R11, 0x1, R39 ;  /* 0x000000010b347824 */ /* 0x000fe200078e0227 */
[----:B---3--:R-:W-:-:S04]  /*1fd0*/  LOP3.LUT R26, R26, 0xfffffffd, RZ, 0xc0, !PT ;  /* 0xfffffffd1a1a7812 */ /* 0x008fc800078ec0ff */
[----:B------:R-:W-:-:S04]  /*1fe0*/  @P3 LOP3.LUT R26, R26, 0x2, RZ, 0xfc, !PT ;  /* 0x000000021a1a3812 */ /* 0x000fc800078efcff */
[----:B------:R-:W-:-:S04]  /*1ff0*/  LOP3.LUT R26, R26, 0xfffffffe, RZ, 0xc0, !PT ;  /* 0xfffffffe1a1a7812 */ /* 0x000fc800078ec0ff */
[----:B------:R-:W-:-:S05]  /*2000*/  @P2 LOP3.LUT R26, R26, 0x1, RZ, 0xfc, !PT ;  /* 0x000000011a1a2812 */ /* 0x000fca00078efcff */
[----:B------:R0:W-:Y:S01]  /*2010*/  STL [R1+0x28], R26 ;  /* 0x0000281a01007387 */ /* 0x0001e20000100800 */
[----:B--2---:R-:W-:-:S04]  /*2020*/  LOP3.LUT R4, R25, 0x30, R3, 0xf8, !PT ;  /* 0x0000003019047812 */ /* 0x004fc800078ef803 */
[----:B------:R-:W-:Y:S02]  /*2030*/  LOP3.LUT R4, R4, R24, RZ, 0x3c, !PT ;  /* 0x0000001804047212 */ /* 0x000fe400078e3cff */
[----:B------:R-:W-:Y:S01]  /*2040*/  LOP3.LUT P1, RZ, R46, 0x2, RZ, 0xc0, !PT ;  /* 0x000000022eff7812 */ /* 0x000fe2000782c0ff */
[----:B------:R-:W-:Y:S02]  /*2050*/  IMAD.SHL.U32 R46, R15, 0x2, RZ ;  /* 0x000000020f2e7824 */ /* 0x000fe400078e00ff */
[----:B0-----:R-:W-:-:S10]  /*2060*/  IMAD.IADD R57, R14, 0x1, R4 ;  /* 0x000000010e397824 */ /* 0x001fd400078e0204 */
.L_x_2386:
        /* <DEDUP_REMOVED lines=13> */
[----:B------:R-:W4:Y:S08]  /*2140*/  @P3 LDC R9, c[0x0][0x434] ;  /* 0x00010d00ff093b82 */ /* 0x000f300000000800 */
        /* <DEDUP_REMOVED lines=20> */
[----:B------:R-:W-:-:S03]  /*2290*/  IMAD.IADD R61, R18, 0x1, R61 ;  /* 0x00000001123d7824 */ /* 0x000fc600078e023d */
[----:B------:R-:W-:Y:S01]  /*22a0*/  IADD3 R58, R18, R7, RZ ;  /* 0x00000007123a7210 */ /* 0x000fe20007ffe0ff */
        /* <DEDUP_REMOVED lines=29> */
[----:B------:R-:W-:-:S03]  /*2480*/  IADD3.X R13, R9, UR5, R13, P4, !PT ;  /* 0x00000005090d7c10 */ /* 0x000fc6000a7fe40d */
[----:B------:R-:W-:Y:S02]  /*2490*/  IMAD.IADD R10, R7, 0x1, R11 ;  /* 0x00000001070a7824 */ /* 0x000fe400078e020b */
        /* <DEDUP_REMOVED lines=15> */
[----:B------:R-:W2:Y:S01]  /*2590*/  LDL.64 R66, [R1+0x18] ;  /* 0x0000180001427983 */ /* 0x000ea20000100a00 */
[----:B------:R-:W-:-:S03]  /*25a0*/  ULDC.64 UR4, c[0x0][0x3e8] ;  /* 0x0000fa0000047ab9 */ /* 0x000fc60000000a00 */
[----:B------:R-:W3:Y:S01]  /*25b0*/  LDL R14, [R1+0x2c] ;  /* 0x00002c00010e7983 */ /* 0x000ee20000100800 */
[----:B------:R-:W-:-:S04]  /*25c0*/  IADD3 R6, P4, P5, R20, UR4, R6 ;  /* 0x0000000414067c10 */ /* 0x000fc8000fd9e006 */
[----:B------:R-:W-:Y:S01]  /*25d0*/  IADD3.X R7, R49, UR5, R10, P4, P5 ;  /* 0x0000000531077c10 */ /* 0x000fe2000a7ea40a */
[----:B------:R-:W-:Y:S02]  /*25e0*/  ULDC.64 UR4, c[0x0][0x400] ;  /* 0x0001000000047ab9 */ /* 0x000fe40000000a00 */
[----:B------:R-:W-:-:S04]  /*25f0*/  IADD3 R4, P4, P5, R36, UR4, R4 ;  /* 0x0000000424047c10 */ /* 0x000fc8000fd9e004 */
[----:B------:R-:W-:Y:S02]  /*2600*/  IADD3.X R5, R51, UR5, R12, P4, P5 ;  /* 0x0000000533057c10 */ /* 0x000fe4000a7ea40c */
[----:B------:R-:W-:Y:S02]  /*2610*/  CS2R R8, SRZ ;  /* 0x0000000000087805 */ /* 0x000fe4000001ff00 */
[----:B------:R-:W-:Y:S02]  /*2620*/  CS2R R24, SRZ ;  /* 0x0000000000187805 */ /* 0x000fe4000001ff00 */
[----:B--2---:R-:W-:-:S13]  /*2630*/  ISETP.GE.AND P4, PT, R66, R69, PT ;  /* 0x000000454200720c */ /* 0x004fda0003f86270 */
[----:B------:R0:W5:Y:S04]  /*2640*/  @!P4 LDG.E.64 R26, desc[UR40][R6.64] ;  /* 0x00000028061ac981 */ /* 0x000168000c1e1b00 */
[----:B------:R0:W5:Y:S01]  /*2650*/  @!P4 LDG.E.64 R54, desc[UR40][R4.64] ;  /* 0x000000280436c981 */ /* 0x000162000c1e1b00 */
[----:B---3--:R-:W-:-:S13]  /*2660*/  ISETP.GE.AND P4, PT, R14, R69, PT ;  /* 0x000000450e00720c */ /* 0x008fda0003f86270 */
[----:B------:R0:W5:Y:S04]  /*2670*/  @!P4 LDG.E.64 R8, desc[UR40][R6.64+0x10] ;  /* 0x000010280608c981 */ /* 0x000168000c1e1b00 */
[----:B------:R0:W5:Y:S02]  /*2680*/  @!P4 LDG.E.64 R24, desc[UR40][R4.64+0x10] ;  /* 0x000010280418c981 */ /* 0x000164000c1e1b00 */
.L_x_2358:
[----:B------:R-:W-:Y:S05]  /*2690*/  BSYNC B1 ;  /* 0x0000000000017941 */ /* 0x000fea0003800000 */
.L_x_2357:
[----:B------:R-:W-:Y:S01]  /*26a0*/  ISETP.NE.AND P4, PT, R156, 0x3, PT ;  /* 0x000000039c00780c */ /* 0x000fe20003f85270 */
[----:B-----5:R-:W-:Y:S01]  /*26b0*/  IMAD.MOV.U32 R68, RZ, RZ, R8 ;  /* 0x000000ffff447224 */ /* 0x020fe200078e0008 */
[----:B------:R-:W-:Y:S01]  /*26c0*/  MOV R72, R26 ;  /* 0x0000001a00487202 */ /* 0x000fe20000000f00 */
[----:B------:R-:W-:Y:S02]  /*26d0*/  IMAD.MOV.U32 R71, RZ, RZ, R24 ;  /* 0x000000ffff477224 */ /* 0x000fe400078e0018 */
[----:B------:R-:W-:-:S08]  /*26e0*/  IMAD.MOV.U32 R76, RZ, RZ, R54 ;  /* 0x000000ffff4c7224 */ /* 0x000fd000078e0036 */
[----:B------:R-:W-:Y:S05]  /*26f0*/  @!P4 BRA `(.L_x_2359) ;  /* 0x000000000004c947 */ /* 0x000fea0003800000 */
[----:B------:R-:W-:Y:S01]  /*2700*/  BPT.TRAP 0x1 ;  /* 0x000000040000795c */ /* 0x000fe20000300000 */
.L_x_2359:
[----:B0-----:R-:W2:Y:S01]  /*2710*/  LDL R4, [R1+0x10] ;  /* 0x0000100001047983 */ /* 0x001ea20000100800 */
[----:B------:R-:W-:Y:S01]  /*2720*/  IMAD R65, R19, 0x8, R18 ;  /* 0x0000000813417824 */ /* 0x000fe200078e0212 */
[----:B------:R-:W-:Y:S01]  /*2730*/  BSSY B1, `(.L_x_2360) ;  /* 0x0000004000017945 */ /* 0x000fe20003800000 */
[----:B--2---:R-:W-:-:S04]  /*2740*/  SHF.L.U32 R66, R4, 0x1f, RZ ;  /* 0x0000001f04427819 */ /* 0x004fc800000006ff */
[----:B------:R-:W0:Y:S02]  /*2750*/  SYNCS.PHASECHK.TRANS64.TRYWAIT P5, [R65+URZ+0x13290], R66 ;  /* 0x01329042410075a7 */ /* 0x000e2400080a017f */
[----:B0-----:R-:W-:Y:S05]  /*2760*/  @!P5 BRA `(.L_x_2361) ;  /* 0x0000019800f8d947 */ /* 0x001fea0003800000 */
.L_x_2597:
[----:B------:R-:W-:Y:S05]  /*2770*/  BSYNC B1 ;  /* 0x0000000000017941 */ /* 0x000fea0003800000 */
.L_x_2360:
[----:B------:R-:W-:-:S03]  /*2780*/  UMOV UR4, 0xffffffff ;  /* 0xffffffff00047882 */ /* 0x000fc60000000000 */
[----:B------:R-:W-:Y:S05]  /*2790*/  BRA.DIV UR4, `(.L_x_2362) ;  /* 0x0000019e04007947 */ /* 0x000fea000b800000 */
[----:B------:R1:W2:Y:S04]  /*27a0*/  SHFL.IDX PT, R67, R13, RZ, 0x1e1f ;  /* 0x001e1fff0d437589 */ /* 0x0002a800000e0000 */
[----:B------:R1:W3:Y:S02]  /*27b0*/  SHFL.IDX PT, R14, R70, RZ, 0x1e1f ;  /* 0x001e1fff460e7589 */ /* 0x0002e400000e0000 */
.L_x_2601:
[----:B------:R-:W-:Y:S05]  /*27c0*/  @P3 BRA `(.L_x_2363) ;  /* 0x0000002000f03947 */ /* 0x000fea0003800000 */
[----:B------:R-:W4:Y:S01]  /*27d0*/  LDL R83, [R1+0x28] ;  /* 0x0000280001537983 */ /* 0x000f220000100800 */
[----:B------:R-:W-:Y:S01]  /*27e0*/  BSSY B1, `(.L_x_2364) ;  /* 0x0000073000017945 */ /* 0x000fe20003800000 */
[----:B----4-:R-:W-:-:S13]  /*27f0*/  LOP3.LUT P5, RZ, R83, 0x2, RZ, 0xc0, !PT ;  /* 0x0000000253ff7812 */ /* 0x010fda00078ac0ff */
[----:B------:R-:W-:Y:S05]  /*2800*/  @P5 BRA `(.L_x_2365) ;  /* 0x0000000400c05947 */ /* 0x000fea0003800000 */
[----:B-1----:R-:W4:Y:S01]  /*2810*/  LDL.64 R12, [R1+0x18] ;  /* 0x00001800010c7983 */ /* 0x002f220000100a00 */
[----:B---3--:R-:W-:Y:S01]  /*2820*/  IADD3 R10, P3, R16, R14, RZ ;  /* 0x0000000e100a7210 */ /* 0x008fe20007f7e0ff */
[----:B------:R-:W-:Y:S02]  /*2830*/  BSSY B2, `(.L_x_2366) ;  /* 0x000006c000027945 */ /* 0x000fe40003800000 */
[----:B------:R1:W3:Y:S02]  /*2840*/  LDS.128 R4, [R61+0xe000] ;  /* 0x00e000003d047984 */ /* 0x0002e40000000c00 */
[----:B--2---:R-:W-:Y:S01]  /*2850*/  IMAD.X R11, R67, 0x1, R17, P3 ;  /* 0x00000001430b7824 */ /* 0x004fe200018e0611 */
[----:B----4-:R-:W-:-:S13]  /*2860*/  ISETP.GE.AND P3, PT, R12, R69, PT ;  /* 0x000000450c00720c */ /* 0x010fda0003f66270 */
[----:B-1-3--:R-:W-:Y:S05]  /*2870*/  @P3 BRA `(.L_x_2367) ;  /* 0x00000004009c3947 */ /* 0x00afea0003800000 */
[----:B------:R-:W-:Y:S02]  /*2880*/  SHF.R.U32.HI R12, RZ, 0x8, R27 ;  /* 0x00000008ff0c7819 */ /* 0x000fe4000001161b */
[----:B------:R-:W-:Y:S02]  /*2890*/  SHF.R.U32.HI R26, RZ, 0x8, R55 ;  /* 0x00000008ff1a7819 */ /* 0x000fe40000011637 */
[----:B------:R-:W-:Y:S01]  /*28a0*/  SHF.R.U32.HI R70, RZ, 0x10, R27 ;  /* 0x00000010ff467819 */ /* 0x000fe2000001161b */
[----:B------:R-:W-:Y:S01]  /*28b0*/  IMAD.SHL.U32 R12, R12, 0x100, RZ ;  /* 0x000001000c0c7824 */ /* 0x000fe200078e00ff */
[----:B------:R-:W-:Y:S01]  /*28c0*/  LOP3.LUT R15, R27, 0xff0000ff, RZ, 0xc0, !PT ;  /* 0xff0000ff1b0f7812 */ /* 0x000fe200078ec0ff */
[----:B------:R-:W-:Y:S01]  /*28d0*/  IMAD.SHL.U32 R26, R26, 0x100, RZ ;  /* 0x000001001a1a7824 */ /* 0x000fe200078e00ff */
[----:B------:R-:W-:Y:S02]  /*28e0*/  SHF.R.U32.HI R54, RZ, 0x10, R55 ;  /* 0x00000010ff367819 */ /* 0x000fe40000011637 */
[----:B------:R-:W-:-:S02]  /*28f0*/  LOP3.LUT R27, R55, 0xff0000ff, RZ, 0xc0, !PT ;  /* 0xff0000ff371b7812 */ /* 0x000fc400078ec0ff */
[----:B------:R-:W-:Y:S01]  /*2900*/  LOP3.LUT R15, R15, 0xff00, R12, 0xf8, !PT ;  /* 0x0000ff000f0f7812 */ /* 0x000fe200078ef80c */
[----:B------:R-:W-:Y:S01]  /*2910*/  IMAD.U32 R12, R70, 0x10000, RZ ;  /* 0x00010000460c7824 */ /* 0x000fe200078e00ff */
[----:B------:R-:W-:Y:S01]  /*2920*/  LOP3.LUT R55, R27, 0xff00, R26, 0xf8, !PT ;  /* 0x0000ff001b377812 */ /* 0x000fe200078ef81a */
[----:B------:R-:W-:Y:S01]  /*2930*/  IMAD.U32 R26, R54, 0x10000, RZ ;  /* 0x00010000361a7824 */ /* 0x000fe200078e00ff */
[----:B------:R-:W-:Y:S02]  /*2940*/  MOV R13, R4 ;  /* 0x00000004000d7202 */ /* 0x000fe40000000f00 */
        /* <DEDUP_REMOVED lines=73> */
[--C-:B------:R-:W-:Y:S02]  /*2de0*/  HADD2.F32 R7, -RZ, R6.reuse.H0_H0 ;  /* 0x20000006ff077230 */ /* 0x100fe40000004100 */
[-C--:B------:R-:W-:Y:S01]  /*2df0*/  FMUL.FTZ R76, R12, R75.reuse ;  /* 0x0000004b0c4c7220 */ /* 0x080fe20000410000 */
[----:B------:R-:W-:Y:S02]  /*2e00*/  HADD2.F32 R6, -RZ, R6.H1_H1 ;  /* 0x30000006ff067230 */ /* 0x000fe40000004100 */
[----:B------:R-:W-:Y:S01]  /*2e10*/  FMUL.FTZ R73, R15, R75 ;  /* 0x0000004b0f497220 */ /* 0x000fe20000410000 */
[----:B------:R-:W-:Y:S01]  /*2e20*/  HADD2.F32 R74, -RZ, R74.H0_H0 ;  /* 0x2000004aff4a7230 */ /* 0x000fe20000004100 */
[----:B------:R-:W-:Y:S01]  /*2e30*/  F2FP.SATFINITE.E4M3.F32.PACK_AB_MERGE_C R55, R55, R78, RZ ;  /* 0x0000004e3737723e */ /* 0x000fe200048070ff */
[----:B------:R-:W-:Y:S01]  /*2e40*/  HADD2.F32 R72, -RZ, R72.H0_H0 ;  /* 0x20000048ff487230 */ /* 0x000fe20000004100 */
[----:B------:R-:W-:Y:S01]  /*2e50*/  F2FP.SATFINITE.E4M3.F32.PACK_AB_MERGE_C R77, R80, R77, RZ ;  /* 0x0000004d504d723e */ /* 0x000fe200048070ff */
[----:B------:R-:W-:-:S02]  /*2e60*/  HADD2.F32 R70, -RZ, R70.H0_H0 ;  /* 0x20000046ff467230 */ /* 0x000fc40000004100 */
        /* <DEDUP_REMOVED lines=8> */
.L_x_2367:
[----:B------:R-:W-:Y:S05]  /*2ef0*/  BSYNC B2 ;  /* 0x0000000000027941 */ /* 0x000fea0003800000 */
.L_x_2366:
[----:B------:R4:W-:Y:S02]  /*2f00*/  ST.E.128 desc[UR40][R10.64], R4 ;  /* 0x000000040a007985 */ /* 0x0009e4000c101d28 */
.L_x_2365:
[----:B------:R-:W-:Y:S05]  /*2f10*/  BSYNC B1 ;  /* 0x0000000000017941 */ /* 0x000fea0003800000 */
.L_x_2364:
        /* <DEDUP_REMOVED lines=10> */
[----:B----4-:R-:W-:Y:S01]  /*2fc0*/  IADD3 R5, R5, R7, R4 ;  /* 0x0000000705057210 */ /* 0x010fe20007ffe004 */
[----:B--2---:R-:W-:-:S04]  /*2fd0*/  IMAD.X R11, R67, 0x1, R6, P3 ;  /* 0x00000001430b7824 */ /* 0x004fc800018e0606 */
[----:B------:R-:W-:Y:S01]  /*2fe0*/  IMAD.IADD R4, R18, 0x1, R5 ;  /* 0x0000000112047824 */ /* 0x000fe200078e0205 */
[----:B-----5:R-:W-:-:S05]  /*2ff0*/  ISETP.GE.AND P3, PT, R12, R69, PT ;  /* 0x000000450c00720c */ /* 0x020fca0003f66270 */
[----:B------:R-:W2:Y:S08]  /*3000*/  LDS.128 R4, [R4+0xe000] ;  /* 0x00e0000004047984 */ /* 0x000eb00000000c00 */
[----:B------:R-:W-:Y:S05]  /*3010*/  @P3 BRA `(.L_x_2369) ;  /* 0x00000004009c3947 */ /* 0x000fea0003800000 */
[--C-:B------:R-:W-:Y:S02]  /*3020*/  SHF.R.U32.HI R8, RZ, 0x8, R9.reuse ;  /* 0x00000008ff087819 */ /* 0x100fe40000011609 */
[----:B------:R-:W-:Y:S02]  /*3030*/  LOP3.LUT R12, R9, 0xff0000ff, RZ, 0xc0, !PT ;  /* 0xff0000ff090c7812 */ /* 0x000fe400078ec0ff */
[----:B------:R-:W-:Y:S01]  /*3040*/  SHF.R.U32.HI R24, RZ, 0x10, R9 ;  /* 0x00000010ff187819 */ /* 0x000fe20000011609 */
[----:B------:R-:W-:Y:S01]  /*3050*/  IMAD.SHL.U32 R9, R8, 0x100, RZ ;  /* 0x0000010008097824 */ /* 0x000fe200078e00ff */
[--C-:B------:R-:W-:Y:S01]  /*3060*/  SHF.R.U32.HI R14, RZ, 0x8, R25.reuse ;  /* 0x00000008ff0e7819 */ /* 0x100fe20000011619 */
[----:B--2---:R-:W-:Y:S01]  /*3070*/  IMAD.MOV.U32 R8, RZ, RZ, R4 ;  /* 0x000000ffff087224 */ /* 0x004fe200078e0004 */
[----:B------:R-:W-:Y:S02]  /*3080*/  SHF.R.U32.HI R15, RZ, 0x10, R25 ;  /* 0x00000010ff0f7819 */ /* 0x000fe40000011619 */
[----:B-1----:R-:W-:-:S02]  /*3090*/  LOP3.LUT R13, R25, 0xff0000ff, RZ, 0xc0, !PT ;  /* 0xff0000ff190d7812 */ /* 0x002fc400078ec0ff */
[----:B------:R-:W-:Y:S01]  /*30a0*/  SHF.L.U32 R14, R14, 0x8, RZ ;  /* 0x000000080e0e7819 */ /* 0x000fe200000006ff */
[----:B------:R-:W-:Y:S01]  /*30b0*/  IMAD.U32 R15, R15, 0x10000, RZ ;  /* 0x000100000f0f7824 */ /* 0x000fe200078e00ff */
[----:B------:R-:W-:Y:S01]  /*30c0*/  LOP3.LUT R9, R12, 0xff00, R9, 0xf8, !PT ;  /* 0x0000ff000c097812 */ /* 0x000fe200078ef809 */
[----:B------:R-:W-:Y:S01]  /*30d0*/  IMAD.U32 R12, R24, 0x10000, RZ ;  /* 0x00010000180c7824 */ /* 0x000fe200078e00ff */
[----:B------:R-:W-:Y:S02]  /*30e0*/  LOP3.LUT R14, R13, 0xff00, R14, 0xf8, !PT ;  /* 0x0000ff000d0e7812 */ /* 0x000fe400078ef80e */
[----:B------:R-:W-:Y:S02]  /*30f0*/  F2FP.F16.E4M3.UNPACK_B R4, R5 ;  /* 0x00000005ff04723e */ /* 0x000fe400020006ff */
        /* <DEDUP_REMOVED lines=20> */
[----:B------:R-:W-:Y:S01]  /*3240*/  F2FP.F16.E4M3.UNPACK_B R8, R8 ;  /* 0x00000008ff08723e */ /* 0x000fe200020006ff */
[----:B------:R-:W-:Y:S01]  /*3250*/  FFMA.FTZ R4, R4, R15, -R55 ;  /* 0x0000000f04047223 */ /* 0x000fe20000010837 */
[-C--:B------:R-:W-:Y:S01]  /*3260*/  FFMA.FTZ R67, R12, R14.reuse, -R25 ;  /* 0x0000000e0c437223 */ /* 0x080fe20000010819 */
        /* <DEDUP_REMOVED lines=8> */
[----:B------:R-:W-:Y:S02]  /*32f0*/  HADD2.F32 R71, -RZ, R71.H0_H0 ;  /* 0x20000047ff477230 */ /* 0x000fe40000004100 */
[----:B------:R-:W-:Y:S01]  /*3300*/  FMUL.FTZ R25, R13, R15 ;  /* 0x0000000f0d197220 */ /* 0x000fe20000410000 */
[----:B------:R-:W-:Y:S01]  /*3310*/  HADD2.F32 R8, -RZ, R8.H1_H1 ;  /* 0x30000008ff087230 */ /* 0x000fe20000004100 */
[----:B------:R-:W-:Y:S01]  /*3320*/  F2FP.SATFINITE.E4M3.F32.PACK_AB_MERGE_C R5, R5, R4, R72 ;  /* 0x000000040505723e */ /* 0x000fe20004807048 */
[----:B------:R-:W-:-:S02]  /*3330*/  HADD2.F32 R14, -RZ, R68.H1_H1 ;  /* 0x30000044ff0e7230 */ /* 0x000fc40000004100 */
[----:B------:R-:W-:Y:S02]  /*3340*/  HADD2.F32 R68, -RZ, R68.H0_H0 ;  /* 0x20000044ff447230 */ /* 0x000fe40000004100 */
[-C--:B------:R-:W-:Y:S01]  /*3350*/  FMUL.FTZ R26, R8, R71.reuse ;  /* 0x00000047081a7220 */ /* 0x080fe20000410000 */
[----:B------:R-:W-:Y:S01]  /*3360*/  FMUL.FTZ R71, R9, R71 ;  /* 0x0000004709477220 */ /* 0x000fe20000410000 */
[-C--:B------:R-:W-:Y:S01]  /*3370*/  FFMA.FTZ R25, R12, R14.reuse, -R25 ;  /* 0x0000000e0c197223 */ /* 0x080fe20000010819 */
[----:B------:R-:W-:Y:S01]  /*3380*/  FFMA.FTZ R54, R13, R14, R54 ;  /* 0x0000000e0d367223 */ /* 0x000fe20000010036 */
[-C--:B------:R-:W-:Y:S01]  /*3390*/  FFMA.FTZ R55, R9, R68.reuse, -R26 ;  /* 0x0000004409377223 */ /* 0x080fe2000001081a */
[----:B------:R-:W-:Y:S01]  /*33a0*/  FFMA.FTZ R68, R8, R68, R71 ;  /* 0x0000004408447223 */ /* 0x000fe20000010047 */
[----:B------:R-:W-:Y:S02]  /*33b0*/  F2FP.F16.E4M3.UNPACK_B R9, R7.H1 ;  /* 0x00000007ff09723e */ /* 0x000fe400030006ff */
[----:B------:R-:W-:-:S02]  /*33c0*/  F2FP.SATFINITE.E4M3.F32.PACK_AB_MERGE_C R71, R54, R25, RZ ;  /* 0x000000193647723e */ /* 0x000fc400048070ff */
[-C--:B------:R-:W-:Y:S01]  /*33d0*/  F2FP.F16.E4M3.UNPACK_B R25, R27.reuse.H1 ;  /* 0x0000001bff19723e */ /* 0x080fe200030006ff */
[--C-:B------:R-:W-:Y:S01]  /*33e0*/  HADD2.F32 R13, -RZ, R9.reuse.H1_H1 ;  /* 0x30000009ff0d7230 */ /* 0x100fe20000004100 */
[----:B------:R-:W-:Y:S01]  /*33f0*/  F2FP.F16.E4M3.UNPACK_B R14, R24.H1 ;  /* 0x00000018ff0e723e */ /* 0x000fe200030006ff */
[----:B------:R-:W-:Y:S01]  /*3400*/  HADD2.F32 R12, -RZ, R9.H0_H0 ;  /* 0x20000009ff0c7230 */ /* 0x000fe20000004100 */
[----:B------:R-:W-:Y:S01]  /*3410*/  F2FP.F16.E4M3.UNPACK_B R8, R6.H1 ;  /* 0x00000006ff08723e */ /* 0x000fe200030006ff */
[----:B------:R-:W-:Y:S01]  /*3420*/  HADD2.F32 R54, -RZ, R25.H1_H1 ;  /* 0x30000019ff367230 */ /* 0x000fe20000004100 */
[----:B------:R-:W-:Y:S01]  /*3430*/  F2FP.F16.E4M3.UNPACK_B R27, R27 ;  /* 0x0000001bff1b723e */ /* 0x000fe200020006ff */
[----:B------:R-:W-:Y:S01]  /*3440*/  HADD2.F32 R15, -RZ, R14.H1_H1 ;  /* 0x3000000eff0f7230 */ /* 0x000fe20000004100 */
[----:B------:R-:W-:Y:S01]  /*3450*/  F2FP.F16.E4M3.UNPACK_B R24, R24 ;  /* 0x00000018ff18723e */ /* 0x000fe200020006ff */
[----:B------:R-:W-:Y:S02]  /*3460*/  HADD2.F32 R9, -RZ, R8.H1_H1 ;  /* 0x30000008ff097230 */ /* 0x000fe40000004100 */
[----:B------:R-:W-:Y:S01]  /*3470*/  FMUL.FTZ R67, R13, R54 ;  /* 0x000000360d437220 */ /* 0x000fe20000410000 */
[----:B------:R-:W-:-:S02]  /*3480*/  HADD2.F32 R26, -RZ, R27.H1_H1 ;  /* 0x3000001bff1a7230 */ /* 0x000fc40000004100 */
        /* <DEDUP_REMOVED lines=17> */
[----:B------:R-:W-:Y:S01]  /*35a0*/  HADD2.F32 R6, -RZ, R6.H1_H1 ;  /* 0x30000006ff067230 */ /* 0x000fe20000004100 */
[----:B------:R-:W-:Y:S01]  /*35b0*/  F2FP.SATFINITE.E4M3.F32.PACK_AB_MERGE_C R69, R70, R69, RZ ;  /* 0x000000454645723e */ /* 0x000fe200048070ff */
[----:B------:R-:W-:-:S02]  /*35c0*/  HADD2.F32 R25, -RZ, R25.H0_H0 ;  /* 0x20000019ff197230 */ /* 0x000fc40000004100 */
[----:B------:R-:W-:Y:S02]  /*35d0*/  HADD2.F32 R14, -RZ, R14.H0_H0 ;  /* 0x2000000eff0e7230 */ /* 0x000fe40000004100 */
        /* <DEDUP_REMOVED lines=11> */
.L_x_2369:
[----:B------:R-:W-:Y:S05]  /*3690*/  BSYNC B1 ;  /* 0x0000000000017941 */ /* 0x000fea0003800000 */
.L_x_2368:
[----:B--2---:R2:W-:Y:S01]  /*36a0*/  ST.E.128 desc[UR40][R10.64], R4 ;  /* 0x000000040a007985 */ /* 0x0045e2000c101d28 */
[----:B------:R-:W-:Y:S05]  /*36b0*/  BRA `(.L_x_2363) ;  /* 0x0000001400347947 */ /* 0x000fea0003800000 */
.L_x_2356:
[----:B------:R-:W0:Y:S01]  /*36c0*/  S2R R8, SR_TID.X ;  /* 0x0000000000087919 */ /* 0x000e220000002100 */
[----:B------:R-:W-:Y:S01]  /*36d0*/  IMAD R64, R2, -0xa0, R31 ;  /* 0xffffff6002407824 */ /* 0x000fe200078e021f */
[----:B------:R-:W-:Y:S02]  /*36e0*/  CS2R R26, SRZ ;  /* 0x00000000001a7805 */ /* 0x000fe4000001ff00 */
[----:B------:R-:W-:Y:S02]  /*36f0*/  CS2R R24, SRZ ;  /* 0x0000000000187805 */ /* 0x000fe4000001ff00 */
[----:B------:R-:W-:Y:S01]  /*3700*/  VIMNMX R64, R64, 0xa0, PT ;  /* 0x000000a040407848 */ /* 0x000fe20003fe0100 */
[----:B0-----:R-:W-:-:S05]  /*3710*/  VIADD R8, R8, 0xffffff80 ;  /* 0xffffff8008087836 */ /* 0x001fca0000000000 */
[----:B------:R-:W-:-:S04]  /*3720*/  LEA.HI R8, R8, R8, RZ, 0x1 ;  /* 0x0000000808087211 */ /* 0x000fc800078f08ff */
[----:B------:R-:W-:-:S04]  /*3730*/  SHF.R.S32.HI R8, RZ, 0x1, R8 ;  /* 0x00000001ff087819 */ /* 0x000fc80000011408 */
[----:B------:R-:W-:-:S04]  /*3740*/  ISETP.GE.AND P3, PT, R8, R64, PT ;  /* 0x000000400800720c */ /* 0x000fc80003f66270 */
[----:B------:R-:W-:-:S13]  /*3750*/  ISETP.GE.OR P4, PT, R16, R69, P3 ;  /* 0x000000451000720c */ /* 0x000fda0001f86670 */
[----:B------:R-:W0:Y:S02]  /*3760*/  @!P4 LDC.64 R8, c[0x0][0x3e8] ;  /* 0x0000fa00ff08cb82 */ /* 0x000e240000000a00 */
[----:B0-----:R-:W-:Y:S02]  /*3770*/  @!P4 IADD3 R8, P5, P6, R32, R8, R6 ;  /* 0x000000082008c210 */ /* 0x001fe40007ebe006 */
[----:B------:R-:W-:Y:S02]  /*3780*/  CS2R R6, SRZ ;  /* 0x0000000000067805 */ /* 0x000fe4000001ff00 */
[----:B------:R-:W-:Y:S02]  /*3790*/  @!P4 IADD3.X R9, R50, R9, R10, P5, P6 ;  /* 0x000000093209c210 */ /* 0x000fe40002fec40a */
[----:B------:R-:W0:Y:S02]  /*37a0*/  @!P4 LDC.64 R10, c[0x0][0x400] ;  /* 0x00010000ff0acb82 */ /* 0x000e240000000a00 */
[----:B0-----:R-:W-:-:S02]  /*37b0*/  @!P4 IADD3 R10, P5, P6, R38, R10, R4 ;  /* 0x0000000a260ac210 */ /* 0x001fc40007ebe004 */
[----:B------:R-:W-:Y:S02]  /*37c0*/  CS2R R4, SRZ ;  /* 0x0000000000047805 */ /* 0x000fe4000001ff00 */
[----:B------:R-:W-:-:S04]  /*37d0*/  @!P4 IADD3.X R11, R52, R11, R12, P5, P6 ;  /* 0x0000000b340bc210 */ /* 0x000fc80002fec40c */
[----:B------:R-:W2:Y:S04]  /*37e0*/  @!P4 LDG.E.128 R4, desc[UR40][R8.64] ;  /* 0x000000280804c981 */ /* 0x000ea8000c1e1d00 */
[----:B------:R-:W3:Y:S01]  /*37f0*/  @!P4 LDG.E.128 R24, desc[UR40][R10.64] ;  /* 0x000000280a18c981 */ /* 0x000ee2000c1e1d00 */
[----:B------:R-:W-:Y:S02]  /*3800*/  ISETP.NE.AND P4, PT, R156, 0x3, PT ;  /* 0x000000039c00780c */ /* 0x000fe40003f85270 */
[----:B------:R-:W-:Y:S01]  /*3810*/  ISETP.GE.AND P5, PT, R16, R69, PT ;  /* 0x000000451000720c */ /* 0x000fe20003fa6270 */
[----:B--2---:R-:W-:Y:S02]  /*3820*/  IMAD.MOV.U32 R71, RZ, RZ, R6 ;  /* 0x000000ffff477224 */ /* 0x004fe400078e0006 */
[----:B------:R-:W-:Y:S01]  /*3830*/  IMAD.MOV.U32 R72, RZ, RZ, R4 ;  /* 0x000000ffff487224 */ /* 0x000fe200078e0004 */
[----:B---3--:R-:W-:Y:S01]  /*3840*/  MOV R69, R26 ;  /* 0x0000001a00457202 */ /* 0x008fe20000000f00 */
[----:B------:R-:W-:-:S06]  /*3850*/  IMAD.MOV.U32 R74, RZ, RZ, R24 ;  /* 0x000000ffff4a7224 */ /* 0x000fcc00078e0018 */
[----:B------:R-:W-:Y:S05]  /*3860*/  @!P4 BRA `(.L_x_2370) ;  /* 0x000000000004c947 */ /* 0x000fea0003800000 */
[----:B------:R-:W-:Y:S01]  /*3870*/  BPT.TRAP 0x1 ;  /* 0x000000040000795c */ /* 0x000fe20000300000 */
.L_x_2370:
[----:B------:R-:W2:Y:S01]  /*3880*/  LDL R8, [R1+0x10] ;  /* 0x0000100001087983 */ /* 0x000ea20000100800 */
[----:B------:R-:W-:Y:S01]  /*3890*/  IMAD R65, R19, 0x8, R18 ;  /* 0x0000000813417824 */ /* 0x000fe200078e0212 */
[----:B------:R-:W-:Y:S01]  /*38a0*/  BSSY B1, `(.L_x_2371) ;  /* 0x0000004000017945 */ /* 0x000fe20003800000 */
[----:B--2---:R-:W-:-:S04]  /*38b0*/  SHF.L.U32 R66, R8, 0x1f, RZ ;  /* 0x0000001f08427819 */ /* 0x004fc800000006ff */
[----:B------:R-:W0:Y:S02]  /*38c0*/  SYNCS.PHASECHK.TRANS64.TRYWAIT P6, [R65+URZ+0x13290], R66 ;  /* 0x01329042410075a7 */ /* 0x000e2400080c017f */
[----:B0-----:R-:W-:Y:S05]  /*38d0*/  @!P6 BRA `(.L_x_2372) ;  /* 0x0000018800f4e947 */ /* 0x001fea0003800000 */
.L_x_2602:
[----:B------:R-:W-:Y:S05]  /*38e0*/  BSYNC B1 ;  /* 0x0000000000017941 */ /* 0x000fea0003800000 */
.L_x_2371:
[----:B------:R-:W-:-:S03]  /*38f0*/  UMOV UR4, 0xffffffff ;  /* 0xffffffff00047882 */ /* 0x000fc60000000000 */
[----:B------:R-:W-:Y:S05]  /*3900*/  BRA.DIV UR4, `(.L_x_2373) ;  /* 0x0000018a04fc7947 */ /* 0x000fea000b800000 */
[----:B------:R1:W2:Y:S04]  /*3910*/  SHFL.IDX PT, R68, R13, RZ, 0x1e1f ;  /* 0x001e1fff0d447589 */ /* 0x0002a800000e0000 */
[----:B------:R-:W3:Y:S02]  /*3920*/  SHFL.IDX PT, R70, R70, RZ, 0x1e1f ;  /* 0x001e1fff46467589 */ /* 0x000ee400000e0000 */
.L_x_2606:
        /* <DEDUP_REMOVED lines=12> */
[----:B------:R-:W-:Y:S01]  /*39f0*/  LEA.HI R8, R8, R9, RZ, 0x5 ;  /* 0x0000000908087211 */ /* 0x000fe200078f28ff */
[----:B------:R-:W-:-:S03]  /*3a00*/  IMAD R9, R19, 0x2800, R57 ;  /* 0x0000280013097824 */ /* 0x000fc600078e0239 */
[----:B------:R-:W-:Y:S01]  /*3a10*/  SHF.R.S32.HI R8, RZ, 0x5, R8 ;  /* 0x00000005ff087819 */ /* 0x000fe20000011408 */
[----:B------:R-:W-:-:S03]  /*3a20*/  IMAD.IADD R9, R18, 0x1, R9 ;  /* 0x0000000112097824 */ /* 0x000fc600078e0209 */
[----:B------:R-:W-:-:S05]  /*3a30*/  LEA.HI.SX32 R8, R3, R8, 0x1c ;  /* 0x0000000803087211 */ /* 0x000fca00078fe2ff */
[----:B------:R-:W-:-:S05]  /*3a40*/  IMAD.SHL.U32 R73, R8, 0x10, RZ ;  /* 0x0000001008497824 */ /* 0x000fca00078e00ff */
[----:B----4-:R-:W-:-:S04]  /*3a50*/  LOP3.LUT R8, R12, 0x30, R73, 0xf8, !PT ;  /* 0x000000300c087812 */ /* 0x010fc800078ef849 */
[----:B-----5:R-:W-:-:S05]  /*3a60*/  LOP3.LUT R8, R8, R11, RZ, 0x3c, !PT ;  /* 0x0000000b08087212 */ /* 0x020fca00078e3cff */
[----:B------:R-:W-:-:S04]  /*3a70*/  IMAD.IADD R8, R10, 0x1, R8 ;  /* 0x000000010a087824 */ /* 0x000fc800078e0208 */
[----:B------:R-:W-:-:S05]  /*3a80*/  IMAD R11, R19, 0x2800, R8 ;  /* 0x00002800130b7824 */ /* 0x000fca00078e0208 */
[----:B------:R-:W-:Y:S02]  /*3a90*/  IADD3 R12, R18, R11, RZ ;  /* 0x0000000b120c7210 */ /* 0x000fe40007ffe0ff */
[----:B------:R-:W2:Y:S04]  /*3aa0*/  LDS.128 R8, [R9+0xe000] ;  /* 0x00e0000009087984 */ /* 0x000ea80000000c00 */
[----:B-1----:R-:W1:Y:S01]  /*3ab0*/  LDS.128 R12, [R12+0xe000] ;  /* 0x00e000000c0c7984 */ /* 0x002e620000000c00 */
[----:B------:R-:W-:Y:S05]  /*3ac0*/  @P5 BRA `(.L_x_2375) ;  /* 0x0000000c00385947 */ /* 0x000fea0003800000 */
[----:B------:R-:W-:Y:S01]  /*3ad0*/  SHF.R.U32.HI R83, RZ, 0x8, R5 ;  /* 0x00000008ff537819 */ /* 0x000fe20000011605 */
[----:B--2---:R-:W-:Y:S01]  /*3ae0*/  IMAD.MOV.U32 R24, RZ, RZ, R8 ;  /* 0x000000ffff187224 */ /* 0x004fe200078e0008 */
[----:B------:R-:W-:Y:S02]  /*3af0*/  SHF.R.U32.HI R78, RZ, 0x8, R25 ;  /* 0x00000008ff4e7819 */ /* 0x000fe40000011619 */
[----:B------:R-:W-:Y:S02]  /*3b00*/  LOP3.LUT R4, R5, 0xff0000ff, RZ, 0xc0, !PT ;  /* 0xff0000ff05047812 */ /* 0x000fe400078ec0ff */
[----:B------:R-:W-:Y:S01]  /*3b10*/  SHF.R.U32.HI R82, RZ, 0x10, R5 ;  /* 0x00000010ff527819 */ /* 0x000fe20000011605 */
[----:B------:R-:W-:Y:S01]  /*3b20*/  IMAD.SHL.U32 R5, R83, 0x100, RZ ;  /* 0x0000010053057824 */ /* 0x000fe200078e00ff */
[----:B------:R-:W-:Y:S02]  /*3b30*/  SHF.R.U32.HI R79, RZ, 0x8, R7 ;  /* 0x00000008ff4f7819 */ /* 0x000fe40000011607 */
[----:B------:R-:W-:-:S02]  /*3b40*/  SHF.R.U32.HI R76, RZ, 0x8, R27 ;  /* 0x00000008ff4c7819 */ /* 0x000fc4000001161b */
[----:B------:R-:W-:Y:S02]  /*3b50*/  LOP3.LUT R75, R27, 0xff0000ff, RZ, 0xc0, !PT ;  /* 0xff0000ff1b4b7812 */ /* 0x000fe400078ec0ff */
[----:B------:R-:W-:Y:S01]  /*3b60*/  SHF.R.U32.HI R80, RZ, 0x10, R27 ;  /* 0x00000010ff507819 */ /* 0x000fe2000001161b */
[----:B------:R-:W-:Y:S01]  /*3b70*/  IMAD.SHL.U32 R27, R78, 0x100, RZ ;  /* 0x000001004e1b7824 */ /* 0x000fe200078e00ff */
[----:B------:R-:W-:Y:S01]  /*3b80*/  LOP3.LUT R6, R7, 0xff0000ff, RZ, 0xc0, !PT ;  /* 0xff0000ff07067812 */ /* 0x000fe200078ec0ff */
[----:B------:R-:W-:Y:S01]  /*3b90*/  IMAD.SHL.U32 R8, R76, 0x100, RZ ;  /* 0x000001004c087824 */ /* 0x000fe200078e00ff */
[----:B------:R-:W-:Y:S01]  /*3ba0*/  SHF.R.U32.HI R81, RZ, 0x10, R7 ;  /* 0x00000010ff517819 */ /* 0x000fe20000011607 */
[----:B------:R-:W-:Y:S01]  /*3bb0*/  IMAD.SHL.U32 R7, R79, 0x100, RZ ;  /* 0x000001004f077824 */ /* 0x000fe200078e00ff */
[----:B------:R-:W-:Y:S01]  /*3bc0*/  LOP3.LUT R26, R25, 0xff0000ff, RZ, 0xc0, !PT ;  /* 0xff0000ff191a7812 */ /* 0x000fe200078ec0ff */
[----:B------:R-:W-:Y:S01]  /*3bd0*/  IMAD.U32 R80, R80, 0x10000, RZ ;  /* 0x0001000050507824 */ /* 0x000fe200078e00ff */
[----:B------:R-:W-:Y:S01]  /*3be0*/  SHF.R.U32.HI R77, RZ, 0x10, R25 ;  /* 0x00000010ff4d7819 */ /* 0x000fe20000011619 */
[----:B-1----:R-:W-:Y:S01]  /*3bf0*/  IMAD.MOV.U32 R25, RZ, RZ, R12 ;  /* 0x000000ffff197224 */ /* 0x002fe200078e000c */
[----:B------:R-:W-:-:S02]  /*3c00*/  LOP3.LUT R4, R4, 0xff00, R5, 0xf8, !PT ;  /* 0x0000ff0004047812 */ /* 0x000fc400078ef805 */
[----:B------:R-:W-:Y:S02]  /*3c10*/  SHF.L.U32 R5, R82, 0x10, RZ ;  /* 0x0000001052057819 */ /* 0x000fe400000006ff */
[----:B------:R-:W-:Y:S02]  /*3c20*/  LOP3.LUT R78, R26, 0xff00, R27, 0xf8, !PT ;  /* 0x0000ff001a4e7812 */ /* 0x000fe400078ef81b */
[----:B------:R-:W-:Y:S02]  /*3c30*/  LOP3.LUT R7, R6, 0xff00, R7, 0xf8, !PT ;  /* 0x0000ff0006077812 */ /* 0x000fe400078ef807 */
[----:B------:R-:W-:Y:S02]  /*3c40*/  F2FP.F16.E4M3.UNPACK_B R76, R74.H1 ;  /* 0x0000004aff4c723e */ /* 0x000fe400030006ff */
[----:B------:R-:W-:Y:S02]  /*3c50*/  F2FP.F16.E4M3.UNPACK_B R27, R25.H1 ;  /* 0x00000019ff1b723e */ /* 0x000fe400030006ff */
[----:B------:R-:W-:-:S02]  /*3c60*/  F2FP.F16.E4M3.UNPACK_B R26, R24.H1 ;  /* 0x00000018ff1a723e */ /* 0x000fc400030006ff */
[----:B------:R-:W-:Y:S01]  /*3c70*/  LOP3.LUT R6, R4, 0xff0000, R5, 0xf8, !PT ;  /* 0x00ff000004067812 */ /* 0x000fe200078ef805 */
[----:B------:R-:W-:Y:S01]  /*3c80*/  IMAD.U32 R4, R81, 0x10000, RZ ;  /* 0x0001000051047824 */ /* 0x000fe200078e00ff */
[----:B------:R-:W-:Y:S01]  /*3c90*/  LOP3.LUT R79, R75, 0xff00, R8, 0xf8, !PT ;  /* 0x0000ff004b4f7812 */ /* 0x000fe200078ef808 */
[----:B------:R-:W-:Y:S01]  /*3ca0*/  HADD2.F32 R5, -RZ, R76.H0_H0 ;  /* 0x2000004cff057230 */ /* 0x000fe20000004100 */
[----:B------:R-:W-:Y:S01]  /*3cb0*/  F2FP.F16.E4M3.UNPACK_B R75, R72.H1 ;  /* 0x00000048ff4b723e */ /* 0x000fe200030006ff */
[----:B------:R-:W-:Y:S01]  /*3cc0*/  HADD2.F32 R12, -RZ, R27.H0_H0 ;  /* 0x2000001bff0c7230 */ /* 0x000fe20000004100 */
[----:B------:R-:W-:Y:S01]  /*3cd0*/  LOP3.LUT R4, R7, 0xff0000, R4, 0xf8, !PT ;  /* 0x00ff000007047812 */ /* 0x000fe200078ef804 */
[----:B------:R-:W-:Y:S02]  /*3ce0*/  HADD2.F32 R8, -RZ, R26.H0_H0 ;  /* 0x2000001aff087230 */ /* 0x000fe40000004100 */
[----:B------:R-:W-:Y:S02]  /*3cf0*/  IMAD.U32 R7, R77, 0x10000, RZ ;  /* 0x000100004d077824 */ /* 0x000fe400078e00ff */
[----:B------:R-:W-:Y:S01]  /*3d00*/  FMUL.FTZ R81, R12, R5 ;  /* 0x000000050c517220 */ /* 0x000fe20000410000 */
[----:B------:R-:W-:-:S02]  /*3d10*/  HADD2.F32 R77, -RZ, R75.H0_H0 ;  /* 0x2000004bff4d7230 */ /* 0x000fc40000004100 */
[----:B------:R-:W-:Y:S01]  /*3d20*/  FMUL.FTZ R83, R8, R5 ;  /* 0x0000000508537220 */ /* 0x000fe20000410000 */
[----:B------:R-:W-:Y:S01]  /*3d30*/  HADD2.F32 R26, -RZ, R26.H1_H1 ;  /* 0x3000001aff1a7230 */ /* 0x000fe20000004100 */
[----:B------:R-:W-:Y:S01]  /*3d40*/  LOP3.LUT R7, R78, 0xff0000, R7, 0xf8, !PT ;  /* 0x00ff00004e077812 */ /* 0x000fe200078ef807 */
[----:B------:R-:W-:Y:S02]  /*3d50*/  HADD2.F32 R27, -RZ, R27.H1_H1 ;  /* 0x3000001bff1b7230 */ /* 0x000fe40000004100 */
[-C--:B------:R-:W-:Y:S01]  /*3d60*/  FFMA.FTZ R8, R8, R77.reuse, -R81 ;  /* 0x0000004d08087223 */ /* 0x080fe20000010851 */
[----:B------:R-:W-:Y:S01]  /*3d70*/  FFMA.FTZ R12, R12, R77, R83 ;  /* 0x0000004d0c0c7223 */ /* 0x000fe20000010053 */
[----:B------:R-:W-:Y:S01]  /*3d80*/  HADD2.F32 R77, -RZ, R75.H1_H1 ;  /* 0x3000004bff4d7230 */ /* 0x000fe20000004100 */
[----:B------:R-:W-:Y:S01]  /*3d90*/  F2FP.F16.E4M3.UNPACK_B R78, R74 ;  /* 0x0000004aff4e723e */ /* 0x000fe200020006ff */
[----:B------:R-:W-:Y:S01]  /*3da0*/  HADD2.F32 R75, -RZ, R76.H1_H1 ;  /* 0x3000004cff4b7230 */ /* 0x000fe20000004100 */
[----:B------:R-:W-:-:S02]  /*3db0*/  F2FP.F16.E4M3.UNPACK_B R76, R72 ;  /* 0x00000048ff4c723e */ /* 0x000fc400020006ff */
[----:B------:R-:W-:Y:S02]  /*3dc0*/  F2FP.F16.E4M3.UNPACK_B R74, R25 ;  /* 0x00000019ff4a723e */ /* 0x000fe400020006ff */
[----:B------:R-:W-:Y:S01]  /*3dd0*/  F2FP.F16.E4M3.UNPACK_B R72, R24 ;  /* 0x00000018ff48723e */ /* 0x000fe200020006ff */
[-C--:B------:R-:W-:Y:S01]  /*3de0*/  FMUL.FTZ R25, R27, R75.reuse ;  /* 0x0000004b1b197220 */ /* 0x080fe20000410000 */
[----:B------:R-:W-:Y:S01]  /*3df0*/  LOP3.LUT R5, R79, 0xff0000, R80, 0xf8, !PT ;  /* 0x00ff00004f057812 */ /* 0x000fe200078ef850 */
[C---:B------:R-:W-:Y:S01]  /*3e00*/  FMUL.FTZ R80, R26.reuse, R75 ;  /* 0x0000004b1a507220 */ /* 0x040fe20000410000 */
[----:B------:R-:W-:Y:S02]  /*3e10*/  HADD2.F32 R79, -RZ, R78.H0_H0 ;  /* 0x2000004eff4f7230 */ /* 0x000fe40000004100 */
[-C--:B------:R-:W-:Y:S01]  /*3e20*/  FFMA.FTZ R25, R26, R77.reuse, -R25 ;  /* 0x0000004d1a197223 */ /* 0x080fe20000010819 */
[----:B------:R-:W-:Y:S02]  /*3e30*/  HADD2.F32 R75, -RZ, R74.H0_H0 ;  /* 0x2000004aff4b7230 */ /* 0x000fe40000004100 */
[----:B------:R-:W-:Y:S01]  /*3e40*/  FFMA.FTZ R27, R27, R77, R80 ;  /* 0x0000004d1b1b7223 */ /* 0x000fe20000010050 */
[----:B------:R-:W-:-:S02]  /*3e50*/  HADD2.F32 R24, -RZ, R72.H0_H0 ;  /* 0x20000048ff187230 */ /* 0x000fc40000004100 */
[----:B------:R-:W-:Y:S02]  /*3e60*/  HADD2.F32 R26, -RZ, R76.H0_H0 ;  /* 0x2000004cff1a7230 */ /* 0x000fe40000004100 */
[CC--:B------:R-:W-:Y:S01]  /*3e70*/  FMUL.FTZ R77, R75.reuse, R79.reuse ;  /* 0x0000004f4b4d7220 */ /* 0x0c0fe20000410000 */
[----:B------:R-:W-:Y:S02]  /*3e80*/  HADD2.F32 R74, -RZ, R74.H1_H1 ;  /* 0x3000004aff4a7230 */ /* 0x000fe40000004100 */
[C---:B------:R-:W-:Y:S01]  /*3e90*/  FMUL.FTZ R80, R24.reuse, R79 ;  /* 0x0000004f18507220 */ /* 0x040fe20000410000 */
[----:B------:R-:W-:Y:S02]  /*3ea0*/  HADD2.F32 R79, -RZ, R78.H1_H1 ;  /* 0x3000004eff4f7230 */ /* 0x000fe40000004100 */
[-C--:B------:R-:W-:Y:S01]  /*3eb0*/  FFMA.FTZ R24, R24, R26.reuse, -R77 ;  /* 0x0000001a18187223 */ /* 0x080fe2000001084d */
[----:B------:R-:W-:Y:S02]  /*3ec0*/  HADD2.F32 R72, -RZ, R72.H1_H1 ;  /* 0x30000048ff487230 */ /* 0x000fe40000004100 */
[----:B------:R-:W-:Y:S01]  /*3ed0*/  FFMA.FTZ R26, R75, R26, R80 ;  /* 0x0000001a4b1a7223 */ /* 0x000fe20000010050 */
[----:B------:R-:W-:-:S02]  /*3ee0*/  HADD2.F32 R77, -RZ, R76.H1_H1 ;  /* 0x3000004cff4d7230 */ /* 0x000fc40000004100 */
[----:B------:R-:W-:Y:S01]  /*3ef0*/  FMUL.FTZ R75, R74, R79 ;  /* 0x0000004f4a4b7220 */ /* 0x000fe20000410000 */
[----:B------:R-:W-:Y:S01]  /*3f00*/  F2FP.F16.E4M3.UNPACK_B R80, R69.H1 ;  /* 0x00000045ff50723e */ /* 0x000fe200030006ff */
[C---:B------:R-:W-:Y:S01]  /*3f10*/  FMUL.FTZ R81, R72.reuse, R79 ;  /* 0x0000004f48517220 */ /* 0x040fe20000410000 */
[----:B------:R-:W-:Y:S01]  /*3f20*/  F2FP.F16.E4M3.UNPACK_B R76, R14.H1 ;  /* 0x0000000eff4c723e */ /* 0x000fe200030006ff */
[----:B------:R-:W-:Y:S01]  /*3f30*/  FFMA.FTZ R75, R72, R77, -R75 ;  /* 0x0000004d484b7223 */ /* 0x000fe2000001084b */
[----:B------:R-:W-:Y:S01]  /*3f40*/  F2FP.F16.E4M3.UNPACK_B R79, R71.H1 ;  /* 0x00000047ff4f723e */ /* 0x000fe200030006ff */
[----:B------:R-:W-:Y:S01]  /*3f50*/  HADD2.F32 R83, -RZ, R80.H0_H0 ;  /* 0x20000050ff537230 */ /* 0x000fe20000004100 */
[-C--:B------:R-:W-:Y:S01]  /*3f60*/  F2FP.F16.E4M3.UNPACK_B R72, R10.reuse.H1 ;  /* 0x0000000aff48723e */ /* 0x080fe200030006ff */
[----:B------:R-:W-:Y:S02]  /*3f70*/  HADD2.F32 R78, -RZ, R76.H0_H0 ;  /* 0x2000004cff4e7230 */ /* 0x000fe40000004100 */
[----:B------:R-:W-:Y:S01]  /*3f80*/  FFMA.FTZ R77, R74, R77, R81 ;  /* 0x0000004d4a4d7223 */ /* 0x000fe20000010051 */
[----:B------:R-:W-:Y:S01]  /*3f90*/  HADD2.F32 R81, -RZ, R79.H0_H0 ;  /* 0x2000004fff517230 */ /* 0x000fe20000004100 */
[----:B------:R-:W-:Y:S01]  /*3fa0*/  F2FP.F16.E4M3.UNPACK_B R10, R10 ;  /* 0x0000000aff0a723e */ /* 0x000fe200020006ff */
[----:B------:R-:W-:-:S02]  /*3fb0*/  HADD2.F32 R74, -RZ, R72.H0_H0 ;  /* 0x20000048ff4a7230 */ /* 0x000fc40000004100 */
[-C--:B------:R-:W-:Y:S01]  /*3fc0*/  FMUL.FTZ R87, R78, R83.reuse ;  /* 0x000000534e577220 */ /* 0x080fe20000410000 */
[----:B------:R-:W-:Y:S01]  /*3fd0*/  HADD2.F32 R85, -RZ, R80.H1_H1 ;  /* 0x30000050ff557230 */ /* 0x000fe20000004100 */
[----:B------:R-:W-:Y:S01]  /*3fe0*/  F2FP.SATFINITE.E4M3.F32.PACK_AB_MERGE_C R8, R25, R8, RZ ;  /* 0x000000081908723e */ /* 0x000fe200048070ff */
        /* <DEDUP_REMOVED lines=10> */
[----:B------:R-:W-:Y:S01]  /*4090*/  F2FP.F16.E4M3.UNPACK_B R72, R71 ;  /* 0x00000047ff48723e */ /* 0x000fe200020006ff */
[----:B------:R-:W-:Y:S01]  /*40a0*/  FFMA.FTZ R82, R76, R79, R85 ;  /* 0x0000004f4c527223 */ /* 0x000fe20000010055 */
[----:B------:R-:W-:Y:S01]  /*40b0*/  FFMA.FTZ R83, R78, R81, R83 ;  /* 0x000000514e537223 */ /* 0x000fe20000010053 */
[--C-:B------:R-:W-:Y:S01]  /*40c0*/  HADD2.F32 R76, -RZ, R74.reuse.H0_H0 ;  /* 0x2000004aff4c7230 */ /* 0x100fe20000004100 */
[----:B------:R-:W-:Y:S01]  /*40d0*/  F2FP.SATFINITE.E4M3.F32.PACK_AB_MERGE_C R12, R27, R12, RZ ;  /* 0x0000000c1b0c723e */ /* 0x000fe200048070ff */
[----:B------:R-:W-:Y:S01]  /*40e0*/  HADD2.F32 R71, -RZ, R69.H0_H0 ;  /* 0x20000045ff477230 */ /* 0x000fe20000004100 */
[----:B------:R-:W-:Y:S01]  /*40f0*/  F2FP.SATFINITE.E4M3.F32.PACK_AB_MERGE_C R8, R75, R24, R8 ;  /* 0x000000184b08723e */ /* 0x000fe20004807008 */
[----:B------:R-:W-:Y:S01]  /*4100*/  HADD2.F32 R78, -RZ, R74.H1_H1 ;  /* 0x3000004aff4e7230 */ /* 0x000fe20000004100 */
[----:B------:R-:W-:Y:S01]  /*4110*/  F2FP.F16.E4M3.UNPACK_B R27, R13 ;  /* 0x0000000dff1b723e */ /* 0x000fe200020006ff */
[----:B------:R-:W-:-:S02]  /*4120*/  HADD2.F32 R14, -RZ, R10.H0_H0 ;  /* 0x2000000aff0e7230 */ /* 0x000fc40000004100 */
[-C--:B------:R-:W-:Y:S01]  /*4130*/  FMUL.FTZ R79, R71, R76.reuse ;  /* 0x0000004c474f7220 */ /* 0x080fe20000410000 */
[----:B------:R-:W-:Y:S01]  /*4140*/  HADD2.F32 R69, -RZ, R69.H1_H1 ;  /* 0x30000045ff457230 */ /* 0x000fe20000004100 */
[----:B------:R-:W-:Y:S01]  /*4150*/  F2FP.F16.E4M3.UNPACK_B R75, R7 ;  /* 0x00000007ff4b723e */ /* 0x000fe200020006ff */
[----:B------:R-:W-:Y:S02]  /*4160*/  HADD2.F32 R10, -RZ, R10.H1_H1 ;  /* 0x3000000aff0a7230 */ /* 0x000fe40000004100 */
        /* <DEDUP_REMOVED lines=8> */
[-C--:B------:R-:W-:Y:S01]  /*41f0*/  FFMA.FTZ R10, R10, R72.reuse, -R81 ;  /* 0x000000480a0a7223 */ /* 0x080fe20000010851 */
[----:B------:R-:W-:Y:S01]  /*4200*/  FFMA.FTZ R71, R69, R72, R78 ;  /* 0x0000004845477223 */ /* 0x000fe2000001004e */
[----:B------:R-:W-:Y:S01]  /*4210*/  F2FP.SATFINITE.E4M3.F32.PACK_AB_MERGE_C R12, R77, R26, R12 ;  /* 0x0000001a4d0c723e */ /* 0x000fe2000480700c */
[----:B------:R-:W-:Y:S01]  /*4220*/  HADD2.F32 R69, -RZ, R27.H0_H0 ;  /* 0x2000001bff457230 */ /* 0x000fe20000004100 */
[----:B------:R-:W-:Y:S01]  /*4230*/  F2FP.F16.E4M3.UNPACK_B R72, R6 ;  /* 0x00000006ff48723e */ /* 0x000fe200020006ff */
[----:B------:R-:W-:Y:S01]  /*4240*/  HADD2.F32 R26, -RZ, R75.H0_H0 ;  /* 0x2000004bff1a7230 */ /* 0x000fe20000004100 */
[----:B------:R-:W-:Y:S01]  /*4250*/  F2FP.SATFINITE.E4M3.F32.PACK_AB_MERGE_C R82, R82, R83, RZ ;  /* 0x000000535252723e */ /* 0x000fe200048070ff */
[----:B------:R-:W-:Y:S01]  /*4260*/  HADD2.F32 R24, -RZ, R25.H0_H0 ;  /* 0x20000019ff187230 */ /* 0x000fe20000004100 */
[----:B------:R-:W-:Y:S01]  /*4270*/  F2FP.F16.E4M3.UNPACK_B R13, R13.H1 ;  /* 0x0000000dff0d723e */ /* 0x000fe200030006ff */
[----:B------:R-:W-:Y:S01]  /*4280*/  HADD2.F32 R74, -RZ, R72.H0_H0 ;  /* 0x20000048ff4a7230 */ /* 0x000fe20000004100 */
[----:B------:R-:W-:Y:S01]  /*4290*/  F2FP.SATFINITE.E4M3.F32.PACK_AB_MERGE_C R14, R71, R14, R82 ;  /* 0x0000000e470e723e */ /* 0x000fe20004807052 */
[----:B------:R-:W-:Y:S01]  /*42a0*/  FMUL.FTZ R77, R69, R26 ;  /* 0x0000001a454d7220 */ /* 0x000fe20000410000 */
[----:B------:R-:W-:-:S02]  /*42b0*/  HADD2.F32 R71, -RZ, R27.H1_H1 ;  /* 0x3000001bff477230 */ /* 0x000fc40000004100 */
[C---:B------:R-:W-:Y:S01]  /*42c0*/  FMUL.FTZ R76, R24.reuse, R26 ;  /* 0x0000001a184c7220 */ /* 0x040fe20000410000 */
[----:B------:R-:W-:Y:S02]  /*42d0*/  HADD2.F32 R75, -RZ, R75.H1_H1 ;  /* 0x3000004bff4b7230 */ /* 0x000fe40000004100 */
[-C--:B------:R-:W-:Y:S01]  /*42e0*/  FFMA.FTZ R24, R24, R74.reuse, -R77 ;  /* 0x0000004a18187223 */ /* 0x080fe2000001084d */
[----:B------:R-:W-:Y:S02]  /*42f0*/  HADD2.F32 R26, -RZ, R25.H1_H1 ;  /* 0x30000019ff1a7230 */ /* 0x000fe40000004100 */
[----:B------:R-:W-:Y:S01]  /*4300*/  FFMA.FTZ R25, R69, R74, R76 ;  /* 0x0000004a45197223 */ /* 0x000fe2000001004c */
[----:B------:R-:W-:Y:S02]  /*4310*/  HADD2.F32 R72, -RZ, R72.H1_H1 ;  /* 0x30000048ff487230 */ /* 0x000fe40000004100 */
[C---:B------:R-:W-:Y:S01]  /*4320*/  FMUL.FTZ R69, R71.reuse, R75 ;  /* 0x0000004b47457220 */ /* 0x040fe20000410000 */
[----:B------:R-:W-:Y:S01]  /*4330*/  F2FP.F16.E4M3.UNPACK_B R74, R7.H1 ;  /* 0x00000007ff4a723e */ /* 0x000fe200030006ff */
[C---:B------:R-:W-:Y:S01]  /*4340*/  FMUL.FTZ R76, R26.reuse, R75 ;  /* 0x0000004b1a4c7220 */ /* 0x040fe20000410000 */
[----:B------:R-:W-:Y:S01]  /*4350*/  F2FP.F16.E4M3.UNPACK_B R27, R9.H1 ;  /* 0x00000009ff1b723e */ /* 0x000fe200030006ff */
[----:B------:R-:W-:Y:S01]  /*4360*/  FFMA.FTZ R9, R26, R72, -R69 ;  /* 0x000000481a097223 */ /* 0x000fe20000010845 */
[----:B------:R-:W-:Y:S01]  /*4370*/  F2FP.F16.E4M3.UNPACK_B R6, R6.H1 ;  /* 0x00000006ff06723e */ /* 0x000fe200030006ff */
[----:B------:R-:W-:Y:S01]  /*4380*/  FFMA.FTZ R26, R71, R72, R76 ;  /* 0x00000048471a7223 */ /* 0x000fe2000001004c */
[----:B------:R-:W-:Y:S01]  /*4390*/  F2FP.SATFINITE.E4M3.F32.PACK_AB_MERGE_C R80, R80, R87, RZ ;  /* 0x000000575050723e */ /* 0x000fe200048070ff */
[----:B------:R-:W-:Y:S01]  /*43a0*/  HADD2.F32 R69, -RZ, R13.H0_H0 ;  /* 0x2000000dff457230 */ /* 0x000fe20000004100 */
[----:B------:R-:W-:Y:S01]  /*43b0*/  F2FP.F16.E4M3.UNPACK_B R77, R5 ;  /* 0x00000005ff4d723e */ /* 0x000fe200020006ff */
[----:B------:R-:W-:Y:S01]  /*43c0*/  HADD2.F32 R76, -RZ, R74.H0_H0 ;  /* 0x2000004aff4c7230 */ /* 0x000fe20000004100 */
[----:B------:R-:W-:Y:S01]  /*43d0*/  F2FP.SATFINITE.E4M3.F32.PACK_AB_MERGE_C R10, R10, R79, R80 ;  /* 0x0000004f0a0a723e */ /* 0x000fe20004807050 */
[----:B------:R-:W-:-:S02]  /*43e0*/  HADD2.F32 R7, -RZ, R27.H0_H0 ;  /* 0x2000001bff077230 */ /* 0x000fc40000004100 */
[----:B------:R-:W-:Y:S02]  /*43f0*/  HADD2.F32 R71, -RZ, R13.H1_H1 ;  /* 0x3000000dff477230 */ /* 0x000fe40000004100 */
[-C--:B------:R-:W-:Y:S01]  /*4400*/  FMUL.FTZ R80, R69, R76.reuse ;  /* 0x0000004c45507220 */ /* 0x080fe20000410000 */
[----:B------:R-:W-:Y:S02]  /*4410*/  HADD2.F32 R78, -RZ, R74.H1_H1 ;  /* 0x3000004aff4e7230 */ /* 0x000fe40000004100 */
[----:B------:R-:W-:Y:S01]  /*4420*/  FMUL.FTZ R76, R7, R76 ;  /* 0x0000004c074c7220 */ /* 0x000fe20000410000 */
[--C-:B------:R-:W-:Y:S01]  /*4430*/  HADD2.F32 R72, -RZ, R6.reuse.H0_H0 ;  /* 0x20000006ff487230 */ /* 0x100fe20000004100 */
[----:B------:R-:W-:Y:S01]  /*4440*/  F2FP.F16.E4M3.UNPACK_B R13, R11 ;  /* 0x0000000bff0d723e */ /* 0x000fe200020006ff */
[----:B------:R-:W-:Y:S02]  /*4450*/  HADD2.F32 R27, -RZ, R27.H1_H1 ;  /* 0x3000001bff1b7230 */ /* 0x000fe40000004100 */
[----:B------:R-:W-:Y:S01]  /*4460*/  FMUL.FTZ R82, R71, R78 ;  /* 0x0000004e47527220 */ /* 0x000fe20000410000 */
[----:B------:R-:W-:-:S02]  /*4470*/  HADD2.F32 R74, -RZ, R6.H1_H1 ;  /* 0x30000006ff4a7230 */ /* 0x000fc40000004100 */
[-C--:B------:R-:W-:Y:S01]  /*4480*/  FFMA.FTZ R6, R7, R72.reuse, -R80 ;  /* 0x0000004807067223 */ /* 0x080fe20000010850 */
[----:B------:R-:W-:Y:S01]  /*4490*/  FFMA.FTZ R7, R69, R72, R76 ;  /* 0x0000004845077223 */ /* 0x000fe2000001004c */
[C---:B------:R-:W-:Y:S01]  /*44a0*/  FMUL.FTZ R78, R27.reuse, R78 ;  /* 0x0000004e1b4e7220 */ /* 0x040fe20000410000 */
[----:B------:R-:W-:Y:S01]  /*44b0*/  F2FP.F16.E4M3.UNPACK_B R69, R15 ;  /* 0x0000000fff45723e */ /* 0x000fe200020006ff */
[-C--:B------:R-:W-:Y:S01]  /*44c0*/  FFMA.FTZ R81, R27, R74.reuse, -R82 ;  /* 0x0000004a1b517223 */ /* 0x080fe20000010852 */
[----:B------:R-:W-:Y:S01]  /*44d0*/  F2FP.F16.E4M3.UNPACK_B R11, R11.H1 ;  /* 0x0000000bff0b723e */ /* 0x000fe200030006ff */
[----:B------:R-:W-:Y:S01]  /*44e0*/  FFMA.FTZ R82, R71, R74, R78 ;  /* 0x0000004a47527223 */ /* 0x000fe2000001004e */
[----:B------:R-:W-:Y:S01]  /*44f0*/  F2FP.F16.E4M3.UNPACK_B R78, R5.H1 ;  /* 0x00000005ff4e723e */ /* 0x000fe200030006ff */
[----:B------:R-:W-:Y:S01]  /*4500*/  HADD2.F32 R72, -RZ, R69.H0_H0 ;  /* 0x20000045ff487230 */ /* 0x000fe20000004100 */
[----:B------:R-:W-:Y:S01]  /*4510*/  F2FP.F16.E4M3.UNPACK_B R71, R15.H1 ;  /* 0x0000000fff47723e */ /* 0x000fe200030006ff */
[----:B------:R-:W-:Y:S01]  /*4520*/  HADD2.F32 R79, -RZ, R77.H0_H0 ;  /* 0x2000004dff4f7230 */ /* 0x000fe20000004100 */
[-C--:B------:R-:W-:Y:S01]  /*4530*/  F2FP.F16.E4M3.UNPACK_B R5, R4.reuse ;  /* 0x00000004ff05723e */ /* 0x080fe200020006ff */
[----:B------:R-:W-:Y:S01]  /*4540*/  HADD2.F32 R15, -RZ, R13.H0_H0 ;  /* 0x2000000dff0f7230 */ /* 0x000fe20000004100 */
[----:B------:R-:W-:Y:S01]  /*4550*/  F2FP.F16.E4M3.UNPACK_B R74, R4.H1 ;  /* 0x00000004ff4a723e */ /* 0x000fe200030006ff */
[----:B------:R-:W-:-:S02]  /*4560*/  HADD2.F32 R27, -RZ, R11.H0_H0 ;  /* 0x2000000bff1b7230 */ /* 0x000fc40000004100 */
[CC--:B------:R-:W-:Y:S01]  /*4570*/  FMUL.FTZ R84, R72.reuse, R79.reuse ;  /* 0x0000004f48547220 */ /* 0x0c0fe20000410000 */
[--C-:B------:R-:W-:Y:S02]  /*4580*/  HADD2.F32 R80, -RZ, R78.reuse.H0_H0 ;  /* 0x2000004eff507230 */ /* 0x100fe40000004100 */
[----:B------:R-:W-:Y:S01]  /*4590*/  FMUL.FTZ R79, R15, R79 ;  /* 0x0000004f0f4f7220 */ /* 0x000fe20000410000 */
[----:B------:R-:W-:Y:S01]  /*45a0*/  HADD2.F32 R75, -RZ, R5.H0_H0 ;  /* 0x20000005ff4b7230 */ /* 0x000fe20000004100 */
[----:B------:R-:W-:Y:S01]  /*45b0*/  F2FP.SATFINITE.E4M3.F32.PACK_AB_MERGE_C R6, R81, R6, RZ ;  /* 0x000000065106723e */ /* 0x000fe200048070ff */
[--C-:B------:R-:W-:Y:S02]  /*45c0*/  HADD2.F32 R4, -RZ, R71.reuse.H0_H0 ;  /* 0x20000047ff047230 */ /* 0x100fe40000004100 */
[----:B------:R-:W-:Y:S01]  /*45d0*/  FMUL.FTZ R83, R27, R80 ;  /* 0x000000501b537220 */ /* 0x000fe20000410000 */
[----:B------:R-:W-:Y:S02]  /*45e0*/  HADD2.F32 R71, -RZ, R71.H1_H1 ;  /* 0x30000047ff477230 */ /* 0x000fe40000004100 */
[----:B------:R-:W-:Y:S01]  /*45f0*/  FFMA.FTZ R79, R72, R75, R79 ;  /* 0x0000004b484f7223 */ /* 0x000fe2000001004f */
[----:B------:R-:W-:-:S02]  /*4600*/  HADD2.F32 R78, -RZ, R78.H1_H1 ;  /* 0x3000004eff4e7230 */ /* 0x000fc40000004100 */
[----:B------:R-:W-:Y:S01]  /*4610*/  FMUL.FTZ R86, R4, R80 ;  /* 0x0000005004567220 */ /* 0x000fe20000410000 */
[----:B------:R-:W-:Y:S02]  /*4620*/  HADD2.F32 R11, -RZ, R11.H1_H1 ;  /* 0x3000000bff0b7230 */ /* 0x000fe40000004100 */
[----:B------:R-:W-:Y:S01]  /*4630*/  FFMA.FTZ R84, R15, R75, -R84 ;  /* 0x0000004b0f547223 */ /* 0x000fe20000010854 */
[----:B------:R-:W-:Y:S02]  /*4640*/  HADD2.F32 R76, -RZ, R74.H0_H0 ;  /* 0x2000004aff4c7230 */ /* 0x000fe40000004100 */
[-C--:B------:R-:W-:Y:S01]  /*4650*/  FMUL.FTZ R80, R71, R78.reuse ;  /* 0x0000004e47507220 */ /* 0x080fe20000410000 */
[----:B------:R-:W-:Y:S02]  /*4660*/  HADD2.F32 R69, -RZ, R69.H1_H1 ;  /* 0x30000045ff457230 */ /* 0x000fe40000004100 */
[----:B------:R-:W-:Y:S01]  /*4670*/  FMUL.FTZ R78, R11, R78 ;  /* 0x0000004e0b4e7220 */ /* 0x000fe20000410000 */
[----:B------:R-:W-:-:S02]  /*4680*/  HADD2.F32 R72, -RZ, R77.H1_H1 ;  /* 0x3000004dff487230 */ /* 0x000fc40000004100 */
[-C--:B------:R-:W-:Y:S01]  /*4690*/  FFMA.FTZ R83, R4, R76.reuse, R83 ;  /* 0x0000004c04537223 */ /* 0x080fe20000010053 */
[----:B------:R-:W-:Y:S02]  /*46a0*/  HADD2.F32 R74, -RZ, R74.H1_H1 ;  /* 0x3000004aff4a7230 */ /* 0x000fe40000004100 */
[----:B------:R-:W-:Y:S01]  /*46b0*/  FFMA.FTZ R86, R27, R76, -R86 ;  /* 0x0000004c1b567223 */ /* 0x000fe20000010856 */
[----:B------:R-:W-:Y:S02]  /*46c0*/  HADD2.F32 R13, -RZ, R13.H1_H1 ;  /* 0x3000000dff0d7230 */ /* 0x000fe40000004100 */
[----:B------:R-:W-:Y:S01]  /*46d0*/  FMUL.FTZ R76, R69, R72 ;  /* 0x00000048454c7220 */ /* 0x000fe20000410000 */
[----:B------:R-:W-:Y:S02]  /*46e0*/  HADD2.F32 R4, -RZ, R5.H1_H1 ;  /* 0x30000005ff047230 */ /* 0x000fe40000004100 */
[-C--:B------:R-:W-:Y:S01]  /*46f0*/  FFMA.FTZ R11, R11, R74.reuse, -R80 ;  /* 0x0000004a0b0b7223 */ /* 0x080fe20000010850 */
[----:B------:R-:W-:Y:S01]  /*4700*/  FFMA.FTZ R78, R71, R74, R78 ;  /* 0x0000004a474e7223 */ /* 0x000fe2000001004e */
[C---:B------:R-:W-:Y:S01]  /*4710*/  FMUL.FTZ R72, R13.reuse, R72 ;  /* 0x000000480d487220 */ /* 0x040fe20000410000 */
[----:B------:R-:W-:Y:S01]  /*4720*/  F2FP.SATFINITE.E4M3.F32.PACK_AB_MERGE_C R7, R82, R7, RZ ;  /* 0x000000075207723e */ /* 0x000fe200048070ff */
[----:B------:R-:W-:Y:S01]  /*4730*/  FFMA.FTZ R13, R13, R4, -R76 ;  /* 0x000000040d0d7223 */ /* 0x000fe2000001084c */
[----:B------:R-:W-:Y:S01]  /*4740*/  F2FP.SATFINITE.E4M3.F32.PACK_AB_MERGE_C R11, R11, R86, RZ ;  /* 0x000000560b0b723e */ /* 0x000fe200048070ff */
[----:B------:R-:W-:Y:S01]  /*4750*/  FFMA.FTZ R72, R69, R4, R72 ;  /* 0x0000000445487223 */ /* 0x000fe20000010048 */
[----:B------:R-:W-:-:S02]  /*4760*/  F2FP.SATFINITE.E4M3.F32.PACK_AB_MERGE_C R78, R78, R83, RZ ;  /* 0x000000534e4e723e */ /* 0x000fc400048070ff */
[----:B------:R-:W-:Y:S02]  /*4770*/  F2FP.SATFINITE.E4M3.F32.PACK_AB_MERGE_C R11, R13, R84, R11 ;  /* 0x000000540d0b723e */ /* 0x000fe4000480700b */
[----:B------:R-:W-:Y:S02]  /*4780*/  F2FP.SATFINITE.E4M3.F32.PACK_AB_MERGE_C R9, R9, R24, R6 ;  /* 0x000000180909723e */ /* 0x000fe40004807006 */
[----:B------:R-:W-:Y:S02]  /*4790*/  F2FP.SATFINITE.E4M3.F32.PACK_AB_MERGE_C R13, R26, R25, R7 ;  /* 0x000000191a0d723e */ /* 0x000fe40004807007 */
[----:B------:R-:W-:-:S07]  /*47a0*/  F2FP.SATFINITE.E4M3.F32.PACK_AB_MERGE_C R15, R72, R79, R78 ;  /* 0x0000004f480f723e */ /* 0x000fce000480704e */
.L_x_2375:
[----:B------:R-:W-:Y:S05]  /*47b0*/  BSYNC B1 ;  /* 0x0000000000017941 */ /* 0x000fea0003800000 */
.L_x_2374:
[----:B--2---:R2:W-:Y:S01]  /*47c0*/  ST.E.128 desc[UR40][R54.64], R8 ;  /* 0x0000000836007985 */ /* 0x0045e2000c101d28 */
[----:B------:R-:W-:-:S13]  /*47d0*/  ISETP.GE.AND P3, PT, R73, R67, PT ;  /* 0x000000434900720c */ /* 0x000fda0003f66270 */
[----:B------:R-:W-:Y:S05]  /*47e0*/  @P3 BRA `(.L_x_2363) ;  /* 0x0000000000e83947 */ /* 0x000fea0003800000 */
[----:B------:R-:W-:-:S04]  /*47f0*/  IADD3 R4, P3, R70, R73, RZ ;  /* 0x0000004946047210 */ /* 0x000fc80007f7e0ff */
[----:B------:R-:W-:-:S05]  /*4800*/  LEA.HI.X.SX32 R5, R73, R68, 0x1, P3 ;  /* 0x0000004449057211 */ /* 0x000fca00018f0eff */
[----:B-1----:R1:W-:Y:S01]  /*4810*/  ST.E.128 desc[UR40][R4.64], R12 ;  /* 0x0000000c04007985 */ /* 0x0023e2000c101d28 */
[----:B------:R-:W-:Y:S05]  /*4820*/  BRA `(.L_x_2363) ;  /* 0x0000000000d87947 */ /* 0x000fea0003800000 */
.L_x_2355:
[----:B------:R-:W-:-:S13]  /*4830*/  ISETP.NE.AND P4, PT, R156, 0x3, PT ;  /* 0x000000039c00780c */ /* 0x000fda0003f85270 */
[----:B------:R-:W-:Y:S05]  /*4840*/  @!P4 BRA `(.L_x_2376) ;  /* 0x000000000004c947 */ /* 0x000fea0003800000 */
[----:B------:R-:W-:Y:S01]  /*4850*/  BPT.TRAP 0x1 ;  /* 0x000000040000795c */ /* 0x000fe20000300000 */
.L_x_2376:
[----:B------:R-:W2:Y:S01]  /*4860*/  LDL R4, [R1+0x10] ;  /* 0x0000100001047983 */ /* 0x000ea20000100800 */
[----:B------:R-:W-:Y:S01]  /*4870*/  IMAD R65, R19, 0x8, R18 ;  /* 0x0000000813417824 */ /* 0x000fe200078e0212 */
[----:B------:R-:W-:Y:S01]  /*4880*/  BSSY B1, `(.L_x_2377) ;  /* 0x0000005000017945 */ /* 0x000fe20003800000 */
[----:B------:R-:W-:Y:S02]  /*4890*/  SHF.R.S32.HI R62, RZ, 0x1f, R60 ;  /* 0x0000001fff3e7819 */ /* 0x000fe4000001143c */
[----:B--2---:R-:W-:-:S04]  /*48a0*/  SHF.L.U32 R66, R4, 0x1f, RZ ;  /* 0x0000001f04427819 */ /* 0x004fc800000006ff */
[----:B------:R-:W0:Y:S02]  /*48b0*/  SYNCS.PHASECHK.TRANS64.TRYWAIT P3, [R65+URZ+0x13290], R66 ;  /* 0x01329042410075a7 */ /* 0x000e24000806017f */
[----:B0-----:R-:W-:Y:S05]  /*48c0*/  @!P3 BRA `(.L_x_2378) ;  /* 0x0000017c0054b947 */ /* 0x001fea0003800000 */
.L_x_2607:
[----:B------:R-:W-:Y:S05]  /*48d0*/  BSYNC B1 ;  /* 0x0000000000017941 */ /* 0x000fea0003800000 */
.L_x_2377:
        /* <DEDUP_REMOVED lines=17> */
[----:B------:R-:W-:Y:S01]  /*49f0*/  IMAD R6, R43, UR4, RZ ;  /* 0x000000042b067c24 */ /* 0x000fe2000f8e02ff */
[----:B-1----:R-:W-:-:S04]  /*4a00*/  IADD3 R8, R8, -0x80, RZ ;  /* 0xffffff8008087810 */ /* 0x002fc80007ffe0ff */
        /* <DEDUP_REMOVED lines=11> */
.L_x_2611:
        /* <DEDUP_REMOVED lines=13> */
.L_x_2363:
[----:B------:R-:W-:Y:S05]  /*4b90*/  BSYNC B0 ;  /* 0x0000000000007941 */ /* 0x000fea0003800000 */
.L_x_2354:
        /* <DEDUP_REMOVED lines=16> */
.L_x_2381:
[----:B------:R-:W-:Y:S05]  /*4ca0*/  BSYNC B0 ;  /* 0x0000000000007941 */ /* 0x000fea0003800000 */
.L_x_2380:
[----:B------:R-:W1:Y:S01]  /*4cb0*/  SYNCS.PHASECHK.TRANS64.TRYWAIT P4, [R65+URZ+0x132b0], R66 ;  /* 0x0132b042410075a7 */ /* 0x000e62000808017f */
[----:B------:R-:W-:Y:S04]  /*4cc0*/  BSSY B0, `(.L_x_2382) ;  /* 0x0000002000007945 */ /* 0x000fe80003800000 */
[----:B-1----:R-:W-:Y:S05]  /*4cd0*/  @!P4 BRA `(.L_x_2383) ;  /* 0x0000017800a8c947 */ /* 0x002fea0003800000 */
.L_x_2612:
[----:B------:R-:W-:Y:S05]  /*4ce0*/  BSYNC B0 ;  /* 0x0000000000007941 */ /* 0x000fea0003800000 */
.L_x_2382:
        /* <DEDUP_REMOVED lines=22> */
[----:B------:R-:W-:Y:S02]  /*4e50*/  IADD3.X R5, R5, UR7, R7, P4, !PT ;  /* 0x0000000705057c10 */ /* 0x000fe4000a7fe407 */
[----:B------:R-:W-:Y:S01]  /*4e60*/  ISETP.GT.AND P4, PT, R64, R8, PT ;  /* 0x000000084000720c */ /* 0x000fe20003f84270 */
[----:B------:R-:W2:Y:S04]  /*4e70*/  SHFL.IDX PT, R4, R4, RZ, 0x1e1f ;  /* 0x001e1fff04047589 */ /* 0x000ea800000e0000 */
[----:B------:R-:W4:Y:S08]  /*4e80*/  SHFL.IDX PT, R5, R5, RZ, 0x1e1f ;  /* 0x001e1fff05057589 */ /* 0x000f3000000e0000 */
[----:B------:R-:W-:Y:S05]  /*4e90*/  @!P4 BRA `(.L_x_2385) ;  /* 0x000000000030c947 */ /* 0x000fea0003800000 */
[----:B------:R-:W5:Y:S01]  /*4ea0*/  LDL R12, [R1+0x24] ;  /* 0x00002400010c7983 */ /* 0x000f620000100800 */
[----:B------:R-:W-:Y:S02]  /*4eb0*/  ULDC UR4, c[0x0][0x2f4] ;  /* 0x0000bd0000047ab9 */ /* 0x000fe40000000800 */
[----:B------:R-:W-:-:S13]  /*4ec0*/  ISETP.GE.AND P4, PT, R16, UR4, PT ;  /* 0x0000000410007c0c */ /* 0x000fda000bf86270 */
[----:B--2---:R-:W-:-:S04]  /*4ed0*/  @!P4 IADD3 R10, P5, R16, R4, RZ ;  /* 0x00000004100ac210 */ /* 0x004fc80007fbe0ff */
[----:B----4-:R-:W-:Y:S02]  /*4ee0*/  @!P4 IADD3.X R11, R5, R17, RZ, P5, !PT ;  /* 0x00000011050bc210 */ /* 0x010fe40002ffe4ff */
[----:B------:R-:W-:-:S13]  /*4ef0*/  ISETP.GE.AND P5, PT, R157, UR4, PT ;  /* 0x000000049d007c0c */ /* 0x000fda000bfa6270 */
[----:B------:R-:W-:-:S05]  /*4f00*/  @!P5 IADD3 R8, P6, R157, R4, RZ ;  /* 0x000000049d08d210 */ /* 0x000fca0007fde0ff */
[----:B-----5:R-:W-:Y:S02]  /*4f10*/  @!P5 IMAD.X R9, R5, 0x1, R12, P6 ;  /* 0x000000010509d824 */ /* 0x020fe400030e060c */
[----:B------:R-:W2:Y:S04]  /*4f20*/  @!P4 LDS.128 R4, [R61+0x6000] ;  /* 0x006000003d04c984 */ /* 0x000ea80000000c00 */
[----:B--2---:R-:W-:Y:S04]  /*4f30*/  @!P4 ST.E.128 desc[UR40][R10.64], R4 ;  /* 0x000000040a00c985 */ /* 0x004fe8000c101d28 */
[----:B------:R-:W2:Y:S04]  /*4f40*/  @!P5 LDS.128 R4, [R58+0x6000] ;  /* 0x006000003a04d984 */ /* 0x000ea80000000c00 */
[----:B--2---:R2:W-:Y:S02]  /*4f50*/  @!P5 ST.E.128 desc[UR40][R8.64], R4 ;  /* 0x000000040800d985 */ /* 0x0045e4000c101d28 */
.L_x_2385:
[----:B------:R-:W-:Y:S05]  /*4f60*/  BSYNC B0 ;  /* 0x0000000000007941 */ /* 0x000fea0003800000 */
.L_x_2384:
[----:B--2-4-:R-:W2:Y:S01]  /*4f70*/  LDL.LU R5, [R1+0x10] ;  /* 0x0000100001057983 */ /* 0x014ea20000300800 */
[----:B------:R-:W-:Y:S02]  /*4f80*/  VIADD R19, R19, 0x1 ;  /* 0x0000000113137836 */ /* 0x000fe40000000000 */
[----:B01----:R-:W-:Y:S01]  /*4f90*/  @!P3 VIADD R65, R65, 0x132c0 ;  /* 0x000132c04141b836 */ /* 0x003fe20000000000 */
[----:B------:R-:W-:Y:S01]  /*4fa0*/  @!PT LDS RZ, [RZ] ;  /* 0x00000000fffff984 */ /* 0x000fe20000000800 */
[----:B------:R-:W-:Y:S01]  /*4fb0*/  @!PT LDS RZ, [RZ] ;  /* 0x00000000fffff984 */ /* 0x000fe20000000800 */
[----:B------:R-:W-:Y:S01]  /*4fc0*/  @!PT LDS RZ, [RZ] ;  /* 0x00000000fffff984 */ /* 0x000fe20000000800 */
[----:B------:R-:W-:Y:S01]  /*4fd0*/  @!PT LDS RZ, [RZ] ;  /* 0x00000000fffff984 */ /* 0x000fe20000000800 */
[----:B------:R0:W-:Y:S06]  /*4fe0*/  MEMBAR.ALL.CTA ;  /* 0x0000000000007992 */ /* 0x0001ec0000008000 */
[----:B0-----:R-:W0:Y:S02]  /*4ff0*/  FENCE.VIEW.ASYNC.S ;  /* 0x00000000000073c6 */ /* 0x001e240000000000 */
[----:B0-----:R0:W-:Y:S01]  /*5000*/  BAR.SYNC.DEFER_BLOCKING R44, 0x80 ;  /* 0x0002002c0000751d */ /* 0x0011e20000010000 */
        /* <DEDUP_REMOVED lines=9> */
.L_x_2349:
[----:B------:R-:W2:Y:S01]  /*50a0*/  LDL R4, [R1+0x34] ;  /* 0x0000340001047983 */ /* 0x000ea20000100800 */
[----:B------:R-:W1:Y:S01]  /*50b0*/  LDC R0, c[0x0][0x448] ;  /* 0x00011200ff007b82 */ /* 0x000e620000000800 */
[----:B------:R-:W-:Y:S01]  /*50c0*/  BSSY B0, `(.L_x_2387) ;  /* 0x0000023000007945 */ /* 0x000fe20003800000 */
[----:B------:R-:W-:Y:S02]  /*50d0*/  CS2R R54, SRZ ;  /* 0x0000000000367805 */ /* 0x000fe4000001ff00 */
[----:B------:R-:W-:Y:S02]  /*50e0*/  CS2R R6, SRZ ;  /* 0x0000000000067805 */ /* 0x000fe4000001ff00 */
[----:B------:R-:W-:Y:S02]  /*50f0*/  CS2R R52, SRZ ;  /* 0x0000000000347805 */ /* 0x000fe4000001ff00 */
[----:B------:R-:W-:Y:S02]  /*5100*/  CS2R R8, SRZ ;  /* 0x0000000000087805 */ /* 0x000fe4000001ff00 */
[----:B------:R-:W-:-:S02]  /*5110*/  CS2R R46, SRZ ;  /* 0x00000000002e7805 */ /* 0x000fc4000001ff00 */
[----:B------:R-:W-:Y:S02]  /*5120*/  CS2R R10, SRZ ;  /* 0x00000000000a7805 */ /* 0x000fe4000001ff00 */
[----:B0-----:R-:W-:Y:S02]  /*5130*/  CS2R R44, SRZ ;  /* 0x00000000002c7805 */ /* 0x001fe4000001ff00 */
[----:B------:R-:W-:Y:S02]  /*5140*/  CS2R R12, SRZ ;  /* 0x00000000000c7805 */ /* 0x000fe4000001ff00 */
[----:B------:R-:W-:Y:S02]  /*5150*/  CS2R R38, SRZ ;  /* 0x0000000000267805 */ /* 0x000fe4000001ff00 */
[----:B---3--:R-:W-:Y:S02]  /*5160*/  CS2R R14, SRZ ;  /* 0x00000000000e7805 */ /* 0x008fe4000001ff00 */
[----:B------:R-:W-:-:S02]  /*5170*/  CS2R R36, SRZ ;  /* 0x0000000000247805 */ /* 0x000fc4000001ff00 */
[----:B------:R-:W-:Y:S02]  /*5180*/  CS2R R20, SRZ ;  /* 0x0000000000147805 */ /* 0x000fe4000001ff00 */
[----:B------:R-:W-:Y:S01]  /*5190*/  MOV R24, RZ ;  /* 0x000000ff00187202 */ /* 0x000fe20000000f00 */
[----:B------:R-:W-:Y:S02]  /*51a0*/  IMAD.MOV.U32 R29, RZ, RZ, RZ ;  /* 0x000000ffff1d7224 */ /* 0x000fe400078e00ff */
[----:B------:R-:W-:Y:S01]  /*51b0*/  IMAD.MOV.U32 R56, RZ, RZ, RZ ;  /* 0x000000ffff387224 */ /* 0x000fe200078e00ff */
[----:B-1----:R-:W-:-:S13]  /*51c0*/  ISETP.NE.AND P0, PT, R0, 0x1, PT ;  /* 0x000000010000780c */ /* 0x002fda0003f05270 */
[----:B------:R-:W0:Y:S08]  /*51d0*/  @P0 LDC R0, c[0x0][0x44c] ;  /* 0x00011300ff000b82 */ /* 0x000e300000000800 */
[----:B------:R-:W1:Y:S01]  /*51e0*/  @P0 LDC R5, c[0x0][0x450] ;  /* 0x00011400ff050b82 */ /* 0x000e620000000800 */
[----:B--2---:R-:W-:-:S04]  /*51f0*/  VIADD R3, R4, 0xbf ;  /* 0x000000bf04037836 */ /* 0x004fc80000000000 */
[----:B0-----:R-:W-:-:S05]  /*5200*/  @P0 IMAD.HI.U32 R0, R3, R0, RZ ;  /* 0x0000000003000227 */ /* 0x001fca00078e00ff */
[----:B-1----:R-:W-:Y:S02]  /*5210*/  @P0 SHF.R.U32.HI R3, RZ, R5, R0 ;  /* 0x00000005ff030219 */ /* 0x002fe40000011600 */
[----:B------:R-:W-:-:S03]  /*5220*/  PLOP3.LUT P0, PT, PT, PT, PT, 0x80, 0x0 ;  /* 0x000000000000781c */ /* 0x000fc60003f0f070 */
[----:B------:R-:W-:Y:S01]  /*5230*/  IMAD.IADD R3, R30, 0x1, R3 ;  /* 0x000000011e037824 */ /* 0x000fe200078e0203 */
[----:B------:R-:W-:-:S03]  /*5240*/  CS2R R30, SRZ ;  /* 0x00000000001e7805 */ /* 0x000fc6000001ff00 */
[----:B------:R-:W-:-:S05]  /*5250*/  IMAD.HI R3, R3, 0x66666667, RZ ;  /* 0x6666666703037827 */ /* 0x000fca00078e02ff */
[----:B------:R-:W-:-:S04]  /*5260*/  SHF.R.U32.HI R0, RZ, 0x1f, R3 ;  /* 0x0000001fff007819 */ /* 0x000fc80000011603 */
[----:B------:R-:W-:Y:S01]  /*5270*/  LEA.HI.SX32 R3, R3, R0, 0x1a ;  /* 0x0000000003037211 */ /* 0x000fe200078fd2ff */
[----:B------:R-:W-:-:S03]  /*5280*/  IMAD.MOV.U32 R0, RZ, RZ, RZ ;  /* 0x000000ffff007224 */ /* 0x000fc600078e00ff */
[----:B------:R-:W-:Y:S02]  /*5290*/  VIMNMX R104, R104, R3, PT ;  /* 0x0000000368687248 */ /* 0x000fe40003fe0100 */
[----:B------:R-:W-:Y:S02]  /*52a0*/  CS2R R2, SRZ ;  /* 0x0000000000027805 */ /* 0x000fe4000001ff00 */
[----:B------:R-:W-:Y:S01]  /*52b0*/  ISETP.GE.AND P1, PT, R104, 0x1, PT ;  /* 0x000000016800780c */ /* 0x000fe20003f26270 */
[----:B------:R-:W-:-:S12]  /*52c0*/  @P3 BRA `(.L_x_2388) ;  /* 0x0000000000083947 */ /* 0x000fd80003800000 */
[----:B------:R-:W0:Y:S02]  /*52d0*/  FENCE.VIEW.ASYNC.G ;  /* 0x00000000000073c6 */ /* 0x000e240000000100 */
[----:B0-----:R-:W-:Y:S06]  /*52e0*/  BAR.ARV 0xc, 0x200 ;  /* 0x0308000000007b1d */ /* 0x001fec0000002000 */
.L_x_2388:
[----:B------:R-:W-:Y:S05]  /*52f0*/  BSYNC B0 ;  /* 0x0000000000007941 */ /* 0x000fea0003800000 */
.L_x_2387:
[----:B------:R-:W-:Y:S02]  /*5300*/  IMAD.MOV.U32 R25, RZ, RZ, RZ ;  /* 0x000000ffff197224 */ /* 0x000fe400078e00ff */
[----:B------:R-:W-:Y:S01]  /*5310*/  IMAD.MOV.U32 R58, RZ, RZ, RZ ;  /* 0x000000ffff3a7224 */ /* 0x000fe200078e00ff */
[----:B------:R-:W-:Y:S06]  /*5320*/  @!P1 BRA `(.L_x_2389) ;  /* 0x000000d800ec9947 */ /* 0x000fec0003800000 */
[----:B------:R-:W0:Y:S01]  /*5330*/  S2R R4, SR_TID.X ;  /* 0x0000000000047919 */ /* 0x000e220000002100 */
[----:B------:R-:W-:Y:S01]  /*5340*/  VIADD R24, R18, 0xb000 ;  /* 0x0000b00012187836 */ /* 0x000fe20000000000 */
[----:B------:R-:W-:Y:S04]  /*5350*/  BSSY B6, `(.L_x_2390) ;  /* 0x000001e000067945 */ /* 0x000fe80003800000 */
[----:B------:R-:W-:Y:S01]  /*5360*/  LOP3.LUT P0, RZ, R24, 0x9f, RZ, 0xc0, !PT ;  /* 0x0000009f18ff7812 */ /* 0x000fe2000780c0ff */
[----:B0-----:R-:W-:-:S05]  /*5370*/  VIADD R5, R4, 0xffffff80 ;  /* 0xffffff8004057836 */ /* 0x001fca0000000000 */
[----:B------:R-:W-:-:S04]  /*5380*/  SHF.R.S32.HI R4, RZ, 0x1f, R5 ;  /* 0x0000001fff047819 */ /* 0x000fc80000011405 */
[----:B------:R-:W-:-:S04]  /*5390*/  LEA.HI R4, R4, R5, RZ, 0x7 ;  /* 0x0000000504047211 */ /* 0x000fc800078f38ff */
[----:B------:R-:W-:-:S05]  /*53a0*/  SHF.R.S32.HI R4, RZ, 0x7, R4 ;  /* 0x00000007ff047819 */ /* 0x000fca0000011404 */
[----:B------:R-:W0:Y:S02]  /*53b0*/  SHFL.IDX PT, R0, R4, RZ, 0x1f ;  /* 0x00001fff04007589 */ /* 0x000e2400000e0000 */
[----:B0-----:R-:W-:-:S05]  /*53c0*/  IMAD.HI R2, R0, 0x55555556, RZ ;  /* 0x5555555600027827 */ /* 0x001fca00078e02ff */
[----:B------:R-:W-:-:S05]  /*53d0*/  LEA.HI R3, R2, R2, RZ, 0x1 ;  /* 0x0000000202037211 */ /* 0x000fca00078f08ff */
[----:B------:R-:W-:-:S05]  /*53e0*/  IMAD R3, R3, -0x3, R0 ;  /* 0xfffffffd03037824 */ /* 0x000fca00078e0200 */
[----:B------:R-:W-:-:S04]  /*53f0*/  LEA R3, R3, R24, 0xc ;  /* 0x0000001803037211 */ /* 0x000fc800078e60ff */
        /* <DEDUP_REMOVED lines=11> */
[----:B------:R-:W-:Y:S01]  /*54b0*/  MOV R8, 0x70 ;  /* 0x0000007000087802 */ /* 0x000fe20000000f00 */
[----:B------:R-:W-:Y:S02]  /*54c0*/  IMAD.U32 R7, RZ, RZ, UR7 ;  /* 0x00000007ff077e24 */ /* 0x000fe4000f8e00ff */
[----:B------:R-:W-:-:S02]  /*54d0*/  IMAD.U32 R10, RZ, RZ, UR4 ;  /* 0x00000004ff0a7e24 */ /* 0x000fc4000f8e00ff */
[----:B------:R-:W-:Y:S02]  /*54e0*/  IMAD.U32 R11, RZ, RZ, UR5 ;  /* 0x00000005ff0b7e24 */ /* 0x000fe4000f8e00ff */
[----:B------:R-:W-:Y:S02]  /*54f0*/  IMAD.MOV.U32 R12, RZ, RZ, 0x1 ;  /* 0x00000001ff0c7424 */ /* 0x000fe400078e00ff */
[----:B0-----:R-:W-:-:S07]  /*5500*/  IMAD.MOV.U32 R13, RZ, RZ, RZ ;  /* 0x000000ffff0d7224 */ /* 0x001fce00078e00ff */
[----:B------:R-:W-:-:S07]  /*5510*/  LEPC R20, `(.L_x_2391) ;  /* 0x000000001014794e */ /* 0x000fce0000000000 */
[----:B-1---5:R-:W-:Y:S05]  /*5520*/  CALL.ABS.NOINC R2 ;  /* 0x0000000002007343 */ /* 0x022fea0003c00000 */
.L_x_2391:
[----:B------:R-:W-:Y:S05]  /*5530*/  BSYNC B6 ;  /* 0x0000000000067941 */ /* 0x000fea0003800000 */
.L_x_2390:
        /* <DEDUP_REMOVED lines=10> */
[----:B------:R-:W0:Y:S08]  /*55e0*/  @P1 LDC.64 R8, c[0x0][0x9b8] ;  /* 0x00026e00ff081b82 */ /* 0x000e300000000a00 */
[----:B------:R-:W1:Y:S08]  /*55f0*/  @P0 LDC.64 R10, c[0x0][0x9b0] ;  /* 0x00026c00ff0a0b82 */ /* 0x000e700000000a00 */
[----:B------:R-:W1:Y:S01]  /*5600*/  @P1 LDC.64 R12, c[0x0][0x9c0] ;  /* 0x00027000ff0c1b82 */ /* 0x000e620000000a00 */
[----:B--2---:R-:W-:-:S02]  /*5610*/  @P0 IMAD R0, R2, R6, RZ ;  /* 0x0000000602000224 */ /* 0x004fc400078e02ff */
[----:B0-----:R-:W-:Y:S02]  /*5620*/  @P1 IMAD R4, R2, R8, RZ ;  /* 0x0000000802041224 */ /* 0x001fe400078e02ff */
[C---:B---3--:R-:W-:Y:S02]  /*5630*/  @P0 IMAD R7, R21.reuse, R7, R0 ;  /* 0x0000000715070224 */ /* 0x048fe400078e0200 */
[----:B------:R-:W-:Y:S01]  /*5640*/  @P0 IMAD.WIDE.U32 R2, R21, R6, RZ ;  /* 0x0000000615020225 */ /* 0x000fe200078e00ff */
[----:B----4-:R-:W-:-:S03]  /*5650*/  @P0 SHF.R.S32.HI R15, RZ, 0x1f, R20 ;  /* 0x0000001fff0f0819 */ /* 0x010fc60000011414 */
[----:B------:R-:W-:Y:S01]  /*5660*/  @P0 IMAD.IADD R3, R3, 0x1, R7 ;  /* 0x0000000103030824 */ /* 0x000fe200078e0207 */
[----:B------:R-:W-:Y:S01]  /*5670*/  @P1 SHF.R.S32.HI R7, RZ, 0x1f, R20 ;  /* 0x0000001fff071819 */ /* 0x000fe20000011414 */
[C---:B------:R-:W-:Y:S02]  /*5680*/  @P1 IMAD R9, R21.reuse, R9, R4 ;  /* 0x0000000915091224 */ /* 0x040fe400078e0204 */
[----:B------:R-:W-:-:S04]  /*5690*/  @P1 IMAD.WIDE.U32 R4, R21, R8, RZ ;  /* 0x0000000815041225 */ /* 0x000fc800078e00ff */
[----:B-1----:R-:W-:Y:S02]  /*56a0*/  @P0 IMAD R0, R15, R10, RZ ;  /* 0x0000000a0f000224 */ /* 0x002fe400078e02ff */
        /* <DEDUP_REMOVED lines=12> */
[----:B------:R-:W-:Y:S02]  /*5770*/  @P1 LEA.HI.X R9, R6, UR7, R3, 0x2, P3 ;  /* 0x0000000706091c11 */ /* 0x000fe400098f1403 */
[----:B------:R-:W-:Y:S02]  /*5780*/  MOV R3, 0x3f800000 ;  /* 0x3f80000000037802 */ /* 0x000fe40000000f00 */
[----:B------:R-:W-:Y:S01]  /*5790*/  @P0 LEA.HI.X R5, R2, UR5, R5, 0x2, P2 ;  /* 0x0000000502050c11 */ /* 0x000fe200090f1405 */
        /* <DEDUP_REMOVED lines=17> */
.L_x_2395:
[----:B-1----:R1:W2:Y:S02]  /*58b0*/  SYNCS.PHASECHK.TRANS64.TRYWAIT P0, [R18+URZ+0x13200], R3 ;  /* 0x01320003120075a7 */ /* 0x0022a4000800017f */
[----:B--2---:R-:W-:Y:S05]  /*58c0*/  @!P0 NANOSLEEP.SYNCS 0x989680 ;  /* 0x009896800000895d */ /* 0x004fea0003900000 */
[----:B------:R-:W2:Y:S02]  /*58d0*/  @!P0 SYNCS.PHASECHK.TRANS64 P0, [R18+URZ+0x13200], R3 ;  /* 0x01320003120085a7 */ /* 0x000ea4000800007f */
[----:B--2---:R-:W-:Y:S05]  /*58e0*/  @!P0 BRA `(.L_x_2395) ;  /* 0xfffffffc00f08947 */ /* 0x004fea000383ffff */
.L_x_2394:
[----:B------:R-:W-:Y:S05]  /*58f0*/  BSYNC B0 ;  /* 0x0000000000007941 */ /* 0x000fea0003800000 */
.L_x_2393:
[----:B------:R-:W-:Y:S05]  /*5900*/  BRA `(.L_x_2396) ;  /* 0x0000002c00187947 */ /* 0x000fea0003800000 */
.L_x_2392:
        /* <DEDUP_REMOVED lines=30> */
.L_x_2398:
[----:B------:R-:W-:Y:S05]  /*5af0*/  BSYNC B6 ;  /* 0x0000000000067941 */ /* 0x000fea0003800000 */
.L_x_2397:
[----:B------:R-:W0:Y:S01]  /*5b00*/  S2R R20, SR_TID.X ;  /* 0x0000000000147919 */ /* 0x000e220000002100 */
[----:B------:R-:W-:Y:S01]  /*5b10*/  ULDC.U8 UR4, c[0x0][0x410] ;  /* 0x0001040000047ab9 */ /* 0x000fe20000000000 */
[----:B0-----:R-:W-:Y:S02]  /*5b20*/  IADD3 R21, R20, -0x80, RZ ;  /* 0xffffff8014157810 */ /* 0x001fe40007ffe0ff */
[----:B------:R-:W2:Y:S01]  /*5b30*/  LDL R20, [R1+0x34] ;  /* 0x0000340001147983 */ /* 0x000ea20000100800 */
[----:B------:R-:W-:Y:S01]  /*5b40*/  ISETP.NE.AND P0, PT, RZ, UR4, PT ;  /* 0x00000004ff007c0c */ /* 0x000fe2000bf05270 */
[----:B------:R-:W-:Y:S01]  /*5b50*/  BSSY B0, `(.L_x_2399) ;  /* 0x0000299000007945 */ /* 0x000fe20003800000 */
[----:B------:R-:W-:-:S04]  /*5b60*/  LEA.HI R28, R21, R21, RZ, 0x1 ;  /* 0x00000015151c7211 */ /* 0x000fc800078f08ff */
[----:B------:R-:W-:-:S05]  /*5b70*/  SHF.R.S32.HI R28, RZ, 0x1, R28 ;  /* 0x00000001ff1c7819 */ /* 0x000fca000001141c */
[----:B--2---:R-:W-:Y:S02]  /*5b80*/  IMAD.IADD R10, R28, 0x1, R20 ;  /* 0x000000011c0a7824 */ /* 0x004fe400078e0214 */
[----:B------:R-:W-:Y:S05]  /*5b90*/  @!P0 BRA `(.L_x_2400) ;  /* 0x0000001400408947 */ /* 0x000fea0003800000 */
[----:B------:R-:W0:Y:S01]  /*5ba0*/  LDC R27, c[0x0][0x448] ;  /* 0x00011200ff1b7b82 */ /* 0x000e220000000800 */
[----:B------:R-:W-:Y:S01]  /*5bb0*/  IMAD.MOV.U32 R11, RZ, RZ, R10 ;  /* 0x000000ffff0b7224 */ /* 0x000fe200078e000a */
[----:B------:R-:W-:Y:S01]  /*5bc0*/  ULDC.64 UR4, c[0x0][0x3f8] ;  /* 0x0000fe0000047ab9 */ /* 0x000fe20000000a00 */
[----:B------:R-:W-:Y:S01]  /*5bd0*/  IMAD.MOV.U32 R8, RZ, RZ, R24 ;  /* 0x000000ffff087224 */ /* 0x000fe200078e0018 */
[----:B------:R-:W-:Y:S01]  /*5be0*/  ULDC.64 UR6, c[0x0][0x408] ;  /* 0x0001020000067ab9 */ /* 0x000fe20000000a00 */
[----:B------:R-:W-:Y:S01]  /*5bf0*/  IMAD.MOV.U32 R9, RZ, RZ, R33 ;  /* 0x000000ffff097224 */ /* 0x000fe200078e0021 */
[----:B------:R-:W-:Y:S01]  /*5c00*/  ULDC.64 UR8, c[0x0][0x400] ;  /* 0x0001000000087ab9 */ /* 0x000fe20000000a00 */
[----:B------:R-:W-:Y:S02]  /*5c10*/  IMAD.MOV.U32 R6, RZ, RZ, R26 ;  /* 0x000000ffff067224 */ /* 0x000fe400078e001a */
[----:B------:R-:W-:Y:S01]  /*5c20*/  IMAD.MOV.U32 R7, RZ, RZ, R31 ;  /* 0x000000ffff077224 */ /* 0x000fe200078e001f */
[----:B0-----:R-:W-:-:S13]  /*5c30*/  ISETP.NE.AND P0, PT, R27, 0x1, PT ;  /* 0x000000011b00780c */ /* 0x001fda0003f05270 */
[----:B------:R-:W0:Y:S08]  /*5c40*/  @P0 LDC R3, c[0x0][0x44c] ;  /* 0x00011300ff030b82 */ /* 0x000e300000000800 */
[----:B------:R-:W1:Y:S01]  /*5c50*/  @P0 LDC R5, c[0x0][0x450] ;  /* 0x00011400ff050b82 */ /* 0x000e620000000800 */
[----:B0-----:R-:W-:-:S05]  /*5c60*/  @P0 IMAD.HI.U32 R0, R10, R3, RZ ;  /* 0x000000030a000227 */ /* 0x001fca00078e00ff */
[----:B-1----:R-:W-:-:S04]  /*5c70*/  @P0 SHF.R.U32.HI R11, RZ, R5, R0 ;  /* 0x00000005ff0b0219 */ /* 0x002fc80000011600 */
[----:B------:R-:W-:Y:S01]  /*5c80*/  SHF.R.S32.HI R0, RZ, 0x1f, R11 ;  /* 0x0000001fff007819 */ /* 0x000fe2000001140b */
[----:B------:R-:W-:-:S04]  /*5c90*/  IMAD.WIDE.U32 R8, R11, UR6, R8 ;  /* 0x000000060b087c25 */ /* 0x000fc8000f8e0008 */
[----:B------:R-:W-:Y:S01]  /*5ca0*/  IMAD R4, R0, UR4, RZ ;  /* 0x0000000400047c24 */ /* 0x000fe2000f8e02ff */
[----:B------:R-:W-:Y:S01]  /*5cb0*/  IADD3 R5, P1, R8, UR8, RZ ;  /* 0x0000000808057c10 */ /* 0x000fe2000ff3e0ff */
[----:B------:R-:W-:-:S04]  /*5cc0*/  IMAD.WIDE.U32 R6, R11, UR4, R6 ;  /* 0x000000040b067c25 */ /* 0x000fc8000f8e0006 */
[----:B------:R-:W-:Y:S02]  /*5cd0*/  IMAD R0, R0, UR6, RZ ;  /* 0x0000000600007c24 */ /* 0x000fe4000f8e02ff */
[C---:B------:R-:W-:Y:S01]  /*5ce0*/  IMAD R13, R11.reuse, UR5, R4 ;  /* 0x000000050b0d7c24 */ /* 0x040fe2000f8e0204 */
[----:B------:R-:W-:Y:S01]  /*5cf0*/  ULDC.64 UR4, c[0x0][0x3e8] ;  /* 0x0000fa0000047ab9 */ /* 0x000fe20000000a00 */
[----:B------:R-:W-:Y:S01]  /*5d00*/  IMAD R8, R11, UR7, R0 ;  /* 0x000000070b087c24 */ /* 0x000fe2000f8e0200 */
[----:B------:R-:W-:Y:S01]  /*5d10*/  IADD3 R3, P0, R6, UR4, RZ ;  /* 0x0000000406037c10 */ /* 0x000fe2000ff1e0ff */
[----:B------:R-:W-:-:S03]  /*5d20*/  UMOV UR4, 0xffffffff ;  /* 0xffffffff00047882 */ /* 0x000fc60000000000 */
[----:B------:R-:W-:Y:S02]  /*5d30*/  IADD3.X R13, R7, UR5, R13, P0, !PT ;  /* 0x00000005070d7c10 */ /* 0x000fe400087fe40d */
[----:B------:R-:W-:Y:S01]  /*5d40*/  IADD3.X R4, R9, UR9, R8, P1, !PT ;  /* 0x0000000909047c10 */ /* 0x000fe20008ffe408 */
[----:B------:R-:W-:Y:S06]  /*5d50*/  BRA.DIV UR4, `(.L_x_2401) ;  /* 0x0000016a049c7947 */ /* 0x000fec000b800000 */
[----:B------:R0:W1:Y:S04]  /*5d60*/  SHFL.IDX PT, R0, R13, RZ, 0x1e1f ;  /* 0x001e1fff0d007589 */ /* 0x00006800000e0000 */
[----:B------:R-:W2:Y:S04]  /*5d70*/  SHFL.IDX PT, R3, R3, RZ, 0x1e1f ;  /* 0x001e1fff03037589 */ /* 0x000ea800000e0000 */
[----:B------:R-:W3:Y:S04]  /*5d80*/  SHFL.IDX PT, R4, R4, RZ, 0x1e1f ;  /* 0x001e1fff04047589 */ /* 0x000ee800000e0000 */
[----:B------:R0:W4:Y:S02]  /*5d90*/  SHFL.IDX PT, R14, R5, RZ, 0x1e1f ;  /* 0x001e1fff050e7589 */ /* 0x00012400000e0000 */
.L_x_2618:
[----:B0-----:R-:W5:Y:S04]  /*5da0*/  LDL R5, [R1+0xc] ;  /* 0x00000c0001057983 */ /* 0x001f680000100800 */
        /* <DEDUP_REMOVED lines=9> */
[----:B------:R-:W-:-:S04]  /*5e40*/  LOP3.LUT R5, R5, 0xfffffffe, RZ, 0xc0, !PT ;  /* 0xfffffffe05057812 */ /* 0x000fc800078ec0ff */
[----:B------:R-:W-:-:S04]  /*5e50*/  IADD3 R5, R6, -R5, RZ ;  /* 0x8000000506057210 */ /* 0x000fc80007ffe0ff */
[----:B------:R-:W-:Y:S01]  /*5e60*/  SHF.L.U32 R5, R5, 0x1f, RZ ;  /* 0x0000001f05057819 */ /* 0x000fe200000006ff */
[----:B------:R-:W-:Y:S06]  /*5e70*/  @P0 BRA `(.L_x_2403) ;  /* 0x00000000005c0947 */ /* 0x000fec0003800000 */
[----:B------:R-:W2:Y:S01]  /*5e80*/  LDL.64 R30, [R1+0x18] ;  /* 0x00001800011e7983 */ /* 0x000ea20000100a00 */
[----:B------:R-:W-:-:S03]  /*5e90*/  ULDC UR4, c[0x0][0x3f4] ;  /* 0x0000fd0000047ab9 */ /* 0x000fc60000000800 */
[----:B------:R-:W3:Y:S04]  /*5ea0*/  LDL R15, [R1+0x2c] ;  /* 0x00002c00010f7983 */ /* 0x000ee80000100800 */
[----:B------:R-:W1:Y:S01]  /*5eb0*/  LDL R26, [R1+0x74] ;  /* 0x00007400011a7983 */ /* 0x000e620000100800 */
[----:B------:R-:W-:Y:S02]  /*5ec0*/  CS2R R10, SRZ ;  /* 0x00000000000a7805 */ /* 0x000fe4000001ff00 */
[----:B------:R-:W-:Y:S02]  /*5ed0*/  CS2R R8, SRZ ;  /* 0x0000000000087805 */ /* 0x000fe4000001ff00 */
[----:B------:R-:W-:Y:S02]  /*5ee0*/  CS2R R20, SRZ ;  /* 0x0000000000147805 */ /* 0x000fe4000001ff00 */
[----:B------:R-:W-:-:S02]  /*5ef0*/  CS2R R12, SRZ ;  /* 0x00000000000c7805 */ /* 0x000fc4000001ff00 */
[----:B--2---:R-:W-:Y:S02]  /*5f00*/  ISETP.GE.AND P4, PT, R30, UR4, PT ;  /* 0x000000041e007c0c */ /* 0x004fe4000bf86270 */
[----:B---3--:R-:W-:-:S11]  /*5f10*/  ISETP.GE.AND P5, PT, R15, UR4, PT ;  /* 0x000000040f007c0c */ /* 0x008fd6000bfa6270 */
[CC--:B------:R-:W-:Y:S02]  /*5f20*/  @!P4 IADD3 R6, P0, R30.reuse, R3.reuse, RZ ;  /* 0x000000031e06c210 */ /* 0x0c0fe40007f1e0ff */
[C---:B------:R-:W-:Y:S02]  /*5f30*/  @!P5 IADD3 R24, P2, R15.reuse, R3, RZ ;  /* 0x000000030f18d210 */ /* 0x040fe40007f5e0ff */
[----:B------:R-:W-:Y:S02]  /*5f40*/  @!P4 SHF.R.S32.HI R3, RZ, 0x1f, R30 ;  /* 0x0000001fff03c819 */ /* 0x000fe4000001141e */
[-C--:B----4-:R-:W-:Y:S01]  /*5f50*/  @!P4 IADD3 R30, P1, R30, R14.reuse, RZ ;  /* 0x0000000e1e1ec210 */ /* 0x090fe20007f3e0ff */
[C-C-:B-1----:R-:W-:Y:S01]  /*5f60*/  @!P5 IMAD.X R25, R0.reuse, 0x1, R26.reuse, P2 ;  /* 0x000000010019d824 */ /* 0x142fe200010e061a */
[----:B------:R-:W-:Y:S01]  /*5f70*/  @!P5 IADD3 R14, P3, R15, R14, RZ ;  /* 0x0000000e0f0ed210 */ /* 0x000fe20007f7e0ff */
[--C-:B------:R-:W-:Y:S02]  /*5f80*/  @!P4 IMAD.X R7, R0, 0x1, R3.reuse, P0 ;  /* 0x000000010007c824 */ /* 0x100fe400000e0603 */
[C---:B------:R-:W-:Y:S01]  /*5f90*/  @!P4 IMAD.X R31, R4.reuse, 0x1, R3, P1 ;  /* 0x00000001041fc824 */ /* 0x040fe200008e0603 */
[----:B------:R0:W5:Y:S01]  /*5fa0*/  @!P5 LD.E.64 R10, desc[UR40][R24.64] ;  /* 0x00000028180ad980 */ /* 0x000162000c101b00 */
[----:B------:R-:W-:-:S03]  /*5fb0*/  @!P5 IMAD.X R15, R4, 0x1, R26, P3 ;  /* 0x00000001040fd824 */ /* 0x000fc600018e061a */
[----:B------:R0:W5:Y:S04]  /*5fc0*/  @!P4 LD.E.64 R20, desc[UR40][R6.64] ;  /* 0x000000280614c980 */ /* 0x000168000c101b00 */
[----:B------:R0:W5:Y:S04]  /*5fd0*/  @!P5 LD.E.64 R8, desc[UR40][R14.64] ;  /* 0x000000280e08d980 */ /* 0x000168000c101b00 */
[----:B------:R0:W5:Y:S02]  /*5fe0*/  @!P4 LD.E.64 R12, desc[UR40][R30.64] ;  /* 0x000000281e0cc980 */ /* 0x000164000c101b00 */
.L_x_2403:
[----:B------:R-:W-:Y:S05]  /*5ff0*/  BSYNC B1 ;  /* 0x0000000000017941 */ /* 0x000fea0003800000 */
.L_x_2402:
[----:B-1----:R-:W2:Y:S01]  /*6000*/  LDL.LU R0, [R1+0x4] ;  /* 0x0000040001007983 */ /* 0x002ea20000300800 */
[----:B------:R-:W1:Y:S01]  /*6010*/  SYNCS.PHASECHK.TRANS64.TRYWAIT P0, [R18+URZ+0x13200], R5 ;  /* 0x01320005120075a7 */ /* 0x000e62000800017f */
[----:B------:R-:W-:Y:S01]  /*6020*/  BSSY B1, `(.L_x_2404) ;  /* 0x0000005000017945 */ /* 0x000fe20003800000 */
[----:B--2---:R-:W-:-:S05]  /*6030*/  IMAD R0, R0, -0xc0, R27 ;  /* 0xffffff4000007824 */ /* 0x004fca00078e021b */
[----:B------:R-:W-:-:S04]  /*6040*/  VIMNMX R0, R0, 0xc0, PT ;  /* 0x000000c000007848 */ /* 0x000fc80003fe0100 */
[----:B------:R-:W-:Y:S01]  /*6050*/  ISETP.GE.AND P1, PT, R28, R0, PT ;  /* 0x000000001c00720c */ /* 0x000fe20003f26270 */
[----:B-1----:R-:W-:-:S12]  /*6060*/  @!P0 BRA `(.L_x_2405) ;  /* 0x0000016800448947 */ /* 0x002fd80003800000 */
.L_x_2619:
[----:B------:R-:W-:Y:S05]  /*6070*/  BSYNC B1 ;  /* 0x0000000000017941 */ /* 0x000fea0003800000 */
.L_x_2404:
[----:B------:R-:W-:Y:S05]  /*6080*/  @P1 BRA `(.L_x_2406) ;  /* 0x0000002400141947 */ /* 0x000fea0003800000 */
[----:B0-----:R-:W2:Y:S01]  /*6090*/  LDL.64 R6, [R1+0x18] ;  /* 0x0000180001067983 */ /* 0x001ea20000100a00 */
[----:B------:R-:W2:Y:S03]  /*60a0*/  LDC R0, c[0x0][0x3f4] ;  /* 0x0000fd00ff007b82 */ /* 0x000ea60000000800 */
[----:B------:R-:W3:Y:S04]  /*60b0*/  LDL R3, [R1+0x2c] ;  /* 0x00002c0001037983 */ /* 0x000ee80000100800 */
[----:B------:R0:W5:Y:S01]  /*60c0*/  LDL R36, [R1+0x30] ;  /* 0x0000300001247983 */ /* 0x0001620000100800 */
[----:B------:R-:W-:Y:S01]  /*60d0*/  BSSY B1, `(.L_x_2407) ;  /* 0x000007b000017945 */ /* 0x000fe20003800000 */
[----:B--2---:R-:W-:-:S02]  /*60e0*/  ISETP.GE.AND P0, PT, R6, R0, PT ;  /* 0x000000000600720c */ /* 0x004fc40003f06270 */
[----:B---3--:R-:W-:-:S11]  /*60f0*/  ISETP.GE.AND P1, PT, R3, R0, PT ;  /* 0x000000000300720c */ /* 0x008fd60003f26270 */
[----:B0-----:R-:W-:Y:S05]  /*6100*/  @P0 BRA `(.L_x_2408) ;  /* 0x0000000400dc0947 */ /* 0x001fea0003800000 */
[----:B-----5:R-:W-:Y:S01]  /*6110*/  IMAD.IADD R0, R18, 0x1, R36 ;  /* 0x0000000112007824 */ /* 0x020fe200078e0224 */
[----:B----4-:R-:W-:Y:S02]  /*6120*/  SHF.R.U32.HI R14, RZ, 0x8, R20 ;  /* 0x00000008ff0e7819 */ /* 0x010fe40000011614 */
[----:B------:R-:W-:Y:S02]  /*6130*/  LOP3.LUT R3, R20, 0xff, RZ, 0xc0, !PT ;  /* 0x000000ff14037812 */ /* 0x000fe400078ec0ff */
[----:B-1----:R-:W0:Y:S01]  /*6140*/  LDS.128 R4, [R0+0xb000] ;  /* 0x00b0000000047984 */ /* 0x002e220000000c00 */
        /* <DEDUP_REMOVED lines=8> */
[----:B------:R-:W-:-:S02]  /*61d0*/  LOP3.LUT R26, R13, 0xff, RZ, 0xc0, !PT ;  /* 0x000000ff0d1a7812 */ /* 0x000fc400078ec0ff */
[----:B------:R-:W-:Y:S02]  /*61e0*/  LOP3.LUT R27, R27, 0xff, RZ, 0xc0, !PT ;  /* 0x000000ff1b1b7812 */ /* 0x000fe400078ec0ff */
[----:B------:R-:W-:Y:S02]  /*61f0*/  SHF.R.U32.HI R31, RZ, 0x10, R13 ;  /* 0x00000010ff1f7819 */ /* 0x000fe4000001160d */
[----:B------:R-:W-:Y:S02]  /*6200*/  PRMT R15, R24, 0x7604, R15 ;  /* 0x00007604180f7816 */ /* 0x000fe4000000000f */
[----:B------:R-:W-:Y:S01]  /*6210*/  LOP3.LUT R25, R14, 0xff, RZ, 0xc0, !PT ;  /* 0x000000ff0e197812 */ /* 0x000fe200078ec0ff */
[----:B------:R-:W-:Y:S01]  /*6220*/  IMAD.U32 R14, R28, 0x10000, RZ ;  /* 0x000100001c0e7824 */ /* 0x000fe200078e00ff */
[----:B------:R-:W-:Y:S02]  /*6230*/  LOP3.LUT R24, R12, 0xff, RZ, 0xc0, !PT ;  /* 0x000000ff0c187812 */ /* 0x000fe400078ec0ff */
[----:B------:R-:W-:-:S02]  /*6240*/  PRMT R26, R27, 0x7604, R26 ;  /* 0x000076041b1a7816 */ /* 0x000fc4000000001a */
[----:B------:R-:W-:Y:S02]  /*6250*/  SHF.L.U32 R31, R31, 0x10, RZ ;  /* 0x000000101f1f7819 */ /* 0x000fe400000006ff */
[----:B------:R-:W-:Y:S02]  /*6260*/  PRMT R27, R25, 0x7604, R24 ;  /* 0x00007604191b7816 */ /* 0x000fe40000000018 */
[----:B------:R-:W-:Y:S02]  /*6270*/  LOP3.LUT R25, R15, 0xff0000, R14, 0xf8, !PT ;  /* 0x00ff00000f197812 */ /* 0x000fe400078ef80e */
[----:B------:R-:W-:Y:S02]  /*6280*/  LOP3.LUT R31, R26, 0xff0000, R31, 0xf8, !PT ;  /* 0x00ff00001a1f7812 */ /* 0x000fe400078ef81f */
[----:B------:R-:W-:Y:S02]  /*6290*/  LOP3.LUT R25, R25, 0xff000000, R21, 0xf8, !PT ;  /* 0xff00000019197812 */ /* 0x000fe400078ef815 */
[----:B------:R-:W-:-:S02]  /*62a0*/  LOP3.LUT R31, R31, 0xff000000, R13, 0xf8, !PT ;  /* 0xff0000001f1f7812 */ /* 0x000fc400078ef80d */
[----:B------:R-:W-:Y:S02]  /*62b0*/  LOP3.LUT R15, R3, 0xff0000, R20, 0xf8, !PT ;  /* 0x00ff0000030f7812 */ /* 0x000fe400078ef814 */
        /* <DEDUP_REMOVED lines=92> */
.L_x_2408:
[----:B------:R-:W-:Y:S05]  /*6880*/  BSYNC B1 ;  /* 0x0000000000017941 */ /* 0x000fea0003800000 */
.L_x_2407:
[----:B------:R-:W-:Y:S05]  /*6890*/  @P1 BRA `(.L_x_2406) ;  /* 0x0000001c00101947 */ /* 0x000fea0003800000 */
[----:B0-----:R-:W2:Y:S01]  /*68a0*/  LDL R0, [R1+0x70] ;  /* 0x0000700001007983 */ /* 0x001ea20000100800 */
[----:B-----5:R-:W-:Y:S01]  /*68b0*/  IMAD.IADD R3, R18, 0x1, R36 ;  /* 0x0000000112037824 */ /* 0x020fe200078e0224 */
[----:B------:R-:W-:Y:S02]  /*68c0*/  SHF.R.U32.HI R13, RZ, 0x8, R11 ;  /* 0x00000008ff0d7819 */ /* 0x000fe4000001160b */
[----:B------:R-:W-:Y:S02]  /*68d0*/  SHF.R.U32.HI R24, RZ, 0x8, R9 ;  /* 0x00000008ff187819 */ /* 0x000fe40000011609 */
[----:B------:R-:W-:Y:S02]  /*68e0*/  SHF.R.U32.HI R15, RZ, 0x8, R8 ;  /* 0x00000008ff0f7819 */ /* 0x000fe40000011608 */
[----:B----4-:R-:W-:Y:S02]  /*68f0*/  LOP3.LUT R14, R11, 0xff, RZ, 0xc0, !PT ;  /* 0x000000ff0b0e7812 */ /* 0x010fe400078ec0ff */
        /* <DEDUP_REMOVED lines=25> */
[----:B--2---:R-:W-:Y:S01]  /*6a90*/  LOP3.LUT P0, RZ, R0, 0x2, RZ, 0xc0, !PT ;  /* 0x0000000200ff7812 */ /* 0x004fe2000780c0ff */
[----:B------:R-:W-:-:S12]  /*6aa0*/  VIADD R0, R3, 0x20 ;  /* 0x0000002003007836 */ /* 0x000fd80000000000 */
[----:B------:R-:W-:Y:S01]  /*6ab0*/  @P0 VIADD R0, R3, 0xffffffe0 ;  /* 0xffffffe003000836 */ /* 0x000fe20000000000 */
[----:B------:R-:W-:-:S04]  /*6ac0*/  SHF.R.U32.HI R3, RZ, 0x8, R10 ;  /* 0x00000008ff037819 */ /* 0x000fc8000001160a */
[----:B-1----:R-:W0:Y:S01]  /*6ad0*/  LDS.128 R4, [R0+0xb000] ;  /* 0x00b0000000047984 */ /* 0x002e220000000c00 */
        /* <DEDUP_REMOVED lines=22> */
[----:B------:R-:W-:Y:S01]  /*6c40*/  FFMA.FTZ R31, R9, R24, R27 ;  /* 0x00000018091f7223 */ /* 0x000fe2000001001b */
        /* <DEDUP_REMOVED lines=69> */
.L_x_2400:
[----:B------:R-:W0:Y:S01]  /*70a0*/  LDC R9, c[0x0][0x448] ;  /* 0x00011200ff097b82 */ /* 0x000e220000000800 */
[----:B------:R-:W-:Y:S01]  /*70b0*/  ULDC.64 UR4, c[0x0][0x3f8] ;  /* 0x0000fe0000047ab9 */ /* 0x000fe20000000a00 */
[----:B------:R-:W-:Y:S01]  /*70c0*/  MOV R6, R24 ;  /* 0x0000001800067202 */ /* 0x000fe20000000f00 */
[----:B------:R-:W-:Y:S01]  /*70d0*/  IMAD.MOV.U32 R4, RZ, RZ, R26 ;  /* 0x000000ffff047224 */ /* 0x000fe200078e001a */
[----:B------:R-:W-:Y:S01]  /*70e0*/  ULDC.64 UR6, c[0x0][0x408] ;  /* 0x0001020000067ab9 */ /* 0x000fe20000000a00 */
[----:B------:R-:W-:Y:S01]  /*70f0*/  IMAD.MOV.U32 R7, RZ, RZ, R33 ;  /* 0x000000ffff077224 */ /* 0x000fe200078e0021 */
[----:B------:R-:W-:Y:S01]  /*7100*/  ULDC.64 UR8, c[0x0][0x400] ;  /* 0x0001000000087ab9 */ /* 0x000fe20000000a00 */
[----:B0-----:R-:W-:-:S13]  /*7110*/  ISETP.NE.AND P0, PT, R9, 0x1, PT ;  /* 0x000000010900780c */ /* 0x001fda0003f05270 */
[----:B------:R-:W0:Y:S08]  /*7120*/  @P0 LDC R3, c[0x0][0x44c] ;  /* 0x00011300ff030b82 */ /* 0x000e300000000800 */
[----:B------:R-:W1:Y:S01]  /*7130*/  @P0 LDC R5, c[0x0][0x450] ;  /* 0x00011400ff050b82 */ /* 0x000e620000000800 */
[----:B0-----:R-:W-:-:S04]  /*7140*/  @P0 IMAD.HI.U32 R0, R10, R3, RZ ;  /* 0x000000030a000227 */ /* 0x001fc800078e00ff */
[----:B------:R-:W-:Y:S01]  /*7150*/  IMAD.MOV.U32 R3, RZ, RZ, R10 ;  /* 0x000000ffff037224 */ /* 0x000fe200078e000a */
[----:B-1----:R-:W-:Y:S01]  /*7160*/  @P0 SHF.R.U32.HI R3, RZ, R5, R0 ;  /* 0x00000005ff030219 */ /* 0x002fe20000011600 */
[----:B------:R-:W-:-:S03]  /*7170*/  IMAD.MOV.U32 R5, RZ, RZ, R31 ;  /* 0x000000ffff057224 */ /* 0x000fc600078e001f */
[----:B------:R-:W-:Y:S01]  /*7180*/  SHF.R.S32.HI R0, RZ, 0x1f, R3 ;  /* 0x0000001fff007819 */ /* 0x000fe20000011403 */
[----:B------:R-:W-:-:S04]  /*7190*/  IMAD.WIDE.U32 R4, R3, UR4, R4 ;  /* 0x0000000403047c25 */ /* 0x000fc8000f8e0004 */
[----:B------:R-:W-:Y:S02]  /*71a0*/  IMAD R8, R0, UR4, RZ ;  /* 0x0000000400087c24 */ /* 0x000fe4000f8e02ff */
[----:B------:R-:W-:-:S04]  /*71b0*/  IMAD.WIDE.U32 R6, R3, UR6, R6 ;  /* 0x0000000603067c25 */ /* 0x000fc8000f8e0006 */
[C---:B------:R-:W-:Y:S01]  /*71c0*/  IMAD R13, R3.reuse, UR5, R8 ;  /* 0x00000005030d7c24 */ /* 0x040fe2000f8e0208 */
[----:B------:R-:W-:Y:S01]  /*71d0*/  ULDC.64 UR4, c[0x0][0x3e8] ;  /* 0x0000fa0000047ab9 */ /* 0x000fe20000000a00 */
[----:B------:R-:W-:Y:S01]  /*71e0*/  IMAD R8, R0, UR6, RZ ;  /* 0x0000000600087c24 */ /* 0x000fe2000f8e02ff */
[----:B------:R-:W-:Y:S01]  /*71f0*/  IADD3 R21, P0, R4, UR4, RZ ;  /* 0x0000000404157c10 */ /* 0x000fe2000ff1e0ff */
[----:B------:R-:W-:Y:S01]  /*7200*/  UMOV UR4, 0xffffffff ;  /* 0xffffffff00047882 */ /* 0x000fe20000000000 */
[----:B------:R-:W-:Y:S01]  /*7210*/  IADD3 R0, P1, R6, UR8, RZ ;  /* 0x0000000806007c10 */ /* 0x000fe2000ff3e0ff */
[----:B------:R-:W-:Y:S01]  /*7220*/  IMAD R25, R3, UR7, R8 ;  /* 0x0000000703197c24 */ /* 0x000fe2000f8e0208 */
[----:B------:R-:W-:-:S04]  /*7230*/  IADD3.X R13, R5, UR5, R13, P0, !PT ;  /* 0x00000005050d7c10 */ /* 0x000fc800087fe40d */
[----:B------:R-:W-:Y:S01]  /*7240*/  IADD3.X R25, R7, UR9, R25, P1, !PT ;  /* 0x0000000907197c10 */ /* 0x000fe20008ffe419 */
[----:B------:R-:W-:Y:S06]  /*7250*/  BRA.DIV UR4, `(.L_x_2409) ;  /* 0x0000015604dc7947 */ /* 0x000fec000b800000 */
[----:B------:R0:W1:Y:S04]  /*7260*/  SHFL.IDX PT, R3, R13, RZ, 0x1e1f ;  /* 0x001e1fff0d037589 */ /* 0x00006800000e0000 */
[----:B------:R-:W2:Y:S04]  /*7270*/  SHFL.IDX PT, R21, R21, RZ, 0x1e1f ;  /* 0x001e1fff15157589 */ /* 0x000ea800000e0000 */
[----:B------:R-:W3:Y:S04]  /*7280*/  SHFL.IDX PT, R25, R25, RZ, 0x1e1f ;  /* 0x001e1fff19197589 */ /* 0x000ee800000e0000 */
[----:B------:R0:W4:Y:S02]  /*7290*/  SHFL.IDX PT, R14, R0, RZ, 0x1e1f ;  /* 0x001e1fff000e7589 */ /* 0x00012400000e0000 */
.L_x_2625:
[----:B0-----:R-:W5:Y:S01]  /*72a0*/  LDL R0, [R1+0xc] ;  /* 0x00000c0001007983 */ /* 0x001f620000100800 */
[----:B------:R-:W0:Y:S03]  /*72b0*/  LDC R33, c[0x0][0x3f4] ;  /* 0x0000fd00ff217b82 */ /* 0x000e260000000800 */
[----:B------:R-:W2:Y:S01]  /*72c0*/  LDL R4, [R1+0x64] ;  /* 0x0000640001047983 */ /* 0x000ea20000100800 */
[----:B------:R-:W-:Y:S01]  /*72d0*/  BSSY B1, `(.L_x_2410) ;  /* 0x0000016000017945 */ /* 0x000fe20003800000 */
[----:B------:R-:W-:Y:S01]  /*72e0*/  CS2R R6, SRZ ;  /* 0x0000000000067805 */ /* 0x000fe2000001ff00 */
[----:B-----5:R-:W-:Y:S01]  /*72f0*/  IMAD R31, R0, R9, RZ ;  /* 0x00000009001f7224 */ /* 0x020fe200078e02ff */
[----:B------:R-:W-:Y:S02]  /*7300*/  CS2R R8, SRZ ;  /* 0x0000000000087805 */ /* 0x000fe4000001ff00 */
[----:B--2---:R-:W-:-:S02]  /*7310*/  LEA.HI R0, R4, R4, RZ, 0x1 ;  /* 0x0000000404007211 */ /* 0x004fc400078f08ff */
[----:B------:R-:W-:Y:S02]  /*7320*/  ISETP.GE.AND P0, PT, R10, R31, PT ;  /* 0x0000001f0a00720c */ /* 0x000fe40003f06270 */
[----:B------:R-:W-:Y:S02]  /*7330*/  CS2R R10, SRZ ;  /* 0x00000000000a7805 */ /* 0x000fe4000001ff00 */
[----:B------:R-:W-:-:S05]  /*7340*/  LOP3.LUT R0, R0, 0xfffffffe, RZ, 0xc0, !PT ;  /* 0xfffffffe00007812 */ /* 0x000fca00078ec0ff */
[----:B------:R-:W-:Y:S01]  /*7350*/  IMAD.IADD R0, R4, 0x1, -R0 ;  /* 0x0000000104007824 */ /* 0x000fe200078e0a00 */
[----:B------:R-:W-:-:S04]  /*7360*/  CS2R R4, SRZ ;  /* 0x0000000000047805 */ /* 0x000fc8000001ff00 */
        /* <DEDUP_REMOVED lines=12> */
.L_x_2411:
[----:B------:R-:W-:Y:S05]  /*7430*/  BSYNC B1 ;  /* 0x0000000000017941 */ /* 0x000fea0003800000 */
.L_x_2410:
[----:B------:R-:W1:Y:S01]  /*7440*/  S2R R0, SR_TID.X ;  /* 0x0000000000007919 */ /* 0x000e620000002100 */
[----:B------:R-:W2:Y:S01]  /*7450*/  SYNCS.PHASECHK.TRANS64.TRYWAIT P1, [R18+URZ+0x13200], R27 ;  /* 0x0132001b120075a7 */ /* 0x000ea2000802017f */
[----:B-1----:R-:W-:Y:S02]  /*7460*/  VIADD R3, R0, 0xffffff80 ;  /* 0xffffff8000037836 */ /* 0x002fe40000000000 */
        /* <DEDUP_REMOVED lines=8> */
[----:B--2---:R-:W-:-:S12]  /*74f0*/  @!P1 BRA `(.L_x_2413) ;  /* 0x0000015400a09947 */ /* 0x004fd80003800000 */
.L_x_2626:
[----:B------:R-:W-:Y:S05]  /*7500*/  BSYNC B1 ;  /* 0x0000000000017941 */ /* 0x000fea0003800000 */
.L_x_2412:
[----:B------:R-:W-:Y:S05]  /*7510*/  @P0 BRA `(.L_x_2406) ;  /* 0x0000000c00f00947 */ /* 0x000fea0003800000 */
[----:B------:R-:W2:Y:S04]  /*7520*/  LDL R39, [R1+0x3c] ;  /* 0x00003c0001277983 */ /* 0x000ea80000100800 */
[----:B------:R-:W3:Y:S04]  /*7530*/  LDL R34, [R1+0x40] ;  /* 0x0000400001227983 */ /* 0x000ee80000100800 */
[----:B------:R-:W3:Y:S04]  /*7540*/  LDL R32, [R1+0x44] ;  /* 0x0000440001207983 */ /* 0x000ee80000100800 */
[----:B------:R-:W3:Y:S01]  /*7550*/  LDL R50, [R1+0x78] ;  /* 0x0000780001327983 */ /* 0x000ee20000100800 */
[----:B-----5:R-:W-:-:S02]  /*7560*/  SHF.R.U32.HI R0, RZ, 0x8, R4 ;  /* 0x00000008ff007819 */ /* 0x020fc40000011604 */
[----:B------:R-:W-:Y:S02]  /*7570*/  LOP3.LUT R3, R4, 0xff, RZ, 0xc0, !PT ;  /* 0x000000ff04037812 */ /* 0x000fe400078ec0ff */
[----:B------:R-:W-:Y:S02]  /*7580*/  LOP3.LUT R0, R0, 0xff, RZ, 0xc0, !PT ;  /* 0x000000ff00007812 */ /* 0x000fe400078ec0ff */
[----:B------:R-:W-:Y:S02]  /*7590*/  SHF.R.U32.HI R25, RZ, 0x8, R5 ;  /* 0x00000008ff197819 */ /* 0x000fe40000011605 */
        /* <DEDUP_REMOVED lines=8> */
[----:B------:R-:W-:Y:S02]  /*7620*/  SHF.R.U32.HI R21, RZ, 0x8, R8 ;  /* 0x00000008ff157819 */ /* 0x000fe40000011608 */
[----:B------:R-:W-:-:S02]  /*7630*/  PRMT R31, R3, 0x7604, R12 ;  /* 0x00007604031f7816 */ /* 0x000fc4000000000c */
[----:B------:R-:W-:Y:S02]  /*7640*/  LOP3.LUT R24, R8, 0xff, RZ, 0xc0, !PT ;  /* 0x000000ff08187812 */ /* 0x000fe400078ec0ff */
[----:B------:R-:W-:Y:S02]  /*7650*/  LOP3.LUT R21, R21, 0xff, RZ, 0xc0, !PT ;  /* 0x000000ff15157812 */ /* 0x000fe400078ec0ff */
[----:B------:R-:W-:Y:S02]  /*7660*/  SHF.R.U32.HI R3, RZ, 0x8, R10 ;  /* 0x00000008ff037819 */ /* 0x000fe4000001160a */
[----:B------:R-:W-:Y:S02]  /*7670*/  PRMT R37, R21, 0x7604, R24 ;  /* 0x0000760415257816 */ /* 0x000fe40000000018 */
[----:B-1----:R-:W-:Y:S02]  /*7680*/  SHF.R.U32.HI R27, RZ, 0x8, R11 ;  /* 0x00000008ff1b7819 */ /* 0x002fe4000001160b */
[----:B------:R-:W-:-:S02]  /*7690*/  LOP3.LUT R25, R3, 0xff, RZ, 0xc0, !PT ;  /* 0x000000ff03197812 */ /* 0x000fc400078ec0ff */
[----:B------:R-:W-:Y:S02]  /*76a0*/  SHF.R.U32.HI R21, RZ, 0x8, R9 ;  /* 0x00000008ff157819 */ /* 0x000fe40000011609 */
[----:B----4-:R-:W-:Y:S02]  /*76b0*/  SHF.R.U32.HI R14, RZ, 0x8, R7 ;  /* 0x00000008ff0e7819 */ /* 0x010fe40000011607 */
        /* <DEDUP_REMOVED lines=9> */
[----:B--2---:R-:W-:-:S02]  /*7750*/  LOP3.LUT R0, R39, 0x30, R0, 0xf8, !PT ;  /* 0x0000003027007812 */ /* 0x004fc400078ef800 */
[----:B------:R-:W-:Y:S02]  /*7760*/  PRMT R39, R21, 0x7604, R24 ;  /* 0x0000760415277816 */ /* 0x000fe40000000018 */
[----:B---3--:R-:W-:Y:S02]  /*7770*/  LOP3.LUT R3, R0, R34, RZ, 0x3c, !PT ;  /* 0x0000002200037212 */ /* 0x008fe400078e3cff */
[----:B------:R-:W-:Y:S02]  /*7780*/  PRMT R34, R27, 0x7604, R30 ;  /* 0x000076041b227816 */ /* 0x000fe4000000001e */
[----:B------:R-:W-:Y:S02]  /*7790*/  IADD3 R0, R18, R32, R3 ;  /* 0x0000002012007210 */ /* 0x000fe40007ffe003 */
[----:B------:R-:W-:Y:S01]  /*77a0*/  SHF.R.U32.HI R21, RZ, 0x10, R5 ;  /* 0x00000010ff157819 */ /* 0x000fe20000011605 */
[----:B------:R-:W-:Y:S01]  /*77b0*/  LDS.128 R12, [R50+0xb000] ;  /* 0x00b00000320c7984 */ /* 0x000fe20000000c00 */
[----:B------:R-:W-:-:S02]  /*77c0*/  SHF.R.U32.HI R3, RZ, 0x10, R4 ;  /* 0x00000010ff037819 */ /* 0x000fc40000011604 */
[----:B------:R-:W-:Y:S01]  /*77d0*/  SHF.R.U32.HI R30, RZ, 0x10, R6 ;  /* 0x00000010ff1e7819 */ /* 0x000fe20000011606 */
[----:B------:R-:W0:Y:S01]  /*77e0*/  LDS.128 R24, [R0+0xb000] ;  /* 0x00b0000000187984 */ /* 0x000e220000000c00 */
[----:B------:R-:W-:Y:S02]  /*77f0*/  LOP3.LUT R21, R21, 0xff, RZ, 0xc0, !PT ;  /* 0x000000ff15157812 */ /* 0x000fe400078ec0ff */
[----:B------:R-:W-:Y:S02]  /*7800*/  LOP3.LUT R3, R3, 0xff, RZ, 0xc0, !PT ;  /* 0x000000ff03037812 */ /* 0x000fe400078ec0ff */
[----:B------:R-:W-:Y:S02]  /*7810*/  LOP3.LUT R30, R30, 0xff, RZ, 0xc0, !PT ;  /* 0x000000ff1e1e7812 */ /* 0x000fe400078ec0ff */
[----:B------:R-:W-:Y:S02]  /*7820*/  PRMT R21, R21, 0x7054, R28 ;  /* 0x0000705415157816 */ /* 0x000fe4000000001c */
[----:B------:R-:W-:-:S02]  /*7830*/  SHF.R.U32.HI R28, RZ, 0x10, R9 ;  /* 0x00000010ff1c7819 */ /* 0x000fc40000011609 */
[----:B------:R-:W-:Y:S02]  /*7840*/  PRMT R3, R3, 0x7054, R20 ;  /* 0x0000705403037816 */ /* 0x000fe40000000014 */
[----:B------:R-:W-:Y:S02]  /*7850*/  PRMT R33, R30, 0x7054, R31 ;  /* 0x000070541e217816 */ /* 0x000fe4000000001f */
[----:B------:R-:W-:Y:S02]  /*7860*/  SHF.R.U32.HI R20, RZ, 0x10, R8 ;  /* 0x00000010ff147819 */ /* 0x000fe40000011608 */
[----:B------:R-:W-:Y:S02]  /*7870*/  SHF.R.U32.HI R30, RZ, 0x10, R10 ;  /* 0x00000010ff1e7819 */ /* 0x000fe4000001160a */
[----:B------:R-:W-:Y:S02]  /*7880*/  SHF.R.U32.HI R31, RZ, 0x10, R11 ;  /* 0x00000010ff1f7819 */ /* 0x000fe4000001160b */
[----:B------:R-:W-:-:S02]  /*7890*/  LOP3.LUT R28, R28, 0xff, RZ, 0xc0, !PT ;  /* 0x000000ff1c1c7812 */ /* 0x000fc400078ec0ff */
[----:B------:R-:W-:Y:S02]  /*78a0*/  LOP3.LUT R20, R20, 0xff, RZ, 0xc0, !PT ;  /* 0x000000ff14147812 */ /* 0x000fe400078ec0ff */
[----:B------:R-:W-:Y:S02]  /*78b0*/  LOP3.LUT R30, R30, 0xff, RZ, 0xc0, !PT ;  /* 0x000000ff1e1e7812 */ /* 0x000fe400078ec0ff */
[----:B------:R-:W-:Y:S02]  /*78c0*/  LOP3.LUT R31, R31, 0xff, RZ, 0xc0, !PT ;  /* 0x000000ff1f1f7812 */ /* 0x000fe400078ec0ff */
[----:B------:R-:W-:Y:S02]  /*78d0*/  PRMT R39, R28, 0x7054, R39 ;  /* 0x000070541c277816 */ /* 0x000fe40000000027 */
[----:B------:R-:W-:Y:S02]  /*78e0*/  PRMT R37, R20, 0x7054, R37 ;  /* 0x0000705414257816 */ /* 0x000fe40000000025 */
[----:B------:R-:W-:-:S02]  /*78f0*/  PRMT R41, R30, 0x7054, R41 ;  /* 0x000070541e297816 */ /* 0x000fc40000000029 */
[----:B------:R-:W-:Y:S02]  /*7900*/  SHF.R.U32.HI R32, RZ, 0x10, R7 ;  /* 0x00000010ff207819 */ /* 0x000fe40000011607 */
[----:B------:R-:W-:Y:S02]  /*7910*/  PRMT R43, R31, 0x7054, R34 ;  /* 0x000070541f2b7816 */ /* 0x000fe40000000022 */
[----:B------:R-:W-:Y:S02]  /*7920*/  LOP3.LUT R39, R39, 0xff000000, R9, 0xf8, !PT ;  /* 0xff00000027277812 */ /* 0x000fe400078ef809 */
[----:B------:R-:W-:Y:S02]  /*7930*/  LOP3.LUT R31, R21, 0xff000000, R5, 0xf8, !PT ;  /* 0xff000000151f7812 */ /* 0x000fe400078ef805 */
[----:B------:R-:W-:Y:S02]  /*7940*/  LOP3.LUT R20, R3, 0xff000000, R4, 0xf8, !PT ;  /* 0xff00000003147812 */ /* 0x000fe400078ef804 */
[----:B------:R-:W-:-:S02]  /*7950*/  LOP3.LUT R28, R37, 0xff000000, R8, 0xf8, !PT ;  /* 0xff000000251c7812 */ /* 0x000fc400078ef808 */
[----:B------:R-:W-:Y:S02]  /*7960*/  LOP3.LUT R4, R41, 0xff000000, R10, 0xf8, !PT ;  /* 0xff00000029047812 */ /* 0x000fe400078ef80a */
[----:B------:R-:W-:Y:S02]  /*7970*/  LOP3.LUT R32, R32, 0xff, RZ, 0xc0, !PT ;  /* 0x000000ff20207812 */ /* 0x000fe400078ec0ff */
[----:B------:R-:W-:Y:S02]  /*7980*/  LOP3.LUT R43, R43, 0xff000000, R11, 0xf8, !PT ;  /* 0xff0000002b2b7812 */ /* 0x000fe400078ef80b */
[----:B------:R-:W-:Y:S02]  /*7990*/  F2FP.F16.E4M3.UNPACK_B R37, R39 ;  /* 0x00000027ff25723e */ /* 0x000fe400020006ff */
[----:B0-----:R-:W-:Y:S02]  /*79a0*/  F2FP.F16.E4M3.UNPACK_B R10, R25 ;  /* 0x00000019ff0a723e */ /* 0x001fe400020006ff */
[----:B------:R-:W-:-:S02]  /*79b0*/  F2FP.F16.E4M3.UNPACK_B R11, R31 ;  /* 0x0000001fff0b723e */ /* 0x000fc400020006ff */
[----:B------:R-:W-:Y:S02]  /*79c0*/  PRMT R35, R32, 0x7054, R35 ;  /* 0x0000705420237816 */ /* 0x000fe40000000023 */
[----:B------:R-:W-:Y:S01]  /*79d0*/  LOP3.LUT R3, R33, 0xff000000, R6, 0xf8, !PT ;  /* 0xff00000021037812 */ /* 0x000fe200078ef806 */
[--C-:B------:R-:W-:Y:S01]  /*79e0*/  HADD2.F32 R6, -RZ, R10.reuse.H0_H0 ;  /* 0x2000000aff067230 */ /* 0x100fe20000004100 */
[-C--:B------:R-:W-:Y:S01]  /*79f0*/  F2FP.F16.E4M3.UNPACK_B R8, R13.reuse ;  /* 0x0000000dff08723e */ /* 0x080fe200020006ff */
[----:B------:R-:W-:Y:S01]  /*7a00*/  HADD2.F32 R10, -RZ, R10.H1_H1 ;  /* 0x3000000aff0a7230 */ /* 0x000fe20000004100 */
[----:B------:R-:W-:Y:S02]  /*7a10*/  F2FP.F16.E4M3.UNPACK_B R21, R13.H1 ;  /* 0x0000000dff15723e */ /* 0x000fe400030006ff */
[-C--:B------:R-:W-:Y:S01]  /*7a20*/  F2FP.F16.E4M3.UNPACK_B R30, R15.reuse ;  /* 0x0000000fff1e723e */ /* 0x080fe200020006ff */
[--C-:B------:R-:W-:Y:S01]  /*7a30*/  HADD2.F32 R9, -RZ, R8.reuse.H0_H0 ;  /* 0x20000008ff097230 */ /* 0x100fe20000004100 */
[----:B------:R-:W-:Y:S01]  /*7a40*/  F2FP.F16.E4M3.UNPACK_B R36, R15.H1 ;  /* 0x0000000fff24723e */ /* 0x000fe200030006ff */
[--C-:B------:R-:W-:Y:S01]  /*7a50*/  HADD2.F32 R15, -RZ, R37.reuse.H0_H0 ;  /* 0x20000025ff0f7230 */ /* 0x100fe20000004100 */
[-C--:B------:R-:W-:Y:S01]  /*7a60*/  F2FP.F16.E4M3.UNPACK_B R13, R12.reuse ;  /* 0x0000000cff0d723e */ /* 0x080fe200020006ff */
[----:B------:R-:W-:Y:S01]  /*7a70*/  HADD2.F32 R37, -RZ, R37.H1_H1 ;  /* 0x30000025ff257230 */ /* 0x000fe20000004100 */
[----:B------:R-:W-:Y:S01]  /*7a80*/  F2FP.F16.E4M3.UNPACK_B R33, R12.H1 ;  /* 0x0000000cff21723e */ /* 0x000fe200030006ff */
[----:B------:R-:W-:Y:S01]  /*7a90*/  HADD2.F32 R12, -RZ, R11.H0_H0 ;  /* 0x2000000bff0c7230 */ /* 0x000fe20000004100 */
[----:B------:R-:W-:Y:S01]  /*7aa0*/  LOP3.LUT R34, R35, 0xff000000, R7, 0xf8, !PT ;  /* 0xff00000023227812 */ /* 0x000fe200078ef807 */
[----:B------:R-:W-:Y:S01]  /*7ab0*/  HADD2.F32 R8, -RZ, R8.H1_H1 ;  /* 0x30000008ff087230 */ /* 0x000fe20000004100 */
[----:B------:R-:W-:Y:S01]  /*7ac0*/  F2FP.F16.E4M3.UNPACK_B R32, R27 ;  /* 0x0000001bff20723e */ /* 0x000fe200020006ff */
[----:B------:R-:W-:Y:S01]  /*7ad0*/  FMUL.FTZ R41, R10, R37 ;  /* 0x000000250a297220 */ /* 0x000fe20000410000 */
[----:B------:R-:W-:Y:S01]  /*7ae0*/  F2FP.F16.E4M3.UNPACK_B R38, R27.H1 ;  /* 0x0000001bff26723e */ /* 0x000fe200030006ff */
[----:B------:R-:W-:Y:S01]  /*7af0*/  FMUL.FTZ R40, R6, R12 ;  /* 0x0000000c06287220 */ /* 0x000fe20000410000 */
[----:B------:R-:W-:-:S02]  /*7b00*/  F2FP.F16.E4M3.UNPACK_B R27, R24 ;  /* 0x00000018ff1b723e */ /* 0x000fc400020006ff */
[----:B------:R-:W-:Y:S01]  /*7b10*/  F2FP.F16.E4M3.UNPACK_B R35, R24.H1 ;  /* 0x00000018ff23723e */ /* 0x000fe200030006ff */
[----:B------:R-:W-:Y:S01]  /*7b20*/  FMUL.FTZ R24, R6, R15 ;  /* 0x0000000f06187220 */ /* 0x000fe20000410000 */
[----:B------:R-:W-:Y:S02]  /*7b30*/  F2FP.F16.E4M3.UNPACK_B R25, R25.H1 ;  /* 0x00000019ff19723e */ /* 0x000fe400030006ff */
[----:B------:R-:W-:Y:S01]  /*7b40*/  F2FP.F16.E4M3.UNPACK_B R39, R39.H1 ;  /* 0x00000027ff27723e */ /* 0x000fe200030006ff */
[C---:B------:R-:W-:Y:S01]  /*7b50*/  FFMA.FTZ R6, R9.reuse, R12, -R24 ;  /* 0x0000000c09067223 */ /* 0x040fe20000010818 */
[----:B------:R-:W-:Y:S01]  /*7b60*/  F2FP.F16.E4M3.UNPACK_B R31, R31.H1 ;  /* 0x0000001fff1f723e */ /* 0x000fe200030006ff */
[----:B------:R-:W-:Y:S01]  /*7b70*/  FFMA.FTZ R9, R9, R15, R40 ;  /* 0x0000000f09097223 */ /* 0x000fe20000010028 */
[----:B------:R-:W-:Y:S01]  /*7b80*/  HADD2.F32 R15, -RZ, R11.H1_H1 ;  /* 0x3000000bff0f7230 */ /* 0x000fe20000004100 */
[-C--:B------:R-:W-:Y:S01]  /*7b90*/  F2FP.F16.E4M3.UNPACK_B R7, R26.reuse ;  /* 0x0000001aff07723e */ /* 0x080fe200020006ff */
[----:B------:R-:W-:Y:S01]  /*7ba0*/  HADD2.F32 R40, -RZ, R39.H0_H0 ;  /* 0x20000027ff287230 */ /* 0x000fe20000004100 */
[----:B------:R-:W-:Y:S01]  /*7bb0*/  F2FP.F16.E4M3.UNPACK_B R26, R26.H1 ;  /* 0x0000001aff1a723e */ /* 0x000fe200030006ff */
[----:B------:R-:W-:-:S02]  /*7bc0*/  HADD2.F32 R11, -RZ, R25.H0_H0 ;  /* 0x20000019ff0b7230 */ /* 0x000fc40000004100 */
[-C--:B------:R-:W-:Y:S01]  /*7bd0*/  FMUL.FTZ R10, R10, R15.reuse ;  /* 0x0000000f0a0a7220 */ /* 0x080fe20000410000 */
        /* <DEDUP_REMOVED lines=8> */
[----:B------:R-:W-:Y:S01]  /*7c60*/  F2FP.F16.E4M3.UNPACK_B R37, R34 ;  /* 0x00000022ff25723e */ /* 0x000fe200020006ff */
[----:B------:R-:W-:Y:S01]  /*7c70*/  FFMA.FTZ R10, R12, R24, -R45 ;  /* 0x000000180c0a7223 */ /* 0x000fe2000001082d */
[----:B------:R-:W-:Y:S01]  /*7c80*/  F2FP.F16.E4M3.UNPACK_B R41, R43 ;  /* 0x0000002bff29723e */ /* 0x000fe200020006ff */
[----:B------:R-:W-:-:S02]  /*7c90*/  HADD2.F32 R25, -RZ, R25.H1_H1 ;  /* 0x30000019ff197230 */ /* 0x000fc40000004100 */
[----:B------:R-:W-:Y:S01]  /*7ca0*/  FFMA.FTZ R12, R12, R40, R47 ;  /* 0x000000280c0c7223 */ /* 0x000fe2000001002f */
[----:B------:R-:W-:Y:S01]  /*7cb0*/  HADD2.F32 R24, -RZ, R31.H1_H1 ;  /* 0x3000001fff187230 */ /* 0x000fe20000004100 */
[----:B------:R-:W-:Y:S01]  /*7cc0*/  F2FP.F16.E4M3.UNPACK_B R14, R14.H1 ;  /* 0x0000000eff0e723e */ /* 0x000fe200030006ff */
[----:B------:R-:W-:Y:S02]  /*7cd0*/  HADD2.F32 R15, -RZ, R32.H0_H0 ;  /* 0x20000020ff0f7230 */ /* 0x000fe40000004100 */
[C---:B------:R-:W-:Y:S01]  /*7ce0*/  FMUL.FTZ R46, R25.reuse, R42 ;  /* 0x0000002a192e7220 */ /* 0x040fe20000410000 */
[----:B------:R-:W-:Y:S02]  /*7cf0*/  HADD2.F32 R40, -RZ, R37.H0_H0 ;  /* 0x20000025ff287230 */ /* 0x000fe40000004100 */
[----:B------:R-:W-:Y:S01]  /*7d00*/  FMUL.FTZ R25, R25, R24 ;  /* 0x0000001819197220 */ /* 0x000fe20000410000 */
[----:B------:R-:W-:Y:S02]  /*7d10*/  HADD2.F32 R44, -RZ, R41.H0_H0 ;  /* 0x20000029ff2c7230 */ /* 0x000fe40000004100 */
[----:B------:R-:W-:-:S02]  /*7d20*/  HADD2.F32 R21, -RZ, R21.H1_H1 ;  /* 0x30000015ff157230 */ /* 0x000fc40000004100 */
[C---:B------:R-:W-:Y:S01]  /*7d30*/  FMUL.FTZ R39, R15.reuse, R40 ;  /* 0x000000280f277220 */ /* 0x040fe20000410000 */
[----:B------:R-:W-:Y:S02]  /*7d40*/  HADD2.F32 R31, -RZ, R30.H0_H0 ;  /* 0x2000001eff1f7230 */ /* 0x000fe40000004100 */
[----:B------:R-:W-:Y:S01]  /*7d50*/  FMUL.FTZ R48, R15, R44 ;  /* 0x0000002c0f307220 */ /* 0x000fe20000410000 */
[----:B------:R-:W-:Y:S02]  /*7d60*/  HADD2.F32 R41, -RZ, R41.H1_H1 ;  /* 0x30000029ff297230 */ /* 0x000fe40000004100 */
[C---:B------:R-:W-:Y:S01]  /*7d70*/  FFMA.FTZ R15, R21.reuse, R24, -R46 ;  /* 0x00000018150f7223 */ /* 0x040fe2000001082e */
[----:B------:R-:W-:Y:S01]  /*7d80*/  FFMA.FTZ R25, R21, R42, R25 ;  /* 0x0000002a15197223 */ /* 0x000fe20000010019 */
[C---:B------:R-:W-:Y:S01]  /*7d90*/  FFMA.FTZ R21, R31.reuse, R44, R39 ;  /* 0x0000002c1f157223 */ /* 0x040fe20000010027 */
[----:B------:R-:W-:Y:S01]  /*7da0*/  HADD2.F32 R39, -RZ, R37.H1_H1 ;  /* 0x30000025ff277230 */ /* 0x000fe20000004100 */
[----:B------:R-:W-:Y:S01]  /*7db0*/  F2FP.F16.E4M3.UNPACK_B R44, R43.H1 ;  /* 0x0000002bff2c723e */ /* 0x000fe200030006ff */
[----:B------:R-:W-:Y:S01]  /*7dc0*/  HADD2.F32 R32, -RZ, R32.H1_H1 ;  /* 0x30000020ff207230 */ /* 0x000fe20000004100 */
[----:B------:R-:W-:Y:S01]  /*7dd0*/  F2FP.F16.E4M3.UNPACK_B R37, R34.H1 ;  /* 0x00000022ff25723e */ /* 0x000fe200030006ff */
[----:B------:R-:W-:Y:S01]  /*7de0*/  FFMA.FTZ R24, R31, R40, -R48 ;  /* 0x000000281f187223 */ /* 0x000fe20000010830 */
[----:B------:R-:W-:Y:S01]  /*7df0*/  HADD2.F32 R31, -RZ, R38.H0_H0 ;  /* 0x20000026ff1f7230 */ /* 0x000fe20000004100 */
[----:B------:R-:W-:Y:S01]  /*7e00*/  F2FP.SATFINITE.E4M3.F32.PACK_AB_MERGE_C R12, R25, R12, RZ ;  /* 0x0000000c190c723e */ /* 0x000fe200048070ff */
        /* <DEDUP_REMOVED lines=17> */
[----:B------:R-:W-:Y:S02]  /*7f20*/  HADD2.F32 R39, -RZ, R38.H1_H1 ;  /* 0x30000026ff277230 */ /* 0x000fe40000004100 */
[----:B------:R-:W-:-:S02]  /*7f30*/  HADD2.F32 R45, -RZ, R43.H0_H0 ;  /* 0x2000002bff2d7230 */ /* 0x000fc40000004100 */
[----:B------:R-:W-:Y:S02]  /*7f40*/  HADD2.F32 R38, -RZ, R35.H0_H0 ;  /* 0x20000023ff267230 */ /* 0x000fe40000004100 */
        /* <DEDUP_REMOVED lines=9> */
[----:B------:R-:W-:Y:S02]  /*7fe0*/  HADD2.F32 R40, -RZ, R40.H1_H1 ;  /* 0x30000028ff287230 */ /* 0x000fe40000004100 */
[C---:B------:R-:W-:Y:S01]  /*7ff0*/  FFMA.FTZ R45, R36.reuse, R45, R38 ;  /* 0x0000002d242d7223 */ /* 0x040fe20000010026 */
[----:B------:R-:W-:Y:S02]  /*8000*/  HADD2.F32 R38, -RZ, R43.H1_H1 ;  /* 0x3000002bff267230 */ /* 0x000fe40000004100 */
[----:B------:R-:W-:Y:S01]  /*8010*/  FFMA.FTZ R42, R36, R41, -R39 ;  /* 0x00000029242a7223 */ /* 0x000fe20000010827 */
[----:B------:R-:W-:Y:S01]  /*8020*/  FFMA.FTZ R49, R37, R44, R49 ;  /* 0x0000002c25317223 */ /* 0x000fe20000010031 */
[----:B------:R-:W-:Y:S01]  /*8030*/  HADD2.F32 R33, -RZ, R33.H1_H1 ;  /* 0x30000021ff217230 */ /* 0x000fe20000004100 */
[----:B------:R-:W-:Y:S01]  /*8040*/  F2FP.F16.E4M3.UNPACK_B R36, R20 ;  /* 0x00000014ff24723e */ /* 0x000fe200020006ff */
[C---:B------:R-:W-:Y:S01]  /*8050*/  FMUL.FTZ R20, R35.reuse, R38 ;  /* 0x0000002623147220 */ /* 0x040fe20000410000 */
[----:B------:R-:W-:Y:S01]  /*8060*/  F2FP.F16.E4M3.UNPACK_B R37, R28 ;  /* 0x0000001cff25723e */ /* 0x000fe200020006ff */
[----:B------:R-:W-:Y:S01]  /*8070*/  FMUL.FTZ R39, R35, R40 ;  /* 0x0000002823277220 */ /* 0x000fe20000410000 */
[----:B------:R-:W-:-:S02]  /*8080*/  HADD2.F32 R28, -RZ, R27.H0_H0 ;  /* 0x2000001bff1c7230 */ /* 0x000fc40000004100 */
[C---:B------:R-:W-:Y:S01]  /*8090*/  FFMA.FTZ R43, R33.reuse, R40, -R20 ;  /* 0x00000028212b7223 */ /* 0x040fe20000010814 */
[----:B------:R-:W-:Y:S02]  /*80a0*/  HADD2.F32 R27, -RZ, R27.H1_H1 ;  /* 0x3000001bff1b7230 */ /* 0x000fe40000004100 */
[----:B------:R-:W-:Y:S01]  /*80b0*/  FFMA.FTZ R44, R33, R38, R39 ;  /* 0x00000026212c7223 */ /* 0x000fe20000010027 */
[--C-:B------:R-:W-:Y:S01]  /*80c0*/  HADD2.F32 R35, -RZ, R37.reuse.H0_H0 ;  /* 0x20000025ff237230 */ /* 0x100fe20000004100 */
[----:B------:R-:W-:Y:S01]  /*80d0*/  F2FP.SATFINITE.E4M3.F32.PACK_AB_MERGE_C R34, R49, R34, RZ ;  /* 0x000000223122723e */ /* 0x000fe200048070ff */
[--C-:B------:R-:W-:Y:S02]  /*80e0*/  HADD2.F32 R33, -RZ, R36.reuse.H0_H0 ;  /* 0x20000024ff217230 */ /* 0x100fe40000004100 */
[----:B------:R-:W-:Y:S02]  /*80f0*/  HADD2.F32 R38, -RZ, R37.H1_H1 ;  /* 0x30000025ff267230 */ /* 0x000fe40000004100 */
[----:B------:R-:W-:Y:S01]  /*8100*/  FMUL.FTZ R39, R28, R35 ;  /* 0x000000231c277220 */ /* 0x000fe20000410000 */
[----:B------:R-:W-:-:S02]  /*8110*/  HADD2.F32 R36, -RZ, R36.H1_H1 ;  /* 0x30000024ff247230 */ /* 0x000fc40000004100 */
[----:B------:R-:W-:Y:S01]  /*8120*/  FMUL.FTZ R41, R28, R33 ;  /* 0x000000211c297220 */ /* 0x000fe20000410000 */
[--C-:B------:R-:W-:Y:S01]  /*8130*/  HADD2.F32 R20, -RZ, R13.reuse.H0_H0 ;  /* 0x2000000dff147230 */ /* 0x100fe20000004100 */
[----:B------:R-:W-:Y:S01]  /*8140*/  F2FP.F16.E4M3.UNPACK_B R37, R4.H1 ;  /* 0x00000004ff25723e */ /* 0x000fe200030006ff */
[----:B------:R-:W-:Y:S02]  /*8150*/  HADD2.F32 R13, -RZ, R13.H1_H1 ;  /* 0x3000000dff0d7230 */ /* 0x000fe40000004100 */
[C---:B------:R-:W-:Y:S01]  /*8160*/  FMUL.FTZ R40, R27.reuse, R38 ;  /* 0x000000261b287220 */ /* 0x040fe20000410000 */
[----:B------:R-:W-:Y:S01]  /*8170*/  F2FP.F16.E4M3.UNPACK_B R28, R3.H1 ;  /* 0x00000003ff1c723e */ /* 0x000fe200030006ff */
[----:B------:R-:W-:Y:S01]  /*8180*/  FMUL.FTZ R27, R27, R36 ;  /* 0x000000241b1b7220 */ /* 0x000fe20000410000 */
[C---:B------:R-:W-:Y:S01]  /*8190*/  FFMA.FTZ R39, R20.reuse, R33, -R39 ;  /* 0x0000002114277223 */ /* 0x040fe20000010827 */
[----:B------:R-:W-:Y:S01]  /*81a0*/  FFMA.FTZ R41, R20, R35, R41 ;  /* 0x0000002314297223 */ /* 0x000fe20000010029 */
[----:B------:R-:W-:-:S02]  /*81b0*/  HADD2.F32 R35, -RZ, R37.H0_H0 ;  /* 0x20000025ff237230 */ /* 0x000fc40000004100 */
[C---:B------:R-:W-:Y:S01]  /*81c0*/  FFMA.FTZ R38, R13.reuse, R38, R27 ;  /* 0x000000260d267223 */ /* 0x040fe2000001001b */
[----:B------:R-:W-:Y:S02]  /*81d0*/  HADD2.F32 R20, -RZ, R26.H0_H0 ;  /* 0x2000001aff147230 */ /* 0x000fe40000004100 */
[----:B------:R-:W-:Y:S01]  /*81e0*/  FFMA.FTZ R40, R13, R36, -R40 ;  /* 0x000000240d287223 */ /* 0x000fe20000010828 */
[--C-:B------:R-:W-:Y:S01]  /*81f0*/  HADD2.F32 R27, -RZ, R28.reuse.H0_H0 ;  /* 0x2000001cff1b7230 */ /* 0x100fe20000004100 */
[----:B------:R-:W-:Y:S01]  /*8200*/  F2FP.F16.E4M3.UNPACK_B R3, R3 ;  /* 0x00000003ff03723e */ /* 0x000fe200020006ff */
[----:B------:R-:W-:Y:S02]  /*8210*/  HADD2.F32 R33, -RZ, R28.H1_H1 ;  /* 0x3000001cff217230 */ /* 0x000fe40000004100 */
[C---:B------:R-:W-:Y:S01]  /*8220*/  FMUL.FTZ R28, R20.reuse, R35 ;  /* 0x00000023141c7220 */ /* 0x040fe20000410000 */
[----:B------:R-:W-:Y:S02]  /*8230*/  HADD2.F32 R13, -RZ, R14.H0_H0 ;  /* 0x2000000eff0d7230 */ /* 0x000fe40000004100 */
[----:B------:R-:W-:Y:S01]  /*8240*/  FMUL.FTZ R20, R20, R27 ;  /* 0x0000001b14147220 */ /* 0x000fe20000410000 */
[----:B------:R-:W-:Y:S01]  /*8250*/  HADD2.F32 R37, -RZ, R37.H1_H1 ;  /* 0x30000025ff257230 */ /* 0x000fe20000004100 */
[----:B------:R-:W-:Y:S01]  /*8260*/  F2FP.SATFINITE.E4M3.F32.PACK_AB_MERGE_C R44, R44, R45, RZ ;  /* 0x0000002d2c2c723e */ /* 0x000fe200048070ff */
[----:B------:R-:W-:-:S02]  /*8270*/  HADD2.F32 R26, -RZ, R26.H1_H1 ;  /* 0x3000001aff1a7230 */ /* 0x000fc40000004100 */
        /* <DEDUP_REMOVED lines=8> */
[----:B------:R-:W-:Y:S02]  /*8300*/  HADD2.F32 R4, -RZ, R7.H0_H0 ;  /* 0x20000007ff047230 */ /* 0x000fe40000004100 */
[----:B------:R-:W-:Y:S01]  /*8310*/  FFMA.FTZ R46, R14, R37, R26 ;  /* 0x000000250e2e7223 */ /* 0x000fe2000001001a */
[----:B------:R-:W-:-:S02]  /*8320*/  HADD2.F32 R26, -RZ, R20.H0_H0 ;  /* 0x20000014ff1a7230 */ /* 0x000fc40000004100 */
[----:B------:R-:W-:Y:S01]  /*8330*/  FFMA.FTZ R33, R14, R33, -R27 ;  /* 0x000000210e217223 */ /* 0x000fe2000001081b */
[----:B------:R-:W-:Y:S02]  /*8340*/  HADD2.F32 R20, -RZ, R20.H1_H1 ;  /* 0x30000014ff147230 */ /* 0x000fe40000004100 */
[C---:B------:R-:W-:Y:S01]  /*8350*/  FMUL.FTZ R27, R4.reuse, R13 ;  /* 0x0000000d041b7220 */ /* 0x040fe20000410000 */
[----:B------:R-:W-:Y:S02]  /*8360*/  HADD2.F32 R7, -RZ, R7.H1_H1 ;  /* 0x30000007ff077230 */ /* 0x000fe40000004100 */
[----:B------:R-:W-:Y:S01]  /*8370*/  FMUL.FTZ R28, R4, R26 ;  /* 0x0000001a041c7220 */ /* 0x000fe20000410000 */
[----:B------:R-:W-:Y:S01]  /*8380*/  HADD2.F32 R14, -RZ, R3.H1_H1 ;  /* 0x30000003ff0e7230 */ /* 0x000fe20000004100 */
[----:B------:R-:W-:Y:S01]  /*8390*/  F2FP.SATFINITE.E4M3.F32.PACK_AB_MERGE_C R33, R33, R36, RZ ;  /* 0x000000242121723e */ /* 0x000fe200048070ff */
[--C-:B------:R-:W-:Y:S02]  /*83a0*/  HADD2.F32 R3, -RZ, R5.reuse.H0_H0 ;  /* 0x20000005ff037230 */ /* 0x100fe40000004100 */
[----:B------:R-:W-:Y:S01]  /*83b0*/  FMUL.FTZ R4, R7, R20 ;  /* 0x0000001407047220 */ /* 0x000fe20000410000 */
[----:B------:R-:W-:-:S02]  /*83c0*/  HADD2.F32 R5, -RZ, R5.H1_H1 ;  /* 0x30000005ff057230 */ /* 0x000fc40000004100 */
[----:B------:R-:W-:Y:S01]  /*83d0*/  FMUL.FTZ R7, R7, R14 ;  /* 0x0000000e07077220 */ /* 0x000fe20000410000 */
[C---:B------:R-:W-:Y:S01]  /*83e0*/  FFMA.FTZ R28, R3.reuse, R13, -R28 ;  /* 0x0000000d031c7223 */ /* 0x040fe2000001081c */
[----:B------:R-:W-:Y:S01]  /*83f0*/  FFMA.FTZ R27, R3, R26, R27 ;  /* 0x0000001a031b7223 */ /* 0x000fe2000001001b */
[C---:B------:R-:W-:Y:S01]  /*8400*/  FFMA.FTZ R3, R5.reuse, R14, -R4 ;  /* 0x0000000e05037223 */ /* 0x040fe20000010804 */
[----:B------:R-:W-:Y:S01]  /*8410*/  FFMA.FTZ R20, R5, R20, R7 ;  /* 0x0000001405147223 */ /* 0x000fe20000010007 */
[----:B------:R-:W-:Y:S02]  /*8420*/  F2FP.SATFINITE.E4M3.F32.PACK_AB_MERGE_C R5, R15, R10, RZ ;  /* 0x0000000a0f05723e */ /* 0x000fe400048070ff */
[----:B------:R-:W-:Y:S02]  /*8430*/  F2FP.SATFINITE.E4M3.F32.PACK_AB_MERGE_C R7, R47, R32, RZ ;  /* 0x000000202f07723e */ /* 0x000fe400048070ff */
[----:B------:R-:W-:Y:S02]  /*8440*/  F2FP.SATFINITE.E4M3.F32.PACK_AB_MERGE_C R4, R43, R42, RZ ;  /* 0x0000002a2b04723e */ /* 0x000fe400048070ff */
[----:B------:R-:W-:-:S02]  /*8450*/  F2FP.SATFINITE.E4M3.F32.PACK_AB_MERGE_C R10, R46, R35, RZ ;  /* 0x000000232e0a723e */ /* 0x000fc400048070ff */
[----:B------:R-:W-:Y:S02]  /*8460*/  F2FP.SATFINITE.E4M3.F32.PACK_AB_MERGE_C R5, R11, R6, R5 ;  /* 0x000000060b05723e */ /* 0x000fe40004807005 */
[----:B------:R-:W-:Y:S02]  /*8470*/  F2FP.SATFINITE.E4M3.F32.PACK_AB_MERGE_C R7, R31, R24, R7 ;  /* 0x000000181f07723e */ /* 0x000fe40004807007 */
[----:B------:R-:W-:Y:S02]  /*8480*/  F2FP.SATFINITE.E4M3.F32.PACK_AB_MERGE_C R4, R40, R39, R4 ;  /* 0x000000272804723e */ /* 0x000fe40004807004 */
[----:B------:R-:W-:Y:S02]  /*8490*/  F2FP.SATFINITE.E4M3.F32.PACK_AB_MERGE_C R6, R3, R28, R33 ;  /* 0x0000001c0306723e */ /* 0x000fe40004807021 */
[----:B------:R-:W-:Y:S02]  /*84a0*/  F2FP.SATFINITE.E4M3.F32.PACK_AB_MERGE_C R11, R30, R21, R34 ;  /* 0x000000151e0b723e */ /* 0x000fe40004807022 */
[----:B------:R-:W-:Y:S01]  /*84b0*/  F2FP.SATFINITE.E4M3.F32.PACK_AB_MERGE_C R10, R20, R27, R10 ;  /* 0x0000001b140a723e */ /* 0x000fe2000480700a */
[----:B------:R0:W-:Y:S04]  /*84c0*/  STS.128 [R50+0xb000], R4 ;  /* 0x00b0000432007388 */ /* 0x0001e80000000c00 */
[----:B------:R0:W-:Y:S02]  /*84d0*/  STS.128 [R0+0xb000], R8 ;  /* 0x00b0000800007388 */ /* 0x0001e40000000c00 */
.L_x_2406:
[----:B------:R-:W-:Y:S05]  /*84e0*/  BSYNC B0 ;  /* 0x0000000000007941 */ /* 0x000fea0003800000 */
.L_x_2399:
        /* <DEDUP_REMOVED lines=8> */
.L_x_2396:
[----:B------:R-:W-:-:S13]  /*8570*/  ISETP.NE.AND P0, PT, R156, 0x3, PT ;  /* 0x000000039c00780c */ /* 0x000fda0003f05270 */
[----:B------:R-:W-:Y:S05]  /*8580*/  @!P0 BRA `(.L_x_2414) ;  /* 0x0000000000048947 */ /* 0x000fea0003800000 */
[----:B------:R-:W-:Y:S01]  /*8590*/  BPT.TRAP 0x1 ;  /* 0x000000040000795c */ /* 0x000fe20000300000 */
.L_x_2414:
[----:B0-2---:R-:W-:Y:S02]  /*85a0*/  LEA R0, R22, R18, 0x3 ;  /* 0x0000001216007211 */ /* 0x005fe400078e18ff */
[----:B-----5:R-:W-:-:S04]  /*85b0*/  SHF.L.U32 R5, R23, 0x1f, RZ ;  /* 0x0000001f17057819 */ /* 0x020fc800000006ff */
[----:B------:R0:W2:Y:S01]  /*85c0*/  SYNCS.PHASECHK.TRANS64.TRYWAIT P1, [R0+URZ+0x13230], R5 ;  /* 0x01323005000075a7 */ /* 0x0000a2000802017f */
[----:B------:R-:W-:Y:S05]  /*85d0*/  @!P0 BRA `(.L_x_2415) ;  /* 0x0000000000048947 */ /* 0x000fea0003800000 */
[----:B------:R-:W-:Y:S01]  /*85e0*/  BPT.TRAP 0x1 ;  /* 0x000000040000795c */ /* 0x000fe20000300000 */
.L_x_2415:
[----:B-1----:R-:W-:-:S05]  /*85f0*/  VIADD R3, R18, 0xe000 ;  /* 0x0000e00012037836 */ /* 0x002fca0000000000 */
[----:B------:R-:W-:-:S04]  /*8600*/  SHF.R.U32.HI R3, RZ, 0x4, R3 ;  /* 0x00000004ff037819 */ /* 0x000fc80000011603 */
[----:B------:R-:W-:-:S04]  /*8610*/  LOP3.LUT R3, R3, 0x3fff, RZ, 0xc0, !PT ;  /* 0x00003fff03037812 */ /* 0x000fc800078ec0ff */
[----:B---3--:R-:W-:-:S05]  /*8620*/  LOP3.LUT R4, R3, 0x10000, RZ, 0xfc, !PT ;  /* 0x0001000003047812 */ /* 0x008fca00078efcff */
[----:B------:R1:W-:Y:S01]  /*8630*/  STL [R1], R4 ;  /* 0x0000000401007387 */ /* 0x0003e20000100800 */
[----:B------:R-:W-:Y:S01]  /*8640*/  IMAD R10, R22, 0x280, R4 ;  /* 0x00000280160a7824 */ /* 0x000fe200078e0204 */
[----:B--2---:R-:W-:Y:S06]  /*8650*/  @P1 BRA `(.L_x_2416) ;  /* 0x0000000000081947 */ /* 0x004fec0003800000 */
[----:B------:R-:W2:Y:S02]  /*8660*/  SYNCS.PHASECHK.TRANS64.TRYWAIT P1, [R0+URZ+0x13230], R5 ;  /* 0x01323005000075a7 */ /* 0x000ea4000802017f */
[----:B--2---:R-:W-:Y:S05]  /*8670*/  @!P1 BRA `(.L_x_2417) ;  /* 0x0000014400549947 */ /* 0x004fea0003800000 */
.L_x_2416:
[----:B-1----:R-:W-:Y:S01]  /*8680*/  IMAD.MOV.U32 R4, RZ, RZ, R10 ;  /* 0x000000ffff047224 */ /* 0x002fe200078e000a */
[----:B------:R-:W-:Y:S05]  /*8690*/  WARPSYNC.ALL ;  /* 0x0000000000007948 */ /* 0x000fea0003800000 */
[----:B0-2---:R-:W-:Y:S01]  /*86a0*/  IMAD.MOV.U32 R5, RZ, RZ, -0x7fffffe0 ;  /* 0x80000020ff057424 */ /* 0x005fe200078e00ff */
        /* <DEDUP_REMOVED lines=19> */
[----:B------:R-:W-:Y:S01]  /*87e0*/  QGMMA.64x32x32.F32.E4M3.E4M3 R88, gdesc[UR4], RZ, !UPT, gsb0 ;  /* 0x00600000045879f3 */ /* 0x000fe2000c0008ff */
[----:B------:R-:W-:Y:S01]  /*87f0*/  R2UR UR12, R4 ;  /* 0x00000000040c72ca */ /* 0x000fe200000e0000 */
[----:B------:R-:W-:Y:S01]  /*8800*/  IMAD.MOV.U32 R9, RZ, RZ, -0x7fffffe0 ;  /* 0x80000020ff097424 */ /* 0x000fe200078e00ff */
        /* <DEDUP_REMOVED lines=13> */
[----:B------:R-:W-:Y:S01]  /*88e0*/  IMAD.MOV.U32 R7, RZ, RZ, -0x7fffffe0 ;  /* 0x80000020ff077424 */ /* 0x000fe200078e00ff */
[----:B------:R-:W-:Y:S02]  /*88f0*/  R2UR UR6, R6 ;  /* 0x00000000060672ca */ /* 0x000fe400000e0000 */
[----:B------:R-:W-:Y:S02]  /*8900*/  IADD3 R6, R10, 0x102, RZ ;  /* 0x000001020a067810 */ /* 0x000fe40007ffe0ff */
[----:B------:R-:W-:Y:S01]  /*8910*/  MOV R11, 0x80000020 ;  /* 0x80000020000b7802 */ /* 0x000fe20000000f00 */
[----:B------:R-:W-:-:S02]  /*8920*/  WARPGROUP.DEPBAR.LE gsb0, 0x0 ;  /* 0x00008000000079c5 */ /* 0x000fc40000010000 */
        /* <DEDUP_REMOVED lines=52> */
.L_x_2418:
[----:B------:R-:W2:Y:S01]  /*8c70*/  LDL.LU R106, [R1+0x28] ;  /* 0x00002800016a7983 */ /* 0x000ea20000300800 */
[----:B------:R-:W0:Y:S01]  /*8c80*/  LDC R107, c[0x0][0x448] ;  /* 0x00011200ff6b7b82 */ /* 0x000e220000000800 */
[C---:B------:R-:W-:Y:S01]  /*8c90*/  FMUL.FTZ R10, R2.reuse, R92 ;  /* 0x0000005c020a7220 */ /* 0x040fe20000410000 */
[C---:B------:R-:W-:Y:S01]  /*8ca0*/  FMUL.FTZ R21, R2.reuse, R98 ;  /* 0x0000006202157220 */ /* 0x040fe20000410000 */
[----:B------:R-:W3:Y:S01]  /*8cb0*/  LDL R105, [R1+0x4c] ;  /* 0x00004c0001697983 */ /* 0x000ee20000100800 */
[C---:B------:R-:W-:Y:S01]  /*8cc0*/  FMUL.FTZ R15, R2.reuse, R95 ;  /* 0x0000005f020f7220 */ /* 0x040fe20000410000 */
[C---:B------:R-:W-:Y:S01]  /*8cd0*/  FMUL.FTZ R11, R2.reuse, R91 ;  /* 0x0000005b020b7220 */ /* 0x040fe20000410000 */
[C---:B------:R-:W-:Y:S01]  /*8ce0*/  FMUL.FTZ R20, R2.reuse, R97 ;  /* 0x0000006102147220 */ /* 0x040fe20000410000 */
[----:B------:R-:W3:Y:S01]  /*8cf0*/  LDL R108, [R1+0x34] ;  /* 0x00003400016c7983 */ /* 0x000ee20000100800 */
[C---:B------:R-:W-:Y:S01]  /*8d00*/  FMUL.FTZ R92, R2.reuse, R102 ;  /* 0x00000066025c7220 */ /* 0x040fe20000410000 */
[C---:B------:R-:W-:Y:S01]  /*8d10*/  FMUL.FTZ R91, R2.reuse, R72 ;  /* 0x00000048025b7220 */ /* 0x040fe20000410000 */
[C---:B------:R-:W-:Y:S01]  /*8d20*/  FMUL.FTZ R72, R2.reuse, R74 ;  /* 0x0000004a02487220 */ /* 0x040fe20000410000 */
[----:B------:R-:W5:Y:S01]  /*8d30*/  LDL R102, [R1+0x38] ;  /* 0x0000380001667983 */ /* 0x000f620000100800 */
[C---:B------:R-:W-:Y:S01]  /*8d40*/  FMUL.FTZ R74, R2.reuse, R76 ;  /* 0x0000004c024a7220 */ /* 0x040fe20000410000 */
[C---:B------:R-:W-:Y:S01]  /*8d50*/  FMUL.FTZ R76, R2.reuse, R77 ;  /* 0x0000004d024c7220 */ /* 0x040fe20000410000 */
[C---:B------:R-:W-:Y:S01]  /*8d60*/  FMUL.FTZ R77, R2.reuse, R80 ;  /* 0x00000050024d7220 */ /* 0x040fe20000410000 */
[----:B------:R-:W5:Y:S01]  /*8d70*/  LDL R98, [R1+0x48] ;  /* 0x0000480001627983 */ /* 0x000f620000100800 */
        /* <DEDUP_REMOVED lines=8> */
[----:B0-----:R-:W-:Y:S01]  /*8e00*/  ISETP.NE.AND P4, PT, R107, 0x1, PT ;  /* 0x000000016b00780c */ /* 0x001fe20003f85270 */
[C---:B------:R-:W-:Y:S01]  /*8e10*/  FMUL.FTZ R60, R2.reuse, R61 ;  /* 0x0000003d023c7220 */ /* 0x040fe20000410000 */
[C---:B------:R-:W-:Y:S01]  /*8e20*/  FMUL.FTZ R13, R2.reuse, R94 ;  /* 0x0000005e020d7220 */ /* 0x040fe20000410000 */
[C---:B------:R-:W-:Y:S01]  /*8e30*/  FMUL.FTZ R9, R2.reuse, R90 ;  /* 0x0000005a02097220 */ /* 0x040fe20000410000 */
[----:B------:R-:W-:Y:S01]  /*8e40*/  MUFU.TANH R11, R11 ;  /* 0x0000000b000b7308 */ /* 0x000fe20000002400 */
[C---:B----4-:R-:W-:Y:S01]  /*8e50*/  FMUL.FTZ R14, R2.reuse, R96 ;  /* 0x00000060020e7220 */ /* 0x050fe20000410000 */
[C---:B------:R-:W-:Y:S01]  /*8e60*/  FMUL.FTZ R12, R2.reuse, R93 ;  /* 0x0000005d020c7220 */ /* 0x040fe20000410000 */
[C---:B------:R-:W-:Y:S01]  /*8e70*/  FMUL.FTZ R3, R2.reuse, R88 ;  /* 0x0000005802037220 */ /* 0x040fe20000410000 */
[C---:B------:R-:W-:Y:S01]  /*8e80*/  FMUL.FTZ R75, R2.reuse, R75 ;  /* 0x0000004b024b7220 */ /* 0x040fe20000410000 */
[C---:B------:R-:W-:Y:S01]  /*8e90*/  FMUL.FTZ R78, R2.reuse, R78 ;  /* 0x0000004e024e7220 */ /* 0x040fe20000410000 */
[C---:B------:R-:W-:Y:S01]  /*8ea0*/  FMUL.FTZ R79, R2.reuse, R79 ;  /* 0x0000004f024f7220 */ /* 0x040fe20000410000 */
[C---:B------:R-:W-:Y:S01]  /*8eb0*/  FMUL.FTZ R83, R2.reuse, R83 ;  /* 0x0000005302537220 */ /* 0x040fe20000410000 */
[----:B------:R-:W-:Y:S01]  /*8ec0*/  MUFU.TANH R15, R15 ;  /* 0x0000000f000f7308 */ /* 0x000fe20000002400 */
[----:B------:R-:W0:Y:S01]  /*8ed0*/  @P4 LDC R95, c[0x0][0x44c] ;  /* 0x00011300ff5f4b82 */ /* 0x000e220000000800 */
[C---:B------:R-:W-:Y:S01]  /*8ee0*/  FMUL.FTZ R109, R2.reuse, R46 ;  /* 0x0000002e026d7220 */ /* 0x040fe20000410000 */
[C---:B------:R-:W-:Y:S01]  /*8ef0*/  FMUL.FTZ R58, R2.reuse, R58 ;  /* 0x0000003a023a7220 */ /* 0x040fe20000410000 */
[C---:B------:R-:W-:Y:S01]  /*8f00*/  FMUL.FTZ R62, R2.reuse, R62 ;  /* 0x0000003e023e7220 */ /* 0x040fe20000410000 */
[C---:B------:R-:W-:Y:S01]  /*8f10*/  FMUL.FTZ R113, R2.reuse, R51 ;  /* 0x0000003302717220 */ /* 0x040fe20000410000 */
[C---:B------:R-:W-:Y:S01]  /*8f20*/  FMUL.FTZ R67, R2.reuse, R67 ;  /* 0x0000004302437220 */ /* 0x040fe20000410000 */
[C---:B------:R-:W-:Y:S01]  /*8f30*/  FMUL.FTZ R8, R2.reuse, R89 ;  /* 0x0000005902087220 */ /* 0x040fe20000410000 */
[----:B------:R-:W-:Y:S01]  /*8f40*/  MUFU.TANH R21, R21 ;  /* 0x0000001500157308 */ /* 0x000fe20000002400 */
        /* <DEDUP_REMOVED lines=10> */
[----:B------:R-:W-:Y:S01]  /*8ff0*/  ULDC UR4, c[0x0][0x988] ;  /* 0x0002620000047ab9 */ /* 0x000fe20000000800 */
        /* <DEDUP_REMOVED lines=12> */
[----:B------:R-:W-:Y:S01]  /*90c0*/  VIADD R0, R0, 0x13240 ;  /* 0x0001324000007836 */ /* 0x000fe20000000000 */
[----:B------:R-:W-:Y:S01]  /*90d0*/  ULDC UR36, c[0x0][0x988] ;  /* 0x0002620000247ab9 */ /* 0x000fe20000000800 */
[----:B------:R-:W-:Y:S01]  /*90e0*/  ULDC UR37, c[0x0][0x988] ;  /* 0x0002620000257ab9 */ /* 0x000fe20000000800 */
[----:B--2---:R-:W-:Y:S01]  /*90f0*/  LOP3.LUT R106, R106, 0xfffffffd, RZ, 0xc0, !PT ;  /* 0xfffffffd6a6a7812 */ /* 0x004fe200078ec0ff */
[C---:B------:R-:W-:Y:S01]  /*9100*/  FMUL.FTZ R61, R2.reuse, R64 ;  /* 0x00000040023d7220 */ /* 0x040fe20000410000 */
[C---:B------:R-:W-:Y:S01]  /*9110*/  FMUL.FTZ R94, R2.reuse, R63 ;  /* 0x0000003f025e7220 */ /* 0x040fe20000410000 */
[----:B------:R-:W-:Y:S01]  /*9120*/  FMUL.FTZ R90, R2, R99 ;  /* 0x00000063025a7220 */ /* 0x000fe20000410000 */
[----:B------:R-:W-:Y:S01]  /*9130*/  @P4 LOP3.LUT R106, R106, 0x2, RZ, 0xfc, !PT ;  /* 0x000000026a6a4812 */ /* 0x000fe200078efcff */
[----:B------:R-:W2:Y:S01]  /*9140*/  MUFU.TANH R9, R9 ;  /* 0x0000000900097308 */ /* 0x000ea20000002400 */
[C---:B------:R-:W-:Y:S01]  /*9150*/  FMUL.FTZ R96, R2.reuse, R71 ;  /* 0x0000004702607220 */ /* 0x040fe20000410000 */
[C---:B------:R-:W-:Y:S01]  /*9160*/  FMUL.FTZ R93, R2.reuse, R103 ;  /* 0x00000067025d7220 */ /* 0x040fe20000410000 */
[----:B------:R-:W-:Y:S01]  /*9170*/  FMUL.FTZ R88, R2, R100 ;  /* 0x0000006402587220 */ /* 0x000fe20000410000 */
[----:B------:R4:W-:Y:S01]  /*9180*/  STL [R1+0x28], R106 ;  /* 0x0000286a01007387 */ /* 0x0009e20000100800 */
[----:B---3--:R-:W-:-:S02]  /*9190*/  IMAD.IADD R64, R105, 0x1, R108 ;  /* 0x0000000169407824 */ /* 0x008fc400078e026c */
[C---:B------:R-:W-:Y:S01]  /*91a0*/  FMUL.FTZ R63, R2.reuse, R65 ;  /* 0x00000041023f7220 */ /* 0x040fe20000410000 */
[----:B------:R-:W-:Y:S01]  /*91b0*/  IMAD.MOV.U32 R99, RZ, RZ, -0xa0 ;  /* 0xffffff60ff637424 */ /* 0x000fe200078e00ff */
[----:B------:R-:W3:Y:S08]  /*91c0*/  MUFU.TANH R13, R13 ;  /* 0x0000000d000d7308 */ /* 0x000ef00000002400 */
[----:B------:R-:W-:Y:S01]  /*91d0*/  MUFU.TANH R92, R92 ;  /* 0x0000005c005c7308 */ /* 0x000fe20000002400 */
[----:B----4-:R-:W4:Y:S01]  /*91e0*/  LDL R106, [R1+0xc] ;  /* 0x00000c00016a7983 */ /* 0x010f220000100800 */
[----:B------:R-:W-:Y:S01]  /*91f0*/  FMUL.FTZ R65, R2, R66 ;  /* 0x0000004202417220 */ /* 0x000fe20000410000 */
[----:B0-----:R-:W-:-:S05]  /*9200*/  @P4 IMAD.HI.U32 R66, R64, R95, RZ ;  /* 0x0000005f40424227 */ /* 0x001fca00078e00ff */
[----:B------:R-:W-:Y:S01]  /*9210*/  MUFU.TANH R72, R72 ;  /* 0x0000004800487308 */ /* 0x000fe20000002400 */
[----:B-1----:R-:W-:-:S07]  /*9220*/  @P4 SHF.R.U32.HI R64, RZ, R97, R66 ;  /* 0x00000061ff404219 */ /* 0x002fce0000011642 */
[----:B------:R-:W-:Y:S01]  /*9230*/  MUFU.TANH R75, R75 ;  /* 0x0000004b004b7308 */ /* 0x000fe20000002400 */
[----:B------:R-:W0:Y:S01]  /*9240*/  SHFL.IDX PT, R97, R64, 0x1, 0x1c1f ;  /* 0x003c1f0040617f89 */ /* 0x000e2200000e0000 */
[C---:B------:R-:W-:Y:S01]  /*9250*/  FMUL.FTZ R66, R2.reuse, R68 ;  /* 0x0000004402427220 */ /* 0x040fe20000410000 */
[C---:B------:R-:W-:Y:S01]  /*9260*/  FMUL.FTZ R68, R2.reuse, R69 ;  /* 0x0000004502447220 */ /* 0x040fe20000410000 */
[----:B------:R-:W-:Y:S01]  /*9270*/  FMUL.FTZ R95, R2, R70 ;  /* 0x00000046025f7220 */ /* 0x000fe20000410000 */
[----:B-----5:R-:W-:-:S03]  /*9280*/  IMAD R69, R104, -0xa0, R102 ;  /* 0xffffff6068457824 */ /* 0x020fc600078e0266 */
[----:B------:R-:W-:Y:S01]  /*9290*/  MUFU.TANH R78, R78 ;  /* 0x0000004e004e7308 */ /* 0x000fe20000002400 */
[----:B------:R-:W-:-:S07]  /*92a0*/  IMAD R70, R104, R99, 0xa1 ;  /* 0x000000a168467424 */ /* 0x000fce00078e0263 */
[----:B------:R-:W-:Y:S01]  /*92b0*/  MUFU.TANH R79, R79 ;  /* 0x0000004f004f7308 */ /* 0x000fe20000002400 */
[----:B------:R-:W-:-:S07]  /*92c0*/  VIADD R69, R69, 0xa0 ;  /* 0x000000a045457836 */ /* 0x000fce0000000000 */
[----:B------:R-:W-:Y:S01]  /*92d0*/  MUFU.TANH R81, R81 ;  /* 0x0000005100517308 */ /* 0x000fe20000002400 */
[----:B------:R-:W-:Y:S02]  /*92e0*/  IMAD R70, R98, -0x2, R70 ;  /* 0xfffffffe62467824 */ /* 0x000fe400078e0246 */
[----:B------:R-:W-:Y:S01]  /*92f0*/  FMUL.FTZ R46, R2, R47 ;  /* 0x0000002f022e7220 */ /* 0x000fe20000410000 */
[----:B------:R-:W-:Y:S02]  /*9300*/  IMAD R69, R98, -0x2, R69 ;  /* 0xfffffffe62457824 */ /* 0x000fe400078e0245 */
[C---:B------:R-:W-:Y:S01]  /*9310*/  FMUL.FTZ R98, R2.reuse, R41 ;  /* 0x0000002902627220 */ /* 0x040fe20000410000 */
[C---:B------:R-:W-:Y:S01]  /*9320*/  FMUL.FTZ R89, R2.reuse, R101 ;  /* 0x0000006502597220 */ /* 0x040fe20000410000 */
[----:B------:R-:W-:Y:S08]  /*9330*/  MUFU.TANH R83, R83 ;  /* 0x0000005300537308 */ /* 0x000ff00000002400 */
[----:B------:R-:W-:Y:S08]  /*9340*/  MUFU.TANH R85, R85 ;  /* 0x0000005500557308 */ /* 0x000ff00000002400 */
[----:B------:R-:W-:Y:S08]  /*9350*/  MUFU.TANH R86, R86 ;  /* 0x0000005600567308 */ /* 0x000ff00000002400 */
[----:B------:R-:W-:Y:S08]  /*9360*/  MUFU.TANH R58, R58 ;  /* 0x0000003a003a7308 */ /* 0x000ff00000002400 */
[----:B------:R-:W-:Y:S08]  /*9370*/  MUFU.TANH R87, R87 ;  /* 0x0000005700577308 */ /* 0x000ff00000002400 */
[----:B------:R-:W-:Y:S01]  /*9380*/  MUFU.TANH R62, R62 ;  /* 0x0000003e003e7308 */ /* 0x000fe20000002400 */
[----:B------:R-:W-:-:S07]  /*9390*/  FMUL.FTZ R50, R2, R55 ;  /* 0x0000003702327220 */ /* 0x000fce0000410000 */
[----:B------:R-:W-:Y:S08]  /*93a0*/  MUFU.TANH R67, R67 ;  /* 0x0000004300437308 */ /* 0x000ff00000002400 */
        /* <DEDUP_REMOVED lines=8> */
[----:B------:R-:W-:Y:S01]  /*9430*/  MUFU.TANH R125, R125 ;  /* 0x0000007d007d7308 */ /* 0x000fe20000002400 */
[----:B------:R-:W-:Y:S01]  /*9440*/  FMUL.FTZ R30, R2, R39 ;  /* 0x00000027021e7220 */ /* 0x000fe20000410000 */
[----:B------:R-:W5:Y:S06]  /*9450*/  LDL R110, [R1+0x20] ;  /* 0x00002000016e7983 */ /* 0x000f6c0000100800 */
[----:B------:R-:W1:Y:S08]  /*9460*/  MUFU.TANH R90, R90 ;  /* 0x0000005a005a7308 */ /* 0x000e700000002400 */
[----:B------:R-:W1:Y:S08]  /*9470*/  MUFU.TANH R93, R93 ;  /* 0x0000005d005d7308 */ /* 0x000e700000002400 */
[----:B------:R-:W1:Y:S08]  /*9480*/  MUFU.TANH R94, R94 ;  /* 0x0000005e005e7308 */ /* 0x000e700000002400 */
[----:B------:R-:W1:Y:S08]  /*9490*/  MUFU.TANH R65, R65 ;  /* 0x0000004100417308 */ /* 0x000e700000002400 */
[----:B------:R-:W1:Y:S08]  /*94a0*/  MUFU.TANH R95, R95 ;  /* 0x0000005f005f7308 */ /* 0x000e700000002400 */
[----:B------:R-:W1:Y:S08]  /*94b0*/  MUFU.TANH R96, R96 ;  /* 0x0000006000607308 */ /* 0x000e700000002400 */
        /* <DEDUP_REMOVED lines=11> */
[----:B----4-:R-:W-:-:S07]  /*9570*/  IADD3 R70, -R106, R70, R102 ;  /* 0x000000466a467210 */ /* 0x010fce0007ffe166 */
[----:B------:R-:W-:Y:S01]  /*9580*/  MUFU.TANH R46, R46 ;  /* 0x0000002e002e7308 */ /* 0x000fe20000002400 */
[----:B0-----:R-:W-:-:S04]  /*9590*/  VIADDMNMX R71, R97, R70, R69, PT ;  /* 0x0000004661477246 */ /* 0x001fc80003800145 */
[C---:B------:R-:W-:Y:S02]  /*95a0*/  ISETP.GT.AND P1, PT, R71.reuse, RZ, PT ;  /* 0x000000ff4700720c */ /* 0x040fe40003f24270 */
[C---:B------:R-:W-:Y:S01]  /*95b0*/  ISETP.GT.AND P2, PT, R71.reuse, 0x1, PT ;  /* 0x000000014700780c */ /* 0x040fe20003f44270 */
[----:B------:R-:W-:Y:S01]  /*95c0*/  SHFL.IDX PT, R64, R64, RZ, 0x1c1f ;  /* 0x001c1fff40407589 */ /* 0x000fe200000e0000 */
[----:B------:R-:W-:Y:S01]  /*95d0*/  ISETP.GT.AND P3, PT, R71, 0x8, PT ;  /* 0x000000084700780c */ /* 0x000fe20003f64270 */
[----:B------:R-:W-:Y:S01]  /*95e0*/  MUFU.TANH R89, R89 ;  /* 0x0000005900597308 */ /* 0x000fe20000002400 */
[----:B--2---:R-:W-:Y:S02]  /*95f0*/  FSEL R9, R9, -INF , P1 ;  /* 0xff80000009097808 */ /* 0x004fe40000800000 */
[----:B------:R-:W-:Y:S02]  /*9600*/  FSEL R11, R11, -INF , P2 ;  /* 0xff8000000b0b7808 */ /* 0x000fe40001000000 */
[----:B------:R-:W-:-:S02]  /*9610*/  ISETP.GT.AND P1, PT, R71, 0x9, PT ;  /* 0x000000094700780c */ /* 0x000fc40003f24270 */
[----:B---3--:R-:W-:Y:S01]  /*9620*/  FSEL R41, R13, -INF , P3 ;  /* 0xff8000000d297808 */ /* 0x008fe20001800000 */
[----:B------:R-:W-:Y:S01]  /*9630*/  MUFU.TANH R73, R73 ;  /* 0x0000004900497308 */ /* 0x000fe20000002400 */
[----:B------:R-:W-:Y:S02]  /*9640*/  FMNMX.FTZ R100, R9, R11, !PT ;  /* 0x0000000b09647209 */ /* 0x000fe40007810000 */
[----:B------:R-:W-:Y:S02]  /*9650*/  ISETP.GT.AND P2, PT, R71, 0x10, PT ;  /* 0x000000104700780c */ /* 0x000fe40003f44270 */
[----:B------:R-:W-:Y:S02]  /*9660*/  FSEL R15, R15, -INF , P1 ;  /* 0xff8000000f0f7808 */ /* 0x000fe40000800000 */
[----:B------:R-:W-:Y:S01]  /*9670*/  FMNMX.FTZ R100, R41, R100, !PT ;  /* 0x0000006429647209 */ /* 0x000fe20007810000 */
[----:B------:R-:W-:Y:S01]  /*9680*/  MUFU.TANH R74, R74 ;  /* 0x0000004a004a7308 */ /* 0x000fe20000002400 */
[----:B------:R-:W-:-:S02]  /*9690*/  ISETP.GT.AND P1, PT, R71, 0x11, PT ;  /* 0x000000114700780c */ /* 0x000fc40003f24270 */
[----:B------:R-:W-:Y:S02]  /*96a0*/  FSEL R21, R21, -INF , P2 ;  /* 0xff80000015157808 */ /* 0x000fe40001000000 */
[----:B------:R-:W-:Y:S02]  /*96b0*/  FMNMX.FTZ R100, R15, R100, !PT ;  /* 0x000000640f647209 */ /* 0x000fe40007810000 */
[----:B------:R-:W-:Y:S01]  /*96c0*/  ISETP.GT.AND P2, PT, R71, 0x18, PT ;  /* 0x000000184700780c */ /* 0x000fe20003f44270 */
[----:B------:R-:W-:Y:S01]  /*96d0*/  MUFU.TANH R76, R76 ;  /* 0x0000004c004c7308 */ /* 0x000fe20000002400 */
[----:B-1----:R-:W-:Y:S02]  /*96e0*/  FSEL R97, R90, -INF , P1 ;  /* 0xff8000005a617808 */ /* 0x002fe40000800000 */
[----:B------:R-:W-:Y:S01]  /*96f0*/  FMNMX.FTZ R100, R21, R100, !PT ;  /* 0x0000006415647209 */ /* 0x000fe20007810000 */
[----:B------:R-:W-:Y:S01]  /*9700*/  FMUL.FTZ R90, R2, R43 ;  /* 0x0000002b025a7220 */ /* 0x000fe20000410000 */
[----:B------:R-:W-:-:S02]  /*9710*/  ISETP.GT.AND P1, PT, R71, 0x19, PT ;  /* 0x000000194700780c */ /* 0x000fc40003f24270 */
[----:B------:R-:W-:Y:S01]  /*9720*/  FSEL R43, R92, -INF , P2 ;  /* 0xff8000005c2b7808 */ /* 0x000fe20001000000 */
        /* <DEDUP_REMOVED lines=11> */
[----:B------:R-:W-:Y:S02]  /*97e0*/  FSEL R75, R75, -INF , P1 ;  /* 0xff8000004b4b7808 */ /* 0x000fe40000800000 */
[----:B------:R-:W-:Y:S02]  /*97f0*/  FMNMX.FTZ R100, R99, R100, !PT ;  /* 0x0000006463647209 */ /* 0x000fe40007810000 */
        /* <DEDUP_REMOVED lines=21> */
[----:B------:R-:W-:Y:S02]  /*9950*/  FMNMX.FTZ R100, R85, R100, !PT ;  /* 0x0000006455647209 */ /* 0x000fe40007810000 */
[----:B------:R-:W-:-:S02]  /*9960*/  ISETP.GT.AND P1, PT, R71, 0x41, PT ;  /* 0x000000414700780c */ /* 0x000fc40003f24270 */
[----:B------:R-:W-:Y:S02]  /*9970*/  FSEL R101, R58, -INF , P2 ;  /* 0xff8000003a657808 */ /* 0x000fe40001000000 */
        /* <DEDUP_REMOVED lines=12> */
[----:B------:R-:W-:Y:S01]  /*9a40*/  FMNMX.FTZ R100, R103, R100, !PT ;  /* 0x0000006467647209 */ /* 0x000fe20007810000 */
[----:B------:R-:W0:Y:S01]  /*9a50*/  MUFU.TANH R90, R90 ;  /* 0x0000005a005a7308 */ /* 0x000e220000002400 */
        /* <DEDUP_REMOVED lines=13> */
[----:B0-----:R-:W-:Y:S02]  /*9b30*/  FSEL R107, R90, -INF , P1 ;  /* 0xff8000005a6b7808 */ /* 0x001fe40000800000 */
        /* <DEDUP_REMOVED lines=19> */
[----:B------:R-:W-:Y:S01]  /*9c70*/  FMNMX.FTZ R100, R115, R100, !PT ;  /* 0x0000006473647209 */ /* 0x000fe20007810000 */
[----:B------:R-:W0:Y:S01]  /*9c80*/  MUFU.TANH R26, R26 ;  /* 0x0000001a001a7308 */ /* 0x000e220000002400 */
        /* <DEDUP_REMOVED lines=9> */
[----:B------:R1:W2:Y:S01]  /*9d20*/  MUFU.TANH R34, R30 ;  /* 0x0000001e00227308 */ /* 0x0002a20000002400 */
[----:B------:R-:W-:Y:S02]  /*9d30*/  ISETP.GT.AND P2, PT, R71, 0x90, PT ;  /* 0x000000904700780c */ /* 0x000fe40003f44270 */
[----:B------:R-:W-:Y:S02]  /*9d40*/  FSEL R125, R125, -INF , P1 ;  /* 0xff8000007d7d7808 */ /* 0x000fe40000800000 */
[----:B------:R-:W-:Y:S02]  /*9d50*/  FMNMX.FTZ R100, R123, R100, !PT ;  /* 0x000000647b647209 */ /* 0x000fe40007810000 */
[----:B------:R-:W-:-:S02]  /*9d60*/  ISETP.GT.AND P1, PT, R71, 0x91, PT ;  /* 0x000000914700780c */ /* 0x000fc40003f24270 */
[----:B0-----:R-:W-:Y:S02]  /*9d70*/  FSEL R39, R26, -INF , P2 ;  /* 0xff8000001a277808 */ /* 0x001fe40001000000 */
[----:B------:R-:W-:Y:S02]  /*9d80*/  FMNMX.FTZ R100, R125, R100, !PT ;  /* 0x000000647d647209 */ /* 0x000fe40007810000 */
[----:B------:R-:W-:Y:S02]  /*9d90*/  ISETP.GT.AND P2, PT, R71, 0x98, PT ;  /* 0x000000984700780c */ /* 0x000fe40003f44270 */
[----:B------:R-:W-:Y:S02]  /*9da0*/  FSEL R121, R121, -INF , P1 ;  /* 0xff80000079797808 */ /* 0x000fe40000800000 */
[----:B------:R-:W-:Y:S01]  /*9db0*/  FMNMX.FTZ R100, R39, R100, !PT ;  /* 0x0000006427647209 */ /* 0x000fe20007810000 */
[----:B-1----:R-:W-:Y:S01]  /*9dc0*/  FMUL.FTZ R30, R2, R45 ;  /* 0x0000002d021e7220 */ /* 0x002fe20000410000 */
[----:B------:R-:W-:-:S02]  /*9dd0*/  ISETP.GT.AND P1, PT, R71, 0x99, PT ;  /* 0x000000994700780c */ /* 0x000fc40003f24270 */
[----:B------:R-:W-:Y:S02]  /*9de0*/  FSEL R45, R38, -INF , P2 ;  /* 0xff800000262d7808 */ /* 0x000fe40001000000 */
[----:B------:R-:W-:Y:S02]  /*9df0*/  FMNMX.FTZ R100, R121, R100, !PT ;  /* 0x0000006479647209 */ /* 0x000fe40007810000 */
[----:B--2---:R-:W-:Y:S02]  /*9e00*/  FSEL R71, R34, -INF , P1 ;  /* 0xff80000022477808 */ /* 0x004fe40000800000 */
[----:B------:R-:W-:-:S04]  /*9e10*/  FMNMX.FTZ R100, R45, R100, !PT ;  /* 0x000000642d647209 */ /* 0x000fc80007810000 */
[----:B------:R-:W-:-:S05]  /*9e20*/  FMNMX.FTZ R100, R71, R100, !PT ;  /* 0x0000006447647209 */ /* 0x000fca0007810000 */
[----:B------:R-:W0:Y:S02]  /*9e30*/  SHFL.BFLY PT, R127, R100, 0x2, 0x1f ;  /* 0x0c401f00647f7f89 */ /* 0x000e2400000e0000 */
[----:B0-----:R-:W-:-:S05]  /*9e40*/  FMNMX.FTZ R127, R100, R127, !PT ;  /* 0x0000007f647f7209 */ /* 0x001fca0007810000 */
[----:B------:R-:W0:Y:S01]  /*9e50*/  SHFL.BFLY PT, R72, R127, 0x1, 0x1f ;  /* 0x0c201f007f487f89 */ /* 0x000e2200000e0000 */
[----:B------:R-:W-:Y:S02]  /*9e60*/  IMAD.U32 R58, RZ, RZ, UR4 ;  /* 0x00000004ff3a7e24 */ /* 0x000fe4000f8e00ff */
[----:B------:R-:W-:Y:S01]  /*9e70*/  FMUL.FTZ R46, R2, R36 ;  /* 0x00000024022e7220 */ /* 0x000fe20000410000 */
[----:B------:R-:W-:-:S04]  /*9e80*/  VIADDMNMX R69, R64, R70, R69, PT ;  /* 0x0000004640457246 */ /* 0x000fc80003800145 */
[C---:B------:R-:W-:Y:S02]  /*9e90*/  ISETP.GT.AND P2, PT, R69.reuse, 0x1, PT ;  /* 0x000000014500780c */ /* 0x040fe40003f44270 */
[----:B------:R-:W-:Y:S02]  /*9ea0*/  ISETP.GT.AND P3, PT, R69, 0x8, PT ;  /* 0x000000084500780c */ /* 0x000fe40003f64270 */
[----:B0-----:R-:W-:-:S04]  /*9eb0*/  FMNMX.FTZ R72, R127, R72, !PT ;  /* 0x000000487f487209 */ /* 0x001fc80007810000 */
[C---:B------:R-:W-:Y:S01]  /*9ec0*/  FSETP.NEU.FTZ.AND P1, PT, R72.reuse, -INF , PT ;  /* 0xff8000004800780b */ /* 0x040fe20003f3d000 */
[----:B------:R-:W-:-:S05]  /*9ed0*/  FFMA.FTZ R36, R72, R58, -8 ;  /* 0xc100000048247423 */ /* 0x000fca000001003a */
[----:B------:R-:W-:Y:S02]  /*9ee0*/  FSEL R36, R36, RZ, P1 ;  /* 0x000000ff24247208 */ /* 0x000fe40000800000 */
[----:B------:R-:W-:Y:S02]  /*9ef0*/  ISETP.GT.AND P1, PT, R69, RZ, PT ;  /* 0x000000ff4500720c */ /* 0x000fe40003f24270 */
[----:B------:R-:W-:Y:S02]  /*9f00*/  FSEL R8, R8, -INF , P2 ;  /* 0xff80000008087808 */ /* 0x000fe40001000000 */
[----:B------:R-:W-:Y:S01]  /*9f10*/  FSEL R3, R3, -INF , P1 ;  /* 0xff80000003037808 */ /* 0x000fe20000800000 */
[--C-:B------:R-:W-:Y:S01]  /*9f20*/  FFMA.FTZ R50, R15, R58, -R36.reuse ;  /* 0x0000003a0f327223 */ /* 0x100fe20000010824 */
[C---:B------:R-:W-:Y:S01]  /*9f30*/  FMUL.FTZ R42, R2.reuse, R52 ;  /* 0x00000034022a7220 */ /* 0x040fe20000410000 */
[----:B------:R-:W-:Y:S01]  /*9f40*/  FFMA.FTZ R15, R21, R58, -R36 ;  /* 0x0000003a150f7223 */ /* 0x000fe20000010824 */
[----:B------:R-:W-:Y:S01]  /*9f50*/  ISETP.GT.AND P1, PT, R69, 0x9, PT ;  /* 0x000000094500780c */ /* 0x000fe20003f24270 */
[----:B------:R-:W-:Y:S01]  /*9f60*/  FMUL.FTZ R34, R2, R48 ;  /* 0x0000003002227220 */ /* 0x000fe20000410000 */
[----:B------:R-:W-:-:S02]  /*9f70*/  FSEL R21, R10, -INF , P3 ;  /* 0xff8000000a157808 */ /* 0x000fc40001800000 */
[----:B------:R-:W-:Y:S01]  /*9f80*/  FMNMX.FTZ R52, R3, R8, !PT ;  /* 0x0000000803347209 */ /* 0x000fe20007810000 */
[----:B------:R-:W-:-:S01]  /*9f90*/  FFMA.FTZ R48, R11, R58, -R36 ;  /* 0x0000003a0b307223 */ /* 0x000fc20000010824 */
[--C-:B------:R-:W-:Y:S01]  /*9fa0*/  FFMA.FTZ R11, R41, R58, -R36.reuse ;  /* 0x0000003a290b7223 */ /* 0x100fe20000010824 */
[----:B------:R-:W-:Y:S02]  /*9fb0*/  ISETP.GT.AND P2, PT, R69, 0x10, PT ;  /* 0x000000104500780c */ /* 0x000fe40003f44270 */
[----:B------:R-:W-:Y:S02]  /*9fc0*/  FSEL R41, R12, -INF , P1 ;  /* 0xff8000000c297808 */ /* 0x000fe40000800000 */
[----:B------:R-:W-:Y:S01]  /*9fd0*/  FMNMX.FTZ R52, R21, R52, !PT ;  /* 0x0000003415347209 */ /* 0x000fe20007810000 */
[----:B------:R-:W-:Y:S01]  /*9fe0*/  FFMA.FTZ R12, R43, R58, -R36 ;  /* 0x0000003a2b0c7223 */ /* 0x000fe20000010824 */
[----:B------:R-:W-:Y:S02]  /*9ff0*/  ISETP.GT.AND P1, PT, R69, 0x11, PT ;  /* 0x000000114500780c */ /* 0x000fe40003f24270 */
[----:B------:R-:W-:-:S02]  /*a000*/  FSEL R43, R14, -INF , P2 ;  /* 0xff8000000e2b7808 */ /* 0x000fc40001000000 */
[----:B------:R-:W-:Y:S01]  /*a010*/  FMNMX.FTZ R52, R41, R52, !PT ;  /* 0x0000003429347209 */ /* 0x000fe20007810000 */
[----:B------:R-:W-:Y:S01]  /*a020*/  FMUL.FTZ R38, R2, R49 ;  /* 0x0000003102267220 */ /* 0x000fe20000410000 */
[----:B------:R-:W-:Y:S02]  /*a030*/  ISETP.GT.AND P2, PT, R69, 0x18, PT ;  /* 0x000000184500780c */ /* 0x000fe40003f44270 */
[----:B------:R-:W-:Y:S02]  /*a040*/  FSEL R49, R20, -INF , P1 ;  /* 0xff80000014317808 */ /* 0x000fe40000800000 */
[----:B------:R-:W-:Y:S01]  /*a050*/  FMNMX.FTZ R52, R43, R52, !PT ;  /* 0x000000342b347209 */ /* 0x000fe20007810000 */
[----:B------:R0:W-:Y:S01]  /*a060*/  MUFU.TANH R26, R44 ;  /* 0x0000002c001a7308 */ /* 0x0001e20000002400 */
[----:B------:R-:W-:Y:S02]  /*a070*/  ISETP.GT.AND P1, PT, R69, 0x19, PT ;  /* 0x000000194500780c */ /* 0x000fe40003f24270 */
[----:B------:R-:W-:Y:S01]  /*a080*/  FMNMX.FTZ R52, R49, R52, !PT ;  /* 0x0000003431347209 */ /* 0x000fe20007810000 */
[----:B0-----:R-:W-:Y:S01]  /*a090*/  FMUL.FTZ R44, R2, R53 ;  /* 0x00000035022c7220 */ /* 0x001fe20000410000 */
[----:B------:R-:W-:-:S02]  /*a0a0*/  FSEL R53, R88, -INF , P2 ;  /* 0xff80000058357808 */ /* 0x000fc40001000000 */
[----:B------:R-:W-:Y:S02]  /*a0b0*/  ISETP.GT.AND P2, PT, R69, 0x20, PT ;  /* 0x000000204500780c */ /* 0x000fe40003f44270 */
[----:B------:R-:W-:Y:S02]  /*a0c0*/  FSEL R89, R89, -INF , P1 ;  /* 0xff80000059597808 */ /* 0x000fe40000800000 */
[----:B------:R-:W-:Y:S02]  /*a0d0*/  FMNMX.FTZ R52, R53, R52, !PT ;  /* 0x0000003435347209 */ /* 0x000fe40007810000 */
[----:B------:R-:W-:Y:S02]  /*a0e0*/  ISETP.GT.AND P1, PT, R69, 0x21, PT ;  /* 0x000000214500780c */ /* 0x000fe40003f24270 */
[----:B------:R-:W-:Y:S02]  /*a0f0*/  FSEL R91, R91, -INF , P2 ;  /* 0xff8000005b5b7808 */ /* 0x000fe40001000000 */
[----:B------:R-:W-:Y:S01]  /*a100*/  FMNMX.FTZ R52, R89, R52, !PT ;  /* 0x0000003459347209 */ /* 0x000fe20007810000 */
[----:B------:R-:W-:-:S01]  /*a110*/  FFMA.FTZ R97, R97, R58, -R36 ;  /* 0x0000003a61617223 */ /* 0x000fc20000010824 */
[----:B------:R-:W-:-:S02]  /*a120*/  ISETP.GT.AND P2, PT, R69, 0x28, PT ;  /* 0x000000284500780c */ /* 0x000fc40003f44270 */
[----:B------:R-:W-:Y:S02]  /*a130*/  FSEL R73, R73, -INF , P1 ;  /* 0xff80000049497808 */ /* 0x000fe40000800000 */
[----:B------:R-:W-:Y:S01]  /*a140*/  FMNMX.FTZ R52, R91, R52, !PT ;  /* 0x000000345b347209 */ /* 0x000fe20007810000 */
[----:B------:R0:W-:Y:S01]  /*a150*/  MUFU.EX2 R10, R97 ;  /* 0x00000061000a7308 */ /* 0x0001e20000000800 */
[----:B------:R-:W-:Y:S02]  /*a160*/  ISETP.GT.AND P1, PT, R69, 0x29, PT ;  /* 0x000000294500780c */ /* 0x000fe40003f24270 */
[----:B------:R-:W-:Y:S01]  /*a170*/  FMNMX.FTZ R52, R73, R52, !PT ;  /* 0x0000003449347209 */ /* 0x000fe20007810000 */
[----:B------:R-:W-:-:S01]  /*a180*/  FFMA.FTZ R14, R99, R58, -R36 ;  /* 0x0000003a630e7223 */ /* 0x000fc20000010824 */
[----:B------:R-:W-:Y:S02]  /*a190*/  FSEL R99, R76, -INF , P1 ;  /* 0xff8000004c637808 */ /* 0x000fe40000800000 */
[----:B0-----:R-:W-:-:S02]  /*a1a0*/  FSEL R97, R74, -INF , P2 ;  /* 0xff8000004a617808 */ /* 0x001fc40001000000 */
[----:B------:R-:W-:Y:S02]  /*a1b0*/  ISETP.GT.AND P2, PT, R69, 0x30, PT ;  /* 0x000000304500780c */ /* 0x000fe40003f44270 */
[----:B------:R-:W-:Y:S02]  /*a1c0*/  FMNMX.FTZ R52, R97, R52, !PT ;  /* 0x0000003461347209 */ /* 0x000fe40007810000 */
[----:B------:R-:W-:Y:S02]  /*a1d0*/  ISETP.GT.AND P1, PT, R69, 0x31, PT ;  /* 0x000000314500780c */ /* 0x000fe40003f24270 */
[----:B------:R-:W-:Y:S02]  /*a1e0*/  FSEL R77, R77, -INF , P2 ;  /* 0xff8000004d4d7808 */ /* 0x000fe40001000000 */
[----:B------:R-:W-:Y:S02]  /*a1f0*/  FMNMX.FTZ R52, R99, R52, !PT ;  /* 0x0000003463347209 */ /* 0x000fe40007810000 */
[----:B------:R-:W-:-:S02]  /*a200*/  ISETP.GT.AND P2, PT, R69, 0x38, PT ;  /* 0x000000384500780c */ /* 0x000fc40003f44270 */
[----:B------:R-:W-:Y:S02]  /*a210*/  FSEL R127, R80, -INF , P1 ;  /* 0xff800000507f7808 */ /* 0x000fe40000800000 */
[----:B------:R-:W-:Y:S01]  /*a220*/  FMNMX.FTZ R20, R77, R52, !PT ;  /* 0x000000344d147209 */ /* 0x000fe20007810000 */
[----:B------:R-:W-:Y:S01]  /*a230*/  FFMA.FTZ R62, R79, R58, -R36 ;  /* 0x0000003a4f3e7223 */ /* 0x000fe20000010824 */
[----:B------:R-:W-:Y:S02]  /*a240*/  ISETP.GT.AND P1, PT, R69, 0x39, PT ;  /* 0x000000394500780c */ /* 0x000fe40003f24270 */
[----:B------:R-:W-:Y:S02]  /*a250*/  FSEL R79, R82, -INF , P2 ;  /* 0xff800000524f7808 */ /* 0x000fe40001000000 */
[----:B------:R-:W-:Y:S01]  /*a260*/  FMNMX.FTZ R20, R127, R20, !PT ;  /* 0x000000147f147209 */ /* 0x000fe20007810000 */
[----:B------:R-:W0:Y:S01]  /*a270*/  MUFU.TANH R60, R60 ;  /* 0x0000003c003c7308 */ /* 0x000e220000002400 */
[----:B------:R-:W-:-:S02]  /*a280*/  ISETP.GT.AND P2, PT, R69, 0x40, PT ;  /* 0x000000404500780c */ /* 0x000fc40003f44270 */
[----:B------:R-:W-:Y:S02]  /*a290*/  FSEL R129, R84, -INF , P1 ;  /* 0xff80000054817808 */ /* 0x000fe40000800000 */
[----:B------:R-:W-:Y:S01]  /*a2a0*/  FMNMX.FTZ R20, R79, R20, !PT ;  /* 0x000000144f147209 */ /* 0x000fe20007810000 */
[----:B------:R-:W-:Y:S01]  /*a2b0*/  FFMA.FTZ R54, R81, R58, -R36 ;  /* 0x0000003a51367223 */ /* 0x000fe20000010824 */
[----:B------:R-:W-:Y:S01]  /*a2c0*/  ISETP.GT.AND P1, PT, R69, 0x41, PT ;  /* 0x000000414500780c */ /* 0x000fe20003f24270 */
[----:B------:R-:W1:Y:S01]  /*a2d0*/  MUFU.TANH R61, R61 ;  /* 0x0000003d003d7308 */ /* 0x000e620000002400 */
[----:B------:R-:W-:Y:S02]  /*a2e0*/  FSEL R81, R56, -INF , P2 ;  /* 0xff80000038517808 */ /* 0x000fe40001000000 */
[----:B------:R-:W-:Y:S02]  /*a2f0*/  FMNMX.FTZ R20, R129, R20, !PT ;  /* 0x0000001481147209 */ /* 0x000fe40007810000 */
[----:B------:R-:W-:-:S02]  /*a300*/  ISETP.GT.AND P2, PT, R69, 0x48, PT ;  /* 0x000000484500780c */ /* 0x000fc40003f44270 */
[----:B------:R-:W-:Y:S01]  /*a310*/  FSEL R57, R57, -INF , P1 ;  /* 0xff80000039397808 */ /* 0x000fe20000800000 */
[----:B------:R-:W2:Y:S01]  /*a320*/  MUFU.TANH R63, R63 ;  /* 0x0000003f003f7308 */ /* 0x000ea20000002400 */
[----:B------:R-:W-:Y:S02]  /*a330*/  FMNMX.FTZ R20, R81, R20, !PT ;  /* 0x0000001451147209 */ /* 0x000fe40007810000 */
[----:B------:R-:W-:Y:S02]  /*a340*/  ISETP.GT.AND P1, PT, R69, 0x49, PT ;  /* 0x000000494500780c */ /* 0x000fe40003f24270 */
[----:B------:R-:W-:Y:S02]  /*a350*/  FSEL R59, R59, -INF , P2 ;  /* 0xff8000003b3b7808 */ /* 0x000fe40001000000 */
[----:B------:R-:W-:Y:S01]  /*a360*/  FMNMX.FTZ R20, R57, R20, !PT ;  /* 0x0000001439147209 */ /* 0x000fe20007810000 */
[----:B------:R-:W3:Y:S01]  /*a370*/  MUFU.TANH R66, R66 ;  /* 0x0000004200427308 */ /* 0x000ee20000002400 */
[----:B------:R-:W-:-:S02]  /*a380*/  ISETP.GT.AND P2, PT, R69, 0x50, PT ;  /* 0x000000504500780c */ /* 0x000fc40003f44270 */
[----:B0-----:R-:W-:Y:S02]  /*a390*/  FSEL R131, R60, -INF , P1 ;  /* 0xff8000003c837808 */ /* 0x001fe40000800000 */
[----:B------:R-:W-:-:S03]  /*a3a0*/  FMNMX.FTZ R20, R59, R20, !PT ;  /* 0x000000143b147209 */ /* 0x000fc60007810000 */
[----:B------:R-:W0:Y:S01]  /*a3b0*/  MUFU.TANH R68, R68 ;  /* 0x0000004400447308 */ /* 0x000e220000002400 */
[----:B------:R-:W-:Y:S02]  /*a3c0*/  ISETP.GT.AND P1, PT, R69, 0x51, PT ;  /* 0x000000514500780c */ /* 0x000fe40003f24270 */
[----:B-1----:R-:W-:Y:S02]  /*a3d0*/  FSEL R61, R61, -INF , P2 ;  /* 0xff8000003d3d7808 */ /* 0x002fe40001000000 */
[----:B------:R-:W-:-:S03]  /*a3e0*/  FMNMX.FTZ R20, R131, R20, !PT ;  /* 0x0000001483147209 */ /* 0x000fc60007810000 */
[----:B------:R-:W1:Y:S01]  /*a3f0*/  MUFU.TANH R40, R40 ;  /* 0x0000002800287308 */ /* 0x000e620000002400 */
[----:B------:R-:W-:Y:S02]  /*a400*/  ISETP.GT.AND P2, PT, R69, 0x58, PT ;  /* 0x000000584500780c */ /* 0x000fe40003f44270 */
[----:B--2---:R-:W-:Y:S02]  /*a410*/  FSEL R63, R63, -INF , P1 ;  /* 0xff8000003f3f7808 */ /* 0x004fe40000800000 */
[----:B------:R-:W-:-:S03]  /*a420*/  FMNMX.FTZ R20, R61, R20, !PT ;  /* 0x000000143d147209 */ /* 0x000fc60007810000 */
[----:B------:R-:W2:Y:S01]  /*a430*/  MUFU.TANH R13, R98 ;  /* 0x00000062000d7308 */ /* 0x000ea20000002400 */
[----:B------:R-:W-:-:S01]  /*a440*/  FFMA.FTZ R56, R85, R58, -R36 ;  /* 0x0000003a55387223 */ /* 0x000fc20000010824 */
[----:B------:R-:W-:Y:S01]  /*a450*/  FFMA.FTZ R85, R51, R58, -R36 ;  /* 0x0000003a33557223 */ /* 0x000fe20000010824 */
[----:B------:R-:W-:Y:S02]  /*a460*/  ISETP.GT.AND P1, PT, R69, 0x59, PT ;  /* 0x000000594500780c */ /* 0x000fe40003f24270 */
[----:B---3--:R-:W-:Y:S02]  /*a470*/  FSEL R51, R66, -INF , P2 ;  /* 0xff80000042337808 */ /* 0x008fe40001000000 */
[----:B------:R-:W-:Y:S01]  /*a480*/  FMNMX.FTZ R20, R63, R20, !PT ;  /* 0x000000143f147209 */ /* 0x000fe20007810000 */
[----:B------:R-:W3:Y:S01]  /*a490*/  MUFU.TANH R30, R30 ;  /* 0x0000001e001e7308 */ /* 0x000ee20000002400 */
[----:B------:R-:W-:Y:S02]  /*a4a0*/  ISETP.GT.AND P2, PT, R69, 0x60, PT ;  /* 0x000000604500780c */ /* 0x000fe40003f44270 */
[----:B0-----:R-:W-:-:S02]  /*a4b0*/  FSEL R133, R68, -INF , P1 ;  /* 0xff80000044857808 */ /* 0x001fc40000800000 */
[----:B------:R-:W-:Y:S01]  /*a4c0*/  FMNMX.FTZ R20, R51, R20, !PT ;  /* 0x0000001433147209 */ /* 0x000fe20007810000 */
[--C-:B------:R-:W-:Y:S01]  /*a4d0*/  FFMA.FTZ R60, R101, R58, -R36.reuse ;  /* 0x0000003a653c7223 */ /* 0x100fe20000010824 */
[----:B------:R-:W-:Y:S01]  /*a4e0*/  ISETP.GT.AND P1, PT, R69, 0x61, PT ;  /* 0x000000614500780c */ /* 0x000fe20003f24270 */
[----:B------:R-:W0:Y:S01]  /*a4f0*/  MUFU.TANH R34, R34 ;  /* 0x0000002200227308 */ /* 0x000e220000002400 */
[----:B-1----:R-:W-:Y:S02]  /*a500*/  FSEL R101, R40, -INF , P2 ;  /* 0xff80000028657808 */ /* 0x002fe40001000000 */
[----:B------:R-:W-:Y:S02]  /*a510*/  FMNMX.FTZ R20, R133, R20, !PT ;  /* 0x0000001485147209 */ /* 0x000fe40007810000 */
[----:B------:R-:W-:Y:S02]  /*a520*/  ISETP.GT.AND P2, PT, R69, 0x68, PT ;  /* 0x000000684500780c */ /* 0x000fe40003f44270 */
[----:B--2---:R-:W-:Y:S01]  /*a530*/  FSEL R13, R13, -INF , P1 ;  /* 0xff8000000d0d7808 */ /* 0x004fe20000800000 */
[----:B------:R-:W1:Y:S01]  /*a540*/  MUFU.TANH R38, R38 ;  /* 0x0000002600267308 */ /* 0x000e620000002400 */
[----:B------:R-:W-:Y:S01]  /*a550*/  FMNMX.FTZ R20, R101, R20, !PT ;  /* 0x0000001465147209 */ /* 0x000fe20007810000 */
[----:B------:R-:W-:Y:S01]  /*a560*/  FFMA.FTZ R135, R87, R58, -R36 ;  /* 0x0000003a57877223 */ /* 0x000fe20000010824 */
[----:B------:R-:W-:-:S02]  /*a570*/  ISETP.GT.AND P1, PT, R69, 0x69, PT ;  /* 0x000000694500780c */ /* 0x000fc40003f24270 */
[----:B------:R-:W-:Y:S02]  /*a580*/  FSEL R87, R26, -INF , P2 ;  /* 0xff8000001a577808 */ /* 0x000fe40001000000 */
[----:B------:R-:W-:Y:S01]  /*a590*/  FMNMX.FTZ R20, R13, R20, !PT ;  /* 0x000000140d147209 */ /* 0x000fe20007810000 */
[----:B------:R-:W2:Y:S01]  /*a5a0*/  MUFU.TANH R42, R42 ;  /* 0x0000002a002a7308 */ /* 0x000ea20000002400 */
[----:B------:R-:W-:Y:S02]  /*a5b0*/  ISETP.GT.AND P2, PT, R69, 0x70, PT ;  /* 0x000000704500780c */ /* 0x000fe40003f44270 */
[----:B---3--:R-:W-:Y:S02]  /*a5c0*/  FSEL R137, R30, -INF , P1 ;  /* 0xff8000001e897808 */ /* 0x008fe40000800000 */
[----:B------:R-:W-:-:S03]  /*a5d0*/  FMNMX.FTZ R20, R87, R20, !PT ;  /* 0x0000001457147209 */ /* 0x000fc60007810000 */
[----:B------:R-:W3:Y:S01]  /*a5e0*/  MUFU.TANH R44, R44 ;  /* 0x0000002c002c7308 */ /* 0x000ee20000002400 */
[----:B------:R-:W-:-:S01]  /*a5f0*/  FFMA.FTZ R26, R55, R58, -R36 ;  /* 0x0000003a371a7223 */ /* 0x000fc20000010824 */
[----:B------:R-:W-:Y:S02]  /*a600*/  ISETP.GT.AND P1, PT, R69, 0x71, PT ;  /* 0x000000714500780c */ /* 0x000fe40003f24270 */
[----:B0-----:R-:W-:Y:S02]  /*a610*/  FSEL R55, R34, -INF , P2 ;  /* 0xff80000022377808 */ /* 0x001fe40001000000 */
[----:B------:R-:W-:Y:S02]  /*a620*/  FMNMX.FTZ R20, R137, R20, !PT ;  /* 0x0000001489147209 */ /* 0x000fe40007810000 */
[----:B------:R-:W0:Y:S01]  /*a630*/  MUFU.TANH R24, R24 ;  /* 0x0000001800187308 */ /* 0x000e220000002400 */
[----:B------:R-:W-:Y:S02]  /*a640*/  ISETP.GT.AND P2, PT, R69, 0x78, PT ;  /* 0x000000784500780c */ /* 0x000fe40003f44270 */
[----:B-1----:R-:W-:-:S02]  /*a650*/  FSEL R139, R38, -INF , P1 ;  /* 0xff800000268b7808 */ /* 0x002fc40000800000 */
[----:B------:R-:W-:-:S03]  /*a660*/  FMNMX.FTZ R20, R55, R20, !PT ;  /* 0x0000001437147209 */ /* 0x000fc60007810000 */
[----:B------:R-:W1:Y:S01]  /*a670*/  MUFU.TANH R25, R25 ;  /* 0x0000001900197308 */ /* 0x000e620000002400 */
[----:B------:R-:W-:-:S01]  /*a680*/  FFMA.FTZ R141, R103, R58, -R36 ;  /* 0x0000003a678d7223 */ /* 0x000fc20000010824 */
[----:B------:R-:W-:Y:S02]  /*a690*/  ISETP.GT.AND P1, PT, R69, 0x79, PT ;  /* 0x000000794500780c */ /* 0x000fe40003f24270 */
[----:B--2---:R-:W-:Y:S02]  /*a6a0*/  FSEL R103, R42, -INF , P2 ;  /* 0xff8000002a677808 */ /* 0x004fe40001000000 */
[----:B------:R-:W-:Y:S02]  /*a6b0*/  FMNMX.FTZ R20, R139, R20, !PT ;  /* 0x000000148b147209 */ /* 0x000fe40007810000 */
[----:B------:R-:W2:Y:S01]  /*a6c0*/  MUFU.TANH R28, R28 ;  /* 0x0000001c001c7308 */ /* 0x000ea20000002400 */
[----:B------:R-:W-:Y:S02]  /*a6d0*/  ISETP.GT.AND P2, PT, R69, 0x80, PT ;  /* 0x000000804500780c */ /* 0x000fe40003f44270 */
[----:B---3--:R-:W-:-:S02]  /*a6e0*/  FSEL R143, R44, -INF , P1 ;  /* 0xff8000002c8f7808 */ /* 0x008fc40000800000 */
        /* <DEDUP_REMOVED lines=24> */
[----:B------:R-:W-:Y:S02]  /*a870*/  ISETP.GT.AND P2, PT, R69, 0x98, PT ;  /* 0x000000984500780c */ /* 0x000fe40003f44270 */
[----:B-1----:R-:W-:-:S02]  /*a880*/  FSEL R33, R33, -INF , P1 ;  /* 0xff80000021217808 */ /* 0x002fc40000800000 */
[----:B------:R-:W-:Y:S01]  /*a890*/  FMNMX.FTZ R20, R95, R20, !PT ;  /* 0x000000145f147209 */ /* 0x000fe20007810000 */
[----:B------:R-:W-:Y:S01]  /*a8a0*/  FFMA.FTZ R32, R27, R58, -R36 ;  /* 0x0000003a1b207223 */ /* 0x000fe20000010824 */
[----:B------:R-:W-:Y:S02]  /*a8b0*/  ISETP.GT.AND P1, PT, R69, 0x99, PT ;  /* 0x000000994500780c */ /* 0x000fe40003f24270 */
[----:B--2---:R-:W-:Y:S02]  /*a8c0*/  FSEL R27, R46, -INF , P2 ;  /* 0xff8000002e1b7808 */ /* 0x004fe40001000000 */
[----:B------:R-:W-:Y:S02]  /*a8d0*/  FMNMX.FTZ R20, R33, R20, !PT ;  /* 0x0000001421147209 */ /* 0x000fe40007810000 */
[----:B---3--:R-:W-:Y:S02]  /*a8e0*/  FSEL R37, R37, -INF , P1 ;  /* 0xff80000025257808 */ /* 0x008fe40000800000 */
[----:B------:R-:W-:-:S04]  /*a8f0*/  FMNMX.FTZ R20, R27, R20, !PT ;  /* 0x000000141b147209 */ /* 0x000fc80007810000 */
[----:B------:R-:W-:-:S05]  /*a900*/  FMNMX.FTZ R20, R37, R20, !PT ;  /* 0x0000001425147209 */ /* 0x000fca0007810000 */
[----:B------:R-:W0:Y:S02]  /*a910*/  SHFL.BFLY PT, R147, R20, 0x2, 0x1f ;  /* 0x0c401f0014937f89 */ /* 0x000e2400000e0000 */
[----:B0-----:R-:W-:-:S05]  /*a920*/  FMNMX.FTZ R147, R20, R147, !PT ;  /* 0x0000009314937209 */ /* 0x001fca0007810000 */
[----:B------:R-:W0:Y:S01]  /*a930*/  SHFL.BFLY PT, R20, R147, 0x1, 0x1f ;  /* 0x0c201f0093147f89 */ /* 0x000e2200000e0000 */
[----:B------:R1:W-:Y:S01]  /*a940*/  MUFU.EX2 R40, R60 ;  /* 0x0000003c00287308 */ /* 0x0003e20000000800 */
[----:B------:R-:W-:-:S01]  /*a950*/  FFMA.FTZ R9, R9, R58, -R36 ;  /* 0x0000003a09097223 */ /* 0x000fc20000010824 */
[----:B0-----:R-:W-:-:S04]  /*a960*/  FMNMX.FTZ R20, R147, R20, !PT ;  /* 0x0000001493147209 */ /* 0x001fc80007810000 */
[C---:B------:R-:W-:Y:S01]  /*a970*/  FSETP.NEU.FTZ.AND P1, PT, R20.reuse, -INF , PT ;  /* 0xff8000001400780b */ /* 0x040fe20003f3d000 */
[----:B-1----:R-:W-:-:S05]  /*a980*/  FFMA.FTZ R60, R20, R58, -8 ;  /* 0xc1000000143c7423 */ /* 0x002fca000001003a */
[----:B------:R-:W-:Y:S01]  /*a990*/  FSEL R60, R60, RZ, P1 ;  /* 0x000000ff3c3c7208 */ /* 0x000fe20000800000 */
[----:B------:R-:W-:Y:S04]  /*a9a0*/  MUFU.EX2 R9, R9 ;  /* 0x0000000900097308 */ /* 0x000fe80000000800 */
[----:B------:R-:W-:-:S01]  /*a9b0*/  FFMA.FTZ R3, R3, R58, -R60 ;  /* 0x0000003a03037223 */ /* 0x000fc2000001083c */
[-CC-:B------:R-:W-:Y:S01]  /*a9c0*/  FFMA.FTZ R8, R8, R58.reuse, -R60.reuse ;  /* 0x0000003a08087223 */ /* 0x180fe2000001083c */
[----:B------:R-:W-:-:S02]  /*a9d0*/  FFMA.FTZ R21, R21, R58, -R60 ;  /* 0x0000003a15157223 */ /* 0x000fc4000001083c */
[----:B------:R-:W0:Y:S08]  /*a9e0*/  MUFU.EX2 R48, R48 ;  /* 0x0000003000307308 */ /* 0x000e300000000800 */
[----:B------:R-:W-:Y:S08]  /*a9f0*/  MUFU.EX2 R3, R3 ;  /* 0x0000000300037308 */ /* 0x000ff00000000800 */
[----:B------:R-:W1:Y:S08]  /*aa00*/  MUFU.EX2 R8, R8 ;  /* 0x0000000800087308 */ /* 0x000e700000000800 */
[----:B------:R-:W2:Y:S08]  /*aa10*/  MUFU.EX2 R11, R11 ;  /* 0x0000000b000b7308 */ /* 0x000eb00000000800 */
[----:B------:R3:W-:Y:S01]  /*aa20*/  MUFU.EX2 R52, R62 ;  /* 0x0000003e00347308 */ /* 0x0007e20000000800 */
[----:B------:R-:W-:-:S01]  /*aa30*/  FFMA.FTZ R64, R49, R58, -R60 ;  /* 0x0000003a31407223 */ /* 0x000fc2000001083c */
[----:B---3--:R-:W-:-:S06]  /*aa40*/  FFMA.FTZ R62, R41, R58, -R60 ;  /* 0x0000003a293e7223 */ /* 0x008fcc000001083c */
[----:B------:R-:W-:Y:S01]  /*aa50*/  MUFU.EX2 R21, R21 ;  /* 0x0000001500157308 */ /* 0x000fe20000000800 */
[----:B------:R-:W-:-:S07]  /*aa60*/  FFMA.FTZ R41, R43, R58, -R60 ;  /* 0x0000003a2b297223 */ /* 0x000fce000001083c */
[----:B------:R-:W3:Y:S01]  /*aa70*/  MUFU.EX2 R50, R50 ;  /* 0x0000003200327308 */ /* 0x000ee20000000800 */
[----:B------:R-:W-:-:S01]  /*aa80*/  FFMA.FTZ R82, R63, R58, -R60 ;  /* 0x0000003a3f527223 */ /* 0x000fc2000001083c */
[----:B------:R-:W-:Y:S01]  /*aa90*/  FFMA.FTZ R109, R109, R58, -R36 ;  /* 0x0000003a6d6d7223 */ /* 0x000fe20000010824 */
[----:B-----5:R-:W-:-:S05]  /*aaa0*/  PRMT R63, R110, 0x654, R0 ;  /* 0x000006546e3f7816 */ /* 0x020fca0000000000 */
[----:B------:R-:W-:Y:S01]  /*aab0*/  MUFU.EX2 R62, R62 ;  /* 0x0000003e003e7308 */ /* 0x000fe20000000800 */
[----:B------:R-:W-:-:S01]  /*aac0*/  FFMA.FTZ R43, R53, R58, -R60 ;  /* 0x0000003a352b7223 */ /* 0x000fc2000001083c */
[----:B0-----:R-:W-:-:S06]  /*aad0*/  FADD.FTZ R90, R9, R48 ;  /* 0x00000030095a7221 */ /* 0x001fcc0000010000 */
[----:B------:R-:W0:Y:S01]  /*aae0*/  MUFU.EX2 R15, R15 ;  /* 0x0000000f000f7308 */ /* 0x000e220000000800 */
[----:B------:R-:W-:-:S01]  /*aaf0*/  FFMA.FTZ R93, R93, R58, -R36 ;  /* 0x0000003a5d5d7223 */ /* 0x000fc20000010824 */
[----:B------:R-:W-:Y:S01]  /*ab00*/  FFMA.FTZ R34, R111, R58, -R36 ;  /* 0x0000003a6f227223 */ /* 0x000fe20000010824 */
[----:B------:R2:W-:Y:S05]  /*ab10*/  SYNCS.ARRIVE.TRANS64.RED.A1T0 RZ, [R63+URZ], RZ ;  /* 0x000000ff3fff79a7 */ /* 0x0005ea000810043f */
[----:B------:R-:W4:Y:S01]  /*ab20*/  MUFU.EX2 R41, R41 ;  /* 0x0000002900297308 */ /* 0x000f220000000800 */
[----:B-1----:R-:W-:-:S01]  /*ab30*/  FADD.FTZ R88, R3, R8 ;  /* 0x0000000803587221 */ /* 0x002fc20000010000 */
[-CC-:B------:R-:W-:Y:S01]  /*ab40*/  FFMA.FTZ R75, R75, R58.reuse, -R36.reuse ;  /* 0x0000003a4b4b7223 */ /* 0x180fe20000010824 */
[----:B------:R-:W-:-:S01]  /*ab50*/  FFMA.FTZ R47, R47, R58, -R36 ;  /* 0x0000003a2f2f7223 */ /* 0x000fc20000010824 */
[-CC-:B------:R-:W-:Y:S01]  /*ab60*/  FFMA.FTZ R83, R83, R58.reuse, -R36.reuse ;  /* 0x0000003a53537223 */ /* 0x180fe20000010824 */
[----:B------:R-:W-:-:S03]  /*ab70*/  FFMA.FTZ R31, R31, R58, -R36 ;  /* 0x0000003a1f1f7223 */ /* 0x000fc60000010824 */
[----:B------:R1:W-:Y:S01]  /*ab80*/  MUFU.EX2 R24, R30 ;  /* 0x0000001e00187308 */ /* 0x0003e20000000800 */
[----:B------:R-:W-:-:S01]  /*ab90*/  FFMA.FTZ R38, R115, R58, -R36 ;  /* 0x0000003a73267223 */ /* 0x000fc20000010824 */
[-CC-:B------:R-:W-:Y:S01]  /*aba0*/  FFMA.FTZ R35, R35, R58.reuse, -R36.reuse ;  /* 0x0000003a23237223 */ /* 0x180fe20000010824 */
[----:B------:R-:W-:-:S01]  /*abb0*/  FFMA.FTZ R42, R119, R58, -R36 ;  /* 0x0000003a772a7223 */ /* 0x000fc20000010824 */
[-CC-:B------:R-:W-:Y:S01]  /*abc0*/  FFMA.FTZ R44, R123, R58.reuse, -R36.reuse ;  /* 0x0000003a7b2c7223 */ /* 0x180fe20000010824 */
[----:B------:R-:W-:-:S01]  /*abd0*/  FFMA.FTZ R111, R125, R58, -R36 ;  /* 0x0000003a7d6f7223 */ /* 0x000fc20000010824 */
[-CC-:B------:R-:W-:Y:S02]  /*abe0*/  FFMA.FTZ R39, R39, R58.reuse, -R36.reuse ;  /* 0x0000003a27277223 */ /* 0x180fe40000010824 */
[----:B------:R-:W-:Y:S01]  /*abf0*/  MUFU.EX2 R69, R32 ;  /* 0x0000002000457308 */ /* 0x000fe20000000800 */
[----:B-1----:R-:W-:-:S01]  /*ac00*/  FFMA.FTZ R30, R105, R58, -R36 ;  /* 0x0000003a691e7223 */ /* 0x002fc20000010824 */
[-CC-:B------:R-:W-:Y:S01]  /*ac10*/  FFMA.FTZ R105, R107, R58.reuse, -R36.reuse ;  /* 0x0000003a6b697223 */ /* 0x180fe20000010824 */
[----:B------:R-:W-:-:S01]  /*ac20*/  FFMA.FTZ R107, R113, R58, -R36 ;  /* 0x0000003a716b7223 */ /* 0x000fc20000010824 */
[-CC-:B------:R-:W-:Y:S01]  /*ac30*/  FFMA.FTZ R46, R121, R58.reuse, -R36.reuse ;  /* 0x0000003a792e7223 */ /* 0x180fe20000010824 */
[----:B------:R-:W-:-:S01]  /*ac40*/  FFMA.FTZ R45, R45, R58, -R36 ;  /* 0x0000003a2d2d7223 */ /* 0x000fc20000010824 */
[----:B------:R-:W-:-:S02]  /*ac50*/  FFMA.FTZ R68, R89, R58, -R60 ;  /* 0x0000003a59447223 */ /* 0x000fc4000001083c */
[----:B------:R-:W1:Y:S01]  /*ac60*/  MUFU.EX2 R64, R64 ;  /* 0x0000004000407308 */ /* 0x000e620000000800 */
[----:B--2---:R-:W-:-:S01]  /*ac70*/  FADD.FTZ R63, R11, R90 ;  /* 0x0000005a0b3f7221 */ /* 0x004fc20000010000 */
[----:B------:R-:W-:-:S06]  /*ac80*/  FFMA.FTZ R49, R91, R58, -R60 ;  /* 0x0000003a5b317223 */ /* 0x000fcc000001083c */
[----:B------:R-:W2:Y:S01]  /*ac90*/  MUFU.EX2 R12, R12 ;  /* 0x0000000c000c7308 */ /* 0x000ea20000000800 */
[----:B---3--:R-:W-:-:S07]  /*aca0*/  FADD.FTZ R90, R50, R63 ;  /* 0x0000003f325a7221 */ /* 0x008fce0000010000 */
[----:B------:R3:W-:Y:S01]  /*acb0*/  MUFU.EX2 R32, R109 ;  /* 0x0000006d00207308 */ /* 0x0007e20000000800 */
[----:B------:R-:W-:-:S01]  /*acc0*/  FFMA.FTZ R66, R73, R58, -R60 ;  /* 0x0000003a49427223 */ /* 0x000fc2000001083c */
[-CC-:B---3--:R-:W-:Y:S01]  /*acd0*/  FFMA.FTZ R109, R117, R58.reuse, -R36.reuse ;  /* 0x0000003a756d7223 */ /* 0x188fe20000010824 */
[----:B------:R-:W-:-:S05]  /*ace0*/  FFMA.FTZ R36, R71, R58, -R36 ;  /* 0x0000003a47247223 */ /* 0x000fca0000010824 */
[----:B------:R-:W3:Y:S01]  /*acf0*/  MUFU.EX2 R43, R43 ;  /* 0x0000002b002b7308 */ /* 0x000ee20000000800 */
[----:B------:R-:W-:-:S01]  /*ad00*/  FFMA.FTZ R71, R55, R58, -R60 ;  /* 0x0000003a37477223 */ /* 0x000fc2000001083c */
[----:B------:R-:W-:Y:S01]  /*ad10*/  FADD.FTZ R55, R21, R88 ;  /* 0x0000005815377221 */ /* 0x000fe20000010000 */
[----:B0-----:R-:W-:-:S05]  /*ad20*/  FADD.FTZ R63, R15, R90 ;  /* 0x0000005a0f3f7221 */ /* 0x001fca0000010000 */
[----:B------:R-:W0:Y:S01]  /*ad30*/  MUFU.EX2 R93, R93 ;  /* 0x0000005d005d7308 */ /* 0x000e220000000800 */
[----:B------:R-:W-:-:S01]  /*ad40*/  FADD.FTZ R88, R62, R55 ;  /* 0x000000373e587221 */ /* 0x000fc20000010000 */
[-CC-:B------:R-:W-:Y:S01]  /*ad50*/  FFMA.FTZ R53, R77, R58.reuse, -R60.reuse ;  /* 0x0000003a4d357223 */ /* 0x180fe2000001083c */
[----:B------:R-:W-:-:S05]  /*ad60*/  FFMA.FTZ R77, R79, R58, -R60 ;  /* 0x0000003a4f4d7223 */ /* 0x000fca000001083c */
[----:B------:R-:W5:Y:S01]  /*ad70*/  MUFU.EX2 R68, R68 ;  /* 0x0000004400447308 */ /* 0x000f620000000800 */
[----:B------:R-:W-:-:S01]  /*ad80*/  FFMA.FTZ R74, R81, R58, -R60 ;  /* 0x0000003a514a7223 */ /* 0x000fc2000001083c */
[----:B----4-:R-:W-:Y:S01]  /*ad90*/  FADD.FTZ R79, R41, R88 ;  /* 0x00000058294f7221 */ /* 0x010fe20000010000 */
[----:B------:R-:W-:-:S05]  /*ada0*/  FFMA.FTZ R73, R97, R58, -R60 ;  /* 0x0000003a61497223 */ /* 0x000fca000001083c */
[----:B------:R-:W4:Y:S01]  /*adb0*/  MUFU.EX2 R14, R14 ;  /* 0x0000000e000e7308 */ /* 0x000f220000000800 */
[----:B------:R-:W-:-:S01]  /*adc0*/  FADD.FTZ R81, R10, R63 ;  /* 0x0000003f0a517221 */ /* 0x000fc20000010000 */
[----:B-1----:R-:W-:-:S06]  /*add0*/  FADD.FTZ R88, R64, R79 ;  /* 0x0000004f40587221 */ /* 0x002fcc0000010000 */
[----:B------:R-:W1:Y:S01]  /*ade0*/  MUFU.EX2 R49, R49 ;  /* 0x0000003100317308 */ /* 0x000e620000000800 */
[----:B------:R-:W-:-:S01]  /*adf0*/  FFMA.FTZ R76, R99, R58, -R60 ;  /* 0x0000003a634c7223 */ /* 0x000fc2000001083c */
[----:B--2---:R-:W-:-:S06]  /*ae00*/  FADD.FTZ R90, R12, R81 ;  /* 0x000000510c5a7221 */ /* 0x004fcc0000010000 */
[----:B------:R-:W2:Y:S01]  /*ae10*/  MUFU.EX2 R75, R75 ;  /* 0x0000004b004b7308 */ /* 0x000ea20000000800 */
[----:B------:R-:W-:-:S01]  /*ae20*/  FFMA.FTZ R63, R25, R58, -R60 ;  /* 0x0000003a193f7223 */ /* 0x000fc2000001083c */
[----:B---3--:R-:W-:-:S06]  /*ae30*/  FADD.FTZ R25, R43, R88 ;  /* 0x000000582b197221 */ /* 0x008fcc0000010000 */
[----:B------:R-:W3:Y:S01]  /*ae40*/  MUFU.EX2 R66, R66 ;  /* 0x0000004200427308 */ /* 0x000ee20000000800 */
[----:B0-----:R-:W-:-:S07]  /*ae50*/  FADD.FTZ R79, R93, R90 ;  /* 0x0000005a5d4f7221 */ /* 0x001fce0000010000 */
[----:B------:R-:W0:Y:S01]  /*ae60*/  MUFU.EX2 R47, R47 ;  /* 0x0000002f002f7308 */ /* 0x000e220000000800 */
[----:B-----5:R-:W-:-:S01]  /*ae70*/  FADD.FTZ R88, R68, R25 ;  /* 0x0000001944587221 */ /* 0x020fc20000010000 */
[----:B------:R-:W-:-:S06]  /*ae80*/  FFMA.FTZ R70, R127, R58, -R60 ;  /* 0x0000003a7f467223 */ /* 0x000fcc000001083c */
[----:B------:R-:W5:Y:S01]  /*ae90*/  MUFU.EX2 R73, R73 ;  /* 0x0000004900497308 */ /* 0x000f620000000800 */
[----:B----4-:R-:W-:-:S01]  /*aea0*/  FADD.FTZ R90, R14, R79 ;  /* 0x0000004f0e5a7221 */ /* 0x010fc20000010000 */
[----:B-1----:R-:W-:-:S06]  /*aeb0*/  FADD.FTZ R79, R49, R88 ;  /* 0x00000058314f7221 */ /* 0x002fcc0000010000 */
[----:B------:R-:W1:Y:S01]  /*aec0*/  MUFU.EX2 R76, R76 ;  /* 0x0000004c004c7308 */ /* 0x000e620000000800 */
[----:B--2---:R-:W-:-:S07]  /*aed0*/  FADD.FTZ R90, R75, R90 ;  /* 0x0000005a4b5a7221 */ /* 0x004fce0000010000 */
[----:B------:R-:W2:Y:S01]  /*aee0*/  MUFU.EX2 R54, R54 ;  /* 0x0000003600367308 */ /* 0x000ea20000000800 */
[----:B---3--:R-:W-:-:S01]  /*aef0*/  FADD.FTZ R88, R66, R79 ;  /* 0x0000004f42587221 */ /* 0x008fc20000010000 */
[----:B------:R-:W-:-:S06]  /*af00*/  FFMA.FTZ R80, R129, R58, -R60 ;  /* 0x0000003a81507223 */ /* 0x000fcc000001083c */
[----:B------:R-:W3:Y:S01]  /*af10*/  MUFU.EX2 R53, R53 ;  /* 0x0000003500357308 */ /* 0x000ee20000000800 */
[----:B0-----:R-:W-:-:S07]  /*af20*/  FADD.FTZ R79, R47, R90 ;  /* 0x0000005a2f4f7221 */ /* 0x001fce0000010000 */
[----:B------:R-:W0:Y:S01]  /*af30*/  MUFU.EX2 R83, R83 ;  /* 0x0000005300537308 */ /* 0x000e220000000800 */
[----:B------:R-:W-:Y:S01]  /*af40*/  F2FP.SATFINITE.E4M3.F32.PACK_AB_MERGE_C R153, R50, R11, RZ ;  /* 0x0000000b3299723e */ /* 0x000fe200048070ff */
[----:B-----5:R-:W-:-:S06]  /*af50*/  FADD.FTZ R11, R73, R88 ;  /* 0x00000058490b7221 */ /* 0x020fcc0000010000 */
[----:B------:R-:W4:Y:S01]  /*af60*/  MUFU.EX2 R70, R70 ;  /* 0x0000004600467308 */ /* 0x000f220000000800 */
[----:B------:R-:W-:-:S07]  /*af70*/  FADD.FTZ R79, R52, R79 ;  /* 0x0000004f344f7221 */ /* 0x000fce0000010000 */
[----:B------:R-:W5:Y:S01]  /*af80*/  MUFU.EX2 R56, R56 ;  /* 0x0000003800387308 */ /* 0x000f620000000800 */
[----:B------:R-:W-:Y:S01]  /*af90*/  F2FP.SATFINITE.E4M3.F32.PACK_AB_MERGE_C R155, R93, R12, RZ ;  /* 0x0000000c5d9b723e */ /* 0x000fe200048070ff */
[----:B-1----:R-:W-:-:S06]  /*afa0*/  FADD.FTZ R12, R76, R11 ;  /* 0x0000000b4c0c7221 */ /* 0x002fcc0000010000 */
[----:B------:R-:W-:Y:S01]  /*afb0*/  MUFU.EX2 R85, R85 ;  /* 0x0000005500557308 */ /* 0x000fe20000000800 */
[----:B------:R-:W-:-:S01]  /*afc0*/  FFMA.FTZ R57, R57, R58, -R60 ;  /* 0x0000003a39397223 */ /* 0x000fc2000001083c */
[----:B--2---:R-:W-:-:S06]  /*afd0*/  FADD.FTZ R50, R54, R79 ;  /* 0x0000004f36327221 */ /* 0x004fcc0000010000 */
[----:B------:R-:W1:Y:S01]  /*afe0*/  MUFU.EX2 R77, R77 ;  /* 0x0000004d004d7308 */ /* 0x000e620000000800 */
[----:B------:R-:W-:Y:S01]  /*aff0*/  F2FP.SATFINITE.E4M3.F32.PACK_AB_MERGE_C R152, R62, R21, RZ ;  /* 0x000000153e98723e */ /* 0x000fe200048070ff */
[----:B---3--:R-:W-:-:S06]  /*b000*/  FADD.FTZ R11, R53, R12 ;  /* 0x0000000c350b7221 */ /* 0x008fcc0000010000 */
[----:B------:R-:W2:Y:S01]  /*b010*/  MUFU.EX2 R80, R80 ;  /* 0x0000005000507308 */ /* 0x000ea20000000800 */
[----:B------:R-:W-:-:S01]  /*b020*/  FFMA.FTZ R59, R59, R58, -R60 ;  /* 0x0000003a3b3b7223 */ /* 0x000fc2000001083c */
[----:B0-----:R-:W-:Y:S01]  /*b030*/  FADD.FTZ R21, R83, R50 ;  /* 0x0000003253157221 */ /* 0x001fe20000010000 */
[----:B------:R-:W-:-:S05]  /*b040*/  FFMA.FTZ R78, R131, R58, -R60 ;  /* 0x0000003a834e7223 */ /* 0x000fca000001083c */
[----:B------:R-:W0:Y:S01]  /*b050*/  MUFU.EX2 R74, R74 ;  /* 0x0000004a004a7308 */ /* 0x000e220000000800 */
[----:B------:R-:W-:Y:S01]  /*b060*/  F2FP.SATFINITE.E4M3.F32.PACK_AB_MERGE_C R149, R52, R47, RZ ;  /* 0x0000002f3495723e */ /* 0x000fe200048070ff */
[----:B----4-:R-:W-:Y:S01]  /*b070*/  FADD.FTZ R50, R70, R11 ;  /* 0x0000000b46327221 */ /* 0x010fe20000010000 */
[----:B-----5:R-:W-:-:S05]  /*b080*/  FADD.FTZ R52, R56, R21 ;  /* 0x0000001538347221 */ /* 0x020fca0000010000 */
[----:B------:R-:W3:Y:S01]  /*b090*/  MUFU.EX2 R135, R135 ;  /* 0x0000008700877308 */ /* 0x000ee20000000800 */
[----:B------:R-:W-:Y:S01]  /*b0a0*/  F2FP.SATFINITE.E4M3.F32.PACK_AB_MERGE_C R153, R48, R9, R153 ;  /* 0x000000093099723e */ /* 0x000fe20004807099 */
[----:B-1----:R-:W-:Y:S01]  /*b0b0*/  FADD.FTZ R9, R77, R50 ;  /* 0x000000324d097221 */ /* 0x002fe20000010000 */
[----:B------:R-:W-:-:S05]  /*b0c0*/  F2FP.SATFINITE.E4M3.F32.PACK_AB_MERGE_C R151, R85, R56, RZ ;  /* 0x000000385597723e */ /* 0x000fca00048070ff */
[----:B------:R-:W1:Y:S01]  /*b0d0*/  MUFU.EX2 R57, R57 ;  /* 0x0000003900397308 */ /* 0x000e620000000800 */
[----:B------:R-:W-:-:S01]  /*b0e0*/  FFMA.FTZ R61, R61, R58, -R60 ;  /* 0x0000003a3d3d7223 */ /* 0x000fc2000001083c */
[----:B------:R-:W-:-:S06]  /*b0f0*/  FADD.FTZ R85, R85, R52 ;  /* 0x0000003455557221 */ /* 0x000fcc0000010000 */
[----:B------:R-:W4:Y:S01]  /*b100*/  MUFU.EX2 R26, R26 ;  /* 0x0000001a001a7308 */ /* 0x000f220000000800 */
[----:B--2---:R-:W-:-:S01]  /*b110*/  FADD.FTZ R9, R80, R9 ;  /* 0x0000000950097221 */ /* 0x004fc20000010000 */
[----:B------:R-:W-:-:S06]  /*b120*/  FADD.FTZ R48, R40, R85 ;  /* 0x0000005528307221 */ /* 0x000fcc0000010000 */
[----:B------:R-:W-:Y:S08]  /*b130*/  MUFU.EX2 R141, R141 ;  /* 0x0000008d008d7308 */ /* 0x000ff00000000800 */
[----:B------:R-:W2:Y:S01]  /*b140*/  MUFU.EX2 R59, R59 ;  /* 0x0000003b003b7308 */ /* 0x000ea20000000800 */
[----:B------:R-:W-:Y:S01]  /*b150*/  F2FP.SATFINITE.E4M3.F32.PACK_AB_MERGE_C R155, R10, R15, R155 ;  /* 0x0000000f0a9b723e */ /* 0x000fe2000480709b */
[----:B0-----:R-:W-:-:S06]  /*b160*/  FADD.FTZ R10, R74, R9 ;  /* 0x000000094a0a7221 */ /* 0x001fcc0000010000 */
[----:B------:R-:W0:Y:S01]  /*b170*/  MUFU.EX2 R78, R78 ;  /* 0x0000004e004e7308 */ /* 0x000e220000000800 */
[----:B------:R-:W-:Y:S01]  /*b180*/  F2FP.SATFINITE.E4M3.F32.PACK_AB_MERGE_C R152, R8, R3, R152 ;  /* 0x000000030898723e */ /* 0x000fe20004807098 */
[----:B------:R-:W-:Y:S01]  /*b190*/  FFMA.FTZ R51, R51, R58, -R60 ;  /* 0x0000003a33337223 */ /* 0x000fe2000001083c */
[----:B---3--:R-:W-:-:S05]  /*b1a0*/  FADD.FTZ R3, R135, R48 ;  /* 0x0000003087037221 */ /* 0x008fca0000010000 */
[----:B------:R-:W3:Y:S01]  /*b1b0*/  MUFU.EX2 R61, R61 ;  /* 0x0000003d003d7308 */ /* 0x000ee20000000800 */
[----:B-1----:R-:W-:-:S01]  /*b1c0*/  FADD.FTZ R10, R57, R10 ;  /* 0x0000000a390a7221 */ /* 0x002fc20000010000 */
[----:B------:R-:W-:Y:S01]  /*b1d0*/  FFMA.FTZ R84, R133, R58, -R60 ;  /* 0x0000003a85547223 */ /* 0x000fe2000001083c */
[----:B----4-:R-:W-:-:S05]  /*b1e0*/  FADD.FTZ R48, R26, R3 ;  /* 0x000000031a307221 */ /* 0x010fca0000010000 */
[----:B------:R-:W1:Y:S01]  /*b1f0*/  MUFU.EX2 R145, R145 ;  /* 0x0000009100917308 */ /* 0x000e620000000800 */
[----:B--2---:R-:W-:-:S01]  /*b200*/  FADD.FTZ R3, R59, R10 ;  /* 0x0000000a3b037221 */ /* 0x004fc20000010000 */
[----:B------:R-:W-:-:S06]  /*b210*/  F2FP.SATFINITE.E4M3.F32.PACK_AB_MERGE_C R11, R141, R26, RZ ;  /* 0x0000001a8d0b723e */ /* 0x000fcc00048070ff */
[----:B------:R-:W2:Y:S01]  /*b220*/  MUFU.EX2 R82, R82 ;  /* 0x0000005200527308 */ /* 0x000ea20000000800 */
[----:B------:R-:W-:-:S07]  /*b230*/  FADD.FTZ R141, R141, R48 ;  /* 0x000000308d8d7221 */ /* 0x000fce0000010000 */
[----:B------:R-:W4:Y:S01]  /*b240*/  MUFU.EX2 R28, R28 ;  /* 0x0000001c001c7308 */ /* 0x000f220000000800 */
[----:B------:R-:W-:-:S01]  /*b250*/  FFMA.FTZ R101, R101, R58, -R60 ;  /* 0x0000003a65657223 */ /* 0x000fc2000001083c */
[C---:B0-----:R-:W-:Y:S01]  /*b260*/  F2FP.SATFINITE.E4M3.F32.PACK_AB_MERGE_C R144, R78.reuse, R59, RZ ;  /* 0x0000003b4e90723e */ /* 0x041fe200048070ff */
[----:B------:R-:W-:-:S01]  /*b270*/  FADD.FTZ R78, R78, R3 ;  /* 0x000000034e4e7221 */ /* 0x000fc20000010000 */
[----:B------:R-:W-:-:S04]  /*b280*/  FFMA.FTZ R13, R13, R58, -R60 ;  /* 0x0000003a0d0d7223 */ /* 0x000fc8000001083c */
[----:B------:R-:W-:Y:S01]  /*b290*/  MUFU.EX2 R30, R30 ;  /* 0x0000001e001e7308 */ /* 0x000fe20000000800 */
[----:B------:R-:W-:-:S01]  /*b2a0*/  FADD.FTZ R10, R24, R141 ;  /* 0x0000008d180a7221 */ /* 0x000fc20000010000 */
[-CC-:B------:R-:W-:Y:S01]  /*b2b0*/  FFMA.FTZ R86, R137, R58.reuse, -R60.reuse ;  /* 0x0000003a89567223 */ /* 0x180fe2000001083c */
[----:B------:R-:W-:-:S01]  /*b2c0*/  FFMA.FTZ R87, R87, R58, -R60 ;  /* 0x0000003a57577223 */ /* 0x000fc2000001083c */
[----:B------:R-:W-:Y:S01]  /*b2d0*/  F2FP.SATFINITE.E4M3.F32.PACK_AB_MERGE_C R149, R75, R14, R149 ;  /* 0x0000000e4b95723e */ /* 0x000fe20004807095 */
[----:B------:R-:W-:-:S01]  /*b2e0*/  FFMA.FTZ R139, R139, R58, -R60 ;  /* 0x0000003a8b8b7223 */ /* 0x000fc2000001083c */
[-CC-:B------:R-:W-:Y:S01]  /*b2f0*/  FFMA.FTZ R103, R103, R58.reuse, -R60.reuse ;  /* 0x0000003a67677223 */ /* 0x180fe2000001083c */
[----:B------:R-:W-:-:S01]  /*b300*/  FFMA.FTZ R143, R143, R58, -R60 ;  /* 0x0000003a8f8f7223 */ /* 0x000fc2000001083c */
[----:B------:R-:W0:Y:S01]  /*b310*/  MUFU.EX2 R51, R51 ;  /* 0x0000003300337308 */ /* 0x000e220000000800 */
[----:B---3--:R-:W-:-:S01]  /*b320*/  FADD.FTZ R3, R61, R78 ;  /* 0x0000004e3d037221 */ /* 0x008fc20000010000 */
[----:B-1----:R-:W-:Y:S01]  /*b330*/  FADD.FTZ R9, R145, R10 ;  /* 0x0000000a91097221 */ /* 0x002fe20000010000 */
[----:B------:R-:W-:-:S01]  /*b340*/  FFMA.FTZ R65, R65, R58, -R60 ;  /* 0x0000003a41417223 */ /* 0x000fc2000001083c */
[-CC-:B------:R-:W-:Y:S01]  /*b350*/  FFMA.FTZ R67, R67, R58.reuse, -R60.reuse ;  /* 0x0000003a43437223 */ /* 0x180fe2000001083c */
[----:B------:R-:W-:-:S01]  /*b360*/  FFMA.FTZ R29, R29, R58, -R60 ;  /* 0x0000003a1d1d7223 */ /* 0x000fc2000001083c */
[-CC-:B------:R-:W-:Y:S01]  /*b370*/  FFMA.FTZ R95, R95, R58.reuse, -R60.reuse ;  /* 0x0000003a5f5f7223 */ /* 0x180fe2000001083c */
[----:B------:R-:W-:-:S01]  /*b380*/  FFMA.FTZ R33, R33, R58, -R60 ;  /* 0x0000003a21217223 */ /* 0x000fc2000001083c */
[----:B------:R-:W1:Y:S01]  /*b390*/  MUFU.EX2 R84, R84 ;  /* 0x0000005400547308 */ /* 0x000e620000000800 */
[----:B--2---:R-:W-:-:S01]  /*b3a0*/  FADD.FTZ R14, R82, R3 ;  /* 0x00000003520e7221 */ /* 0x004fc20000010000 */
[----:B----4-:R-:W-:Y:S01]  /*b3b0*/  FADD.FTZ R26, R28, R9 ;  /* 0x000000091c1a7221 */ /* 0x010fe20000010000 */
[----:B------:R-:W-:-:S01]  /*b3c0*/  FFMA.FTZ R27, R27, R58, -R60 ;  /* 0x0000003a1b1b7223 */ /* 0x000fc2000001083c */
[----:B------:R-:W-:Y:S01]  /*b3d0*/  FFMA.FTZ R37, R37, R58, -R60 ;  /* 0x0000003a25257223 */ /* 0x000fe2000001083c */
[----:B------:R-:W2:Y:S03]  /*b3e0*/  @P4 LDC R15, c[0x0][0x44c] ;  /* 0x00011300ff0f4b82 */ /* 0x000ea60000000800 */
[----:B------:R-:W3:Y:S08]  /*b3f0*/  MUFU.EX2 R0, R101 ;  /* 0x0000006500007308 */ /* 0x000ef00000000800 */
[----:B------:R-:W4:Y:S01]  /*b400*/  MUFU.EX2 R105, R105 ;  /* 0x0000006900697308 */ /* 0x000f220000000800 */
[----:B0-----:R-:W-:-:S01]  /*b410*/  FADD.FTZ R3, R51, R14 ;  /* 0x0000000e33037221 */ /* 0x001fc20000010000 */
[----:B------:R-:W-:-:S06]  /*b420*/  F2FP.SATFINITE.E4M3.F32.PACK_AB_MERGE_C R147, R69, R28, RZ ;  /* 0x0000001c4593723e */ /* 0x000fcc00048070ff */
[----:B------:R-:W0:Y:S01]  /*b430*/  MUFU.EX2 R13, R13 ;  /* 0x0000000d000d7308 */ /* 0x000e220000000800 */
[----:B------:R-:W-:-:S01]  /*b440*/  FADD.FTZ R69, R69, R26 ;  /* 0x0000001a45457221 */ /* 0x000fc20000010000 */
[----:B-1----:R-:W-:-:S06]  /*b450*/  FADD.FTZ R3, R84, R3 ;  /* 0x0000000354037221 */ /* 0x002fcc0000010000 */
[----:B------:R-:W-:Y:S01]  /*b460*/  MUFU.EX2 R31, R31 ;  /* 0x0000001f001f7308 */ /* 0x000fe20000000800 */
[----:B------:R-:W-:-:S07]  /*b470*/  FADD.FTZ R26, R30, R69 ;  /* 0x000000451e1a7221 */ /* 0x000fce0000010000 */
[----:B------:R-:W1:Y:S08]  /*b480*/  MUFU.EX2 R55, R87 ;  /* 0x0000005700377308 */ /* 0x000e700000000800 */
[----:B------:R-:W5:Y:S01]  /*b490*/  MUFU.EX2 R86, R86 ;  /* 0x0000005600567308 */ /* 0x000f620000000800 */
[----:B---3--:R-:W-:-:S01]  /*b4a0*/  FADD.FTZ R14, R0, R3 ;  /* 0x00000003000e7221 */ /* 0x008fc20000010000 */
[----:B----4-:R-:W-:-:S06]  /*b4b0*/  FADD.FTZ R3, R105, R26 ;  /* 0x0000001a69037221 */ /* 0x010fcc0000010000 */
[----:B------:R-:W3:Y:S01]  /*b4c0*/  MUFU.EX2 R34, R34 ;  /* 0x0000002200227308 */ /* 0x000ee20000000800 */
[----:B------:R-:W-:Y:S01]  /*b4d0*/  F2FP.SATFINITE.E4M3.F32.PACK_AB_MERGE_C R147, R145, R24, R147 ;  /* 0x000000189193723e */ /* 0x000fe20004807093 */
[----:B0-----:R-:W-:-:S06]  /*b4e0*/  FADD.FTZ R24, R13, R14 ;  /* 0x0000000e0d187221 */ /* 0x001fcc0000010000 */
[----:B------:R-:W0:Y:S01]  /*b4f0*/  MUFU.EX2 R25, R71 ;  /* 0x0000004700197308 */ /* 0x000e220000000800 */
[----:B------:R-:W-:-:S07]  /*b500*/  FADD.FTZ R26, R32, R3 ;  /* 0x00000003201a7221 */ /* 0x000fce0000010000 */
[----:B------:R-:W4:Y:S01]  /*b510*/  MUFU.EX2 R107, R107 ;  /* 0x0000006b006b7308 */ /* 0x000f220000000800 */
[----:B-1----:R-:W-:-:S01]  /*b520*/  FADD.FTZ R3, R55, R24 ;  /* 0x0000001837037221 */ /* 0x002fc20000010000 */
[----:B-----5:R-:W-:-:S06]  /*b530*/  F2FP.SATFINITE.E4M3.F32.PACK_AB_MERGE_C R140, R86, R55, RZ ;  /* 0x00000037568c723e */ /* 0x020fcc00048070ff */
[----:B------:R-:W-:Y:S01]  /*b540*/  MUFU.EX2 R38, R38 ;  /* 0x0000002600267308 */ /* 0x000fe20000000800 */
[C---:B------:R-:W-:Y:S01]  /*b550*/  F2FP.SATFINITE.E4M3.F32.PACK_AB_MERGE_C R141, R31.reuse, R32, RZ ;  /* 0x000000201f8d723e */ /* 0x040fe200048070ff */
[----:B------:R-:W-:-:S06]  /*b560*/  FADD.FTZ R31, R31, R26 ;  /* 0x0000001a1f1f7221 */ /* 0x000fcc0000010000 */
[----:B------:R-:W-:Y:S08]  /*b570*/  MUFU.EX2 R35, R35 ;  /* 0x0000002300237308 */ /* 0x000ff00000000800 */
[----:B------:R-:W1:Y:S01]  /*b580*/  MUFU.EX2 R60, R139 ;  /* 0x0000008b003c7308 */ /* 0x000e620000000800 */
[----:B------:R-:W-:-:S01]  /*b590*/  FADD.FTZ R86, R86, R3 ;  /* 0x0000000356567221 */ /* 0x000fc20000010000 */
[----:B------:R-:W-:-:S06]  /*b5a0*/  F2FP.SATFINITE.E4M3.F32.PACK_AB_MERGE_C R140, R13, R0, R140 ;  /* 0x000000000d8c723e */ /* 0x000fcc000480708c */
[----:B------:R-:W-:Y:S01]  /*b5b0*/  MUFU.EX2 R103, R103 ;  /* 0x0000006700677308 */ /* 0x000fe20000000800 */
[----:B---3--:R-:W-:-:S07]  /*b5c0*/  FADD.FTZ R0, R34, R31 ;  /* 0x0000001f22007221 */ /* 0x008fce0000010000 */
[----:B------:R3:W5:Y:S01]  /*b5d0*/  MUFU.EX2 R12, R143 ;  /* 0x0000008f000c7308 */ /* 0x0007620000000800 */
[----:B0-----:R-:W-:-:S01]  /*b5e0*/  FADD.FTZ R3, R25, R86 ;  /* 0x0000005619037221 */ /* 0x001fc20000010000 */
[----:B------:R-:W0:Y:S01]  /*b5f0*/  @P4 LDC R26, c[0x0][0x450] ;  /* 0x00011400ff1a4b82 */ /* 0x000e220000000800 */
[----:B----4-:R-:W-:-:S05]  /*b600*/  FADD.FTZ R9, R107, R0 ;  /* 0x000000006b097221 */ /* 0x010fca0000010000 */
[----:B------:R-:W4:Y:S01]  /*b610*/  MUFU.EX2 R42, R42 ;  /* 0x0000002a002a7308 */ /* 0x000f220000000800 */
[----:B-1----:R-:W-:-:S01]  /*b620*/  FADD.FTZ R0, R60, R3 ;  /* 0x000000033c007221 */ /* 0x002fc20000010000 */
[----:B---3--:R-:W-:-:S06]  /*b630*/  F2FP.SATFINITE.E4M3.F32.PACK_AB_MERGE_C R143, R35, R38, RZ ;  /* 0x00000026238f723e */ /* 0x008fcc00048070ff */
[----:B------:R-:W1:Y:S01]  /*b640*/  MUFU.EX2 R65, R65 ;  /* 0x0000004100417308 */ /* 0x000e620000000800 */
[----:B------:R-:W-:-:S07]  /*b650*/  FADD.FTZ R38, R38, R9 ;  /* 0x0000000926267221 */ /* 0x000fce0000010000 */
[----:B------:R-:W-:Y:S08]  /*b660*/  MUFU.EX2 R67, R67 ;  /* 0x0000004300437308 */ /* 0x000ff00000000800 */
[----:B------:R-:W3:Y:S01]  /*b670*/  MUFU.EX2 R10, R29 ;  /* 0x0000001d000a7308 */ /* 0x000ee20000000800 */
[----:B-----5:R-:W-:-:S07]  /*b680*/  F2FP.SATFINITE.E4M3.F32.PACK_AB_MERGE_C R142, R12, R103, RZ ;  /* 0x000000670c8e723e */ /* 0x020fce00048070ff */
[----:B------:R-:W5:Y:S01]  /*b690*/  MUFU.EX2 R109, R109 ;  /* 0x0000006d006d7308 */ /* 0x000f620000000800 */
[----:B------:R-:W-:-:S01]  /*b6a0*/  FADD.FTZ R103, R103, R0 ;  /* 0x0000000067677221 */ /* 0x000fc20000010000 */
[----:B------:R-:W-:-:S06]  /*b6b0*/  FADD.FTZ R35, R35, R38 ;  /* 0x0000002623237221 */ /* 0x000fcc0000010000 */
[----:B------:R-:W0:Y:S08]  /*b6c0*/  MUFU.EX2 R8, R63 ;  /* 0x0000003f00087308 */ /* 0x000e300000000800 */
[----:B------:R-:W0:Y:S01]  /*b6d0*/  MUFU.EX2 R44, R44 ;  /* 0x0000002c002c7308 */ /* 0x000e220000000800 */
[----:B------:R-:W-:-:S01]  /*b6e0*/  FADD.FTZ R0, R12, R103 ;  /* 0x000000670c007221 */ /* 0x000fc20000010000 */
[----:B----4-:R-:W-:-:S06]  /*b6f0*/  FADD.FTZ R24, R42, R35 ;  /* 0x000000232a187221 */ /* 0x010fcc0000010000 */
[----:B------:R-:W4:Y:S01]  /*b700*/  MUFU.EX2 R111, R111 ;  /* 0x0000006f006f7308 */ /* 0x000f220000000800 */
[----:B-1----:R-:W-:-:S01]  /*b710*/  FADD.FTZ R3, R65, R0 ;  /* 0x0000000041037221 */ /* 0x002fc20000010000 */
[----:B---3--:R-:W-:Y:S01]  /*b720*/  F2FP.SATFINITE.E4M3.F32.PACK_AB_MERGE_C R136, R10, R67, RZ ;  /* 0x000000430a88723e */ /* 0x008fe200048070ff */
[----:B-----5:R-:W-:-:S05]  /*b730*/  FADD.FTZ R9, R109, R24 ;  /* 0x000000186d097221 */ /* 0x020fca0000010000 */
[----:B------:R-:W1:Y:S01]  /*b740*/  MUFU.EX2 R39, R39 ;  /* 0x0000002700277308 */ /* 0x000e620000000800 */
[----:B--2---:R-:W-:-:S04]  /*b750*/  @P4 IMAD.HI.U32 R13, R108, R15, RZ ;  /* 0x0000000f6c0d4227 */ /* 0x004fc800078e00ff */
[C---:B0-----:R-:W-:Y:S01]  /*b760*/  FADD.FTZ R0, R8.reuse, R3 ;  /* 0x0000000308007221 */ /* 0x041fe20000010000 */
[----:B------:R-:W-:Y:S02]  /*b770*/  F2FP.SATFINITE.E4M3.F32.PACK_AB_MERGE_C R136, R8, R65, R136 ;  /* 0x000000410888723e */ /* 0x000fe40004807088 */
[----:B------:R-:W0:Y:S01]  /*b780*/  MUFU.EX2 R46, R46 ;  /* 0x0000002e002e7308 */ /* 0x000e220000000800 */
[----:B------:R-:W-:-:S01]  /*b790*/  FADD.FTZ R8, R44, R9 ;  /* 0x000000092c087221 */ /* 0x000fc20000010000 */
[----:B------:R-:W-:Y:S02]  /*b7a0*/  F2FP.SATFINITE.E4M3.F32.PACK_AB_MERGE_C R135, R135, R40, R11 ;  /* 0x000000288787723e */ /* 0x000fe4000480700b */
[----:B------:R-:W-:-:S04]  /*b7b0*/  MOV R11, R108 ;  /* 0x0000006c000b7202 */ /* 0x000fc80000000f00 */
[----:B------:R-:W-:Y:S01]  /*b7c0*/  MUFU.EX2 R45, R45 ;  /* 0x0000002d002d7308 */ /* 0x000fe20000000800 */
[----:B------:R-:W-:Y:S01]  /*b7d0*/  @P4 SHF.R.U32.HI R11, RZ, R26, R13 ;  /* 0x0000001aff0b4219 */ /* 0x000fe2000001160d */
[----:B----4-:R-:W-:-:S06]  /*b7e0*/  FADD.FTZ R8, R111, R8 ;  /* 0x000000086f087221 */ /* 0x010fcc0000010000 */
[----:B------:R-:W2:Y:S01]  /*b7f0*/  MUFU.EX2 R36, R36 ;  /* 0x0000002400247308 */ /* 0x000ea20000000800 */
[----:B------:R-:W-:-:S01]  /*b800*/  FADD.FTZ R67, R67, R0 ;  /* 0x0000000043437221 */ /* 0x000fc20000010000 */
[----:B------:R-:W-:Y:S01]  /*b810*/  IADD3 R0, R11, R102, -R106 ;  /* 0x000000660b007210 */ /* 0x000fe20007ffe86a */
[----:B-1----:R-:W-:-:S04]  /*b820*/  FADD.FTZ R9, R39, R8 ;  /* 0x0000000827097221 */ /* 0x002fc80000010000 */
[----:B------:R-:W-:-:S04]  /*b830*/  IMAD.HI R11, R0, 0x66666667, RZ ;  /* 0x66666667000b7827 */ /* 0x000fc800078e02ff */
[----:B0-----:R-:W-:-:S01]  /*b840*/  FADD.FTZ R8, R46, R9 ;  /* 0x000000092e087221 */ /* 0x001fc20000010000 */
[----:B------:R-:W0:Y:S01]  /*b850*/  MUFU.EX2 R95, R95 ;  /* 0x0000005f005f7308 */ /* 0x000e220000000800 */
[----:B--2---:R-:W-:Y:S02]  /*b860*/  F2FP.SATFINITE.E4M3.F32.PACK_AB_MERGE_C R9, R36, R45, RZ ;  /* 0x0000002d2409723e */ /* 0x004fe400048070ff */
[----:B------:R-:W-:Y:S01]  /*b870*/  FADD.FTZ R45, R45, R8 ;  /* 0x000000082d2d7221 */ /* 0x000fe20000010000 */
[----:B------:R-:W-:-:S04]  /*b880*/  SHF.R.U32.HI R8, RZ, 0x1f, R11 ;  /* 0x0000001fff087819 */ /* 0x000fc8000001160b */
[----:B------:R-:W1:Y:S01]  /*b890*/  MUFU.EX2 R14, R33 ;  /* 0x00000021000e7308 */ /* 0x000e620000000800 */
[----:B------:R-:W-:Y:S01]  /*b8a0*/  LEA.HI.SX32 R8, R11, R8, 0x1a ;  /* 0x000000080b087211 */ /* 0x000fe200078fd2ff */
[----:B------:R-:W-:-:S06]  /*b8b0*/  VIADD R15, R104, 0xfffffffe ;  /* 0xfffffffe680f7836 */ /* 0x000fcc0000000000 */
[----:B------:R-:W2:Y:S01]  /*b8c0*/  MUFU.EX2 R27, R27 ;  /* 0x0000001b001b7308 */ /* 0x000ea20000000800 */
[----:B------:R-:W-:Y:S01]  /*b8d0*/  VIMNMX R21, RZ, R8, !PT ;  /* 0x00000008ff157248 */ /* 0x000fe20007fe0100 */
[----:B------:R-:W-:-:S06]  /*b8e0*/  FADD.FTZ R10, R10, R67 ;  /* 0x000000430a0a7221 */ /* 0x000fcc0000010000 */
[----:B------:R-:W3:Y:S01]  /*b8f0*/  MUFU.EX2 R12, R37 ;  /* 0x00000025000c7308 */ /* 0x000ee20000000800 */
[----:B------:R-:W-:Y:S01]  /*b900*/  ISETP.GE.AND P1, PT, R15, R21, PT ;  /* 0x000000150f00720c */ /* 0x000fe20003f26270 */
[----:B0-----:R-:W-:Y:S01]  /*b910*/  FADD.FTZ R3, R95, R10 ;  /* 0x0000000a5f037221 */ /* 0x001fe20000010000 */
[----:B------:R-:W-:-:S03]  /*b920*/  F2FP.SATFINITE.E4M3.F32.PACK_AB_MERGE_C R154, R68, R43, RZ ;  /* 0x0000002b449a723e */ /* 0x000fc600048070ff */
[----:B-1----:R-:W-:Y:S01]  /*b930*/  FADD.FTZ R0, R14, R3 ;  /* 0x000000030e007221 */ /* 0x002fe20000010000 */
[----:B------:R-:W-:Y:S02]  /*b940*/  F2FP.SATFINITE.E4M3.F32.PACK_AB_MERGE_C R148, R76, R73, RZ ;  /* 0x000000494c94723e */ /* 0x000fe400048070ff */
[----:B------:R-:W-:Y:S01]  /*b950*/  F2FP.SATFINITE.E4M3.F32.PACK_AB_MERGE_C R150, R80, R77, RZ ;  /* 0x0000004d5096723e */ /* 0x000fe200048070ff */
[----:B--2---:R-:W-:-:S01]  /*b960*/  FADD.FTZ R3, R27, R0 ;  /* 0x000000001b037221 */ /* 0x004fc20000010000 */
[----:B------:R-:W-:Y:S01]  /*b970*/  F2FP.SATFINITE.E4M3.F32.PACK_AB_MERGE_C R44, R111, R44, RZ ;  /* 0x0000002c6f2c723e */ /* 0x000fe200048070ff */
[----:B------:R-:W-:Y:S01]  /*b980*/  BSSY B0, `(.L_x_2419) ;  /* 0x00003cd000007945 */ /* 0x000fe20003800000 */
[----:B------:R-:W-:Y:S01]  /*b990*/  F2FP.SATFINITE.E4M3.F32.PACK_AB_MERGE_C R146, R84, R51, RZ ;  /* 0x000000335492723e */ /* 0x000fe200048070ff */
[----:B------:R-:W-:Y:S01]  /*b9a0*/  FADD.FTZ R0, R36, R45 ;  /* 0x0000002d24007221 */ /* 0x000fe20000010000 */
[C---:B---3--:R-:W-:Y:S01]  /*b9b0*/  F2FP.SATFINITE.E4M3.F32.PACK_AB_MERGE_C R10, R12.reuse, R27, RZ ;  /* 0x0000001b0c0a723e */ /* 0x048fe200048070ff */
[----:B------:R-:W-:Y:S01]  /*b9c0*/  FADD.FTZ R3, R12, R3 ;  /* 0x000000030c037221 */ /* 0x000fe20000010000 */
[----:B------:R-:W-:-:S02]  /*b9d0*/  F2FP.SATFINITE.E4M3.F32.PACK_AB_MERGE_C R154, R64, R41, R154 ;  /* 0x00000029409a723e */ /* 0x000fc4000480709a */
[----:B------:R-:W-:Y:S02]  /*b9e0*/  CS2R R50, SRZ ;  /* 0x0000000000327805 */ /* 0x000fe4000001ff00 */
[----:B------:R-:W-:Y:S02]  /*b9f0*/  F2FP.SATFINITE.E4M3.F32.PACK_AB_MERGE_C R148, R66, R49, R148 ;  /* 0x000000314294723e */ /* 0x000fe40004807094 */
[----:B------:R-:W-:Y:S02]  /*ba00*/  CS2R R48, SRZ ;  /* 0x0000000000307805 */ /* 0x000fe4000001ff00 */
[----:B------:R-:W-:Y:S02]  /*ba10*/  F2FP.SATFINITE.E4M3.F32.PACK_AB_MERGE_C R150, R70, R53, R150 ;  /* 0x000000354696723e */ /* 0x000fe40004807096 */
[----:B------:R-:W-:Y:S02]  /*ba20*/  CS2R R52, SRZ ;  /* 0x0000000000347805 */ /* 0x000fe4000001ff00 */
        /* <DEDUP_REMOVED lines=18> */
[----:B------:R-:W-:-:S02]  /*bb50*/  CS2R R30, SRZ ;  /* 0x00000000001e7805 */ /* 0x000fc4000001ff00 */
[----:B------:R-:W-:Y:S02]  /*bb60*/  CS2R R28, SRZ ;  /* 0x00000000001c7805 */ /* 0x000fe4000001ff00 */
[----:B------:R-:W-:Y:S02]  /*bb70*/  CS2R R26, SRZ ;  /* 0x00000000001a7805 */ /* 0x000fe4000001ff00 */
[----:B------:R-:W-:Y:S01]  /*bb80*/  CS2R R24, SRZ ;  /* 0x0000000000187805 */ /* 0x000fe2000001ff00 */
[----:B------:R-:W-:Y:S01]  /*bb90*/  IMAD.MOV.U32 R145, RZ, RZ, R135 ;  /* 0x000000ffff917224 */ /* 0x000fe200078e0087 */
[----:B------:R-:W-:Y:S06]  /*bba0*/  @!P1 BRA `(.L_x_2420) ;  /* 0x0000003800a89947 */ /* 0x000fec0003800000 */
[----:B------:R-:W-:Y:S01]  /*bbb0*/  BSSY B1, `(.L_x_2420) ;  /* 0x00003a9000017945 */ /* 0x000fe20003800000 */
[----:B------:R-:W-:Y:S01]  /*bbc0*/  IMAD.MOV.U32 R10, RZ, RZ, R72 ;  /* 0x000000ffff0a7224 */ /* 0x000fe200078e0048 */
[----:B------:R-:W-:Y:S01]  /*bbd0*/  MOV R55, RZ ;  /* 0x000000ff00377202 */ /* 0x000fe20000000f00 */
[----:B------:R-:W-:Y:S02]  /*bbe0*/  IMAD.MOV.U32 R11, RZ, RZ, R20 ;  /* 0x000000ffff0b7224 */ /* 0x000fe400078e0014 */
[----:B------:R-:W-:Y:S02]  /*bbf0*/  IMAD.MOV.U32 R9, RZ, RZ, R23 ;  /* 0x000000ffff097224 */ /* 0x000fe400078e0017 */
[----:B------:R-:W-:-:S07]  /*bc00*/  IMAD.MOV.U32 R8, RZ, RZ, R22 ;  /* 0x000000ffff087224 */ /* 0x000fce00078e0016 */
.L_x_2433:
[----:B------:R-:W-:-:S04]  /*bc10*/  ISETP.NE.AND P1, PT, R8, 0x1, PT ;  /* 0x000000010800780c */ /* 0x000fc80003f25270 */
[----:B------:R-:W-:-:S04]  /*bc20*/  SEL R12, RZ, 0x1, P1 ;  /* 0x00000001ff0c7807 */ /* 0x000fc80000800000 */
[----:B------:R-:W-:Y:S01]  /*bc30*/  LOP3.LUT R23, R9, R12, RZ, 0x3c, !PT ;  /* 0x0000000c09177212 */ /* 0x000fe200078e3cff */
[----:B------:R-:W-:Y:S06]  /*bc40*/  @!P0 BRA `(.L_x_2421) ;  /* 0x0000000000048947 */ /* 0x000fec0003800000 */
[----:B------:R-:W-:Y:S01]  /*bc50*/  BPT.TRAP 0x1 ;  /* 0x000000040000795c */ /* 0x000fe20000300000 */
.L_x_2421:
[----:B------:R-:W-:Y:S01]  /*bc60*/  VIADD R22, R8, 0x1 ;  /* 0x0000000108167836 */ /* 0x000fe20000000000 */
[----:B------:R-:W-:-:S04]  /*bc70*/  SHF.L.U32 R13, R23, 0x1f, RZ ;  /* 0x0000001f170d7819 */ /* 0x000fc800000006ff */
[----:B------:R-:W-:-:S04]  /*bc80*/  ISETP.NE.AND P1, PT, R22, 0x2, PT ;  /* 0x000000021600780c */ /* 0x000fc80003f25270 */
[----:B------:R-:W-:-:S05]  /*bc90*/  SEL R22, R22, RZ, P1 ;  /* 0x000000ff16167207 */ /* 0x000fca0000800000 */
[----:B------:R-:W-:-:S04]  /*bca0*/  IMAD R20, R22, 0x8, R18 ;  /* 0x0000000816147824 */ /* 0x000fc800078e0212 */
[----:B------:R0:W1:Y:S01]  /*bcb0*/  SYNCS.PHASECHK.TRANS64.TRYWAIT P1, [R20+URZ+0x13230], R13 ;  /* 0x0132300d140075a7 */ /* 0x000062000802017f */
[----:B------:R-:W-:Y:S05]  /*bcc0*/  @!P0 BRA `(.L_x_2422) ;  /* 0x0000000000048947 */ /* 0x000fea0003800000 */
[----:B------:R-:W-:Y:S01]  /*bcd0*/  BPT.TRAP 0x1 ;  /* 0x000000040000795c */ /* 0x000fe20000300000 */
.L_x_2422:
[----:B------:R-:W2:Y:S01]  /*bce0*/  LDL R12, [R1] ;  /* 0x00000000010c7983 */ /* 0x000ea20000100800 */
[----:B------:R-:W-:Y:S01]  /*bcf0*/  BSSY B2, `(.L_x_2423) ;  /* 0x0000007000027945 */ /* 0x000fe20003800000 */
[----:B--2---:R-:W-:-:S04]  /*bd00*/  IMAD R14, R22, 0x280, R12 ;  /* 0x00000280160e7824 */ /* 0x004fc800078e020c */
[C---:B------:R-:W-:Y:S02]  /*bd10*/  VIADD R57, R14.reuse, 0x80 ;  /* 0x000000800e397836 */ /* 0x040fe40000000000 */
[----:B------:R-:W-:Y:S01]  /*bd20*/  VIADD R58, R14, 0x100 ;  /* 0x000001000e3a7836 */ /* 0x000fe20000000000 */
[----:B-1----:R-:W-:Y:S06]  /*bd30*/  @P1 BRA `(.L_x_2424) ;  /* 0x0000000000081947 */ /* 0x002fec0003800000 */
[----:B------:R-:W1:Y:S02]  /*bd40*/  SYNCS.PHASECHK.TRANS64.TRYWAIT P1, [R20+URZ+0x13230], R13 ;  /* 0x0132300d140075a7 */ /* 0x000e64000802017f */
[----:B-1----:R-:W-:Y:S05]  /*bd50*/  @!P1 BRA `(.L_x_2425) ;  /* 0x0000010c00b09947 */ /* 0x002fea0003800000 */
.L_x_2424:
[----:B------:R-:W-:Y:S05]  /*bd60*/  BSYNC B2 ;  /* 0x0000000000027941 */ /* 0x000fea0003800000 */
.L_x_2423:
[----:B------:R-:W-:Y:S01]  /*bd70*/  IMAD.MOV.U32 R12, RZ, RZ, R14 ;  /* 0x000000ffff0c7224 */ /* 0x000fe200078e000e */
[----:B------:R-:W-:Y:S01]  /*bd80*/  R2UR UR4, R4 ;  /* 0x00000000040472ca */ /* 0x000fe200000e0000 */
[----:B01----:R-:W-:Y:S01]  /*bd90*/  IMAD.MOV.U32 R13, RZ, RZ, -0x7fffffe0 ;  /* 0x80000020ff0d7424 */ /* 0x003fe200078e00ff */
[----:B------:R-:W-:Y:S01]  /*bda0*/  R2UR UR5, R5 ;  /* 0x00000000050572ca */ /* 0x000fe200000e0000 */
[----:B------:R-:W-:Y:S01]  /*bdb0*/  WARPGROUP.ARRIVE ;  /* 0x00000000000079c5 */ /* 0x000fe20000000000 */
[----:B------:R-:W-:Y:S01]  /*bdc0*/  R2UR UR6, R12 ;  /* 0x000000000c0672ca */ /* 0x000fe200000e0000 */
[----:B------:R-:W-:Y:S01]  /*bdd0*/  IMAD.MOV.U32 R12, RZ, RZ, R57 ;  /* 0x000000ffff0c7224 */ /* 0x000fe200078e0039 */
[C---:B------:R-:W-:Y:S01]  /*bde0*/  R2UR UR7, R13.reuse ;  /* 0x000000000d0772ca */ /* 0x040fe200000e0000 */
[----:B------:R-:W-:Y:S01]  /*bdf0*/  IMAD.MOV.U32 R57, RZ, RZ, -0x7fffffe0 ;  /* 0x80000020ff397424 */ /* 0x000fe200078e00ff */
[----:B------:R-:W-:Y:S01]  /*be00*/  R2UR UR11, R13 ;  /* 0x000000000d0b72ca */ /* 0x000fe200000e0000 */
[----:B------:R-:W-:Y:S01]  /*be10*/  IMAD.MOV.U32 R59, RZ, RZ, -0x7fffffe0 ;  /* 0x80000020ff3b7424 */ /* 0x000fe200078e00ff */
[----:B------:R-:W-:Y:S01]  /*be20*/  R2UR UR10, R12 ;  /* 0x000000000c0a72ca */ /* 0x000fe200000e0000 */
[----:B------:R-:W-:Y:S01]  /*be30*/  IMAD.MOV.U32 R12, RZ, RZ, R58 ;  /* 0x000000ffff0c7224 */ /* 0x000fe200078e003a */
[----:B------:R-:W-:-:S02]  /*be40*/  R2UR UR8, R4 ;  /* 0x00000000040872ca */ /* 0x000fc400000e0000 */
[----:B------:R-:W-:Y:S02]  /*be50*/  R2UR UR9, R5 ;  /* 0x00000000050972ca */ /* 0x000fe400000e0000 */
[----:B------:R-:W-:Y:S01]  /*be60*/  R2UR UR14, R12 ;  /* 0x000000000c0e72ca */ /* 0x000fe200000e0000 */
[----:B------:R-:W-:Y:S01]  /*be70*/  VIADD R12, R14, 0x200 ;  /* 0x000002000e0c7836 */ /* 0x000fe20000000000 */
[----:B------:R-:W-:Y:S01]  /*be80*/  R2UR UR15, R13 ;  /* 0x000000000d0f72ca */ /* 0x000fe200000e0000 */
[----:B------:R-:W-:Y:S01]  /*be90*/  QGMMA.64x32x32.F32.E4M3.E4M3 R120, gdesc[UR4], RZ, !UPT, gsb0 ;  /* 0x00600000047879f3 */ /* 0x000fe2000c0008ff */
[----:B------:R-:W-:Y:S02]  /*bea0*/  R2UR UR12, R4 ;  /* 0x00000000040c72ca */ /* 0x000fe400000e0000 */
[----:B------:R-:W-:Y:S02]  /*beb0*/  R2UR UR13, R5 ;  /* 0x00000000050d72ca */ /* 0x000fe400000e0000 */
[----:B------:R-:W-:-:S02]  /*bec0*/  IADD3 R56, R14, 0x180, RZ ;  /* 0x000001800e387810 */ /* 0x000fc40007ffe0ff */
[----:B------:R-:W-:Y:S02]  /*bed0*/  R2UR UR19, R57 ;  /* 0x00000000391372ca */ /* 0x000fe400000e0000 */
[----:B------:R-:W-:Y:S01]  /*bee0*/  R2UR UR18, R56 ;  /* 0x00000000381272ca */ /* 0x000fe200000e0000 */
[----:B------:R-:W-:Y:S01]  /*bef0*/  VIADD R56, R14, 0x2 ;  /* 0x000000020e387836 */ /* 0x000fe20000000000 */
[----:B------:R-:W-:Y:S02]  /*bf00*/  R2UR UR16, R4 ;  /* 0x00000000041072ca */ /* 0x000fe400000e0000 */
[----:B------:R-:W-:Y:S02]  /*bf10*/  R2UR UR17, R5 ;  /* 0x00000000051172ca */ /* 0x000fe400000e0000 */
[----:B------:R-:W-:Y:S01]  /*bf20*/  R2UR UR22, R12 ;  /* 0x000000000c1672ca */ /* 0x000fe200000e0000 */
[----:B------:R-:W-:Y:S01]  /*bf30*/  VIADD R12, R14, 0x82 ;  /* 0x000000820e0c7836 */ /* 0x000fe20000000000 */
[----:B------:R-:W-:-:S02]  /*bf40*/  R2UR UR23, R13 ;  /* 0x000000000d1772ca */ /* 0x000fc400000e0000 */
[----:B------:R-:W-:Y:S01]  /*bf50*/  R2UR UR26, R56 ;  /* 0x00000000381a72ca */ /* 0x000fe200000e0000 */
[----:B------:R-:W-:Y:S01]  /*bf60*/  VIADD R56, R14, 0x202 ;  /* 0x000002020e387836 */ /* 0x000fe20000000000 */
[----:B------:R-:W-:Y:S01]  /*bf70*/  R2UR UR27, R57 ;  /* 0x00000000391b72ca */ /* 0x000fe200000e0000 */
[----:B------:R-:W-:Y:S01]  /*bf80*/  IMAD.MOV.U32 R57, RZ, RZ, -0x7fffffe0 ;  /* 0x80000020ff397424 */ /* 0x000fe200078e00ff */
[----:B------:R-:W-:Y:S02]  /*bf90*/  R2UR UR20, R4 ;  /* 0x00000000041472ca */ /* 0x000fe400000e0000 */
[----:B------:R-:W-:Y:S02]  /*bfa0*/  R2UR UR21, R5 ;  /* 0x00000000051572ca */ /* 0x000fe400000e0000 */
[----:B------:R-:W-:Y:S02]  /*bfb0*/  IADD3 R58, R14, 0x102, RZ ;  /* 0x000001020e3a7810 */ /* 0x000fe40007ffe0ff */
        /* <DEDUP_REMOVED lines=50> */
.L_x_2426:
[----:B------:R-:W-:Y:S01]  /*c2e0*/  SHF.L.U32 R9, R9, 0x1f, RZ ;  /* 0x0000001f09097819 */ /* 0x000fe200000006ff */
[----:B------:R-:W-:-:S04]  /*c2f0*/  IMAD R14, R8, 0x8, R18 ;  /* 0x00000008080e7824 */ /* 0x000fc800078e0212 */
[----:B------:R0:W1:Y:S01]  /*c300*/  SYNCS.PHASECHK.TRANS64.TRYWAIT P1, [R14+URZ+0x13250], R9 ;  /* 0x013250090e0075a7 */ /* 0x000062000802017f */
[----:B------:R-:W-:Y:S05]  /*c310*/  @!P0 BRA `(.L_x_2427) ;  /* 0x0000000000048947 */ /* 0x000fea0003800000 */
[----:B------:R-:W-:Y:S01]  /*c320*/  BPT.TRAP 0x1 ;  /* 0x000000040000795c */ /* 0x000fe20000300000 */
.L_x_2427:
[----:B------:R-:W-:Y:S04]  /*c330*/  BSSY B2, `(.L_x_2428) ;  /* 0x0000004000027945 */ /* 0x000fe80003800000 */
[----:B-1----:R-:W-:Y:S05]  /*c340*/  @P1 BRA `(.L_x_2429) ;  /* 0x0000000000081947 */ /* 0x002fea0003800000 */
[----:B------:R-:W1:Y:S02]  /*c350*/  SYNCS.PHASECHK.TRANS64.TRYWAIT P1, [R14+URZ+0x13250], R9 ;  /* 0x013250090e0075a7 */ /* 0x000e64000802017f */
[----:B-1----:R-:W-:Y:S05]  /*c360*/  @!P1 BRA `(.L_x_2430) ;  /* 0x0000010800409947 */ /* 0x002fea0003800000 */
.L_x_2429:
[----:B------:R-:W-:Y:S05]  /*c370*/  BSYNC B2 ;  /* 0x0000000000027941 */ /* 0x000fea0003800000 */
.L_x_2428:
[----:B01----:R-:W-:Y:S01]  /*c380*/  IADD3 R9, R18, 0x1000, RZ ;  /* 0x0000100012097810 */ /* 0x003fe20007ffe0ff */
[----:B------:R-:W-:Y:S01]  /*c390*/  WARPGROUP.ARRIVE ;  /* 0x00000000000079c5 */ /* 0x000fe20000000000 */
[----:B------:R-:W-:Y:S02]  /*c3a0*/  IMAD.MOV.U32 R13, RZ, RZ, -0x3ffffff0 ;  /* 0xc0000010ff0d7424 */ /* 0x000fe400078e00ff */
        /* <DEDUP_REMOVED lines=20> */
[----:B------:R-:W-:Y:S01]  /*c4f0*/  VIADD R8, R8, 0x200 ;  /* 0x0000020008087836 */ /* 0x000fe20000000000 */
[----:B------:R-:W-:Y:S01]  /*c500*/  MOV R13, 0xc0000010 ;  /* 0xc0000010000d7802 */ /* 0x000fe20000000f00 */
[----:B------:R-:W-:Y:S02]  /*c510*/  WARPGROUP.DEPBAR.LE gsb0, 0x0 ;  /* 0x00008000000079c5 */ /* 0x000fe40000010000 */
[----:B------:R-:W-:-:S08]  /*c520*/  WARPGROUP.ARRIVE ;  /* 0x00000000000079c5 */ /* 0x000fd00000000000 */
        /* <DEDUP_REMOVED lines=14> */
.L_x_2431:
[----:B------:R-:W2:Y:S01]  /*c610*/  LDL R13, [R1+0x34] ;  /* 0x00003400010d7983 */ /* 0x000ea20000100800 */
[----:B------:R-:W0:Y:S03]  /*c620*/  LDC R9, c[0x0][0x448] ;  /* 0x00011200ff097b82 */ /* 0x000e260000000800 */
[----:B------:R-:W2:Y:S04]  /*c630*/  LDL R8, [R1+0x4c] ;  /* 0x00004c0001087983 */ /* 0x000ea80000100800 */
[----:B------:R-:W3:Y:S04]  /*c640*/  LDL R139, [R1+0x48] ;  /* 0x00004800018b7983 */ /* 0x000ee80000100800 */
[----:B------:R-:W4:Y:S04]  /*c650*/  LDL R138, [R1+0x38] ;  /* 0x00003800018a7983 */ /* 0x000f280000100800 */
[----:B------:R-:W4:Y:S04]  /*c660*/  LDL R137, [R1+0xc] ;  /* 0x00000c0001897983 */ /* 0x000f280000100800 */
[----:B------:R-:W5:Y:S01]  /*c670*/  LDL R136, [R1+0x20] ;  /* 0x0000200001887983 */ /* 0x000f620000100800 */
[----:B0-----:R-:W-:-:S13]  /*c680*/  ISETP.NE.AND P1, PT, R9, 0x1, PT ;  /* 0x000000010900780c */ /* 0x001fda0003f25270 */
[----:B------:R-:W0:Y:S08]  /*c690*/  @P1 LDC R12, c[0x0][0x44c] ;  /* 0x00011300ff0c1b82 */ /* 0x000e300000000800 */
[----:B------:R-:W1:Y:S01]  /*c6a0*/  @P1 LDC R9, c[0x0][0x450] ;  /* 0x00011400ff091b82 */ /* 0x000e620000000800 */
[C---:B------:R-:W-:Y:S01]  /*c6b0*/  FMUL.FTZ R64, R2.reuse, R64 ;  /* 0x0000004002407220 */ /* 0x040fe20000410000 */
[C---:B------:R-:W-:Y:S01]  /*c6c0*/  FMUL.FTZ R109, R2.reuse, R109 ;  /* 0x0000006d026d7220 */ /* 0x040fe20000410000 */
[C---:B------:R-:W-:Y:S01]  /*c6d0*/  FMUL.FTZ R104, R2.reuse, R104 ;  /* 0x0000006802687220 */ /* 0x040fe20000410000 */
[C---:B------:R-:W-:Y:S01]  /*c6e0*/  FMUL.FTZ R105, R2.reuse, R105 ;  /* 0x0000006902697220 */ /* 0x040fe20000410000 */
[C---:B------:R-:W-:Y:S01]  /*c6f0*/  FMUL.FTZ R88, R2.reuse, R88 ;  /* 0x0000005802587220 */ /* 0x040fe20000410000 */
[----:B------:R-:W-:-:S02]  /*c700*/  FMUL.FTZ R108, R2, R108 ;  /* 0x0000006c026c7220 */ /* 0x000fc40000410000 */
[----:B------:R-:W-:Y:S01]  /*c710*/  MUFU.TANH R109, R109 ;  /* 0x0000006d006d7308 */ /* 0x000fe20000002400 */
[C---:B------:R-:W-:Y:S01]  /*c720*/  FMUL.FTZ R112, R2.reuse, R112 ;  /* 0x0000007002707220 */ /* 0x040fe20000410000 */
[C---:B------:R-:W-:Y:S01]  /*c730*/  FMUL.FTZ R113, R2.reuse, R113 ;  /* 0x0000007102717220 */ /* 0x040fe20000410000 */
[C---:B------:R-:W-:Y:S01]  /*c740*/  FMUL.FTZ R116, R2.reuse, R116 ;  /* 0x0000007402747220 */ /* 0x040fe20000410000 */
[----:B------:R-:W-:-:S04]  /*c750*/  FMUL.FTZ R97, R2, R97 ;  /* 0x0000006102617220 */ /* 0x000fc80000410000 */
[----:B------:R-:W-:Y:S01]  /*c760*/  MUFU.TANH R104, R104 ;  /* 0x0000006800687308 */ /* 0x000fe20000002400 */
[C---:B------:R-:W-:Y:S01]  /*c770*/  FMUL.FTZ R117, R2.reuse, R117 ;  /* 0x0000007502757220 */ /* 0x040fe20000410000 */
[C---:B------:R-:W-:Y:S01]  /*c780*/  FMUL.FTZ R89, R2.reuse, R89 ;  /* 0x0000005902597220 */ /* 0x040fe20000410000 */
[C---:B------:R-:W-:Y:S01]  /*c790*/  FMUL.FTZ R92, R2.reuse, R92 ;  /* 0x0000005c025c7220 */ /* 0x040fe20000410000 */
[----:B------:R-:W-:-:S04]  /*c7a0*/  FMUL.FTZ R93, R2, R93 ;  /* 0x0000005d025d7220 */ /* 0x000fc80000410000 */
[----:B------:R-:W-:Y:S01]  /*c7b0*/  MUFU.TANH R105, R105 ;  /* 0x0000006900697308 */ /* 0x000fe20000002400 */
[----:B------:R-:W-:-:S07]  /*c7c0*/  FMUL.FTZ R76, R2, R76 ;  /* 0x0000004c024c7220 */ /* 0x000fce0000410000 */
[----:B------:R-:W-:Y:S01]  /*c7d0*/  MUFU.TANH R88, R88 ;  /* 0x0000005800587308 */ /* 0x000fe20000002400 */
[C---:B------:R-:W-:Y:S01]  /*c7e0*/  FMUL.FTZ R96, R2.reuse, R96 ;  /* 0x0000006002607220 */ /* 0x040fe20000410000 */
[C---:B------:R-:W-:Y:S01]  /*c7f0*/  FMUL.FTZ R100, R2.reuse, R100 ;  /* 0x0000006402647220 */ /* 0x040fe20000410000 */
[C---:B------:R-:W-:Y:S01]  /*c800*/  FMUL.FTZ R101, R2.reuse, R101 ;  /* 0x0000006502657220 */ /* 0x040fe20000410000 */
[----:B------:R-:W-:-:S04]  /*c810*/  FMUL.FTZ R72, R2, R72 ;  /* 0x0000004802487220 */ /* 0x000fc80000410000 */
[----:B------:R-:W-:Y:S01]  /*c820*/  MUFU.TANH R108, R108 ;  /* 0x0000006c006c7308 */ /* 0x000fe20000002400 */
[----:B------:R-:W-:Y:S02]  /*c830*/  VIADD R20, R20, 0x13240 ;  /* 0x0001324014147836 */ /* 0x000fe40000000000 */
[----:B------:R-:W-:-:S05]  /*c840*/  FMUL.FTZ R85, R2, R85 ;  /* 0x0000005502557220 */ /* 0x000fca0000410000 */
[----:B------:R-:W-:Y:S08]  /*c850*/  MUFU.TANH R112, R112 ;  /* 0x0000007000707308 */ /* 0x000ff00000002400 */
[----:B------:R-:W-:Y:S08]  /*c860*/  MUFU.TANH R113, R113 ;  /* 0x0000007100717308 */ /* 0x000ff00000002400 */
[----:B------:R-:W-:Y:S01]  /*c870*/  MUFU.TANH R116, R116 ;  /* 0x0000007400747308 */ /* 0x000fe20000002400 */
[----:B------:R-:W-:-:S07]  /*c880*/  FMUL.FTZ R73, R2, R73 ;  /* 0x0000004902497220 */ /* 0x000fce0000410000 */
[----:B------:R-:W-:Y:S01]  /*c890*/  MUFU.TANH R97, R97 ;  /* 0x0000006100617308 */ /* 0x000fe20000002400 */
[C---:B------:R-:W-:Y:S01]  /*c8a0*/  FMUL.FTZ R77, R2.reuse, R77 ;  /* 0x0000004d024d7220 */ /* 0x040fe20000410000 */
[C---:B------:R-:W-:Y:S01]  /*c8b0*/  FMUL.FTZ R80, R2.reuse, R80 ;  /* 0x0000005002507220 */ /* 0x040fe20000410000 */
[----:B------:R-:W-:-:S05]  /*c8c0*/  FMUL.FTZ R81, R2, R81 ;  /* 0x0000005102517220 */ /* 0x000fca0000410000 */
[----:B------:R-:W-:Y:S08]  /*c8d0*/  MUFU.TANH R117, R117 ;  /* 0x0000007500757308 */ /* 0x000ff00000002400 */
        /* <DEDUP_REMOVED lines=17> */
[----:B--2---:R-:W-:-:S04]  /*c9f0*/  IMAD.IADD R8, R8, 0x1, R13 ;  /* 0x0000000108087824 */ /* 0x004fc800078e020d */
[----:B0-----:R-:W-:-:S05]  /*ca00*/  @P1 IMAD.HI.U32 R12, R8, R12, RZ ;  /* 0x0000000c080c1227 */ /* 0x001fca00078e00ff */
[----:B-1----:R-:W-:Y:S01]  /*ca10*/  @P1 SHF.R.U32.HI R8, RZ, R9, R12 ;  /* 0x00000009ff081219 */ /* 0x002fe2000001160c */
[C---:B------:R-:W-:Y:S01]  /*ca20*/  FMUL.FTZ R9, R2.reuse, R120 ;  /* 0x0000007802097220 */ /* 0x040fe20000410000 */
[C---:B------:R-:W-:Y:S01]  /*ca30*/  FMUL.FTZ R120, R2.reuse, R124 ;  /* 0x0000007c02787220 */ /* 0x040fe20000410000 */
[C---:B------:R-:W-:Y:S01]  /*ca40*/  FMUL.FTZ R124, R2.reuse, R128 ;  /* 0x00000080027c7220 */ /* 0x040fe20000410000 */
[C---:B------:R-:W-:Y:S02]  /*ca50*/  FMUL.FTZ R128, R2.reuse, R132 ;  /* 0x0000008402807220 */ /* 0x040fe40000410000 */
[----:B------:R-:W0:Y:S01]  /*ca60*/  SHFL.IDX PT, R132, R8, RZ, 0x1c1f ;  /* 0x001c1fff08847589 */ /* 0x000e2200000e0000 */
[C---:B------:R-:W-:Y:S01]  /*ca70*/  FMUL.FTZ R13, R2.reuse, R122 ;  /* 0x0000007a020d7220 */ /* 0x040fe20000410000 */
[C---:B------:R-:W-:Y:S01]  /*ca80*/  FMUL.FTZ R122, R2.reuse, R126 ;  /* 0x0000007e027a7220 */ /* 0x040fe20000410000 */
[C---:B------:R-:W-:Y:S01]  /*ca90*/  FMUL.FTZ R126, R2.reuse, R130 ;  /* 0x00000082027e7220 */ /* 0x040fe20000410000 */
[----:B------:R-:W-:Y:S01]  /*caa0*/  FMUL.FTZ R130, R2, R134 ;  /* 0x0000008602827220 */ /* 0x000fe20000410000 */
[----:B------:R-:W-:-:S02]  /*cab0*/  IMAD.MOV.U32 R134, RZ, RZ, -0xa0 ;  /* 0xffffff60ff867424 */ /* 0x000fc400078e00ff */
[C---:B------:R-:W-:Y:S02]  /*cac0*/  FMUL.FTZ R12, R2.reuse, R121 ;  /* 0x00000079020c7220 */ /* 0x040fe40000410000 */
[----:B------:R-:W-:Y:S02]  /*cad0*/  IMAD R134, R15, R134, 0x1 ;  /* 0x000000010f867424 */ /* 0x000fe400078e0286 */
[C---:B------:R-:W-:Y:S02]  /*cae0*/  FMUL.FTZ R121, R2.reuse, R125 ;  /* 0x0000007d02797220 */ /* 0x040fe40000410000 */
[----:B---3--:R-:W-:Y:S01]  /*caf0*/  IMAD R134, R139, -0x2, R134 ;  /* 0xfffffffe8b867824 */ /* 0x008fe200078e0286 */
[----:B------:R-:W1:Y:S01]  /*cb00*/  MUFU.TANH R12, R12 ;  /* 0x0000000c000c7308 */ /* 0x000e620000002400 */
[C---:B------:R-:W-:Y:S01]  /*cb10*/  FMUL.FTZ R125, R2.reuse, R129 ;  /* 0x00000081027d7220 */ /* 0x040fe20000410000 */
[C---:B------:R-:W-:Y:S02]  /*cb20*/  FMUL.FTZ R129, R2.reuse, R133 ;  /* 0x0000008502817220 */ /* 0x040fe40000410000 */
[----:B----4-:R-:W-:Y:S01]  /*cb30*/  IADD3 R134, -R137, R134, R138 ;  /* 0x0000008689867210 */ /* 0x010fe20007ffe18a */
[----:B------:R2:W3:Y:S03]  /*cb40*/  SHFL.IDX PT, R133, R8, 0x1, 0x1c1f ;  /* 0x003c1f0008857f89 */ /* 0x0004e600000e0000 */
[----:B------:R-:W4:Y:S08]  /*cb50*/  MUFU.TANH R128, R128 ;  /* 0x0000008000807308 */ /* 0x000f300000002400 */
[----:B--2---:R2:W-:Y:S02]  /*cb60*/  MUFU.TANH R8, R64 ;  /* 0x0000004000087308 */ /* 0x0045e40000002400 */
[C---:B--2---:R-:W-:Y:S01]  /*cb70*/  FMUL.FTZ R64, R2.reuse, R65 ;  /* 0x0000004102407220 */ /* 0x044fe20000410000 */
[----:B------:R-:W-:-:S05]  /*cb80*/  FMUL.FTZ R65, R2, R68 ;  /* 0x0000004402417220 */ /* 0x000fca0000410000 */
[----:B------:R-:W2:Y:S01]  /*cb90*/  MUFU.TANH R9, R9 ;  /* 0x0000000900097308 */ /* 0x000ea20000002400 */
[----:B0-----:R-:W-:-:S07]  /*cba0*/  IMAD.IADD R68, R134, 0x1, R132 ;  /* 0x0000000186447824 */ /* 0x001fce00078e0284 */
[----:B------:R-:W0:Y:S01]  /*cbb0*/  MUFU.TANH R120, R120 ;  /* 0x0000007800787308 */ /* 0x000e220000002400 */
[----:B------:R-:W-:-:S07]  /*cbc0*/  ISETP.GT.AND P2, PT, R68, 0x1, PT ;  /* 0x000000014400780c */ /* 0x000fce0003f44270 */
[----:B------:R-:W5:Y:S08]  /*cbd0*/  MUFU.TANH R121, R121 ;  /* 0x0000007900797308 */ /* 0x000f700000002400 */
[----:B------:R-:W3:Y:S01]  /*cbe0*/  MUFU.TANH R124, R124 ;  /* 0x0000007c007c7308 */ /* 0x000ee20000002400 */
[----:B-1----:R-:W-:Y:S02]  /*cbf0*/  FSEL R12, R12, -INF , P2 ;  /* 0xff8000000c0c7808 */ /* 0x002fe40001000000 */
[----:B------:R-:W-:-:S05]  /*cc00*/  ISETP.GT.AND P2, PT, R68, 0x18, PT ;  /* 0x000000184400780c */ /* 0x000fca0003f44270 */
[----:B------:R-:W1:Y:S08]  /*cc10*/  MUFU.TANH R125, R125 ;  /* 0x0000007d007d7308 */ /* 0x000e700000002400 */
[----:B------:R-:W1:Y:S01]  /*cc20*/  MUFU.TANH R129, R129 ;  /* 0x0000008100817308 */ /* 0x000e620000002400 */
[C---:B------:R-:W-:Y:S02]  /*cc30*/  ISETP.GT.AND P1, PT, R68.reuse, RZ, PT ;  /* 0x000000ff4400720c */ /* 0x040fe40003f24270 */
[----:B------:R-:W-:-:S02]  /*cc40*/  ISETP.GT.AND P3, PT, R68, 0x8, PT ;  /* 0x000000084400780c */ /* 0x000fc40003f64270 */
[C---:B------:R-:W-:Y:S02]  /*cc50*/  ISETP.GT.AND P4, PT, R68.reuse, 0x9, PT ;  /* 0x000000094400780c */ /* 0x040fe40003f84270 */
[----:B------:R-:W-:Y:S02]  /*cc60*/  ISETP.GT.AND P5, PT, R68, 0x10, PT ;  /* 0x000000104400780c */ /* 0x000fe40003fa4270 */
[----:B----4-:R-:W-:Y:S02]  /*cc70*/  FSEL R128, R128, -INF , P2 ;  /* 0xff80000080807808 */ /* 0x010fe40001000000 */
[----:B------:R-:W-:Y:S02]  /*cc80*/  ISETP.GT.AND P2, PT, R68, 0x29, PT ;  /* 0x000000294400780c */ /* 0x000fe40003f44270 */
[----:B--2---:R-:W-:Y:S02]  /*cc90*/  FSEL R9, R9, -INF , P1 ;  /* 0xff80000009097808 */ /* 0x004fe40000800000 */
[----:B0-----:R-:W-:-:S02]  /*cca0*/  FSEL R120, R120, -INF , P3 ;  /* 0xff80000078787808 */ /* 0x001fc40001800000 */
[----:B-----5:R-:W-:Y:S02]  /*ccb0*/  FSEL R121, R121, -INF , P4 ;  /* 0xff80000079797808 */ /* 0x020fe40002000000 */
[----:B---3--:R-:W-:Y:S02]  /*ccc0*/  FSEL R124, R124, -INF , P5 ;  /* 0xff8000007c7c7808 */ /* 0x008fe40002800000 */
[C---:B------:R-:W-:Y:S02]  /*ccd0*/  ISETP.GT.AND P1, PT, R68.reuse, 0x11, PT ;  /* 0x000000114400780c */ /* 0x040fe40003f24270 */
[C---:B------:R-:W-:Y:S02]  /*cce0*/  ISETP.GT.AND P3, PT, R68.reuse, 0x19, PT ;  /* 0x000000194400780c */ /* 0x040fe40003f64270 */
[C---:B------:R-:W-:Y:S02]  /*ccf0*/  ISETP.GT.AND P4, PT, R68.reuse, 0x20, PT ;  /* 0x000000204400780c */ /* 0x040fe40003f84270 */
[----:B------:R-:W-:-:S02]  /*cd00*/  ISETP.GT.AND P5, PT, R68, 0x21, PT ;  /* 0x000000214400780c */ /* 0x000fc40003fa4270 */
[----:B------:R-:W-:Y:S02]  /*cd10*/  FSEL R109, R109, -INF , P2 ;  /* 0xff8000006d6d7808 */ /* 0x000fe40001000000 */
[----:B------:R-:W-:Y:S02]  /*cd20*/  ISETP.GT.AND P2, PT, R68, 0x40, PT ;  /* 0x000000404400780c */ /* 0x000fe40003f44270 */
[----:B------:R-:W-:Y:S02]  /*cd30*/  PRMT R20, R136, 0x654, R20 ;  /* 0x0000065488147816 */ /* 0x000fe40000000014 */
[----:B-1----:R-:W-:Y:S02]  /*cd40*/  FSEL R125, R125, -INF , P1 ;  /* 0xff8000007d7d7808 */ /* 0x002fe40000800000 */
[----:B------:R-:W-:Y:S01]  /*cd50*/  FSEL R129, R129, -INF , P3 ;  /* 0xff80000081817808 */ /* 0x000fe20001800000 */
[----:B------:R0:W-:Y:S01]  /*cd60*/  SYNCS.ARRIVE.TRANS64.RED.A1T0 RZ, [R20+URZ], RZ ;  /* 0x000000ff14ff79a7 */ /* 0x0001e2000810043f */
[----:B------:R-:W-:-:S02]  /*cd70*/  FSEL R104, R104, -INF , P4 ;  /* 0xff80000068687808 */ /* 0x000fc40002000000 */
[----:B------:R-:W-:Y:S02]  /*cd80*/  FSEL R105, R105, -INF , P5 ;  /* 0xff80000069697808 */ /* 0x000fe40002800000 */
[C---:B------:R-:W-:Y:S02]  /*cd90*/  ISETP.GT.AND P1, PT, R68.reuse, 0x28, PT ;  /* 0x000000284400780c */ /* 0x040fe40003f24270 */
[C---:B------:R-:W-:Y:S02]  /*cda0*/  ISETP.GT.AND P3, PT, R68.reuse, 0x30, PT ;  /* 0x000000304400780c */ /* 0x040fe40003f64270 */
[C---:B------:R-:W-:Y:S02]  /*cdb0*/  ISETP.GT.AND P4, PT, R68.reuse, 0x31, PT ;  /* 0x000000314400780c */ /* 0x040fe40003f84270 */
[----:B------:R-:W-:Y:S02]  /*cdc0*/  ISETP.GT.AND P5, PT, R68, 0x38, PT ;  /* 0x000000384400780c */ /* 0x000fe40003fa4270 */
[----:B------:R-:W-:Y:S01]  /*cdd0*/  FSEL R88, R88, -INF , P2 ;  /* 0xff80000058587808 */ /* 0x000fe20001000000 */
[----:B0-----:R-:W-:Y:S01]  /*cde0*/  FMUL.FTZ R20, R2, R123 ;  /* 0x0000007b02147220 */ /* 0x001fe20000410000 */
[----:B------:R-:W-:-:S02]  /*cdf0*/  ISETP.GT.AND P2, PT, R68, 0x51, PT ;  /* 0x000000514400780c */ /* 0x000fc40003f44270 */
[----:B------:R-:W-:Y:S02]  /*ce00*/  FSEL R108, R108, -INF , P1 ;  /* 0xff8000006c6c7808 */ /* 0x000fe40000800000 */
[----:B------:R-:W-:Y:S02]  /*ce10*/  FSEL R112, R112, -INF , P3 ;  /* 0xff80000070707808 */ /* 0x000fe40001800000 */
[----:B------:R-:W-:Y:S02]  /*ce20*/  FSEL R113, R113, -INF , P4 ;  /* 0xff80000071717808 */ /* 0x000fe40002000000 */
[----:B------:R-:W-:Y:S02]  /*ce30*/  FSEL R116, R116, -INF , P5 ;  /* 0xff80000074747808 */ /* 0x000fe40002800000 */
[C---:B------:R-:W-:Y:S02]  /*ce40*/  ISETP.GT.AND P1, PT, R68.reuse, 0x39, PT ;  /* 0x000000394400780c */ /* 0x040fe40003f24270 */
[----:B------:R-:W-:-:S02]  /*ce50*/  ISETP.GT.AND P3, PT, R68, 0x41, PT ;  /* 0x000000414400780c */ /* 0x000fc40003f64270 */
[C---:B------:R-:W-:Y:S02]  /*ce60*/  ISETP.GT.AND P4, PT, R68.reuse, 0x48, PT ;  /* 0x000000484400780c */ /* 0x040fe40003f84270 */
[C---:B------:R-:W-:Y:S01]  /*ce70*/  ISETP.GT.AND P5, PT, R68.reuse, 0x49, PT ;  /* 0x000000494400780c */ /* 0x040fe20003fa4270 */
[----:B------:R-:W0:Y:S01]  /*ce80*/  MUFU.TANH R84, R84 ;  /* 0x0000005400547308 */ /* 0x000e220000002400 */
[----:B------:R-:W-:Y:S02]  /*ce90*/  FSEL R97, R97, -INF , P2 ;  /* 0xff80000061617808 */ /* 0x000fe40001000000 */
[----:B------:R-:W-:Y:S02]  /*cea0*/  ISETP.GT.AND P2, PT, R68, 0x68, PT ;  /* 0x000000684400780c */ /* 0x000fe40003f44270 */
[----:B------:R-:W-:-:S03]  /*ceb0*/  FSEL R117, R117, -INF , P1 ;  /* 0xff80000075757808 */ /* 0x000fc60000800000 */
[----:B------:R-:W1:Y:S01]  /*cec0*/  MUFU.TANH R56, R56 ;  /* 0x0000003800387308 */ /* 0x000e620000002400 */
[----:B------:R-:W-:Y:S02]  /*ced0*/  FSEL R89, R89, -INF , P3 ;  /* 0xff80000059597808 */ /* 0x000fe40001800000 */
[----:B------:R-:W-:Y:S02]  /*cee0*/  FSEL R92, R92, -INF , P4 ;  /* 0xff8000005c5c7808 */ /* 0x000fe40002000000 */
[----:B------:R-:W-:-:S03]  /*cef0*/  FSEL R93, R93, -INF , P5 ;  /* 0xff8000005d5d7808 */ /* 0x000fc60002800000 */
[----:B------:R-:W2:Y:S01]  /*cf00*/  MUFU.TANH R57, R57 ;  /* 0x0000003900397308 */ /* 0x000ea20000002400 */
[C---:B------:R-:W-:Y:S02]  /*cf10*/  ISETP.GT.AND P1, PT, R68.reuse, 0x50, PT ;  /* 0x000000504400780c */ /* 0x040fe40003f24270 */
[C---:B------:R-:W-:Y:S02]  /*cf20*/  ISETP.GT.AND P3, PT, R68.reuse, 0x58, PT ;  /* 0x000000584400780c */ /* 0x040fe40003f64270 */
[----:B------:R-:W-:-:S03]  /*cf30*/  ISETP.GT.AND P4, PT, R68, 0x59, PT ;  /* 0x000000594400780c */ /* 0x000fc60003f84270 */
[----:B------:R-:W3:Y:S01]  /*cf40*/  MUFU.TANH R60, R60 ;  /* 0x0000003c003c7308 */ /* 0x000ee20000002400 */
[----:B------:R-:W-:Y:S02]  /*cf50*/  ISETP.GT.AND P5, PT, R68, 0x60, PT ;  /* 0x000000604400780c */ /* 0x000fe40003fa4270 */
[----:B------:R-:W-:Y:S02]  /*cf60*/  FSEL R76, R76, -INF , P2 ;  /* 0xff8000004c4c7808 */ /* 0x000fe40001000000 */
[----:B------:R-:W-:-:S03]  /*cf70*/  ISETP.GT.AND P2, PT, R68, 0x79, PT ;  /* 0x000000794400780c */ /* 0x000fc60003f44270 */
[----:B------:R-:W4:Y:S01]  /*cf80*/  MUFU.TANH R20, R20 ;  /* 0x0000001400147308 */ /* 0x000f220000002400 */
[----:B------:R-:W-:Y:S02]  /*cf90*/  FSEL R96, R96, -INF , P1 ;  /* 0xff80000060607808 */ /* 0x000fe40000800000 */
[----:B------:R-:W-:Y:S02]  /*cfa0*/  FSEL R100, R100, -INF , P3 ;  /* 0xff80000064647808 */ /* 0x000fe40001800000 */
[----:B------:R-:W-:Y:S02]  /*cfb0*/  FSEL R101, R101, -INF , P4 ;  /* 0xff80000065657808 */ /* 0x000fe40002000000 */
[----:B------:R-:W-:Y:S02]  /*cfc0*/  FSEL R72, R72, -INF , P5 ;  /* 0xff80000048487808 */ /* 0x000fe40002800000 */
[C---:B------:R-:W-:Y:S02]  /*cfd0*/  ISETP.GT.AND P1, PT, R68.reuse, 0x61, PT ;  /* 0x000000614400780c */ /* 0x040fe40003f24270 */
[----:B------:R-:W-:-:S02]  /*cfe0*/  ISETP.GT.AND P3, PT, R68, 0x69, PT ;  /* 0x000000694400780c */ /* 0x000fc40003f64270 */
[C---:B------:R-:W-:Y:S02]  /*cff0*/  ISETP.GT.AND P4, PT, R68.reuse, 0x70, PT ;  /* 0x000000704400780c */ /* 0x040fe40003f84270 */
[C---:B------:R-:W-:Y:S02]  /*d000*/  ISETP.GT.AND P5, PT, R68.reuse, 0x71, PT ;  /* 0x000000714400780c */ /* 0x040fe40003fa4270 */
[----:B------:R-:W-:Y:S02]  /*d010*/  FSEL R85, R85, -INF , P2 ;  /* 0xff80000055557808 */ /* 0x000fe40001000000 */
[----:B------:R-:W-:Y:S02]  /*d020*/  ISETP.GT.AND P2, PT, R68, 0x90, PT ;  /* 0x000000904400780c */ /* 0x000fe40003f44270 */
[----:B------:R-:W-:Y:S02]  /*d030*/  IADD3 R132, R134, R133, RZ ;  /* 0x0000008586847210 */ /* 0x000fe40007ffe0ff */
[----:B------:R-:W-:-:S02]  /*d040*/  FSEL R73, R73, -INF , P1 ;  /* 0xff80000049497808 */ /* 0x000fc40000800000 */
[----:B------:R-:W-:Y:S02]  /*d050*/  FSEL R77, R77, -INF , P3 ;  /* 0xff8000004d4d7808 */ /* 0x000fe40001800000 */
[----:B------:R-:W-:Y:S02]  /*d060*/  FSEL R80, R80, -INF , P4 ;  /* 0xff80000050507808 */ /* 0x000fe40002000000 */
[----:B------:R-:W-:Y:S02]  /*d070*/  FSEL R81, R81, -INF , P5 ;  /* 0xff80000051517808 */ /* 0x000fe40002800000 */
[C---:B------:R-:W-:Y:S02]  /*d080*/  ISETP.GT.AND P1, PT, R68.reuse, 0x78, PT ;  /* 0x000000784400780c */ /* 0x040fe40003f24270 */
[C---:B------:R-:W-:Y:S02]  /*d090*/  ISETP.GT.AND P3, PT, R68.reuse, 0x80, PT ;  /* 0x000000804400780c */ /* 0x040fe40003f64270 */
[----:B------:R-:W-:-:S02]  /*d0a0*/  ISETP.GT.AND P4, PT, R68, 0x81, PT ;  /* 0x000000814400780c */ /* 0x000fc40003f84270 */
[----:B------:R-:W-:Y:S02]  /*d0b0*/  ISETP.GT.AND P5, PT, R68, 0x88, PT ;  /* 0x000000884400780c */ /* 0x000fe40003fa4270 */
[----:B------:R-:W-:Y:S02]  /*d0c0*/  FSEL R8, R8, -INF , P2 ;  /* 0xff80000008087808 */ /* 0x000fe40001000000 */
[----:B------:R-:W-:Y:S02]  /*d0d0*/  ISETP.GT.AND P2, PT, R132, 0x1, PT ;  /* 0x000000018400780c */ /* 0x000fe40003f44270 */
[----:B0-----:R-:W-:Y:S02]  /*d0e0*/  FSEL R84, R84, -INF , P1 ;  /* 0xff80000054547808 */ /* 0x001fe40000800000 */
[----:B-1----:R-:W-:Y:S02]  /*d0f0*/  FSEL R56, R56, -INF , P3 ;  /* 0xff80000038387808 */ /* 0x002fe40001800000 */
[----:B--2---:R-:W-:-:S02]  /*d100*/  FSEL R57, R57, -INF , P4 ;  /* 0xff80000039397808 */ /* 0x004fc40002000000 */
[----:B---3--:R-:W-:Y:S02]  /*d110*/  FSEL R60, R60, -INF , P5 ;  /* 0xff8000003c3c7808 */ /* 0x008fe40002800000 */
[C---:B------:R-:W-:Y:S02]  /*d120*/  ISETP.GT.AND P1, PT, R68.reuse, 0x89, PT ;  /* 0x000000894400780c */ /* 0x040fe40003f24270 */
[C---:B------:R-:W-:Y:S02]  /*d130*/  ISETP.GT.AND P3, PT, R68.reuse, 0x91, PT ;  /* 0x000000914400780c */ /* 0x040fe40003f64270 */
[C---:B------:R-:W-:Y:S02]  /*d140*/  ISETP.GT.AND P4, PT, R68.reuse, 0x98, PT ;  /* 0x000000984400780c */ /* 0x040fe40003f84270 */
[----:B------:R-:W-:Y:S02]  /*d150*/  ISETP.GT.AND P5, PT, R68, 0x99, PT ;  /* 0x000000994400780c */ /* 0x000fe40003fa4270 */
[----:B----4-:R-:W-:-:S02]  /*d160*/  FSEL R68, R20, -INF , P2 ;  /* 0xff80000014447808 */ /* 0x010fc40001000000 */
        /* <DEDUP_REMOVED lines=27> */
[----:B------:R-:W0:Y:S01]  /*d320*/  MUFU.TANH R64, R64 ;  /* 0x0000004000407308 */ /* 0x000e220000002400 */
[C---:B------:R-:W-:Y:S02]  /*d330*/  FMUL.FTZ R123, R2.reuse, R127 ;  /* 0x0000007f027b7220 */ /* 0x040fe40000410000 */
[----:B------:R-:W-:Y:S01]  /*d340*/  FMNMX.FTZ R20, R77, R20, !PT ;  /* 0x000000144d147209 */ /* 0x000fe20007810000 */
[C---:B------:R-:W-:Y:S01]  /*d350*/  FMUL.FTZ R127, R2.reuse, R131 ;  /* 0x00000083027f7220 */ /* 0x040fe20000410000 */
[C---:B------:R-:W-:Y:S01]  /*d360*/  FMUL.FTZ R131, R2.reuse, R135 ;  /* 0x0000008702837220 */ /* 0x040fe20000410000 */
[----:B------:R-:W-:Y:S01]  /*d370*/  FMUL.FTZ R61, R2, R61 ;  /* 0x0000003d023d7220 */ /* 0x000fe20000410000 */
[----:B------:R-:W-:Y:S01]  /*d380*/  FMNMX.FTZ R20, R80, R20, !PT ;  /* 0x0000001450147209 */ /* 0x000fe20007810000 */
[----:B------:R-:W1:Y:S01]  /*d390*/  MUFU.TANH R122, R122 ;  /* 0x0000007a007a7308 */ /* 0x000e620000002400 */
[----:B------:R-:W-:-:S02]  /*d3a0*/  FMUL.FTZ R114, R2, R114 ;  /* 0x0000007202727220 */ /* 0x000fc40000410000 */
[----:B------:R-:W-:Y:S01]  /*d3b0*/  FMNMX.FTZ R20, R81, R20, !PT ;  /* 0x0000001451147209 */ /* 0x000fe20007810000 */
[----:B------:R-:W-:-:S04]  /*d3c0*/  FMUL.FTZ R91, R2, R91 ;  /* 0x0000005b025b7220 */ /* 0x000fc80000410000 */
[----:B------:R-:W2:Y:S01]  /*d3d0*/  MUFU.TANH R131, R131 ;  /* 0x0000008300837308 */ /* 0x000ea20000002400 */
[----:B------:R-:W-:-:S07]  /*d3e0*/  FMNMX.FTZ R20, R84, R20, !PT ;  /* 0x0000001454147209 */ /* 0x000fce0007810000 */
[----:B------:R-:W3:Y:S01]  /*d3f0*/  MUFU.TANH R61, R61 ;  /* 0x0000003d003d7308 */ /* 0x000ee20000002400 */
[----:B------:R-:W-:Y:S02]  /*d400*/  FMNMX.FTZ R20, R85, R20, !PT ;  /* 0x0000001455147209 */ /* 0x000fe40007810000 */
[----:B0-----:R-:W-:Y:S01]  /*d410*/  FSEL R64, R64, -INF , P3 ;  /* 0xff80000040407808 */ /* 0x001fe20001800000 */
[----:B------:R-:W-:Y:S01]  /*d420*/  FMUL.FTZ R102, R2, R102 ;  /* 0x0000006602667220 */ /* 0x000fe20000410000 */
[----:B------:R-:W-:-:S03]  /*d430*/  ISETP.GT.AND P3, PT, R132, 0x8, PT ;  /* 0x000000088400780c */ /* 0x000fc60003f64270 */
[----:B------:R-:W0:Y:S01]  /*d440*/  MUFU.TANH R114, R114 ;  /* 0x0000007200727308 */ /* 0x000e220000002400 */
[----:B------:R-:W-:Y:S01]  /*d450*/  FMNMX.FTZ R20, R56, R20, !PT ;  /* 0x0000001438147209 */ /* 0x000fe20007810000 */
[----:B------:R-:W-:Y:S01]  /*d460*/  FMUL.FTZ R133, R2, R69 ;  /* 0x0000004502857220 */ /* 0x000fe20000410000 */
[----:B-1----:R-:W-:Y:S01]  /*d470*/  FSEL R122, R122, -INF , P3 ;  /* 0xff8000007a7a7808 */ /* 0x002fe20001800000 */
[----:B------:R-:W-:Y:S01]  /*d480*/  FMUL.FTZ R79, R2, R79 ;  /* 0x0000004f024f7220 */ /* 0x000fe20000410000 */
[----:B------:R-:W-:-:S03]  /*d490*/  ISETP.GT.AND P3, PT, R132, 0x19, PT ;  /* 0x000000198400780c */ /* 0x000fc60003f64270 */
[----:B------:R-:W1:Y:S01]  /*d4a0*/  MUFU.TANH R91, R91 ;  /* 0x0000005b005b7308 */ /* 0x000e620000002400 */
[----:B------:R-:W-:Y:S01]  /*d4b0*/  FMNMX.FTZ R20, R57, R20, !PT ;  /* 0x0000001439147209 */ /* 0x000fe20007810000 */
[----:B------:R-:W-:Y:S01]  /*d4c0*/  FMUL.FTZ R69, R2, R59 ;  /* 0x0000003b02457220 */ /* 0x000fe20000410000 */
[----:B--2---:R-:W-:-:S05]  /*d4d0*/  FSEL R131, R131, -INF , P3 ;  /* 0xff80000083837808 */ /* 0x004fca0001800000 */
[----:B------:R-:W2:Y:S01]  /*d4e0*/  MUFU.TANH R65, R65 ;  /* 0x0000004100417308 */ /* 0x000ea20000002400 */
[----:B---3--:R-:W-:Y:S01]  /*d4f0*/  FSEL R61, R61, -INF , P1 ;  /* 0xff8000003d3d7808 */ /* 0x008fe20000800000 */
[----:B------:R-:W-:Y:S01]  /*d500*/  FMUL.FTZ R58, R2, R58 ;  /* 0x0000003a023a7220 */ /* 0x000fe20000410000 */
[----:B------:R-:W-:Y:S02]  /*d510*/  ISETP.GT.AND P3, PT, R132, 0x30, PT ;  /* 0x000000308400780c */ /* 0x000fe40003f64270 */
[----:B------:R-:W-:-:S03]  /*d520*/  FMNMX.FTZ R20, R60, R20, !PT ;  /* 0x000000143c147209 */ /* 0x000fc60007810000 */
[----:B------:R-:W3:Y:S01]  /*d530*/  MUFU.TANH R102, R102 ;  /* 0x0000006600667308 */ /* 0x000ee20000002400 */
[----:B0-----:R-:W-:Y:S02]  /*d540*/  FSEL R114, R114, -INF , P3 ;  /* 0xff80000072727808 */ /* 0x001fe40001800000 */
[----:B------:R-:W-:-:S05]  /*d550*/  FMNMX.FTZ R20, R61, R20, !PT ;  /* 0x000000143d147209 */ /* 0x000fca0007810000 */
[----:B------:R-:W0:Y:S01]  /*d560*/  MUFU.TANH R59, R133 ;  /* 0x00000085003b7308 */ /* 0x000e220000002400 */
[----:B------:R-:W-:-:S07]  /*d570*/  ISETP.GT.AND P3, PT, R132, 0x41, PT ;  /* 0x000000418400780c */ /* 0x000fce0003f64270 */
[----:B------:R-:W4:Y:S01]  /*d580*/  MUFU.TANH R79, R79 ;  /* 0x0000004f004f7308 */ /* 0x000f220000002400 */
[----:B------:R-:W-:Y:S02]  /*d590*/  FMNMX.FTZ R20, R8, R20, !PT ;  /* 0x0000001408147209 */ /* 0x000fe40007810000 */
[----:B-1----:R-:W-:Y:S02]  /*d5a0*/  FSEL R91, R91, -INF , P3 ;  /* 0xff8000005b5b7808 */ /* 0x002fe40001800000 */
[----:B------:R-:W-:-:S03]  /*d5b0*/  ISETP.GT.AND P3, PT, R132, 0x58, PT ;  /* 0x000000588400780c */ /* 0x000fc60003f64270 */
[----:B------:R-:W1:Y:S01]  /*d5c0*/  MUFU.TANH R58, R58 ;  /* 0x0000003a003a7308 */ /* 0x000e620000002400 */
[----:B--2---:R-:W-:Y:S02]  /*d5d0*/  FSEL R65, R65, -INF , P4 ;  /* 0xff80000041417808 */ /* 0x004fe40002000000 */
[----:B------:R-:W-:Y:S02]  /*d5e0*/  FMNMX.FTZ R20, R64, R20, !PT ;  /* 0x0000001440147209 */ /* 0x000fe40007810000 */
[----:B---3--:R-:W-:Y:S02]  /*d5f0*/  FSEL R102, R102, -INF , P3 ;  /* 0xff80000066667808 */ /* 0x008fe40001800000 */
[----:B------:R-:W-:Y:S02]  /*d600*/  ISETP.GT.AND P3, PT, R132, 0x69, PT ;  /* 0x000000698400780c */ /* 0x000fe40003f64270 */
[----:B0-----:R-:W-:Y:S02]  /*d610*/  FSEL R59, R59, -INF , P5 ;  /* 0xff8000003b3b7808 */ /* 0x001fe40002800000 */
[----:B------:R-:W-:-:S02]  /*d620*/  FMNMX.FTZ R20, R65, R20, !PT ;  /* 0x0000001441147209 */ /* 0x000fc40007810000 */
[----:B----4-:R-:W-:Y:S02]  /*d630*/  FSEL R79, R79, -INF , P3 ;  /* 0xff8000004f4f7808 */ /* 0x010fe40001800000 */
[----:B------:R-:W-:Y:S02]  /*d640*/  ISETP.GT.AND P3, PT, R132, 0x80, PT ;  /* 0x000000808400780c */ /* 0x000fe40003f64270 */
[----:B------:R-:W-:Y:S02]  /*d650*/  FMNMX.FTZ R20, R59, R20, !PT ;  /* 0x000000143b147209 */ /* 0x000fe40007810000 */
[----:B-1----:R-:W-:-:S03]  /*d660*/  FSEL R133, R58, -INF , P3 ;  /* 0xff8000003a857808 */ /* 0x002fc60001800000 */
[----:B------:R-:W0:Y:S01]  /*d670*/  SHFL.BFLY PT, R58, R20, 0x2, 0x1f ;  /* 0x0c401f00143a7f89 */ /* 0x000e2200000e0000 */
[C---:B------:R-:W-:Y:S01]  /*d680*/  FMUL.FTZ R106, R2.reuse, R106 ;  /* 0x0000006a026a7220 */ /* 0x040fe20000410000 */
[----:B------:R-:W1:Y:S01]  /*d690*/  MUFU.TANH R13, R13 ;  /* 0x0000000d000d7308 */ /* 0x000e620000002400 */
[C---:B------:R-:W-:Y:S01]  /*d6a0*/  FMUL.FTZ R107, R2.reuse, R107 ;  /* 0x0000006b026b7220 */ /* 0x040fe20000410000 */
[C---:B------:R-:W-:Y:S01]  /*d6b0*/  FMUL.FTZ R110, R2.reuse, R110 ;  /* 0x0000006e026e7220 */ /* 0x040fe20000410000 */
[C---:B------:R-:W-:Y:S01]  /*d6c0*/  FMUL.FTZ R111, R2.reuse, R111 ;  /* 0x0000006f026f7220 */ /* 0x040fe20000410000 */
[----:B------:R-:W-:-:S04]  /*d6d0*/  FMUL.FTZ R115, R2, R115 ;  /* 0x0000007302737220 */ /* 0x000fc80000410000 */
[----:B------:R-:W2:Y:S01]  /*d6e0*/  MUFU.TANH R123, R123 ;  /* 0x0000007b007b7308 */ /* 0x000ea20000002400 */
[----:B0-----:R-:W-:-:S05]  /*d6f0*/  FMNMX.FTZ R20, R20, R58, !PT ;  /* 0x0000003a14147209 */ /* 0x001fca0007810000 */
[----:B------:R-:W0:Y:S02]  /*d700*/  SHFL.BFLY PT, R58, R20, 0x1, 0x1f ;  /* 0x0c201f00143a7f89 */ /* 0x000e2400000e0000 */
[----:B------:R-:W3:Y:S01]  /*d710*/  MUFU.TANH R126, R126 ;  /* 0x0000007e007e7308 */ /* 0x000ee20000002400 */
[C---:B------:R-:W-:Y:S01]  /*d720*/  FMUL.FTZ R118, R2.reuse, R118 ;  /* 0x0000007602767220 */ /* 0x040fe20000410000 */
[C---:B------:R-:W-:Y:S01]  /*d730*/  FMUL.FTZ R119, R2.reuse, R119 ;  /* 0x0000007702777220 */ /* 0x040fe20000410000 */
[C---:B------:R-:W-:Y:S01]  /*d740*/  FMUL.FTZ R90, R2.reuse, R90 ;  /* 0x0000005a025a7220 */ /* 0x040fe20000410000 */
[----:B------:R-:W-:-:S04]  /*d750*/  FMUL.FTZ R94, R2, R94 ;  /* 0x0000005e025e7220 */ /* 0x000fc80000410000 */
[----:B------:R-:W4:Y:S08]  /*d760*/  MUFU.TANH R127, R127 ;  /* 0x0000007f007f7308 */ /* 0x000f300000002400 */
[----:B------:R-:W5:Y:S08]  /*d770*/  MUFU.TANH R130, R130 ;  /* 0x0000008200827308 */ /* 0x000f700000002400 */
[----:B------:R-:W0:Y:S01]  /*d780*/  MUFU.TANH R106, R106 ;  /* 0x0000006a006a7308 */ /* 0x000e220000002400 */
[----:B------:R-:W-:Y:S01]  /*d790*/  ISETP.GT.AND P1, PT, R132, RZ, PT ;  /* 0x000000ff8400720c */ /* 0x000fe20003f24270 */
[----:B------:R-:W-:Y:S01]  /*d7a0*/  FMUL.FTZ R95, R2, R95 ;  /* 0x0000005f025f7220 */ /* 0x000fe20000410000 */
[----:B------:R-:W-:Y:S01]  /*d7b0*/  ISETP.GT.AND P4, PT, R132, 0x9, PT ;  /* 0x000000098400780c */ /* 0x000fe20003f84270 */
[----:B------:R-:W-:-:S04]  /*d7c0*/  FMUL.FTZ R98, R2, R98 ;  /* 0x0000006202627220 */ /* 0x000fc80000410000 */
[----:B------:R-:W0:Y:S01]  /*d7d0*/  MUFU.TANH R107, R107 ;  /* 0x0000006b006b7308 */ /* 0x000e220000002400 */
[C---:B------:R-:W-:Y:S01]  /*d7e0*/  FMUL.FTZ R99, R2.reuse, R99 ;  /* 0x0000006302637220 */ /* 0x040fe20000410000 */
[----:B------:R-:W-:-:S06]  /*d7f0*/  FMUL.FTZ R103, R2, R103 ;  /* 0x0000006702677220 */ /* 0x000fcc0000410000 */
[----:B------:R-:W0:Y:S01]  /*d800*/  MUFU.TANH R110, R110 ;  /* 0x0000006e006e7308 */ /* 0x000e220000002400 */
[----:B-1----:R-:W-:-:S07]  /*d810*/  FSEL R13, R13, -INF , P1 ;  /* 0xff8000000d0d7808 */ /* 0x002fce0000800000 */
[----:B------:R-:W1:Y:S01]  /*d820*/  MUFU.TANH R111, R111 ;  /* 0x0000006f006f7308 */ /* 0x000e620000002400 */
[----:B--2---:R-:W-:-:S07]  /*d830*/  FSEL R123, R123, -INF , P4 ;  /* 0xff8000007b7b7808 */ /* 0x004fce0002000000 */
[----:B------:R-:W2:Y:S01]  /*d840*/  MUFU.TANH R115, R115 ;  /* 0x0000007300737308 */ /* 0x000ea20000002400 */
[----:B------:R-:W-:Y:S01]  /*d850*/  ISETP.GT.AND P5, PT, R132, 0x10, PT ;  /* 0x000000108400780c */ /* 0x000fe20003fa4270 */
[----:B------:R-:W-:Y:S01]  /*d860*/  FMUL.FTZ R74, R2, R74 ;  /* 0x0000004a024a7220 */ /* 0x000fe20000410000 */
[----:B------:R-:W-:Y:S01]  /*d870*/  ISETP.GT.AND P1, PT, R132, 0x11, PT ;  /* 0x000000118400780c */ /* 0x000fe20003f24270 */
[----:B------:R-:W-:Y:S01]  /*d880*/  FMUL.FTZ R75, R2, R75 ;  /* 0x0000004b024b7220 */ /* 0x000fe20000410000 */
[----:B------:R-:W-:-:S03]  /*d890*/  ISETP.GT.AND P2, PT, R132, 0x18, PT ;  /* 0x000000188400780c */ /* 0x000fc60003f44270 */
[----:B------:R-:W2:Y:S01]  /*d8a0*/  MUFU.TANH R118, R118 ;  /* 0x0000007600767308 */ /* 0x000ea20000002400 */
[----:B------:R-:W-:Y:S01]  /*d8b0*/  ISETP.GT.AND P4, PT, R132, 0x20, PT ;  /* 0x000000208400780c */ /* 0x000fe20003f84270 */
[C---:B------:R-:W-:Y:S01]  /*d8c0*/  FMUL.FTZ R78, R2.reuse, R78 ;  /* 0x0000004e024e7220 */ /* 0x040fe20000410000 */
[----:B------:R-:W-:-:S05]  /*d8d0*/  FMUL.FTZ R82, R2, R82 ;  /* 0x0000005202527220 */ /* 0x000fca0000410000 */
[----:B------:R-:W2:Y:S01]  /*d8e0*/  MUFU.TANH R119, R119 ;  /* 0x0000007700777308 */ /* 0x000ea20000002400 */
[----:B---3--:R-:W-:-:S07]  /*d8f0*/  FSEL R126, R126, -INF , P5 ;  /* 0xff8000007e7e7808 */ /* 0x008fce0002800000 */
[----:B------:R-:W3:Y:S01]  /*d900*/  MUFU.TANH R90, R90 ;  /* 0x0000005a005a7308 */ /* 0x000ee20000002400 */
[----:B----4-:R-:W-:-:S07]  /*d910*/  FSEL R127, R127, -INF , P1 ;  /* 0xff8000007f7f7808 */ /* 0x010fce0000800000 */
[----:B------:R-:W4:Y:S01]  /*d920*/  MUFU.TANH R94, R94 ;  /* 0x0000005e005e7308 */ /* 0x000f220000002400 */
[----:B-----5:R-:W-:Y:S02]  /*d930*/  FSEL R130, R130, -INF , P2 ;  /* 0xff80000082827808 */ /* 0x020fe40001000000 */
[----:B0-----:R-:W-:Y:S01]  /*d940*/  FSEL R106, R106, -INF , P4 ;  /* 0xff8000006a6a7808 */ /* 0x001fe20002000000 */
[----:B------:R-:W-:Y:S01]  /*d950*/  FMUL.FTZ R83, R2, R83 ;  /* 0x0000005302537220 */ /* 0x000fe20000410000 */
[----:B------:R-:W-:-:S03]  /*d960*/  ISETP.GT.AND P5, PT, R132, 0x21, PT ;  /* 0x000000218400780c */ /* 0x000fc60003fa4270 */
[----:B------:R-:W0:Y:S01]  /*d970*/  MUFU.TANH R95, R95 ;  /* 0x0000005f005f7308 */ /* 0x000e220000002400 */
[----:B------:R-:W-:Y:S01]  /*d980*/  ISETP.GT.AND P1, PT, R132, 0x28, PT ;  /* 0x000000288400780c */ /* 0x000fe20003f24270 */
[----:B------:R-:W-:Y:S01]  /*d990*/  FMUL.FTZ R86, R2, R86 ;  /* 0x0000005602567220 */ /* 0x000fe20000410000 */
[----:B------:R-:W-:Y:S01]  /*d9a0*/  ISETP.GT.AND P2, PT, R132, 0x29, PT ;  /* 0x000000298400780c */ /* 0x000fe20003f44270 */
[----:B------:R-:W-:Y:S01]  /*d9b0*/  FMUL.FTZ R87, R2, R87 ;  /* 0x0000005702577220 */ /* 0x000fe20000410000 */
[----:B------:R-:W-:-:S03]  /*d9c0*/  ISETP.GT.AND P4, PT, R132, 0x31, PT ;  /* 0x000000318400780c */ /* 0x000fc60003f84270 */
[----:B------:R-:W5:Y:S01]  /*d9d0*/  MUFU.TANH R98, R98 ;  /* 0x0000006200627308 */ /* 0x000f620000002400 */
[----:B------:R-:W-:-:S07]  /*d9e0*/  FMNMX.FTZ R20, R20, R58, !PT ;  /* 0x0000003a14147209 */ /* 0x000fce0007810000 */
[----:B------:R-:W5:Y:S01]  /*d9f0*/  MUFU.TANH R99, R99 ;  /* 0x0000006300637308 */ /* 0x000f620000002400 */
[----:B------:R-:W-:-:S07]  /*da00*/  FSEL R107, R107, -INF , P5 ;  /* 0xff8000006b6b7808 */ /* 0x000fce0002800000 */
[----:B------:R-:W5:Y:S01]  /*da10*/  MUFU.TANH R103, R103 ;  /* 0x0000006700677308 */ /* 0x000f620000002400 */
[----:B------:R-:W-:Y:S02]  /*da20*/  FSEL R110, R110, -INF , P1 ;  /* 0xff8000006e6e7808 */ /* 0x000fe40000800000 */
[----:B-1----:R-:W-:Y:S02]  /*da30*/  FSEL R111, R111, -INF , P2 ;  /* 0xff8000006f6f7808 */ /* 0x002fe40001000000 */
[----:B--2---:R-:W-:-:S03]  /*da40*/  FSEL R115, R115, -INF , P4 ;  /* 0xff80000073737808 */ /* 0x004fc60002000000 */
[----:B------:R-:W1:Y:S01]  /*da50*/  MUFU.TANH R74, R74 ;  /* 0x0000004a004a7308 */ /* 0x000e620000002400 */
[C---:B------:R-:W-:Y:S02]  /*da60*/  ISETP.GT.AND P5, PT, R132.reuse, 0x38, PT ;  /* 0x000000388400780c */ /* 0x040fe40003fa4270 */
[C---:B------:R-:W-:Y:S02]  /*da70*/  ISETP.GT.AND P1, PT, R132.reuse, 0x39, PT ;  /* 0x000000398400780c */ /* 0x040fe40003f24270 */
[----:B------:R-:W-:-:S03]  /*da80*/  ISETP.GT.AND P2, PT, R132, 0x40, PT ;  /* 0x000000408400780c */ /* 0x000fc60003f44270 */
[----:B------:R-:W2:Y:S01]  /*da90*/  MUFU.TANH R75, R75 ;  /* 0x0000004b004b7308 */ /* 0x000ea20000002400 */
[----:B------:R-:W-:Y:S02]  /*daa0*/  ISETP.GT.AND P4, PT, R132, 0x48, PT ;  /* 0x000000488400780c */ /* 0x000fe40003f84270 */
[----:B------:R-:W-:-:S05]  /*dab0*/  FSETP.NEU.FTZ.AND P6, PT, R20, -INF , PT ;  /* 0xff8000001400780b */ /* 0x000fca0003fdd000 */
[----:B------:R-:W2:Y:S01]  /*dac0*/  MUFU.TANH R78, R78 ;  /* 0x0000004e004e7308 */ /* 0x000ea20000002400 */
[----:B------:R-:W-:-:S07]  /*dad0*/  FSEL R118, R118, -INF , P5 ;  /* 0xff80000076767808 */ /* 0x000fce0002800000 */
[----:B------:R-:W2:Y:S01]  /*dae0*/  MUFU.TANH R82, R82 ;  /* 0x0000005200527308 */ /* 0x000ea20000002400 */
[----:B------:R-:W-:Y:S02]  /*daf0*/  FSEL R119, R119, -INF , P1 ;  /* 0xff80000077777808 */ /* 0x000fe40000800000 */
[----:B---3--:R-:W-:Y:S02]  /*db00*/  FSEL R90, R90, -INF , P2 ;  /* 0xff8000005a5a7808 */ /* 0x008fe40001000000 */
[----:B----4-:R-:W-:-:S03]  /*db10*/  FSEL R94, R94, -INF , P4 ;  /* 0xff8000005e5e7808 */ /* 0x010fc60002000000 */
[----:B------:R-:W3:Y:S01]  /*db20*/  MUFU.TANH R83, R83 ;  /* 0x0000005300537308 */ /* 0x000ee20000002400 */
[----:B------:R-:W-:Y:S02]  /*db30*/  FSEL R58, R20, RZ, P6 ;  /* 0x000000ff143a7208 */ /* 0x000fe40003000000 */
[C---:B------:R-:W-:Y:S02]  /*db40*/  ISETP.GT.AND P5, PT, R132.reuse, 0x49, PT ;  /* 0x000000498400780c */ /* 0x040fe40003fa4270 */
[----:B------:R-:W-:-:S03]  /*db50*/  ISETP.GT.AND P1, PT, R132, 0x50, PT ;  /* 0x000000508400780c */ /* 0x000fc60003f24270 */
[----:B------:R-:W4:Y:S01]  /*db60*/  MUFU.TANH R86, R86 ;  /* 0x0000005600567308 */ /* 0x000f220000002400 */
[C---:B------:R-:W-:Y:S02]  /*db70*/  ISETP.GT.AND P2, PT, R132.reuse, 0x51, PT ;  /* 0x000000518400780c */ /* 0x040fe40003f44270 */
[----:B------:R-:W-:-:S05]  /*db80*/  ISETP.GT.AND P4, PT, R132, 0x59, PT ;  /* 0x000000598400780c */ /* 0x000fca0003f84270 */
[----:B------:R-:W4:Y:S01]  /*db90*/  MUFU.TANH R87, R87 ;  /* 0x0000005700577308 */ /* 0x000f220000002400 */
[----:B0-----:R-:W-:-:S07]  /*dba0*/  FSEL R95, R95, -INF , P5 ;  /* 0xff8000005f5f7808 */ /* 0x001fce0002800000 */
[----:B------:R-:W0:Y:S01]  /*dbb0*/  MUFU.TANH R69, R69 ;  /* 0x0000004500457308 */ /* 0x000e220000002400 */
[----:B-----5:R-:W-:Y:S01]  /*dbc0*/  FSEL R98, R98, -INF , P1 ;  /* 0xff80000062627808 */ /* 0x020fe20000800000 */
[----:B------:R-:W-:-:S01]  /*dbd0*/  FADD.FTZ R11, -R58, R11 ;  /* 0x0000000b3a0b7221 */ /* 0x000fc20000010100 */
[----:B------:R-:W-:Y:S01]  /*dbe0*/  FSEL R99, R99, -INF , P2 ;  /* 0xff80000063637808 */ /* 0x000fe20001000000 */
[----:B------:R-:W-:Y:S01]  /*dbf0*/  IMAD.U32 R58, RZ, RZ, UR37 ;  /* 0x00000025ff3a7e24 */ /* 0x000fe2000f8e00ff */
[----:B------:R-:W-:Y:S02]  /*dc00*/  FSEL R103, R103, -INF , P4 ;  /* 0xff80000067677808 */ /* 0x000fe40002000000 */
[C---:B------:R-:W-:Y:S02]  /*dc10*/  ISETP.GT.AND P5, PT, R132.reuse, 0x60, PT ;  /* 0x000000608400780c */ /* 0x040fe40003fa4270 */
[C---:B------:R-:W-:Y:S02]  /*dc20*/  ISETP.GT.AND P1, PT, R132.reuse, 0x61, PT ;  /* 0x000000618400780c */ /* 0x040fe40003f24270 */
[----:B------:R-:W-:-:S02]  /*dc30*/  ISETP.GT.AND P2, PT, R132, 0x68, PT ;  /* 0x000000688400780c */ /* 0x000fc40003f44270 */
[----:B------:R-:W-:Y:S01]  /*dc40*/  ISETP.GT.AND P4, PT, R132, 0x70, PT ;  /* 0x000000708400780c */ /* 0x000fe20003f84270 */
[----:B------:R-:W-:-:S01]  /*dc50*/  FFMA.FTZ R135, R20, R58, -8 ;  /* 0xc100000014877423 */ /* 0x000fc2000001003a */
[----:B-1----:R-:W-:Y:S02]  /*dc60*/  FSEL R74, R74, -INF , P5 ;  /* 0xff8000004a4a7808 */ /* 0x002fe40002800000 */
[----:B--2---:R-:W-:Y:S02]  /*dc70*/  FSEL R75, R75, -INF , P1 ;  /* 0xff8000004b4b7808 */ /* 0x004fe40000800000 */
[----:B------:R-:W-:Y:S02]  /*dc80*/  FSEL R78, R78, -INF , P2 ;  /* 0xff8000004e4e7808 */ /* 0x000fe40001000000 */
[----:B------:R-:W-:Y:S02]  /*dc90*/  FSEL R82, R82, -INF , P4 ;  /* 0xff80000052527808 */ /* 0x000fe40002000000 */
[----:B------:R-:W-:-:S02]  /*dca0*/  ISETP.GT.AND P5, PT, R132, 0x71, PT ;  /* 0x000000718400780c */ /* 0x000fc40003fa4270 */
[C---:B------:R-:W-:Y:S02]  /*dcb0*/  ISETP.GT.AND P1, PT, R132.reuse, 0x78, PT ;  /* 0x000000788400780c */ /* 0x040fe40003f24270 */
[C---:B------:R-:W-:Y:S02]  /*dcc0*/  ISETP.GT.AND P2, PT, R132.reuse, 0x79, PT ;  /* 0x000000798400780c */ /* 0x040fe40003f44270 */
[----:B------:R-:W-:Y:S02]  /*dcd0*/  ISETP.GT.AND P4, PT, R132, 0x81, PT ;  /* 0x000000818400780c */ /* 0x000fe40003f84270 */
[----:B---3--:R-:W-:Y:S02]  /*dce0*/  FSEL R83, R83, -INF , P5 ;  /* 0xff80000053537808 */ /* 0x008fe40002800000 */
[----:B----4-:R-:W-:Y:S02]  /*dcf0*/  FSEL R86, R86, -INF , P1 ;  /* 0xff80000056567808 */ /* 0x010fe40000800000 */
[----:B------:R-:W-:-:S02]  /*dd00*/  FSEL R87, R87, -INF , P2 ;  /* 0xff80000057577808 */ /* 0x000fc40001000000 */
[----:B0-----:R-:W-:Y:S02]  /*dd10*/  FSEL R69, R69, -INF , P4 ;  /* 0xff80000045457808 */ /* 0x001fe40002000000 */
[----:B------:R-:W-:Y:S02]  /*dd20*/  FSEL R135, R135, RZ, P6 ;  /* 0x000000ff87877208 */ /* 0x000fe40003000000 */
[C---:B------:R-:W-:Y:S02]  /*dd30*/  ISETP.GT.AND P1, PT, R132.reuse, 0x89, PT ;  /* 0x000000898400780c */ /* 0x040fe40003f24270 */
[C---:B------:R-:W-:Y:S02]  /*dd40*/  ISETP.GT.AND P2, PT, R132.reuse, 0x90, PT ;  /* 0x000000908400780c */ /* 0x040fe40003f44270 */
[C---:B------:R-:W-:Y:S02]  /*dd50*/  ISETP.GT.AND P3, PT, R132.reuse, 0x91, PT ;  /* 0x000000918400780c */ /* 0x040fe40003f64270 */
[----:B------:R-:W-:-:S02]  /*dd60*/  ISETP.GT.AND P4, PT, R132, 0x98, PT ;  /* 0x000000988400780c */ /* 0x000fc40003f84270 */
[C---:B------:R-:W-:Y:S02]  /*dd70*/  ISETP.GT.AND P5, PT, R132.reuse, 0x99, PT ;  /* 0x000000998400780c */ /* 0x040fe40003fa4270 */
[----:B------:R-:W-:Y:S02]  /*dd80*/  ISETP.GT.AND P6, PT, R132, 0x88, PT ;  /* 0x000000888400780c */ /* 0x000fe40003fc4270 */
        /* <DEDUP_REMOVED lines=29> */
[----:B------:R-:W-:-:S03]  /*df60*/  FMUL.FTZ R63, R2, R63 ;  /* 0x0000003f023f7220 */ /* 0x000fc60000410000 */
[----:B------:R-:W-:Y:S01]  /*df70*/  FMNMX.FTZ R132, R82, R132, !PT ;  /* 0x0000008452847209 */ /* 0x000fe20007810000 */
[----:B------:R-:W0:Y:S01]  /*df80*/  MUFU.TANH R62, R62 ;  /* 0x0000003e003e7308 */ /* 0x000e220000002400 */
[C---:B------:R-:W-:Y:S02]  /*df90*/  FMUL.FTZ R66, R2.reuse, R66 ;  /* 0x0000004202427220 */ /* 0x040fe40000410000 */
[----:B------:R-:W-:Y:S01]  /*dfa0*/  FMNMX.FTZ R132, R83, R132, !PT ;  /* 0x0000008453847209 */ /* 0x000fe20007810000 */
[----:B------:R-:W-:-:S03]  /*dfb0*/  FMUL.FTZ R67, R2, R67 ;  /* 0x0000004302437220 */ /* 0x000fc60000410000 */
[----:B------:R-:W-:Y:S01]  /*dfc0*/  FMNMX.FTZ R132, R86, R132, !PT ;  /* 0x0000008456847209 */ /* 0x000fe20007810000 */
[----:B------:R-:W1:Y:S01]  /*dfd0*/  MUFU.TANH R63, R63 ;  /* 0x0000003f003f7308 */ /* 0x000e620000002400 */
[----:B------:R-:W-:Y:S02]  /*dfe0*/  FMUL.FTZ R70, R2, R70 ;  /* 0x0000004602467220 */ /* 0x000fe40000410000 */
[----:B------:R-:W-:-:S05]  /*dff0*/  FMNMX.FTZ R132, R87, R132, !PT ;  /* 0x0000008457847209 */ /* 0x000fca0007810000 */
[----:B------:R-:W2:Y:S01]  /*e000*/  MUFU.TANH R66, R66 ;  /* 0x0000004200427308 */ /* 0x000ea20000002400 */
[----:B------:R-:W-:Y:S01]  /*e010*/  FMNMX.FTZ R132, R133, R132, !PT ;  /* 0x0000008485847209 */ /* 0x000fe20007810000 */
[----:B------:R-:W-:Y:S01]  /*e020*/  FMUL.FTZ R71, R2, R71 ;  /* 0x0000004702477220 */ /* 0x000fe20000410000 */
[----:B0-----:R-:W-:-:S05]  /*e030*/  FSEL R62, R62, -INF , P6 ;  /* 0xff8000003e3e7808 */ /* 0x001fca0003000000 */
[----:B------:R-:W0:Y:S01]  /*e040*/  MUFU.TANH R67, R67 ;  /* 0x0000004300437308 */ /* 0x000e220000002400 */
[----:B------:R-:W-:Y:S02]  /*e050*/  FMNMX.FTZ R132, R69, R132, !PT ;  /* 0x0000008445847209 */ /* 0x000fe40007810000 */
[----:B-1----:R-:W-:-:S05]  /*e060*/  FSEL R63, R63, -INF , P1 ;  /* 0xff8000003f3f7808 */ /* 0x002fca0000800000 */
[----:B------:R-:W1:Y:S01]  /*e070*/  MUFU.TANH R70, R70 ;  /* 0x0000004600467308 */ /* 0x000e620000002400 */
[----:B------:R-:W-:Y:S02]  /*e080*/  FMNMX.FTZ R132, R62, R132, !PT ;  /* 0x000000843e847209 */ /* 0x000fe40007810000 */
[----:B--2---:R-:W-:-:S05]  /*e090*/  FSEL R66, R66, -INF , P2 ;  /* 0xff80000042427808 */ /* 0x004fca0001000000 */
[----:B------:R-:W2:Y:S01]  /*e0a0*/  MUFU.TANH R71, R71 ;  /* 0x0000004700477308 */ /* 0x000ea20000002400 */
[----:B------:R-:W-:Y:S02]  /*e0b0*/  FMNMX.FTZ R132, R63, R132, !PT ;  /* 0x000000843f847209 */ /* 0x000fe40007810000 */
[----:B0-----:R-:W-:Y:S02]  /*e0c0*/  FSEL R67, R67, -INF , P3 ;  /* 0xff80000043437808 */ /* 0x001fe40001800000 */
[----:B------:R-:W-:Y:S02]  /*e0d0*/  FMNMX.FTZ R132, R66, R132, !PT ;  /* 0x0000008442847209 */ /* 0x000fe40007810000 */
[----:B-1----:R-:W-:Y:S02]  /*e0e0*/  FSEL R70, R70, -INF , P4 ;  /* 0xff80000046467808 */ /* 0x002fe40002000000 */
[----:B------:R-:W-:-:S04]  /*e0f0*/  FMNMX.FTZ R132, R67, R132, !PT ;  /* 0x0000008443847209 */ /* 0x000fc80007810000 */
[----:B------:R-:W-:Y:S02]  /*e100*/  FMNMX.FTZ R132, R70, R132, !PT ;  /* 0x0000008446847209 */ /* 0x000fe40007810000 */
[----:B--2---:R-:W-:-:S04]  /*e110*/  FSEL R71, R71, -INF , P5 ;  /* 0xff80000047477808 */ /* 0x004fc80002800000 */
[----:B------:R-:W-:-:S05]  /*e120*/  FMNMX.FTZ R132, R71, R132, !PT ;  /* 0x0000008447847209 */ /* 0x000fca0007810000 */
[----:B------:R-:W0:Y:S02]  /*e130*/  SHFL.BFLY PT, R134, R132, 0x2, 0x1f ;  /* 0x0c401f0084867f89 */ /* 0x000e2400000e0000 */
[----:B0-----:R-:W-:-:S05]  /*e140*/  FMNMX.FTZ R134, R132, R134, !PT ;  /* 0x0000008684867209 */ /* 0x001fca0007810000 */
[----:B------:R-:W0:Y:S01]  /*e150*/  SHFL.BFLY PT, R132, R134, 0x1, 0x1f ;  /* 0x0c201f0086847f89 */ /* 0x000e2200000e0000 */
        /* <DEDUP_REMOVED lines=39> */
[----:B------:R-:W-:-:S02]  /*e3d0*/  FFMA.FTZ R59, R59, R58, -R135 ;  /* 0x0000003a3b3b7223 */ /* 0x000fc40000010887 */
[----:B------:R0:W-:Y:S02]  /*e3e0*/  MUFU.EX2 R135, R72 ;  /* 0x0000004800877308 */ /* 0x0001e40000000800 */
[----:B0-----:R-:W-:-:S04]  /*e3f0*/  FMNMX.FTZ R72, R134, R132, !PT ;  /* 0x0000008486487209 */ /* 0x001fc80007810000 */
[C---:B------:R-:W-:Y:S01]  /*e400*/  FSETP.NEU.FTZ.AND P1, PT, R72.reuse, -INF , PT ;  /* 0xff8000004800780b */ /* 0x040fe20003f3d000 */
[----:B------:R-:W-:-:S03]  /*e410*/  FFMA.FTZ R137, R72, R58, -8 ;  /* 0xc100000048897423 */ /* 0x000fc6000001003a */
[----:B------:R-:W-:Y:S02]  /*e420*/  FSEL R132, R72, RZ, P1 ;  /* 0x000000ff48847208 */ /* 0x000fe40000800000 */
[----:B------:R-:W-:-:S03]  /*e430*/  FSEL R137, R137, RZ, P1 ;  /* 0x000000ff89897208 */ /* 0x000fc60000800000 */
[----:B------:R-:W-:Y:S01]  /*e440*/  FADD.FTZ R10, -R132, R10 ;  /* 0x0000000a840a7221 */ /* 0x000fe20000010100 */
[-C--:B------:R-:W-:Y:S01]  /*e450*/  FMUL.FTZ R11, R11, R58.reuse ;  /* 0x0000003a0b0b7220 */ /* 0x080fe20000410000 */
[-CC-:B------:R-:W-:Y:S02]  /*e460*/  FFMA.FTZ R13, R13, R58.reuse, -R137.reuse ;  /* 0x0000003a0d0d7223 */ /* 0x180fe40000010889 */
[-C--:B------:R-:W-:Y:S01]  /*e470*/  FMUL.FTZ R10, R10, R58.reuse ;  /* 0x0000003a0a0a7220 */ /* 0x080fe20000410000 */
        /* <DEDUP_REMOVED lines=13> */
[----:B0-----:R-:W-:-:S01]  /*e550*/  FFMA.FTZ R3, R11, R3, R9 ;  /* 0x000000030b037223 */ /* 0x001fc20000010009 */
[----:B-1----:R-:W-:-:S06]  /*e560*/  FFMA.FTZ R0, R10, R0, R13 ;  /* 0x000000000a007223 */ /* 0x002fcc000001000d */
[----:B------:R-:W0:Y:S01]  /*e570*/  MUFU.EX2 R121, R121 ;  /* 0x0000007900797308 */ /* 0x000e220000000800 */
[----:B------:R-:W-:-:S07]  /*e580*/  FFMA.FTZ R130, R130, R58, -R137 ;  /* 0x0000003a82827223 */ /* 0x000fce0000010889 */
        /* <DEDUP_REMOVED lines=9> */
[----:B------:R-:W-:-:S07]  /*e620*/  FFMA.FTZ R106, R106, R58, -R137 ;  /* 0x0000003a6a6a7223 */ /* 0x000fce0000010889 */
[----:B------:R-:W5:Y:S01]  /*e630*/  MUFU.EX2 R127, R127 ;  /* 0x0000007f007f7308 */ /* 0x000f620000000800 */
[----:B0-----:R-:W-:-:S01]  /*e640*/  FADD.FTZ R0, R121, R0 ;  /* 0x0000000079007221 */ /* 0x001fc20000010000 */
[----:B-1----:R-:W-:-:S06]  /*e650*/  FADD.FTZ R3, R123, R3 ;  /* 0x000000037b037221 */ /* 0x002fcc0000010000 */
        /* <DEDUP_REMOVED lines=91> */
[----:B------:R-:W-:-:S01]  /*ec10*/  FFMA.FTZ R79, R79, R58, -R137 ;  /* 0x0000003a4f4f7223 */ /* 0x000fc20000010889 */
[----:B--2---:R-:W-:-:S06]  /*ec20*/  FADD.FTZ R0, R100, R0 ;  /* 0x0000000064007221 */ /* 0x004fcc0000010000 */
[----:B------:R-:W1:Y:S01]  /*ec30*/  MUFU.EX2 R73, R73 ;  /* 0x0000004900497308 */ /* 0x000e620000000800 */
[----:B---3--:R-:W-:-:S01]  /*ec40*/  FADD.FTZ R3, R102, R3 ;  /* 0x0000000366037221 */ /* 0x008fc20000010000 */
[----:B------:R-:W-:-:S06]  /*ec50*/  FFMA.FTZ R82, R82, R58, -R137 ;  /* 0x0000003a52527223 */ /* 0x000fcc0000010889 */
[----:B------:R-:W2:Y:S01]  /*ec60*/  MUFU.EX2 R75, R75 ;  /* 0x0000004b004b7308 */ /* 0x000ea20000000800 */
[----:B----4-:R-:W-:-:S01]  /*ec70*/  FADD.FTZ R0, R101, R0 ;  /* 0x0000000065007221 */ /* 0x010fc20000010000 */
[----:B-----5:R-:W-:-:S06]  /*ec80*/  FADD.FTZ R3, R103, R3 ;  /* 0x0000000367037221 */ /* 0x020fcc0000010000 */
[----:B------:R-:W3:Y:S01]  /*ec90*/  MUFU.EX2 R76, R76 ;  /* 0x0000004c004c7308 */ /* 0x000ee20000000800 */
[----:B------:R-:W-:-:S07]  /*eca0*/  FFMA.FTZ R83, R83, R58, -R137 ;  /* 0x0000003a53537223 */ /* 0x000fce0000010889 */
[----:B------:R-:W4:Y:S01]  /*ecb0*/  MUFU.EX2 R78, R78 ;  /* 0x0000004e004e7308 */ /* 0x000f220000000800 */
[----:B------:R-:W-:-:S01]  /*ecc0*/  FADD.FTZ R0, R135, R0 ;  /* 0x0000000087007221 */ /* 0x000fc20000010000 */
[----:B0-----:R-:W-:-:S06]  /*ecd0*/  FADD.FTZ R3, R74, R3 ;  /* 0x000000034a037221 */ /* 0x001fcc0000010000 */
[----:B------:R-:W0:Y:S01]  /*ece0*/  MUFU.EX2 R77, R77 ;  /* 0x0000004d004d7308 */ /* 0x000e220000000800 */
[----:B------:R-:W-:-:S07]  /*ecf0*/  FFMA.FTZ R86, R86, R58, -R137 ;  /* 0x0000003a56567223 */ /* 0x000fce0000010889 */
[----:B------:R-:W5:Y:S01]  /*ed00*/  MUFU.EX2 R79, R79 ;  /* 0x0000004f004f7308 */ /* 0x000f620000000800 */
[----:B-1----:R-:W-:-:S01]  /*ed10*/  FADD.FTZ R0, R73, R0 ;  /* 0x0000000049007221 */ /* 0x002fc20000010000 */
[----:B--2---:R-:W-:-:S06]  /*ed20*/  FADD.FTZ R3, R75, R3 ;  /* 0x000000034b037221 */ /* 0x004fcc0000010000 */
[----:B------:R-:W1:Y:S01]  /*ed30*/  MUFU.EX2 R80, R80 ;  /* 0x0000005000507308 */ /* 0x000e620000000800 */
[----:B------:R-:W-:-:S07]  /*ed40*/  FFMA.FTZ R87, R87, R58, -R137 ;  /* 0x0000003a57577223 */ /* 0x000fce0000010889 */
[----:B------:R-:W2:Y:S01]  /*ed50*/  MUFU.EX2 R82, R82 ;  /* 0x0000005200527308 */ /* 0x000ea20000000800 */
[----:B---3--:R-:W-:-:S01]  /*ed60*/  FADD.FTZ R0, R76, R0 ;  /* 0x000000004c007221 */ /* 0x008fc20000010000 */
[----:B----4-:R-:W-:-:S06]  /*ed70*/  FADD.FTZ R3, R78, R3 ;  /* 0x000000034e037221 */ /* 0x010fcc0000010000 */
[----:B------:R-:W3:Y:S01]  /*ed80*/  MUFU.EX2 R81, R81 ;  /* 0x0000005100517308 */ /* 0x000ee20000000800 */
[----:B------:R-:W-:-:S07]  /*ed90*/  FFMA.FTZ R133, R133, R58, -R137 ;  /* 0x0000003a85857223 */ /* 0x000fce0000010889 */
[----:B------:R-:W4:Y:S01]  /*eda0*/  MUFU.EX2 R83, R83 ;  /* 0x0000005300537308 */ /* 0x000f220000000800 */
[----:B0-----:R-:W-:-:S01]  /*edb0*/  FADD.FTZ R0, R77, R0 ;  /* 0x000000004d007221 */ /* 0x001fc20000010000 */
[----:B-----5:R-:W-:-:S06]  /*edc0*/  FADD.FTZ R3, R79, R3 ;  /* 0x000000034f037221 */ /* 0x020fcc0000010000 */
        /* <DEDUP_REMOVED lines=35> */
[----:B------:R-:W1:Y:S08]  /*f000*/  MUFU.EX2 R64, R64 ;  /* 0x0000004000407308 */ /* 0x000e700000000800 */
[----:B------:R-:W2:Y:S01]  /*f010*/  MUFU.EX2 R67, R67 ;  /* 0x0000004300437308 */ /* 0x000ea20000000800 */
[----:B---3--:R-:W-:-:S01]  /*f020*/  FADD.FTZ R0, R61, R0 ;  /* 0x000000003d007221 */ /* 0x008fc20000010000 */
[----:B----4-:R-:W-:-:S06]  /*f030*/  FADD.FTZ R3, R63, R3 ;  /* 0x000000033f037221 */ /* 0x010fcc0000010000 */
[----:B------:R-:W3:Y:S08]  /*f040*/  MUFU.EX2 R65, R65 ;  /* 0x0000004100417308 */ /* 0x000ef00000000800 */
[----:B------:R-:W4:Y:S01]  /*f050*/  MUFU.EX2 R70, R70 ;  /* 0x0000004600467308 */ /* 0x000f220000000800 */
[----:B0-----:R-:W-:-:S01]  /*f060*/  FADD.FTZ R0, R8, R0 ;  /* 0x0000000008007221 */ /* 0x001fc20000010000 */
[----:B-----5:R-:W-:-:S06]  /*f070*/  FADD.FTZ R3, R66, R3 ;  /* 0x0000000342037221 */ /* 0x020fcc0000010000 */
[----:B------:R-:W0:Y:S08]  /*f080*/  MUFU.EX2 R59, R59 ;  /* 0x0000003b003b7308 */ /* 0x000e300000000800 */
[----:B------:R-:W5:Y:S01]  /*f090*/  MUFU.EX2 R71, R71 ;  /* 0x0000004700477308 */ /* 0x000f620000000800 */
[----:B-1----:R-:W-:-:S01]  /*f0a0*/  FADD.FTZ R0, R64, R0 ;  /* 0x0000000040007221 */ /* 0x002fc20000010000 */
[----:B--2---:R-:W-:-:S03]  /*f0b0*/  FADD.FTZ R3, R67, R3 ;  /* 0x0000000343037221 */ /* 0x004fc60000010000 */
[----:B---3--:R-:W-:Y:S01]  /*f0c0*/  FADD.FTZ R0, R65, R0 ;  /* 0x0000000041007221 */ /* 0x008fe20000010000 */
[----:B----4-:R-:W-:-:S03]  /*f0d0*/  FADD.FTZ R132, R70, R3 ;  /* 0x0000000346847221 */ /* 0x010fc60000010000 */
[----:B0-----:R-:W-:Y:S01]  /*f0e0*/  FADD.FTZ R3, R59, R0 ;  /* 0x000000003b037221 */ /* 0x001fe20000010000 */
[----:B-----5:R-:W-:-:S01]  /*f0f0*/  FADD.FTZ R0, R71, R132 ;  /* 0x0000008447007221 */ /* 0x020fc20000010000 */
[----:B------:R-:W-:Y:S06]  /*f100*/  @!P0 BRA `(.L_x_2432) ;  /* 0x0000000000048947 */ /* 0x000fec0003800000 */
[----:B------:R-:W-:Y:S01]  /*f110*/  BPT.TRAP 0x1 ;  /* 0x000000040000795c */ /* 0x000fe20000300000 */
.L_x_2432:
[----:B------:R-:W-:Y:S01]  /*f120*/  ISETP.GT.AND P1, PT, R15, R21, PT ;  /* 0x000000150f00720c */ /* 0x000fe20003f24270 */
[----:B------:R-:W-:Y:S01]  /*f130*/  VIADD R14, R14, 0x13260 ;  /* 0x000132600e0e7836 */ /* 0x000fe20000000000 */
[----:B------:R-:W-:Y:S01]  /*f140*/  F2FP.SATFINITE.E4M3.F32.PACK_AB_MERGE_C R120, R121, R120, RZ ;  /* 0x000000787978723e */ /* 0x000fe200048070ff */
[----:B------:R-:W-:Y:S01]  /*f150*/  FMUL.FTZ R24, R24, R11 ;  /* 0x0000000b18187220 */ /* 0x000fe20000410000 */
        /* <DEDUP_REMOVED lines=76> */
[----:B------:R-:W-:Y:S01]  /*f620*/  MOV R8, R22 ;  /* 0x0000001600087202 */ /* 0x000fe20000000f00 */
[----:B0-----:R-:W-:Y:S06]  /*f630*/  @P1 BRA `(.L_x_2433) ;  /* 0xffffffc400741947 */ /* 0x001fec000383ffff */
[----:B------:R-:W-:Y:S05]  /*f640*/  BSYNC B1 ;  /* 0x0000000000017941 */ /* 0x000fea0003800000 */
.L_x_2420:
[----:B------:R-:W-:Y:S05]  /*f650*/  BSYNC B0 ;  /* 0x0000000000007941 */ /* 0x000fea0003800000 */
.L_x_2419:
[----:B------:R-:W-:Y:S01]  /*f660*/  ISETP.GE.AND P1, PT, R15, RZ, PT ;  /* 0x000000ff0f00720c */ /* 0x000fe20003f26270 */
[----:B------:R-:W-:-:S12]  /*f670*/  BSSY B0, `(.L_x_2434) ;  /* 0x00002f0000007945 */ /* 0x000fd80003800000 */
[----:B------:R-:W-:Y:S05]  /*f680*/  @!P1 BRA `(.L_x_2435) ;  /* 0x0000002c00b89947 */ /* 0x000fea0003800000 */
[----:B------:R-:W-:Y:S02]  /*f690*/  IMAD.MOV.U32 R13, RZ, RZ, R72 ;  /* 0x000000ffff0d7224 */ /* 0x000fe400078e0048 */
[----:B------:R-:W-:Y:S02]  /*f6a0*/  IMAD.MOV.U32 R14, RZ, RZ, R20 ;  /* 0x000000ffff0e7224 */ /* 0x000fe400078e0014 */
[----:B------:R-:W-:Y:S02]  /*f6b0*/  IMAD.MOV.U32 R9, RZ, RZ, R23 ;  /* 0x000000ffff097224 */ /* 0x000fe400078e0017 */
[----:B------:R-:W-:-:S07]  /*f6c0*/  IMAD.MOV.U32 R8, RZ, RZ, R22 ;  /* 0x000000ffff087224 */ /* 0x000fce00078e0016 */
.L_x_2448:
        /* <DEDUP_REMOVED lines=8> */
.L_x_2436:
[----:B------:R-:W-:Y:S02]  /*f750*/  LEA R10, R22, R18, 0x3 ;  /* 0x00000012160a7211 */ /* 0x000fe400078e18ff */
[----:B------:R-:W-:-:S04]  /*f760*/  SHF.L.U32 R11, R23, 0x1f, RZ ;  /* 0x0000001f170b7819 */ /* 0x000fc800000006ff */
[----:B------:R0:W1:Y:S01]  /*f770*/  SYNCS.PHASECHK.TRANS64.TRYWAIT P1, [R10+URZ+0x13230], R11 ;  /* 0x0132300b0a0075a7 */ /* 0x000062000802017f */
[----:B------:R-:W-:Y:S05]  /*f780*/  @!P0 BRA `(.L_x_2437) ;  /* 0x0000000000048947 */ /* 0x000fea0003800000 */
[----:B------:R-:W-:Y:S01]  /*f790*/  BPT.TRAP 0x1 ;  /* 0x000000040000795c */ /* 0x000fe20000300000 */
.L_x_2437:
        /* <DEDUP_REMOVED lines=8> */
.L_x_2439:
[----:B------:R-:W-:Y:S05]  /*f820*/  BSYNC B1 ;  /* 0x0000000000017941 */ /* 0x000fea0003800000 */
.L_x_2438:
[----:B01----:R-:W-:Y:S01]  /*f830*/  IMAD.MOV.U32 R10, RZ, RZ, R12 ;  /* 0x000000ffff0a7224 */ /* 0x003fe200078e000c */
[----:B------:R-:W-:Y:S01]  /*f840*/  R2UR UR4, R4 ;  /* 0x00000000040472ca */ /* 0x000fe200000e0000 */
[----:B------:R-:W-:Y:S01]  /*f850*/  IMAD.MOV.U32 R11, RZ, RZ, -0x7fffffe0 ;  /* 0x80000020ff0b7424 */ /* 0x000fe200078e00ff */
[----:B------:R-:W-:Y:S01]  /*f860*/  R2UR UR5, R5 ;  /* 0x00000000050572ca */ /* 0x000fe200000e0000 */
[----:B------:R-:W-:Y:S01]  /*f870*/  WARPGROUP.ARRIVE ;  /* 0x00000000000079c5 */ /* 0x000fe20000000000 */
[----:B------:R-:W-:Y:S01]  /*f880*/  R2UR UR6, R10 ;  /* 0x000000000a0672ca */ /* 0x000fe200000e0000 */
[----:B------:R-:W-:Y:S01]  /*f890*/  IMAD.MOV.U32 R57, RZ, RZ, -0x7fffffe0 ;  /* 0x80000020ff397424 */ /* 0x000fe200078e00ff */
[----:B------:R-:W-:Y:S01]  /*f8a0*/  R2UR UR7, R11 ;  /* 0x000000000b0772ca */ /* 0x000fe200000e0000 */
[----:B------:R-:W-:Y:S01]  /*f8b0*/  VIADD R58, R12, 0x182 ;  /* 0x000001820c3a7836 */ /* 0x000fe20000000000 */
[----:B------:R-:W-:Y:S01]  /*f8c0*/  R2UR UR10, R56 ;  /* 0x00000000380a72ca */ /* 0x000fe200000e0000 */
[----:B------:R-:W-:Y:S01]  /*f8d0*/  VIADD R56, R12, 0x180 ;  /* 0x000001800c387836 */ /* 0x000fe20000000000 */
[----:B------:R-:W-:Y:S01]  /*f8e0*/  R2UR UR11, R57 ;  /* 0x00000000390b72ca */ /* 0x000fe200000e0000 */
[----:B------:R-:W-:Y:S01]  /*f8f0*/  IMAD.MOV.U32 R59, RZ, RZ, -0x7fffffe0 ;  /* 0x80000020ff3b7424 */ /* 0x000fe200078e00ff */
[----:B------:R-:W-:-:S02]  /*f900*/  R2UR UR8, R4 ;  /* 0x00000000040872ca */ /* 0x000fc400000e0000 */
[----:B------:R-:W-:Y:S02]  /*f910*/  R2UR UR9, R5 ;  /* 0x00000000050972ca */ /* 0x000fe400000e0000 */
[----:B------:R-:W-:Y:S02]  /*f920*/  MOV R10, R21 ;  /* 0x00000015000a7202 */ /* 0x000fe40000000f00 */
        /* <DEDUP_REMOVED lines=23> */
[----:B------:R-:W-:Y:S02]  /*faa0*/  R2UR UR6, R10 ;  /* 0x000000000a0672ca */ /* 0x000fe400000e0000 */
[----:B------:R-:W-:Y:S01]  /*fab0*/  R2UR UR7, R11 ;  /* 0x000000000b0772ca */ /* 0x000fe200000e0000 */
[----:B------:R-:W-:Y:S01]  /*fac0*/  IMAD.MOV.U32 R11, RZ, RZ, -0x7fffffe0 ;  /* 0x80000020ff0b7424 */ /* 0x000fe200078e00ff */
[----:B------:R-:W-:-:S02]  /*fad0*/  R2UR UR4, R6 ;  /* 0x00000000060472ca */ /* 0x000fc400000e0000 */
[----:B------:R-:W-:Y:S02]  /*fae0*/  R2UR UR5, R7 ;  /* 0x00000000070572ca */ /* 0x000fe400000e0000 */
[----:B------:R-:W-:Y:S01]  /*faf0*/  IADD3 R10, R12, 0x202, RZ ;  /* 0x000002020c0a7810 */ /* 0x000fe20007ffe0ff */
        /* <DEDUP_REMOVED lines=42> */
.L_x_2441:
[----:B------:R-:W-:Y:S01]  /*fda0*/  SHF.L.U32 R9, R9, 0x1f, RZ ;  /* 0x0000001f09097819 */ /* 0x000fe200000006ff */
[----:B------:R-:W-:-:S04]  /*fdb0*/  IMAD R12, R8, 0x8, R18 ;  /* 0x00000008080c7824 */ /* 0x000fc800078e0212 */
[----:B------:R0:W1:Y:S01]  /*fdc0*/  SYNCS.PHASECHK.TRANS64.TRYWAIT P1, [R12+URZ+0x13250], R9 ;  /* 0x013250090c0075a7 */ /* 0x000062000802017f */
[----:B------:R-:W-:Y:S05]  /*fdd0*/  @!P0 BRA `(.L_x_2442) ;  /* 0x0000000000048947 */ /* 0x000fea0003800000 */
[----:B------:R-:W-:Y:S01]  /*fde0*/  BPT.TRAP 0x1 ;  /* 0x000000040000795c */ /* 0x000fe20000300000 */
.L_x_2442:
[----:B------:R-:W-:Y:S04]  /*fdf0*/  BSSY B1, `(.L_x_2443) ;  /* 0x0000004000017945 */ /* 0x000fe80003800000 */
[----:B-1----:R-:W-:Y:S05]  /*fe00*/  @P1 BRA `(.L_x_2444) ;  /* 0x0000000000081947 */ /* 0x002fea0003800000 */
[----:B------:R-:W1:Y:S02]  /*fe10*/  SYNCS.PHASECHK.TRANS64.TRYWAIT P1, [R12+URZ+0x13250], R9 ;  /* 0x013250090c0075a7 */ /* 0x000e64000802017f */
[----:B-1----:R-:W-:Y:S05]  /*fe20*/  @!P1 BRA `(.L_x_2445) ;  /* 0x000000cc00b89947 */ /* 0x002fea0003800000 */
.L_x_2444:
[----:B------:R-:W-:Y:S05]  /*fe30*/  BSYNC B1 ;  /* 0x0000000000017941 */ /* 0x000fea0003800000 */
.L_x_2443:
[----:B01----:R-:W-:Y:S01]  /*fe40*/  VIADD R9, R18, 0x1000 ;  /* 0x0000100012097836 */ /* 0x003fe20000000000 */
[----:B------:R-:W-:Y:S01]  /*fe50*/  WARPGROUP.ARRIVE ;  /* 0x00000000000079c5 */ /* 0x000fe20000000000 */
[----:B------:R-:W-:-:S03]  /*fe60*/  IMAD.MOV.U32 R11, RZ, RZ, -0x3ffffff0 ;  /* 0xc0000010ff0b7424 */ /* 0x000fc600078e00ff */
[----:B------:R-:W-:-:S04]  /*fe70*/  SHF.R.U32.HI R9, RZ, 0x4, R9 ;  /* 0x00000004ff097819 */ /* 0x000fc80000011609 */
[----:B------:R-:W-:-:S04]  /*fe80*/  LOP3.LUT R9, R9, 0x3fff, RZ, 0xc0, !PT ;  /* 0x00003fff09097812 */ /* 0x000fc800078ec0ff */
[----:B------:R-:W-:-:S05]  /*fe90*/  LOP3.LUT R9, R9, 0x10000, RZ, 0xfc, !PT ;  /* 0x0001000009097812 */ /* 0x000fca00078efcff */
[----:B------:R-:W-:Y:S02]  /*fea0*/  IMAD R8, R8, 0x280, R9 ;  /* 0x0000028008087824 */ /* 0x000fe400078e0209 */
[----:B------:R-:W-:-:S03]  /*feb0*/  IMAD.MOV.U32 R9, RZ, RZ, -0x3ffffff0 ;  /* 0xc0000010ff097424 */ /* 0x000fc600078e00ff */
[C---:B------:R-:W-:Y:S02]  /*fec0*/  R2UR UR6, R8.reuse ;  /* 0x00000000080672ca */ /* 0x040fe400000e0000 */
[----:B------:R-:W-:Y:S02]  /*fed0*/  R2UR UR7, R9 ;  /* 0x00000000090772ca */ /* 0x000fe400000e0000 */
[----:B------:R-:W-:Y:S02]  /*fee0*/  IADD3 R10, R8, 0x80, RZ ;  /* 0x00000080080a7810 */ /* 0x000fe40007ffe0ff */
[----:B------:R-:W-:-:S09]  /*fef0*/  MOV R9, 0xc0000010 ;  /* 0xc000001000097802 */ /* 0x000fd20000000f00 */
        /* <DEDUP_REMOVED lines=29> */
.L_x_2446:
[----:B------:R-:W2:Y:S01]  /*100d0*/  LDL R136, [R1+0x20] ;  /* 0x0000200001887983 */ /* 0x000ea20000100800 */
[C---:B------:R-:W-:Y:S01]  /*100e0*/  FMUL.FTZ R8, R2.reuse, R120 ;  /* 0x0000007802087220 */ /* 0x040fe20000410000 */
[C---:B------:R-:W-:Y:S01]  /*100f0*/  FMUL.FTZ R9, R2.reuse, R121 ;  /* 0x0000007902097220 */ /* 0x040fe20000410000 */
[----:B------:R-:W-:Y:S01]  /*10100*/  FMUL.FTZ R21, R2, R124 ;  /* 0x0000007c02157220 */ /* 0x000fe20000410000 */
[----:B------:R-:W-:Y:S02]  /*10110*/  IMAD R20, R20, 0x8, R18 ;  /* 0x0000000814147824 */ /* 0x000fe400078e0212 */
[C---:B------:R-:W-:Y:S01]  /*10120*/  FMUL.FTZ R120, R2.reuse, R125 ;  /* 0x0000007d02787220 */ /* 0x040fe20000410000 */
[----:B------:R-:W-:Y:S01]  /*10130*/  FMUL.FTZ R11, R2, R123 ;  /* 0x0000007b020b7220 */ /* 0x000fe20000410000 */
[----:B------:R-:W0:Y:S01]  /*10140*/  MUFU.TANH R8, R8 ;  /* 0x0000000800087308 */ /* 0x000e220000002400 */
[----:B------:R-:W-:Y:S02]  /*10150*/  VIADD R20, R20, 0x13240 ;  /* 0x0001324014147836 */ /* 0x000fe40000000000 */
        /* <DEDUP_REMOVED lines=111> */
[----:B--2---:R-:W-:-:S07]  /*10850*/  PRMT R20, R136, 0x654, R20 ;  /* 0x0000065488147816 */ /* 0x004fce0000000014 */
[----:B------:R-:W2:Y:S01]  /*10860*/  MUFU.TANH R65, R65 ;  /* 0x0000004100417308 */ /* 0x000ea20000002400 */
[----:B------:R0:W-:Y:S07]  /*10870*/  SYNCS.ARRIVE.TRANS64.RED.A1T0 RZ, [R20+URZ], RZ ;  /* 0x000000ff14ff79a7 */ /* 0x0001ee000810043f */
[----:B------:R-:W2:Y:S01]  /*10880*/  MUFU.TANH R68, R68 ;  /* 0x0000004400447308 */ /* 0x000ea20000002400 */
[----:B0-----:R-:W-:-:S04]  /*10890*/  FMNMX.FTZ R20, R8, R14, !PT ;  /* 0x0000000e08147209 */ /* 0x001fc80007810000 */
[----:B-1----:R-:W-:-:S03]  /*108a0*/  FMNMX.FTZ R20, R9, R20, !PT ;  /* 0x0000001409147209 */ /* 0x002fc60007810000 */
[----:B------:R-:W0:Y:S01]  /*108b0*/  MUFU.TANH R69, R69 ;  /* 0x0000004500457308 */ /* 0x000e220000002400 */
[----:B---3--:R-:W-:-:S04]  /*108c0*/  FMNMX.FTZ R20, R21, R20, !PT ;  /* 0x0000001415147209 */ /* 0x008fc80007810000 */
[----:B----4-:R-:W-:-:S03]  /*108d0*/  FMNMX.FTZ R20, R120, R20, !PT ;  /* 0x0000001478147209 */ /* 0x010fc60007810000 */
[----:B------:R-:W1:Y:S01]  /*108e0*/  MUFU.TANH R10, R10 ;  /* 0x0000000a000a7308 */ /* 0x000e620000002400 */
[----:B-----5:R-:W-:-:S04]  /*108f0*/  FMNMX.FTZ R20, R123, R20, !PT ;  /* 0x000000147b147209 */ /* 0x020fc80007810000 */
        /* <DEDUP_REMOVED lines=66> */
[----:B---3--:R-:W-:-:S03]  /*10d20*/  FMNMX.FTZ R72, R11, R72, !PT ;  /* 0x000000480b487209 */ /* 0x008fc60007810000 */
[----:B------:R-:W3:Y:S01]  /*10d30*/  MUFU.TANH R78, R78 ;  /* 0x0000004e004e7308 */ /* 0x000ee20000002400 */
[----:B----4-:R-:W-:-:S04]  /*10d40*/  FMNMX.FTZ R72, R121, R72, !PT ;  /* 0x0000004879487209 */ /* 0x010fc80007810000 */
[----:B-----5:R-:W-:-:S03]  /*10d50*/  FMNMX.FTZ R72, R122, R72, !PT ;  /* 0x000000487a487209 */ /* 0x020fc60007810000 */
        /* <DEDUP_REMOVED lines=34> */
[----:B---3--:R-:W-:-:S04]  /*10f80*/  FMNMX.FTZ R72, R78, R72, !PT ;  /* 0x000000484e487209 */ /* 0x008fc80007810000 */
[----:B----4-:R-:W-:-:S03]  /*10f90*/  FMNMX.FTZ R72, R79, R72, !PT ;  /* 0x000000484f487209 */ /* 0x010fc60007810000 */
[----:B------:R-:W3:Y:S01]  /*10fa0*/  MUFU.TANH R71, R71 ;  /* 0x0000004700477308 */ /* 0x000ee20000002400 */
[----:B-----5:R-:W-:-:S04]  /*10fb0*/  FMNMX.FTZ R72, R82, R72, !PT ;  /* 0x0000004852487209 */ /* 0x020fc80007810000 */
[----:B------:R-:W-:-:S04]  /*10fc0*/  FMNMX.FTZ R72, R83, R72, !PT ;  /* 0x0000004853487209 */ /* 0x000fc80007810000 */
[----:B------:R-:W-:-:S04]  /*10fd0*/  FMNMX.FTZ R72, R86, R72, !PT ;  /* 0x0000004856487209 */ /* 0x000fc80007810000 */
[----:B------:R-:W-:-:S04]  /*10fe0*/  FMNMX.FTZ R72, R87, R72, !PT ;  /* 0x0000004857487209 */ /* 0x000fc80007810000 */
[----:B------:R-:W-:-:S04]  /*10ff0*/  FMNMX.FTZ R72, R132, R72, !PT ;  /* 0x0000004884487209 */ /* 0x000fc80007810000 */
[----:B------:R-:W-:-:S04]  /*11000*/  FMNMX.FTZ R72, R59, R72, !PT ;  /* 0x000000483b487209 */ /* 0x000fc80007810000 */
[----:B--2---:R-:W-:-:S04]  /*11010*/  FMNMX.FTZ R72, R62, R72, !PT ;  /* 0x000000483e487209 */ /* 0x004fc80007810000 */
[----:B0-----:R-:W-:-:S04]  /*11020*/  FMNMX.FTZ R72, R63, R72, !PT ;  /* 0x000000483f487209 */ /* 0x001fc80007810000 */
[----:B------:R-:W-:-:S04]  /*11030*/  FMNMX.FTZ R72, R66, R72, !PT ;  /* 0x0000004842487209 */ /* 0x000fc80007810000 */
[----:B------:R-:W-:-:S04]  /*11040*/  FMNMX.FTZ R72, R67, R72, !PT ;  /* 0x0000004843487209 */ /* 0x000fc80007810000 */
[----:B-1----:R-:W-:-:S04]  /*11050*/  FMNMX.FTZ R58, R70, R72, !PT ;  /* 0x00000048463a7209 */ /* 0x002fc80007810000 */
[----:B---3--:R-:W-:-:S05]  /*11060*/  FMNMX.FTZ R58, R71, R58, !PT ;  /* 0x0000003a473a7209 */ /* 0x008fca0007810000 */
[----:B------:R-:W0:Y:S02]  /*11070*/  SHFL.BFLY PT, R72, R58, 0x2, 0x1f ;  /* 0x0c401f003a487f89 */ /* 0x000e2400000e0000 */
[----:B0-----:R-:W-:-:S05]  /*11080*/  FMNMX.FTZ R72, R58, R72, !PT ;  /* 0x000000483a487209 */ /* 0x001fca0007810000 */
[----:B------:R-:W0:Y:S02]  /*11090*/  SHFL.BFLY PT, R58, R72, 0x1, 0x1f ;  /* 0x0c201f00483a7f89 */ /* 0x000e2400000e0000 */
[----:B0-----:R-:W-:Y:S01]  /*110a0*/  FMNMX.FTZ R72, R72, R58, !PT ;  /* 0x0000003a48487209 */ /* 0x001fe20007810000 */
[----:B------:R-:W-:-:S04]  /*110b0*/  IMAD.U32 R58, RZ, RZ, UR36 ;  /* 0x00000024ff3a7e24 */ /* 0x000fc8000f8e00ff */
[----:B------:R-:W-:Y:S01]  /*110c0*/  FADD.FTZ R133, -R72, R13 ;  /* 0x0000000d48857221 */ /* 0x000fe20000010100 */
[----:B------:R-:W-:-:S01]  /*110d0*/  FFMA.FTZ R13, R20, R58, -8 ;  /* 0xc1000000140d7423 */ /* 0x000fc2000001003a */
[-C--:B------:R-:W-:Y:S02]  /*110e0*/  FMUL.FTZ R14, R14, R58.reuse ;  /* 0x0000003a0e0e7220 */ /* 0x080fe40000410000 */
[-C--:B------:R-:W-:Y:S01]  /*110f0*/  FMUL.FTZ R133, R133, R58.reuse ;  /* 0x0000003a85857220 */ /* 0x080fe20000410000 */
        /* <DEDUP_REMOVED lines=245> */
.L_x_2447:
[----:B------:R-:W-:Y:S01]  /*12050*/  ISETP.GT.AND P1, PT, R15, RZ, PT ;  /* 0x000000ff0f00720c */ /* 0x000fe20003f24270 */
        /* <DEDUP_REMOVED lines=79> */
[----:B------:R-:W-:Y:S01]  /*12550*/  MOV R14, R20 ;  /* 0x00000014000e7202 */ /* 0x000fe20000000f00 */
[----:B0-----:R-:W-:Y:S06]  /*12560*/  @P1 BRA `(.L_x_2448) ;  /* 0xffffffd000581947 */ /* 0x001fec000383ffff */
.L_x_2435:
[----:B------:R-:W-:Y:S05]  /*12570*/  BSYNC B0 ;  /* 0x0000000000007941 */ /* 0x000fea0003800000 */
.L_x_2434:
[----:B------:R-:W-:Y:S06]  /*12580*/  BAR.ARV 0x8, 0x200 ;  /* 0x0208000000007b1d */ /* 0x000fec0000002000 */
[----:B------:R-:W-:Y:S05]  /*12590*/  @!P0 BRA `(.L_x_2449) ;  /* 0x0000000000048947 */ /* 0x000fea0003800000 */
[----:B------:R-:W-:Y:S01]  /*125a0*/  BPT.TRAP 0x1 ;  /* 0x000000040000795c */ /* 0x000fe20000300000 */
.L_x_2449:
[----:B------:R-:W-:Y:S01]  /*125b0*/  IMAD R10, R22, 0x8, R18 ;  /* 0x00000008160a7824 */ /* 0x000fe200078e0212 */
[----:B------:R-:W-:-:S04]  /*125c0*/  SHF.L.U32 R5, R23, 0x1f, RZ ;  /* 0x0000001f17057819 */ /* 0x000fc800000006ff */
[----:B------:R0:W1:Y:S01]  /*125d0*/  SYNCS.PHASECHK.TRANS64.TRYWAIT P1, [R10+URZ+0x13250], R5 ;  /* 0x013250050a0075a7 */ /* 0x000062000802017f */
[----:B------:R-:W-:Y:S05]  /*125e0*/  @!P0 BRA `(.L_x_2450) ;  /* 0x0000000000048947 */ /* 0x000fea0003800000 */
[----:B------:R-:W-:Y:S01]  /*125f0*/  BPT.TRAP 0x1 ;  /* 0x000000040000795c */ /* 0x000fe20000300000 */
.L_x_2450:
[----:B------:R-:W-:Y:S04]  /*12600*/  BSSY B0, `(.L_x_2451) ;  /* 0x0000004000007945 */ /* 0x000fe80003800000 */
[----:B-1----:R-:W-:Y:S05]  /*12610*/  @P1 BRA `(.L_x_2452) ;  /* 0x0000000000081947 */ /* 0x002fea0003800000 */
[----:B------:R-:W1:Y:S02]  /*12620*/  SYNCS.PHASECHK.TRANS64.TRYWAIT P1, [R10+URZ+0x13250], R5 ;  /* 0x013250050a0075a7 */ /* 0x000e64000802017f */
[----:B-1----:R-:W-:Y:S05]  /*12630*/  @!P1 BRA `(.L_x_2453) ;  /* 0x000000a400c89947 */ /* 0x002fea0003800000 */
.L_x_2452:
[----:B------:R-:W-:Y:S05]  /*12640*/  BSYNC B0 ;  /* 0x0000000000007941 */ /* 0x000fea0003800000 */
.L_x_2451:
[----:B------:R-:W2:Y:S04]  /*12650*/  LDL R2, [R1+0x68] ;  /* 0x0000680001027983 */ /* 0x000ea80000100800 */
[----:B------:R-:W3:Y:S01]  /*12660*/  LDL R13, [R1+0x50] ;  /* 0x00005000010d7983 */ /* 0x000ee20000100800 */
[----:B------:R-:W-:-:S03]  /*12670*/  ULDC.64 UR4, c[0x0][0x9a0] ;  /* 0x0002680000047ab9 */ /* 0x000fc60000000a00 */
[----:B------:R-:W4:Y:S01]  /*12680*/  LDL.LU R12, [R1+0x8] ;  /* 0x00000800010c7983 */ /* 0x000f220000300800 */
[----:B------:R-:W-:Y:S01]  /*12690*/  VIADD R18, R18, 0x1000 ;  /* 0x0000100012127836 */ /* 0x000fe20000000000 */
[----:B------:R-:W-:Y:S01]  /*126a0*/  ISETP.NE.U32.AND P1, PT, RZ, UR4, PT ;  /* 0x00000004ff007c0c */ /* 0x000fe2000bf25070 */
[----:B------:R-:W-:-:S03]  /*126b0*/  WARPGROUP.ARRIVE ;  /* 0x00000000000079c5 */ /* 0x000fc60000000000 */
[----:B------:R-:W-:Y:S02]  /*126c0*/  SHF.R.U32.HI R18, RZ, 0x4, R18 ;  /* 0x00000004ff127819 */ /* 0x000fe40000011612 */
[----:B------:R-:W-:Y:S02]  /*126d0*/  ISETP.NE.AND.EX P1, PT, RZ, UR5, PT, P1 ;  /* 0x00000005ff007c0c */ /* 0x000fe4000bf25310 */
[----:B------:R-:W-:-:S04]  /*126e0*/  LOP3.LUT R18, R18, 0x3fff, RZ, 0xc0, !PT ;  /* 0x00003fff12127812 */ /* 0x000fc800078ec0ff */
[----:B01----:R-:W-:-:S05]  /*126f0*/  LOP3.LUT R5, R18, 0x10000, RZ, 0xfc, !PT ;  /* 0x0001000012057812 */ /* 0x003fca00078efcff */
[----:B------:R-:W-:Y:S02]  /*12700*/  IMAD R4, R22, 0x280, R5 ;  /* 0x0000028016047824 */ /* 0x000fe400078e0205 */
[----:B------:R-:W-:Y:S01]  /*12710*/  IMAD.MOV.U32 R5, RZ, RZ, -0x3ffffff0 ;  /* 0xc0000010ff057424 */ /* 0x000fe200078e00ff */
[----:B------:R-:W2:Y:S02]  /*12720*/  @P1 LDC.64 R8, c[0x0][0x9c8] ;  /* 0x00027200ff081b82 */ /* 0x000ea40000000a00 */
[----:B------:R-:W-:Y:S02]  /*12730*/  R2UR UR6, R4 ;  /* 0x00000000040672ca */ /* 0x000fe400000e0000 */
[----:B------:R-:W-:-:S04]  /*12740*/  R2UR UR7, R5 ;  /* 0x00000000050772ca */ /* 0x000fc800000e0000 */
[----:B------:R-:W0:Y:S09]  /*12750*/  @P1 LDC.64 R6, c[0x0][0x9d0] ;  /* 0x00027400ff061b82 */ /* 0x000e320000000a00 */
[----:B------:R-:W-:Y:S03]  /*12760*/  QGMMA.64x64x32.F32.E4M3.E4M3 R24, R152, gdesc[UR4], R24, gsb0 ;  /* 0x00e0000498187df3 */ /* 0x000fe60008000818 */
[----:B------:R-:W-:-:S02]  /*12770*/  WARPGROUP.DEPBAR.LE gsb0, 0x0 ;  /* 0x00008000000079c5 */ /* 0x000fc40000010000 */
[----:B------:R-:W-:Y:S01]  /*12780*/  WARPGROUP.ARRIVE ;  /* 0x00000000000079c5 */ /* 0x000fe20000000000 */
[----:B--2---:R-:W-:-:S04]  /*12790*/  @P1 IMAD R2, R2, R8, RZ ;  /* 0x0000000802021224 */ /* 0x004fc800078e02ff */
[C---:B---3--:R-:W-:Y:S02]  /*127a0*/  @P1 IMAD R5, R13.reuse, R9, R2 ;  /* 0x000000090d051224 */ /* 0x048fe400078e0202 */
[----:B------:R-:W-:Y:S01]  /*127b0*/  @P1 IMAD.WIDE.U32 R8, R13, R8, RZ ;  /* 0x000000080d081225 */ /* 0x000fe200078e00ff */
[----:B----4-:R-:W-:-:S03]  /*127c0*/  @P1 SHF.R.S32.HI R11, RZ, 0x1f, R12 ;  /* 0x0000001fff0b1819 */ /* 0x010fc6000001140c */
[----:B------:R-:W-:Y:S02]  /*127d0*/  @P1 IMAD.IADD R9, R9, 0x1, R5 ;  /* 0x0000000109091824 */ /* 0x000fe400078e0205 */
[-C--:B0-----:R-:W-:Y:S02]  /*127e0*/  @P1 IMAD R2, R11, R6.reuse, RZ ;  /* 0x000000060b021224 */ /* 0x081fe400078e02ff */
[----:B------:R-:W-:Y:S02]  /*127f0*/  IMAD.MOV.U32 R11, RZ, RZ, 0x3f800000 ;  /* 0x3f800000ff0b7424 */ /* 0x000fe400078e00ff */
[C---:B------:R-:W-:Y:S02]  /*12800*/  @P1 IMAD R5, R12.reuse, R7, R2 ;  /* 0x000000070c051224 */ /* 0x040fe400078e0202 */
[----:B------:R-:W-:-:S05]  /*12810*/  @P1 IMAD.WIDE.U32 R6, R12, R6, R8 ;  /* 0x000000060c061225 */ /* 0x000fca00078e0008 */
[----:B------:R-:W-:Y:S02]  /*12820*/  @P1 IADD3 R5, R7, R5, RZ ;  /* 0x0000000507051210 */ /* 0x000fe40007ffe0ff */
[----:B------:R-:W-:Y:S01]  /*12830*/  @P1 LEA R8, P2, R6, UR4, 0x2 ;  /* 0x0000000406081c11 */ /* 0x000fe2000f8410ff */
[----:B------:R-:W-:-:S03]  /*12840*/  IMAD.MOV.U32 R7, RZ, RZ, -0x3ffffff0 ;  /* 0xc0000010ff077424 */ /* 0x000fc600078e00ff */
[----:B------:R-:W-:Y:S01]  /*12850*/  @P1 LEA.HI.X R9, R6, UR5, R5, 0x2, P2 ;  /* 0x0000000506091c11 */ /* 0x000fe200090f1405 */
[----:B------:R-:W-:Y:S01]  /*12860*/  VIADD R6, R4, 0x80 ;  /* 0x0000008004067836 */ /* 0x000fe20000000000 */
[----:B------:R-:W-:-:S03]  /*12870*/  R2UR UR7, R7 ;  /* 0x00000000070772ca */ /* 0x000fc600000e0000 */
[----:B------:R0:W2:Y:S01]  /*12880*/  @P1 LDG.E R11, desc[UR40][R8.64] ;  /* 0x00000028080b1981 */ /* 0x0000a2000c1e1900 */
[----:B------:R-:W-:Y:S01]  /*12890*/  R2UR UR6, R6 ;  /* 0x00000000060672ca */ /* 0x000fe200000e0000 */
[----:B------:R-:W-:Y:S02]  /*128a0*/  VIADD R6, R4, 0x100 ;  /* 0x0000010004067836 */ /* 0x000fe40000000000 */
[----:B------:R-:W-:Y:S01]  /*128b0*/  IMAD.MOV.U32 R7, RZ, RZ, -0x3ffffff0 ;  /* 0xc0000010ff077424 */ /* 0x000fe200078e00ff */
[----:B------:R-:W-:Y:S04]  /*128c0*/  SHFL.BFLY PT, R5, R0, 0x2, 0x1f ;  /* 0x0c401f0000057f89 */ /* 0x000fe800000e0000 */
[----:B------:R-:W1:Y:S01]  /*128d0*/  SHFL.BFLY PT, R2, R3, 0x2, 0x1f ;  /* 0x0c401f0003027f89 */ /* 0x000e6200000e0000 */
[----:B0-----:R-:W-:-:S04]  /*128e0*/  IMAD.MOV.U32 R8, RZ, RZ, RZ ;  /* 0x000000ffff087224 */ /* 0x001fc800078e00ff */
[----:B------:R-:W-:Y:S01]  /*128f0*/  QGMMA.64x64x32.F32.E4M3.E4M3 R24, R148, gdesc[UR4], R24, gsb0 ;  /* 0x00e0000494187df3 */ /* 0x000fe20008000818 */
[----:B------:R-:W-:Y:S01]  /*12900*/  R2UR UR6, R6 ;  /* 0x00000000060672ca */ /* 0x000fe200000e0000 */
[C---:B------:R-:W-:Y:S01]  /*12910*/  VIADD R6, R4.reuse, 0x180 ;  /* 0x0000018004067836 */ /* 0x040fe20000000000 */
[----:B------:R-:W-:Y:S01]  /*12920*/  R2UR UR7, R7 ;  /* 0x00000000070772ca */ /* 0x000fe200000e0000 */
[----:B------:R-:W-:Y:S01]  /*12930*/  VIADD R4, R4, 0x200 ;  /* 0x0000020004047836 */ /* 0x000fe20000000000 */
[----:B------:R-:W-:Y:S01]  /*12940*/  MOV R7, 0xc0000010 ;  /* 0xc000001000077802 */ /* 0x000fe20000000f00 */
[----:B-1----:R-:W-:-:S01]  /*12950*/  FADD.FTZ R2, R2, R3 ;  /* 0x0000000302027221 */ /* 0x002fc20000010000 */
[----:B------:R-:W-:Y:S02]  /*12960*/  WARPGROUP.DEPBAR.LE gsb0, 0x0 ;  /* 0x00008000000079c5 */ /* 0x000fe40000010000 */
[----:B------:R-:W-:-:S07]  /*12970*/  WARPGROUP.ARRIVE ;  /* 0x00000000000079c5 */ /* 0x000fce0000000000 */
[----:B------:R-:W-:Y:S01]  /*12980*/  QGMMA.64x64x32.F32.E4M3.E4M3 R24, R144, gdesc[UR4], R24, gsb0 ;  /* 0x00e0000490187df3 */ /* 0x000fe20008000818 */
[----:B------:R-:W-:Y:S01]  /*12990*/  R2UR UR6, R6 ;  /* 0x00000000060672ca */ /* 0x000fe200000e0000 */
[----:B------:R-:W-:Y:S01]  /*129a0*/  FADD.FTZ R6, R5, R0 ;  /* 0x0000000005067221 */ /* 0x000fe20000010000 */
[----:B------:R-:W-:Y:S01]  /*129b0*/  R2UR UR7, R7 ;  /* 0x00000000070772ca */ /* 0x000fe200000e0000 */
[----:B------:R-:W-:Y:S01]  /*129c0*/  IMAD.MOV.U32 R5, RZ, RZ, -0x3ffffff0 ;  /* 0xc0000010ff057424 */ /* 0x000fe200078e00ff */
[----:B------:R-:W0:Y:S01]  /*129d0*/  SHFL.BFLY PT, R7, R2, 0x1, 0x1f ;  /* 0x0c201f0002077f89 */ /* 0x000e2200000e0000 */
[----:B------:R-:W-:Y:S02]  /*129e0*/  IMAD.MOV.U32 R0, RZ, RZ, -0x800000 ;  /* 0xff800000ff007424 */ /* 0x000fe400078e00ff */
[----:B0-----:R-:W-:Y:S01]  /*129f0*/  FADD.FTZ R9, R2, R7 ;  /* 0x0000000702097221 */ /* 0x001fe20000010000 */
[----:B------:R-:W-:-:S03]  /*12a00*/  IMAD.MOV.U32 R2, RZ, RZ, -0x800000 ;  /* 0xff800000ff027424 */ /* 0x000fc600078e00ff */
[C---:B------:R-:W-:Y:S01]  /*12a10*/  FMUL.FTZ R13, R9.reuse, 0.00390625 ;  /* 0x3b800000090d7820 */ /* 0x040fe20000410000 */
[----:B------:R-:W-:-:S04]  /*12a20*/  FSETP.NE.FTZ.AND P1, PT, R9, RZ, PT ;  /* 0x000000ff0900720b */ /* 0x000fc80003f35000 */
[----:B------:R-:W-:-:S13]  /*12a30*/  FSETP.NE.FTZ.AND P2, PT, R13, RZ, PT ;  /* 0x000000ff0d00720b */ /* 0x000fda0003f55000 */
[----:B------:R-:W-:Y:S01]  /*12a40*/  @P2 FMUL.FTZ R3, R58, 0.69314718246459960938 ;  /* 0x3f3172183a032820 */ /* 0x000fe20000410000 */
        /* <DEDUP_REMOVED lines=8> */
[----:B0-----:R-:W-:-:S07]  /*12ad0*/  FADD.FTZ R12, R6, R5 ;  /* 0x00000005060c7221 */ /* 0x001fce0000010000 */
[----:B------:R-:W0:Y:S01]  /*12ae0*/  @P2 MUFU.LG2 R5, R13 ;  /* 0x0000000d00052308 */ /* 0x000e220000000c00 */
[C---:B------:R-:W-:Y:S01]  /*12af0*/  FMUL.FTZ R14, R12.reuse, 0.00390625 ;  /* 0x3b8000000c0e7820 */ /* 0x040fe20000410000 */
[----:B------:R-:W-:-:S04]  /*12b00*/  FSETP.NE.FTZ.AND P1, PT, R12, RZ, PT ;  /* 0x000000ff0c00720b */ /* 0x000fc80003f35000 */
[----:B------:R-:W-:-:S09]  /*12b10*/  FSETP.NE.FTZ.AND P3, PT, R14, RZ, PT ;  /* 0x000000ff0e00720b */ /* 0x000fd20003f75000 */
[----:B------:R-:W-:Y:S01]  /*12b20*/  @P1 MUFU.RCP R8, R12 ;  /* 0x0000000c00081308 */ /* 0x000fe20000001000 */
[----:B0-----:R-:W-:-:S03]  /*12b30*/  @P2 FMUL.FTZ R6, R5, 0.69314718246459960938 ;  /* 0x3f31721805062820 */ /* 0x001fc60000410000 */
[----:B------:R-:W-:Y:S01]  /*12b40*/  @P3 FMUL.FTZ R58, R58, 0.69314718246459960938 ;  /* 0x3f3172183a3a3820 */ /* 0x000fe20000410000 */
[----:B------:R-:W-:-:S03]  /*12b50*/  @P2 FFMA.FTZ R2, R3, R20, R6 ;  /* 0x0000001403022223 */ /* 0x000fc60000010006 */
        /* <DEDUP_REMOVED lines=11> */
.L_x_2454:
[----:B------:R-:W2:Y:S01]  /*12c10*/  LDL.LU R3, [R1+0x20] ;  /* 0x0000200001037983 */ /* 0x000ea20000300800 */
[----:B------:R-:W-:Y:S01]  /*12c20*/  IADD3 R10, R10, 0x13260, RZ ;  /* 0x000132600a0a7810 */ /* 0x000fe20007ffe0ff */
[-C--:B------:R-:W-:Y:S01]  /*12c30*/  FMUL.FTZ R56, R25, R4.reuse ;  /* 0x0000000419387220 */ /* 0x080fe20000410000 */
[-C--:B------:R-:W-:Y:S01]  /*12c40*/  FMUL.FTZ R58, R24, R4.reuse ;  /* 0x00000004183a7220 */ /* 0x080fe20000410000 */
[----:B------:R-:W3:Y:S01]  /*12c50*/  LDL.LU R18, [R1+0x64] ;  /* 0x0000640001127983 */ /* 0x000ee20000300800 */
[----:B------:R-:W-:Y:S02]  /*12c60*/  VIADD R22, R22, 0x1 ;  /* 0x0000000116167836 */ /* 0x000fe40000000000 */
[-C--:B------:R-:W-:Y:S01]  /*12c70*/  FMUL.FTZ R25, R28, R4.reuse ;  /* 0x000000041c197220 */ /* 0x080fe20000410000 */
[-C--:B------:R-:W-:Y:S02]  /*12c80*/  FMUL.FTZ R29, R29, R4.reuse ;  /* 0x000000041d1d7220 */ /* 0x080fe40000410000 */
[----:B------:R-:W-:Y:S01]  /*12c90*/  ISETP.NE.AND P1, PT, R22, 0x2, PT ;  /* 0x000000021600780c */ /* 0x000fe20003f25270 */
        /* <DEDUP_REMOVED lines=12> */
[----:B------:R-:W-:Y:S01]  /*12d60*/  SEL R4, RZ, 0x1, P1 ;  /* 0x00000001ff047807 */ /* 0x000fe20000800000 */
        /* <DEDUP_REMOVED lines=15> */
[----:B------:R-:W-:-:S02]  /*12e60*/  LOP3.LUT R23, R23, R4, RZ, 0x3c, !PT ;  /* 0x0000000417177212 */ /* 0x000fc400078e3cff */
[----:B------:R-:W-:Y:S02]  /*12e70*/  SEL R22, R22, RZ, P1 ;  /* 0x000000ff16167207 */ /* 0x000fe40000800000 */
[----:B--2---:R-:W-:Y:S01]  /*12e80*/  PRMT R10, R3, 0x654, R10 ;  /* 0x00000654030a7816 */ /* 0x004fe2000000000a */
[----:B---3--:R-:W-:-:S03]  /*12e90*/  VIADD R18, R18, 0x1 ;  /* 0x0000000112127836 */ /* 0x008fc60000000000 */
[----:B------:R0:W-:Y:S02]  /*12ea0*/  SYNCS.ARRIVE.TRANS64.RED.A1T0 RZ, [R10+URZ], RZ ;  /* 0x000000ff0aff79a7 */ /* 0x0001e4000810043f */
[----:B------:R1:W-:Y:S01]  /*12eb0*/  STL [R1+0x64], R18 ;  /* 0x0000641201007387 */ /* 0x0003e20000100800 */
[-C--:B------:R-:W-:Y:S01]  /*12ec0*/  FMUL.FTZ R3, R50, R5.reuse ;  /* 0x0000000532037220 */ /* 0x080fe20000410000 */
[----:B0-----:R-:W-:-:S07]  /*12ed0*/  FMUL.FTZ R10, R43, R5 ;  /* 0x000000052b0a7220 */ /* 0x001fce0000410000 */
.L_x_2389:
[----:B------:R-:W0:Y:S08]  /*12ee0*/  S2UR UR4, SR_CgaCtaId ;  /* 0x00000000000479c3 */ /* 0x000e300000008800 */
[----:B------:R-:W-:Y:S01]  /*12ef0*/  BAR.SYNC.DEFER_BLOCKING 0x5, 0x200 ;  /* 0x0148000000007b1d */ /* 0x000fe20000010000 */
[----:B-1----:R-:W-:-:S05]  /*12f00*/  MOV R18, 0x400 ;  /* 0x0000040000127802 */ /* 0x002fca0000000f00 */
[----:B------:R-:W-:Y:S01]  /*12f10*/  BSSY B0, `(.L_x_2455) ;  /* 0x00001d7000007945 */ /* 0x000fe20003800000 */
[----:B0-----:R-:W-:-:S05]  /*12f20*/  IMAD.U32 R4, RZ, RZ, UR4 ;  /* 0x00000004ff047e24 */ /* 0x001fca000f8e00ff */
[----:B------:R-:W-:Y:S01]  /*12f30*/  LEA R18, R4, R18, 0x18 ;  /* 0x0000001204127211 */ /* 0x000fe200078ec0ff */
[----:B------:R-:W-:Y:S04]  /*12f40*/  STL [R1+0x20], R4 ;  /* 0x0000200401007387 */ /* 0x000fe80000100800 */
[----:B------:R-:W0:Y:S04]  /*12f50*/  LDS.128 R32, [R18+0x132d0] ;  /* 0x0132d00012207984 */ /* 0x000e280000000c00 */
[----:B0-----:R0:W-:Y:S04]  /*12f60*/  STL.64 [R1], R32 ;  /* 0x0000002001007387 */ /* 0x0011e80000100a00 */
[----:B------:R0:W-:Y:S01]  /*12f70*/  STL.64 [R1+0x8], R34 ;  /* 0x0000082201007387 */ /* 0x0001e20000100a00 */
[----:B------:R-:W-:Y:S06]  /*12f80*/  BAR.ARV 0x4, 0x200 ;  /* 0x0108000000007b1d */ /* 0x000fec0000002000 */
[----:B------:R-:W-:Y:S05]  /*12f90*/  @P0 BRA `(.L_x_2456) ;  /* 0x0000001000cc0947 */ /* 0x000fea0003800000 */
[----:B------:R-:W2:Y:S01]  /*12fa0*/  LDL.LU R5, [R1+0x68] ;  /* 0x0000680001057983 */ /* 0x000ea20000300800 */
[----:B------:R-:W-:Y:S01]  /*12fb0*/  ULDC.64 UR4, c[0x4][0x38] ;  /* 0x01000e0000047ab9 */ /* 0x000fe20000000a00 */
[----:B------:R-:W1:Y:S01]  /*12fc0*/  S2R R27, SR_TID.X ;  /* 0x00000000001b7919 */ /* 0x000e620000002100 */
[----:B------:R-:W-:Y:S01]  /*12fd0*/  F2FP.BF16.F32.PACK_AB R9, R46, R9 ;  /* 0x000000092e09723e */ /* 0x000fe200000010ff */
[----:B------:R-:W-:Y:S01]  /*12fe0*/  ULDC.64 UR6, c[0x0][0xb98] ;  /* 0x0002e60000067ab9 */ /* 0x000fe20000000a00 */
[----:B------:R-:W3:Y:S04]  /*12ff0*/  LDL.LU R4, [R1+0x50] ;  /* 0x0000500001047983 */ /* 0x000ee80000300800 */
[----:B0-----:R-:W4:Y:S01]  /*13000*/  LDL R35, [R1+0x80] ;  /* 0x0000800001237983 */ /* 0x001f220000100800 */
[----:B------:R-:W-:-:S03]  /*13010*/  F2FP.BF16.F32.PACK_AB R12, R45, R12 ;  /* 0x0000000c2d0c723e */ /* 0x000fc600000010ff */
[----:B------:R-:W4:Y:S01]  /*13020*/  LDL R46, [R1+0x4c] ;  /* 0x00004c00012e7983 */ /* 0x000f220000100800 */
[----:B------:R-:W-:-:S03]  /*13030*/  F2FP.BF16.F32.PACK_AB R11, R44, R11 ;  /* 0x0000000b2c0b723e */ /* 0x000fc600000010ff */
[----:B------:R-:W4:Y:S04]  /*13040*/  LDL.LU R45, [R1+0x58] ;  /* 0x00005800012d7983 */ /* 0x000f280000300800 */
[----:B------:R-:W4:Y:S01]  /*13050*/  LDL.LU R44, [R1+0x5c] ;  /* 0x00005c00012c7983 */ /* 0x000f220000300800 */
[----:B------:R-:W0:Y:S01]  /*13060*/  S2R R33, SR_SWINHI ;  /* 0x0000000000217919 */ /* 0x000e220000002f00 */
[----:B------:R-:W-:Y:S02]  /*13070*/  F2FP.BF16.F32.PACK_AB R25, R25, R58 ;  /* 0x0000003a1919723e */ /* 0x000fe400000010ff */
[----:B------:R-:W-:Y:S01]  /*13080*/  F2FP.BF16.F32.PACK_AB R56, R29, R56 ;  /* 0x000000381d38723e */ /* 0x000fe200000010ff */
[----:B------:R-:W4:Y:S01]  /*13090*/  LDL R40, [R1+0x34] ;  /* 0x0000340001287983 */ /* 0x000f220000100800 */
[----:B------:R-:W-:-:S02]  /*130a0*/  F2FP.BF16.F32.PACK_AB R15, R36, R15 ;  /* 0x0000000f240f723e */ /* 0x000fc400000010ff */
[----:B------:R-:W-:Y:S01]  /*130b0*/  F2FP.BF16.F32.PACK_AB R20, R37, R20 ;  /* 0x000000142514723e */ /* 0x000fe200000010ff */
[----:B------:R-:W4:Y:S01]  /*130c0*/  LDL R42, [R1+0x54] ;  /* 0x00005400012a7983 */ /* 0x000f220000100800 */
[----:B------:R-:W-:Y:S02]  /*130d0*/  F2FP.BF16.F32.PACK_AB R31, R31, R24 ;  /* 0x000000181f1f723e */ /* 0x000fe400000010ff */
[----:B------:R-:W-:Y:S02]  /*130e0*/  F2FP.BF16.F32.PACK_AB R30, R30, R21 ;  /* 0x000000151e1e723e */ /* 0x000fe400000010ff */
[----:B------:R-:W-:Y:S02]  /*130f0*/  F2FP.BF16.F32.PACK_AB R7, R52, R7 ;  /* 0x000000073407723e */ /* 0x000fe400000010ff */
[----:B------:R-:W-:Y:S02]  /*13100*/  F2FP.BF16.F32.PACK_AB R8, R53, R8 ;  /* 0x000000083508723e */ /* 0x000fe400000010ff */
[----:B------:R-:W-:-:S02]  /*13110*/  F2FP.BF16.F32.PACK_AB R3, R54, R3 ;  /* 0x000000033603723e */ /* 0x000fc400000010ff */
[----:B------:R-:W-:Y:S02]  /*13120*/  F2FP.BF16.F32.PACK_AB R13, R38, R13 ;  /* 0x0000000d260d723e */ /* 0x000fe400000010ff */
[----:B------:R-:W-:Y:S02]  /*13130*/  F2FP.BF16.F32.PACK_AB R14, R39, R14 ;  /* 0x0000000e270e723e */ /* 0x000fe400000010ff */
[----:B------:R-:W-:Y:S01]  /*13140*/  F2FP.BF16.F32.PACK_AB R10, R47, R10 ;  /* 0x0000000a2f0a723e */ /* 0x000fe200000010ff */
[----:B------:R-:W-:Y:S01]  /*13150*/  BAR.SYNC.DEFER_BLOCKING 0x1, 0x180 ;  /* 0x0046000000007b1d */ /* 0x000fe20000010000 */
[----:B--2---:R-:W-:Y:S02]  /*13160*/  IMAD.MOV.U32 R32, RZ, RZ, R5 ;  /* 0x000000ffff207224 */ /* 0x004fe400078e0005 */
[----:B---3--:R-:W-:Y:S02]  /*13170*/  IMAD.MOV.U32 R34, RZ, RZ, R4 ;  /* 0x000000ffff227224 */ /* 0x008fe400078e0004 */
[----:B-1----:R-:W-:-:S05]  /*13180*/  IMAD.SHL.U32 R4, R27, 0x4, RZ ;  /* 0x000000041b047824 */ /* 0x002fca00078e00ff */
[----:B------:R-:W-:-:S04]  /*13190*/  LOP3.LUT R4, R4, 0xc, RZ, 0xc0, !PT ;  /* 0x0000000c04047812 */ /* 0x000fc800078ec0ff */
[----:B------:R-:W-:-:S04]  /*131a0*/  IADD3 R4, P0, R4, UR4, RZ ;  /* 0x0000000404047c10 */ /* 0x000fc8000ff1e0ff */
[----:B------:R-:W-:Y:S01]  /*131b0*/  IADD3.X R5, RZ, UR5, RZ, P0, !PT ;  /* 0x00000005ff057c10 */ /* 0x000fe200087fe4ff */
[----:B------:R-:W-:Y:S01]  /*131c0*/  IMAD.MOV.U32 R49, RZ, RZ, R32 ;  /* 0x000000ffff317224 */ /* 0x000fe200078e0020 */
[----:B------:R-:W-:-:S03]  /*131d0*/  ULDC.64 UR4, c[0x0][0xc00] ;  /* 0x0003000000047ab9 */ /* 0x000fc60000000a00 */
[----:B------:R1:W2:Y:S02]  /*131e0*/  LDG.E.CONSTANT R26, desc[UR40][R4.64] ;  /* 0x00000028041a7981 */ /* 0x0002a4000c1e9900 */
[----:B-1----:R-:W-:-:S04]  /*131f0*/  LOP3.LUT P1, R4, R27, 0x3, RZ, 0xc0, !PT ;  /* 0x000000031b047812 */ /* 0x002fc8000782c0ff */
[----:B------:R-:W-:-:S04]  /*13200*/  ISETP.EQ.OR P1, PT, R4, 0x3, !P1 ;  /* 0x000000030400780c */ /* 0x000fc80004f22670 */
[----:B------:R-:W-:Y:S02]  /*13210*/  SEL R27, R25, R56, P1 ;  /* 0x00000038191b7207 */ /* 0x000fe40000800000 */
[----:B------:R-:W-:Y:S02]  /*13220*/  SEL R56, R56, R25, P1 ;  /* 0x0000001938387207 */ /* 0x000fe40000800000 */
[----:B------:R-:W-:Y:S02]  /*13230*/  SEL R25, R15, R20, P1 ;  /* 0x000000140f197207 */ /* 0x000fe40000800000 */
[----:B------:R-:W-:Y:S02]  /*13240*/  SEL R24, R20, R15, P1 ;  /* 0x0000000f14187207 */ /* 0x000fe40000800000 */
[----:B------:R-:W-:Y:S02]  /*13250*/  MOV R20, R18 ;  /* 0x0000001200147202 */ /* 0x000fe40000000f00 */
[----:B0-----:R-:W-:-:S02]  /*13260*/  MOV R21, R33 ;  /* 0x0000002100157202 */ /* 0x001fc40000000f00 */
[----:B------:R-:W-:Y:S02]  /*13270*/  F2FP.BF16.F32.PACK_AB R4, R55, R6 ;  /* 0x000000063704723e */ /* 0x000fe400000010ff */
[----:B------:R-:W-:Y:S02]  /*13280*/  SEL R29, R7, R8, P1 ;  /* 0x00000008071d7207 */ /* 0x000fe40000800000 */
[----:B-----5:R-:W-:Y:S01]  /*13290*/  SEL R28, R8, R7, P1 ;  /* 0x00000007081c7207 */ /* 0x020fe20000800000 */
[----:B----4-:R-:W-:Y:S01]  /*132a0*/  IMAD.WIDE R6, R35, 0x2, R20 ;  /* 0x0000000223067825 */ /* 0x010fe200078e0214 */
[----:B------:R-:W-:Y:S02]  /*132b0*/  SEL R33, R30, R31, P1 ;  /* 0x0000001f1e217207 */ /* 0x000fe40000800000 */
[----:B------:R-:W-:Y:S02]  /*132c0*/  SEL R30, R31, R30, P1 ;  /* 0x0000001e1f1e7207 */ /* 0x000fe40000800000 */
[----:B------:R-:W-:-:S02]  /*132d0*/  IADD3 R43, P0, R6, 0x60, RZ ;  /* 0x00000060062b7810 */ /* 0x000fc40007f1e0ff */
[----:B------:R-:W-:Y:S02]  /*132e0*/  IADD3 R41, P2, R6, 0x40, RZ ;  /* 0x0000004006297810 */ /* 0x000fe40007f5e0ff */
[----:B------:R-:W-:Y:S02]  /*132f0*/  SEL R35, R3, R4, P1 ;  /* 0x0000000403237207 */ /* 0x000fe40000800000 */
[----:B------:R-:W-:Y:S02]  /*13300*/  SEL R36, R4, R3, P1 ;  /* 0x0000000304247207 */ /* 0x000fe40000800000 */
[----:B------:R-:W-:Y:S02]  /*13310*/  LOP3.LUT R8, R41, 0x380, RZ, 0xc0, !PT ;  /* 0x0000038029087812 */ /* 0x000fe400078ec0ff */
[----:B------:R-:W-:Y:S01]  /*13320*/  LOP3.LUT R32, R43, 0x380, RZ, 0xc0, !PT ;  /* 0x000003802b207812 */ /* 0x000fe200078ec0ff */
[----:B------:R-:W-:Y:S01]  /*13330*/  IMAD.MOV.U32 R48, RZ, RZ, R34 ;  /* 0x000000ffff307224 */ /* 0x000fe200078e0022 */
[----:B------:R-:W-:-:S02]  /*13340*/  SEL R31, R13, R14, P1 ;  /* 0x0000000e0d1f7207 */ /* 0x000fc40000800000 */
[----:B------:R-:W-:Y:S02]  /*13350*/  SEL R15, R11, R12, P1 ;  /* 0x0000000c0b0f7207 */ /* 0x000fe40000800000 */
[----:B------:R-:W-:Y:S02]  /*13360*/  SEL R14, R14, R13, P1 ;  /* 0x0000000d0e0e7207 */ /* 0x000fe40000800000 */
[----:B------:R-:W-:Y:S02]  /*13370*/  SHF.R.U64 R8, R8, 0x3, RZ ;  /* 0x0000000308087819 */ /* 0x000fe400000012ff */
[----:B------:R-:W-:Y:S02]  /*13380*/  SHF.R.U64 R32, R32, 0x3, RZ ;  /* 0x0000000320207819 */ /* 0x000fe400000012ff */
[----:B------:R-:W-:Y:S02]  /*13390*/  SEL R12, R12, R11, P1 ;  /* 0x0000000b0c0c7207 */ /* 0x000fe40000800000 */
[----:B------:R-:W-:-:S02]  /*133a0*/  SEL R13, R9, R10, P1 ;  /* 0x0000000a090d7207 */ /* 0x000fc40000800000 */
[----:B------:R-:W-:Y:S02]  /*133b0*/  SEL R34, R10, R9, P1 ;  /* 0x000000090a227207 */ /* 0x000fe40000800000 */
[----:B------:R-:W-:Y:S02]  /*133c0*/  LOP3.LUT R10, R8, R41, RZ, 0x3c, !PT ;  /* 0x00000029080a7212 */ /* 0x000fe400078e3cff */
[----:B------:R-:W-:Y:S02]  /*133d0*/  LOP3.LUT R8, R32, R43, RZ, 0x3c, !PT ;  /* 0x0000002b20087212 */ /* 0x000fe400078e3cff */
[C---:B------:R-:W-:Y:S02]  /*133e0*/  IADD3 R39, P3, R6.reuse, 0x20, RZ ;  /* 0x0000002006277810 */ /* 0x040fe40007f7e0ff */
[----:B------:R-:W-:Y:S02]  /*133f0*/  LOP3.LUT R37, R6, 0x380, RZ, 0xc0, !PT ;  /* 0x0000038006257812 */ /* 0x000fe400078ec0ff */
[----:B------:R-:W-:-:S02]  /*13400*/  LOP3.LUT R4, R39, 0x380, RZ, 0xc0, !PT ;  /* 0x0000038027047812 */ /* 0x000fc400078ec0ff */
[----:B------:R-:W-:Y:S02]  /*13410*/  SHF.R.U64 R37, R37, 0x3, RZ ;  /* 0x0000000325257819 */ /* 0x000fe400000012ff */
[----:B------:R-:W-:Y:S01]  /*13420*/  SHF.R.U64 R4, R4, 0x3, RZ ;  /* 0x0000000304047819 */ /* 0x000fe200000012ff */
[--C-:B------:R-:W-:Y:S01]  /*13430*/  IMAD.X R5, RZ, RZ, R7.reuse, P3 ;  /* 0x000000ffff057224 */ /* 0x100fe200018e0607 */
[----:B------:R-:W-:Y:S02]  /*13440*/  LOP3.LUT R6, R37, R6, RZ, 0x3c, !PT ;  /* 0x0000000625067212 */ /* 0x000fe400078e3cff */
[----:B------:R-:W-:Y:S01]  /*13450*/  LOP3.LUT R4, R4, R39, RZ, 0x3c, !PT ;  /* 0x0000002704047212 */ /* 0x000fe200078e3cff */
[--C-:B------:R-:W-:Y:S01]  /*13460*/  IMAD.X R9, RZ, RZ, R7.reuse, P0 ;  /* 0x000000ffff097224 */ /* 0x100fe200000e0607 */
[----:B------:R-:W-:Y:S01]  /*13470*/  MOV R38, R6 ;  /* 0x0000000600267202 */ /* 0x000fe20000000f00 */
[----:B------:R-:W-:Y:S01]  /*13480*/  IMAD.X R11, RZ, RZ, R7, P2 ;  /* 0x000000ffff0b7224 */ /* 0x000fe200010e0607 */
[----:B------:R-:W-:-:S02]  /*13490*/  MOV R37, R4 ;  /* 0x0000000400257202 */ /* 0x000fc40000000f00 */
        /* <DEDUP_REMOVED lines=14> */
[----:B------:R-:W3:Y:S04]  /*13580*/  SHFL.IDX PT, R34, R34, R3, 0x1c1f ;  /* 0x001c1f0322227589 */ /* 0x000ee800000e0000 */
[----:B------:R-:W-:Y:S04]  /*13590*/  SHFL.IDX PT, R29, R29, R26, 0x1c1f ;  /* 0x001c1f1a1d1d7589 */ /* 0x000fe800000e0000 */
[----:B------:R-:W4:Y:S04]  /*135a0*/  SHFL.IDX PT, R28, R28, R3, 0x1c1f ;  /* 0x001c1f031c1c7589 */ /* 0x000f2800000e0000 */
[----:B------:R-:W-:Y:S04]  /*135b0*/  SHFL.IDX PT, R35, R35, R26, 0x1c1f ;  /* 0x001c1f1a23237589 */ /* 0x000fe800000e0000 */
[----:B------:R2:W4:Y:S01]  /*135c0*/  SHFL.IDX PT, R36, R36, R3, 0x1c1f ;  /* 0x001c1f0324247589 */ /* 0x00052200000e0000 */
[----:B0-----:R-:W-:-:S02]  /*135d0*/  SEL R4, R27, R56, P1 ;  /* 0x000000381b047207 */ /* 0x001fc40000800000 */
[----:B------:R-:W-:Y:S02]  /*135e0*/  SEL R6, R56, R27, P1 ;  /* 0x0000001b38067207 */ /* 0x000fe40000800000 */
[----:B-1----:R-:W-:Y:S02]  /*135f0*/  SEL R5, R33, R30, P1 ;  /* 0x0000001e21057207 */ /* 0x002fe40000800000 */
[----:B------:R-:W-:Y:S02]  /*13600*/  SEL R7, R30, R33, P1 ;  /* 0x000000211e077207 */ /* 0x000fe40000800000 */
[----:B------:R-:W-:Y:S01]  /*13610*/  MOV R30, R10 ;  /* 0x0000000a001e7202 */ /* 0x000fe20000000f00 */
[----:B--2---:R-:W0:Y:S01]  /*13620*/  LDC R3, c[0x0][0xbe8] ;  /* 0x0002fa00ff037b82 */ /* 0x004e220000000800 */
[----:B------:R-:W-:Y:S01]  /*13630*/  MOV R27, R8 ;  /* 0x00000008001b7202 */ /* 0x000fe20000000f00 */
[----:B------:R1:W-:Y:S01]  /*13640*/  STSM.16.M88.4 [R38], R4 ;  /* 0x0000000426007844 */ /* 0x0003e20000000200 */
[----:B------:R-:W-:-:S02]  /*13650*/  SEL R8, R15, R12, P1 ;  /* 0x0000000c0f087207 */ /* 0x000fc40000800000 */
[----:B------:R-:W-:Y:S02]  /*13660*/  SEL R10, R12, R15, P1 ;  /* 0x0000000f0c0a7207 */ /* 0x000fe40000800000 */
[----:B---3--:R-:W-:Y:S02]  /*13670*/  SEL R9, R13, R34, P1 ;  /* 0x000000220d097207 */ /* 0x008fe40000800000 */
[----:B------:R-:W-:Y:S02]  /*13680*/  SEL R11, R34, R13, P1 ;  /* 0x0000000d220b7207 */ /* 0x000fe40000800000 */
[----:B----4-:R-:W-:Y:S01]  /*13690*/  SEL R12, R29, R28, P1 ;  /* 0x0000001c1d0c7207 */ /* 0x010fe20000800000 */
[----:B------:R-:W-:Y:S01]  /*136a0*/  ULDC UR8, c[0x0][0xa88] ;  /* 0x0002a20000087ab9 */ /* 0x000fe20000000800 */
[----:B------:R-:W-:Y:S01]  /*136b0*/  SEL R14, R28, R29, P1 ;  /* 0x0000001d1c0e7207 */ /* 0x000fe20000800000 */
[----:B------:R-:W2:Y:S01]  /*136c0*/  LDL R34, [R1+0x6c] ;  /* 0x00006c0001227983 */ /* 0x000ea20000100800 */
[----:B------:R-:W-:-:S02]  /*136d0*/  SEL R13, R35, R36, P1 ;  /* 0x00000024230d7207 */ /* 0x000fc40000800000 */
[----:B-1----:R-:W-:Y:S02]  /*136e0*/  SEL R4, R25, R24, P1 ;  /* 0x0000001819047207 */ /* 0x002fe40000800000 */
[----:B------:R-:W-:Y:S02]  /*136f0*/  SEL R6, R24, R25, P1 ;  /* 0x0000001918067207 */ /* 0x000fe40000800000 */
[----:B------:R-:W-:Y:S02]  /*13700*/  SEL R5, R31, R32, P1 ;  /* 0x000000201f057207 */ /* 0x000fe40000800000 */
[----:B------:R-:W-:Y:S02]  /*13710*/  SEL R7, R32, R31, P1 ;  /* 0x0000001f20077207 */ /* 0x000fe40000800000 */
[----:B------:R-:W-:-:S03]  /*13720*/  SEL R15, R36, R35, P1 ;  /* 0x00000023240f7207 */ /* 0x000fc60000800000 */
[----:B------:R1:W-:Y:S04]  /*13730*/  STSM.16.M88.4 [R37], R4 ;  /* 0x0000000425007844 */ /* 0x0003e80000000200 */
[----:B------:R3:W-:Y:S04]  /*13740*/  STSM.16.M88.4 [R30], R8 ;  /* 0x000000081e007844 */ /* 0x0007e80000000200 */
[----:B------:R4:W-:Y:S01]  /*13750*/  STSM.16.M88.4 [R27], R12 ;  /* 0x0000000c1b007844 */ /* 0x0009e20000000200 */
[----:B------:R-:W-:Y:S01]  /*13760*/  BAR.SYNC.DEFER_BLOCKING 0x1, 0x180 ;  /* 0x0046000000007b1d */ /* 0x000fe20000010000 */
[----:B------:R-:W-:Y:S01]  /*13770*/  IADD3 R24, P2, R45, UR4, RZ ;  /* 0x000000042d187c10 */ /* 0x000fe2000ff5e0ff */
[----:B------:R-:W-:-:S03]  /*13780*/  IMAD.MOV.U32 R28, RZ, RZ, RZ ;  /* 0x000000ffff1c7224 */ /* 0x000fc600078e00ff */
[----:B------:R-:W-:Y:S01]  /*13790*/  IADD3.X R25, R44, UR5, RZ, P2, !PT ;  /* 0x000000052c197c10 */ /* 0x000fe200097fe4ff */
[----:B------:R-:W-:-:S04]  /*137a0*/  ULDC.64 UR4, c[0x0][0xb90] ;  /* 0x0002e40000047ab9 */ /* 0x000fc80000000a00 */
[----:B------:R-:W4:Y:S01]  /*137b0*/  @P0 LDG.E R28, desc[UR40][R24.64] ;  /* 0x00000028181c0981 */ /* 0x000f22000c1e1900 */
[----:B0-----:R-:W-:-:S13]  /*137c0*/  ISETP.NE.AND P2, PT, R3, 0x1, PT ;  /* 0x000000010300780c */ /* 0x001fda0003f45270 */
[----:B------:R-:W0:Y:S08]  /*137d0*/  @P2 LDC R26, c[0x0][0xbec] ;  /* 0x0002fb00ff1a2b82 */ /* 0x000e300000000800 */
[----:B------:R-:W3:Y:S01]  /*137e0*/  @P2 LDC R29, c[0x0][0xbf0] ;  /* 0x0002fc00ff1d2b82 */ /* 0x000ee20000000800 */
[----:B------:R-:W-:Y:S02]  /*137f0*/  IADD3 R31, R46, R40, RZ ;  /* 0x000000282e1f7210 */ /* 0x000fe40007ffe0ff */
[----:B------:R-:W-:-:S03]  /*13800*/  SHF.R.S32.HI R32, RZ, 0x1f, R42 ;  /* 0x0000001fff207819 */ /* 0x000fc6000001142a */
[----:B-1----:R-:W-:Y:S02]  /*13810*/  IMAD.MOV.U32 R7, RZ, RZ, R31 ;  /* 0x000000ffff077224 */ /* 0x002fe400078e001f */
[----:B------:R-:W-:Y:S02]  /*13820*/  IMAD R5, R32, UR4, RZ ;  /* 0x0000000420057c24 */ /* 0x000fe4000f8e02ff */
[----:B0-----:R-:W-:-:S05]  /*13830*/  @P2 IMAD.HI.U32 R4, R31, R26, RZ ;  /* 0x0000001a1f042227 */ /* 0x001fca00078e00ff */
[----:B---3--:R-:W-:Y:S01]  /*13840*/  @P2 SHF.R.U32.HI R7, RZ, R29, R4 ;  /* 0x0000001dff072219 */ /* 0x008fe20000011604 */
[----:B------:R-:W-:Y:S01]  /*13850*/  IMAD R11, R42, UR5, R5 ;  /* 0x000000052a0b7c24 */ /* 0x000fe2000f8e0205 */
[----:B------:R-:W-:Y:S02]  /*13860*/  SEL R30, R49, RZ, !P0 ;  /* 0x000000ff311e7207 */ /* 0x000fe40004000000 */
[----:B------:R-:W-:Y:S01]  /*13870*/  SEL R33, R48, RZ, !P0 ;  /* 0x000000ff30217207 */ /* 0x000fe20004000000 */
        /* <DEDUP_REMOVED lines=27> */
[----:B------:R-:W-:Y:S01]  /*13a30*/  LEA.HI.X R11, R6, UR7, R7, 0x2, P4 ;  /* 0x00000007060b7c11 */ /* 0x000fe2000a0f1407 */
[----:B0-----:R-:W-:-:S05]  /*13a40*/  VIADD R48, R13, 0xffffff80 ;  /* 0xffffff800d307836 */ /* 0x001fca0000000000 */
[----:B------:R-:W-:-:S04]  /*13a50*/  SHF.R.S32.HI R38, RZ, 0x1f, R48 ;  /* 0x0000001fff267819 */ /* 0x000fc80000011430 */
[----:B------:R-:W-:-:S04]  /*13a60*/  LEA.HI R38, R38, R48, RZ, 0x3 ;  /* 0x0000003026267211 */ /* 0x000fc800078f18ff */
[----:B------:R-:W-:-:S04]  /*13a70*/  SHF.R.S32.HI R38, RZ, 0x3, R38 ;  /* 0x00000003ff267819 */ /* 0x000fc80000011426 */
[----:B--2---:R-:W-:Y:S01]  /*13a80*/  LEA R9, R38, R34, 0x6 ;  /* 0x0000002226097211 */ /* 0x004fe200078e30ff */
[----:B-1----:R-:W-:Y:S06]  /*13a90*/  @P1 BRA `(.L_x_2457) ;  /* 0x0000000000101947 */ /* 0x002fec0003800000 */
[----:B------:R-:W-:Y:S05]  /*13aa0*/  @!P0 BRA `(.L_x_2457) ;  /* 0x00000000000c8947 */ /* 0x000fea0003800000 */
[----:B------:R-:W2:Y:S04]  /*13ab0*/  LDG.E R5, desc[UR40][R24.64] ;  /* 0x0000002818057981 */ /* 0x000ea8000c1e1900 */
[----:B-----5:R-:W2:Y:S02]  /*13ac0*/  LDG.E R8, desc[UR40][R24.64+0x4] ;  /* 0x0000042818087981 */ /* 0x020ea4000c1e1900 */
[----:B--2---:R-:W-:-:S07]  /*13ad0*/  IMAD.IADD R8, R8, 0x1, -R5 ;  /* 0x0000000108087824 */ /* 0x004fce00078e0a05 */
.L_x_2457:
[----:B------:R-:W2:Y:S01]  /*13ae0*/  LDL R12, [R1+0x7c] ;  /* 0x00007c00010c7983 */ /* 0x000ea20000100800 */
[----:B------:R-:W-:Y:S01]  /*13af0*/  VIADD R14, R13, 0xffffff80 ;  /* 0xffffff800d0e7836 */ /* 0x000fe20000000000 */
[----:B------:R-:W0:Y:S01]  /*13b00*/  @P2 LDC R37, c[0x0][0xbf0] ;  /* 0x0002fc00ff252b82 */ /* 0x000e220000000800 */
[----:B-----5:R-:W-:Y:S01]  /*13b10*/  IMAD R35, R8, R3, RZ ;  /* 0x0000000308237224 */ /* 0x020fe200078e02ff */
[----:B------:R-:W-:Y:S01]  /*13b20*/  SHFL.IDX PT, R4, R10, RZ, 0x1c1f ;  /* 0x001c1fff0a047589 */ /* 0x000fe200000e0000 */
[----:B------:R-:W-:Y:S01]  /*13b30*/  IMAD.WIDE R20, R9, 0x2, R20 ;  /* 0x0000000209147825 */ /* 0x000fe200078e0214 */
[----:B------:R-:W-:Y:S01]  /*13b40*/  SHF.R.S32.HI R13, RZ, 0x1f, R14 ;  /* 0x0000001fff0d7819 */ /* 0x000fe2000001140e */
[----:B------:R-:W-:Y:S01]  /*13b50*/  ULDC.64 UR4, c[0x0][0xaa0] ;  /* 0x0002a80000047ab9 */ /* 0x000fe20000000a00 */
[----:B------:R-:W1:Y:S02]  /*13b60*/  SHFL.IDX PT, R5, R11, RZ, 0x1c1f ;  /* 0x001c1fff0b057589 */ /* 0x000e6400000e0000 */
[----:B------:R-:W-:-:S02]  /*13b70*/  LEA.HI R13, R13, R14, RZ, 0x7 ;  /* 0x0000000e0d0d7211 */ /* 0x000fc400078f38ff */
[----:B------:R-:W-:Y:S04]  /*13b80*/  SHFL.IDX PT, R6, R10, 0x1, 0x1c1f ;  /* 0x003c1f000a067f89 */ /* 0x000fe800000e0000 */
[----:B------:R-:W3:Y:S01]  /*13b90*/  SHFL.IDX PT, R7, R11, 0x1, 0x1c1f ;  /* 0x003c1f000b077f89 */ /* 0x000ee200000e0000 */
[----:B------:R-:W-:Y:S02]  /*13ba0*/  LOP3.LUT R13, R13, 0xffffff80, RZ, 0xc0, !PT ;  /* 0xffffff800d0d7812 */ /* 0x000fe400078ec0ff */
[----:B------:R-:W-:Y:S02]  /*13bb0*/  SHF.R.S32.HI R36, RZ, 0x1f, R48 ;  /* 0x0000001fff247819 */ /* 0x000fe40000011430 */
[----:B------:R-:W-:Y:S01]  /*13bc0*/  IADD3 R25, P4, R20, 0x3000, RZ ;  /* 0x0000300014197810 */ /* 0x000fe20007f9e0ff */
[----:B------:R-:W-:Y:S01]  /*13bd0*/  IMAD.IADD R13, R14, 0x1, -R13 ;  /* 0x000000010e0d7824 */ /* 0x000fe200078e0a0d */
[----:B------:R-:W-:-:S02]  /*13be0*/  LEA.HI R36, R36, R48, RZ, 0x3 ;  /* 0x0000003024247211 */ /* 0x000fc400078f18ff */
[C---:B------:R-:W-:Y:S02]  /*13bf0*/  LOP3.LUT R9, R20.reuse, 0x380, RZ, 0xc0, !PT ;  /* 0x0000038014097812 */ /* 0x040fe400078ec0ff */
[----:B------:R-:W-:Y:S02]  /*13c00*/  LOP3.LUT P0, RZ, R13, 0x3, RZ, 0xc0, !PT ;  /* 0x000000030dff7812 */ /* 0x000fe4000780c0ff */
[----:B------:R-:W-:Y:S02]  /*13c10*/  IADD3 R13, P3, R20, 0x1800, RZ ;  /* 0x00001800140d7810 */ /* 0x000fe40007f7e0ff */
[----:B------:R-:W-:Y:S02]  /*13c20*/  LOP3.LUT R36, R36, 0xfffffff8, RZ, 0xc0, !PT ;  /* 0xfffffff824247812 */ /* 0x000fe400078ec0ff */
[----:B------:R-:W-:Y:S02]  /*13c30*/  LOP3.LUT R24, R25, 0x380, RZ, 0xc0, !PT ;  /* 0x0000038019187812 */ /* 0x000fe400078ec0ff */
[----:B------:R-:W-:Y:S01]  /*13c40*/  SHF.R.U64 R9, R9, 0x3, RZ ;  /* 0x0000000309097819 */ /* 0x000fe200000012ff */
[----:B------:R-:W-:Y:S01]  /*13c50*/  IMAD.IADD R36, R48, 0x1, -R36 ;  /* 0x0000000130247824 */ /* 0x000fe200078e0a24 */
[----:B------:R-:W-:-:S04]  /*13c60*/  SHF.R.U64 R24, R24, 0x3, RZ ;  /* 0x0000000318187819 */ /* 0x000fc800000012ff */
[----:B------:R-:W-:Y:S02]  /*13c70*/  LOP3.LUT R24, R24, R25, RZ, 0x3c, !PT ;  /* 0x0000001918187212 */ /* 0x000fe400078e3cff */
[----:B------:R-:W-:Y:S01]  /*13c80*/  IADD3.X R25, RZ, R21, RZ, P4, !PT ;  /* 0x00000015ff197210 */ /* 0x000fe200027fe4ff */
[----:B--2---:R-:W-:-:S04]  /*13c90*/  IMAD.IADD R12, R12, 0x1, R40 ;  /* 0x000000010c0c7824 */ /* 0x004fc800078e0228 */
[C---:B------:R-:W-:Y:S01]  /*13ca0*/  VIADD R8, R12.reuse, 0x8 ;  /* 0x000000080c087836 */ /* 0x040fe20000000000 */
[-C--:B------:R-:W-:Y:S02]  /*13cb0*/  ISETP.GE.OR P1, PT, R12, R35.reuse, P0 ;  /* 0x000000230c00720c */ /* 0x080fe40000726670 */
[----:B------:R-:W-:Y:S02]  /*13cc0*/  LOP3.LUT R12, R13, 0x380, RZ, 0xc0, !PT ;  /* 0x000003800d0c7812 */ /* 0x000fe400078ec0ff */
[----:B------:R-:W-:Y:S02]  /*13cd0*/  ISETP.GE.OR P0, PT, R8, R35, P0 ;  /* 0x000000230800720c */ /* 0x000fe40000706670 */
[----:B------:R-:W-:Y:S02]  /*13ce0*/  SHF.R.U64 R12, R12, 0x3, RZ ;  /* 0x000000030c0c7819 */ /* 0x000fe400000012ff */
[----:B------:R-:W-:Y:S01]  /*13cf0*/  LOP3.LUT R8, R9, R20, RZ, 0x3c, !PT ;  /* 0x0000001409087212 */ /* 0x000fe200078e3cff */
[--C-:B------:R-:W-:Y:S01]  /*13d00*/  IMAD.MOV.U32 R9, RZ, RZ, R21.reuse ;  /* 0x000000ffff097224 */ /* 0x100fe200078e0015 */
[----:B------:R-:W-:Y:S01]  /*13d10*/  LOP3.LUT R12, R12, R13, RZ, 0x3c, !PT ;  /* 0x0000000d0c0c7212 */ /* 0x000fe200078e3cff */
[----:B------:R-:W-:-:S02]  /*13d20*/  IMAD.X R13, RZ, RZ, R21, P3 ;  /* 0x000000ffff0d7224 */ /* 0x000fc400018e0615 */
        /* <DEDUP_REMOVED lines=26> */
[----:B------:R-:W-:Y:S02]  /*13ed0*/  IMAD.IADD R28, R40, 0x1, R0 ;  /* 0x00000001281c7824 */ /* 0x000fe400078e0200 */
        /* <DEDUP_REMOVED lines=30> */
[----:B------:R-:W-:Y:S02]  /*140c0*/  IMAD.IADD R32, R38, 0x1, R40 ;  /* 0x0000000126207824 */ /* 0x000fe400078e0228 */
[----:B------:R-:W1:Y:S04]  /*140d0*/  SHFL.IDX PT, R28, R30, 0x1, 0x181f ;  /* 0x00381f001e1c7f89 */ /* 0x000e6800000e0000 */
[----:B------:R-:W1:Y:S01]  /*140e0*/  SHFL.IDX PT, R33, R30, 0x2, 0x181f ;  /* 0x00581f001e217f89 */ /* 0x000e6200000e0000 */
[----:B------:R-:W-:-:S03]  /*140f0*/  ISETP.GE.AND P0, PT, R34, UR4, PT ;  /* 0x0000000422007c0c */ /* 0x000fc6000bf06270 */
[----:B------:R-:W2:Y:S01]  /*14100*/  SHFL.IDX PT, R3, R31, RZ, 0x181f ;  /* 0x00181fff1f037589 */ /* 0x000ea200000e0000 */
[----:B------:R-:W-:-:S03]  /*14110*/  VIADD R0, R32, 0x30 ;  /* 0x0000003020007836 */ /* 0x000fc60000000000 */
[----:B------:R-:W2:Y:S01]  /*14120*/  SHFL.IDX PT, R21, R31, 0x1, 0x181f ;  /* 0x00381f001f157f89 */ /* 0x000ea200000e0000 */
[----:B------:R-:W-:-:S03]  /*14130*/  IADD3 R2, R32, 0x60, RZ ;  /* 0x0000006020027810 */ /* 0x000fc60007ffe0ff */
        /* <DEDUP_REMOVED lines=25> */
.L_x_2456:
[----:B------:R-:W2:Y:S01]  /*142d0*/  LDL.LU R4, [R1+0x58] ;  /* 0x0000580001047983 */ /* 0x000ea20000300800 */
[----:B------:R-:W-:Y:S01]  /*142e0*/  ULDC.64 UR4, c[0x0][0xc00] ;  /* 0x0003000000047ab9 */ /* 0x000fe20000000a00 */
[----:B------:R-:W-:Y:S01]  /*142f0*/  IMAD.MOV.U32 R6, RZ, RZ, RZ ;  /* 0x000000ffff067224 */ /* 0x000fe200078e00ff */
[----:B------:R-:W1:Y:S01]  /*14300*/  LDC R25, c[0x0][0xbe8] ;  /* 0x0002fa00ff197b82 */ /* 0x000e620000000800 */
[----:B------:R-:W3:Y:S01]  /*14310*/  LDL.LU R0, [R1+0x5c] ;  /* 0x00005c0001007983 */ /* 0x000ee20000300800 */
[----:B------:R-:W-:-:S04]  /*14320*/  ISETP.NE.U32.AND P0, PT, RZ, UR4, PT ;  /* 0x00000004ff007c0c */ /* 0x000fc8000bf05070 */
[----:B------:R-:W-:Y:S02]  /*14330*/  ISETP.NE.AND.EX P0, PT, RZ, UR5, PT, P0 ;  /* 0x00000005ff007c0c */ /* 0x000fe4000bf05300 */
[----:B--2---:R-:W-:-:S04]  /*14340*/  IADD3 R2, P1, R4, UR4, RZ ;  /* 0x0000000404027c10 */ /* 0x004fc8000ff3e0ff */
[----:B---3--:R-:W-:Y:S01]  /*14350*/  IADD3.X R3, R0, UR5, RZ, P1, !PT ;  /* 0x0000000500037c10 */ /* 0x008fe20008ffe4ff */
[----:B------:R-:W-:Y:S02]  /*14360*/  ULDC.64 UR4, c[0x0][0xc08] ;  /* 0x0003020000047ab9 */ /* 0x000fe40000000a00 */
[----:B------:R-:W-:-:S04]  /*14370*/  ISETP.NE.U32.AND P1, PT, RZ, UR4, PT ;  /* 0x00000004ff007c0c */ /* 0x000fc8000bf25070 */
[----:B------:R2:W5:Y:S01]  /*14380*/  @P0 LDG.E R6, desc[UR40][R2.64] ;  /* 0x0000002802060981 */ /* 0x000562000c1e1900 */
[----:B------:R-:W-:Y:S01]  /*14390*/  ISETP.NE.AND.EX P1, PT, RZ, UR5, PT, P1 ;  /* 0x00000005ff007c0c */ /* 0x000fe2000bf25310 */
[----:B------:R-:W3:-:S12]  /*143a0*/  S2R R7, SR_TID.X ;  /* 0x0000000000077919 */ /* 0x000ed80000002100 */
[----:B------:R-:W-:Y:S01]  /*143b0*/  @P1 IADD3 R4, P2, R4, UR4, RZ ;  /* 0x0000000404041c10 */ /* 0x000fe2000ff5e0ff */
[----:B------:R-:W-:-:S03]  /*143c0*/  ULDC UR4, c[0x0][0xa88] ;  /* 0x0002a20000047ab9 */ /* 0x000fc60000000800 */
[----:B------:R-:W-:Y:S01]  /*143d0*/  @P1 IADD3.X R5, R0, UR5, RZ, P2, !PT ;  /* 0x0000000500051c10 */ /* 0x000fe200097fe4ff */
[----:B------:R-:W-:-:S06]  /*143e0*/  IMAD.U32 R0, RZ, RZ, UR4 ;  /* 0x00000004ff007e24 */ /* 0x000fcc000f8e00ff */
[----:B------:R2:W5:Y:S01]  /*143f0*/  @P1 LDG.E R0, desc[UR40][R4.64] ;  /* 0x0000002804001981 */ /* 0x000562000c1e1900 */
[----:B-1----:R-:W-:Y:S01]  /*14400*/  ISETP.NE.AND P2, PT, R25, 0x1, PT ;  /* 0x000000011900780c */ /* 0x002fe20003f45270 */
[----:B---3-5:R-:W-:-:S12]  /*14410*/  VIADD R28, R7, 0xffffff80 ;  /* 0xffffff80071c7836 */ /* 0x028fd80000000000 */
[----:B------:R-:W1:Y:S01]  /*14420*/  @P2 LDC R27, c[0x0][0xbec] ;  /* 0x0002fb00ff1b2b82 */ /* 0x000e620000000800 */
[----:B------:R-:W-:Y:S01]  /*14430*/  ISETP.GE.AND P3, PT, R28, 0xc0, PT ;  /* 0x000000c01c00780c */ /* 0x000fe20003f66270 */
[----:B--2---:R-:W-:-:S12]  /*14440*/  @P1 BRA `(.L_x_2459) ;  /* 0x0000000000101947 */ /* 0x004fd80003800000 */
[----:B------:R-:W-:Y:S05]  /*14450*/  @!P0 BRA `(.L_x_2459) ;  /* 0x00000000000c8947 */ /* 0x000fea0003800000 */
[----:B------:R-:W2:Y:S04]  /*14460*/  LDG.E R5, desc[UR40][R2.64] ;  /* 0x0000002802057981 */ /* 0x000ea8000c1e1900 */
[----:B------:R-:W2:Y:S02]  /*14470*/  LDG.E R0, desc[UR40][R2.64+0x4] ;  /* 0x0000042802007981 */ /* 0x000ea4000c1e1900 */
[----:B--2---:R-:W-:-:S07]  /*14480*/  IMAD.IADD R0, R0, 0x1, -R5 ;  /* 0x0000000100007824 */ /* 0x004fce00078e0a05 */
.L_x_2459:
[----:B------:R-:W2:Y:S04]  /*14490*/  LDL.LU R3, [R1+0x50] ;  /* 0x0000500001037983 */ /* 0x000ea80000300800 */
[----:B------:R-:W3:Y:S04]  /*144a0*/  LDL.LU R2, [R1+0x68] ;  /* 0x0000680001027983 */ /* 0x000ee80000300800 */
[----:B------:R-:W4:Y:S04]  /*144b0*/  LDL R26, [R1+0x54] ;  /* 0x00005400011a7983 */ /* 0x000f280000100800 */
[----:B------:R0:W5:Y:S01]  /*144c0*/  LDL R24, [R1+0x34] ;  /* 0x0000340001187983 */ /* 0x0001620000100800 */
[----:B------:R-:W-:Y:S01]  /*144d0*/  BSSY B1, `(.L_x_2460) ;  /* 0x000002c000017945 */ /* 0x000fe20003800000 */
[----:B------:R-:W-:-:S02]  /*144e0*/  SHF.R.S32.HI R11, RZ, 0x1f, R6 ;  /* 0x0000001fff0b7819 */ /* 0x000fc40000011406 */
[----:B--2---:R-:W-:Y:S02]  /*144f0*/  SEL R13, R3, RZ, !P0 ;  /* 0x000000ff030d7207 */ /* 0x004fe40004000000 */
[----:B---3--:R-:W-:Y:S02]  /*14500*/  SEL R12, R2, RZ, !P0 ;  /* 0x000000ff020c7207 */ /* 0x008fe40004000000 */
[----:B----4-:R-:W-:Y:S01]  /*14510*/  SHF.R.S32.HI R10, RZ, 0x1f, R26 ;  /* 0x0000001fff0a7819 */ /* 0x010fe2000001141a */
[----:B0-----:R-:W-:Y:S06]  /*14520*/  @P3 BRA `(.L_x_2461) ;  /* 0x0000000000983947 */ /* 0x001fec0003800000 */
[----:B------:R-:W0:Y:S01]  /*14530*/  LDC R9, c[0x0][0xbe8] ;  /* 0x0002fa00ff097b82 */ /* 0x000e220000000800 */
[----:B-----5:R-:W-:Y:S01]  /*14540*/  IADD3 R8, R24, -0x80, R7 ;  /* 0xffffff8018087810 */ /* 0x020fe20007ffe007 */
[----:B0-----:R-:W-:-:S05]  /*14550*/  IMAD R2, R0, R9, RZ ;  /* 0x0000000900027224 */ /* 0x001fca00078e02ff */
[----:B------:R-:W-:-:S13]  /*14560*/  ISETP.GE.AND P0, PT, R8, R2, PT ;  /* 0x000000020800720c */ /* 0x000fda0003f06270 */
[----:B------:R-:W-:Y:S05]  /*14570*/  @P0 BRA `(.L_x_2461) ;  /* 0x0000000000840947 */ /* 0x000fea0003800000 */
[----:B------:R-:W-:Y:S01]  /*14580*/  ISETP.NE.AND P0, PT, R9, 0x1, PT ;  /* 0x000000010900780c */ /* 0x000fe20003f05270 */
[----:B------:R-:W-:Y:S01]  /*14590*/  ULDC.64 UR4, c[0x0][0xb90] ;  /* 0x0002e40000047ab9 */ /* 0x000fe20000000a00 */
[----:B------:R-:W-:Y:S01]  /*145a0*/  IMAD.MOV.U32 R2, RZ, RZ, R6 ;  /* 0x000000ffff027224 */ /* 0x000fe200078e0006 */
[----:B------:R-:W-:Y:S01]  /*145b0*/  MOV R5, R8 ;  /* 0x0000000800057202 */ /* 0x000fe20000000f00 */
[----:B------:R-:W-:Y:S02]  /*145c0*/  IMAD R7, R10, UR4, RZ ;  /* 0x000000040a077c24 */ /* 0x000fe4000f8e02ff */
[----:B------:R-:W-:Y:S02]  /*145d0*/  IMAD.MOV.U32 R3, RZ, RZ, R11 ;  /* 0x000000ffff037224 */ /* 0x000fe400078e000b */
[C---:B------:R-:W-:Y:S02]  /*145e0*/  IMAD R7, R26.reuse, UR5, R7 ;  /* 0x000000051a077c24 */ /* 0x040fe4000f8e0207 */
[----:B------:R-:W-:Y:S01]  /*145f0*/  IMAD.WIDE.U32 R2, R26, UR4, R2 ;  /* 0x000000041a027c25 */ /* 0x000fe2000f8e0002 */
[----:B------:R-:W-:-:S02]  /*14600*/  ULDC.64 UR4, c[0x0][0xb98] ;  /* 0x0002e60000047ab9 */ /* 0x000fc40000000a00 */
[----:B------:R-:W0:Y:S01]  /*14610*/  @P0 LDC R15, c[0x0][0xbec] ;  /* 0x0002fb00ff0f0b82 */ /* 0x000e220000000800 */
[----:B------:R-:W-:Y:S02]  /*14620*/  IMAD.IADD R3, R3, 0x1, R7 ;  /* 0x0000000103037824 */ /* 0x000fe400078e0207 */
[----:B------:R-:W-:-:S05]  /*14630*/  IMAD.WIDE.U32 R2, R13, UR4, R2 ;  /* 0x000000040d027c25 */ /* 0x000fca000f8e0002 */
[----:B------:R-:W2:Y:S01]  /*14640*/  @P0 LDC R21, c[0x0][0xbf0] ;  /* 0x0002fc00ff150b82 */ /* 0x000ea20000000800 */
        /* <DEDUP_REMOVED lines=20> */
.L_x_2461:
[----:B------:R-:W-:Y:S05]  /*14790*/  BSYNC B1 ;  /* 0x0000000000017941 */ /* 0x000fea0003800000 */
.L_x_2460:
        /* <DEDUP_REMOVED lines=13> */
[----:B------:R-:W-:Y:S01]  /*14870*/  IADD3 R4, R28, -R4, RZ ;  /* 0x800000041c047210 */ /* 0x000fe20007ffe0ff */
[----:B------:R-:W-:Y:S02]  /*14880*/  ULDC.64 UR4, c[0x0][0xae8] ;  /* 0x0002ba0000047ab9 */ /* 0x000fe40000000a00 */
[----:B------:R-:W-:Y:S02]  /*14890*/  IMAD.IADD R3, R3, 0x1, R5 ;  /* 0x0000000103037824 */ /* 0x000fe400078e0205 */
[----:B------:R-:W-:Y:S02]  /*148a0*/  IMAD R6, R4, 0x30, R14 ;  /* 0x0000003004067824 */ /* 0x000fe400078e020e */
[----:B------:R-:W-:-:S02]  /*148b0*/  IMAD R4, R10, UR4, RZ ;  /* 0x000000040a047c24 */ /* 0x000fc4000f8e02ff */
[----:B-----5:R-:W-:Y:S02]  /*148c0*/  IMAD.IADD R8, R24, 0x1, R6 ;  /* 0x0000000118087824 */ /* 0x020fe400078e0206 */
[----:B------:R-:W-:Y:S02]  /*148d0*/  IMAD R7, R26, UR5, R4 ;  /* 0x000000051a077c24 */ /* 0x000fe4000f8e0204 */
[----:B-1----:R-:W-:-:S04]  /*148e0*/  @P2 IMAD.HI.U32 R4, R8, R27, RZ ;  /* 0x0000001b08042227 */ /* 0x002fc800078e00ff */
[----:B------:R-:W-:Y:S01]  /*148f0*/  IMAD.WIDE.U32 R2, R26, UR4, R2 ;  /* 0x000000041a027c25 */ /* 0x000fe2000f8e0002 */
[----:B------:R-:W-:-:S03]  /*14900*/  ULDC.64 UR4, c[0x0][0xaf0] ;  /* 0x0002bc0000047ab9 */ /* 0x000fc60000000a00 */
[----:B------:R-:W-:Y:S01]  /*14910*/  IMAD.MOV.U32 R5, RZ, RZ, R8 ;  /* 0x000000ffff057224 */ /* 0x000fe200078e0008 */
[----:B0-----:R-:W-:Y:S01]  /*14920*/  @P2 SHF.R.U32.HI R5, RZ, R9, R4 ;  /* 0x00000009ff052219 */ /* 0x001fe20000011604 */
        /* <DEDUP_REMOVED lines=14> */
[----:B------:R-:W-:Y:S01]  /*14a10*/  IMAD R4, R4, UR4, RZ ;  /* 0x0000000404047c24 */ /* 0x000fe2000f8e02ff */
[----:B------:R-:W-:Y:S01]  /*14a20*/  IADD3 R3, R3, R9, RZ ;  /* 0x0000000903037210 */ /* 0x000fe20007ffe0ff */
[----:B------:R-:W-:Y:S02]  /*14a30*/  IMAD.IADD R14, R14, 0x1, R24 ;  /* 0x000000010e0e7824 */ /* 0x000fe400078e0218 */
[C---:B------:R-:W-:Y:S02]  /*14a40*/  IMAD R5, R7.reuse, UR5, R4 ;  /* 0x0000000507057c24 */ /* 0x040fe4000f8e0204 */
[----:B------:R-:W-:Y:S01]  /*14a50*/  IMAD.WIDE.U32 R2, R7, UR4, R2 ;  /* 0x0000000407027c25 */ /* 0x000fe2000f8e0002 */
[----:B------:R-:W-:-:S03]  /*14a60*/  ULDC.64 UR4, c[0x0][0xa80] ;  /* 0x0002a00000047ab9 */ /* 0x000fc60000000a00 */
[----:B------:R-:W-:Y:S01]  /*14a70*/  IMAD.IADD R3, R3, 0x1, R5 ;  /* 0x0000000103037824 */ /* 0x000fe200078e0205 */
[----:B------:R-:W-:Y:S01]  /*14a80*/  LEA R4, P0, R2, UR4, 0x1 ;  /* 0x0000000402047c11 */ /* 0x000fe2000f8008ff */
[----:B------:R-:W-:Y:S01]  /*14a90*/  ULDC UR4, c[0x0][0xac8] ;  /* 0x0002b20000047ab9 */ /* 0x000fe20000000800 */
[----:B------:R-:W-:Y:S02]  /*14aa0*/  IMAD R25, R0, R25, RZ ;  /* 0x0000001900197224 */ /* 0x000fe400078e02ff */
[----:B------:R-:W-:Y:S01]  /*14ab0*/  LEA.HI.X R8, R2, UR5, R3, 0x1, P0 ;  /* 0x0000000502087c11 */ /* 0x000fe200080f0c03 */
[----:B------:R-:W0:Y:S01]  /*14ac0*/  SHFL.IDX PT, R6, R4, RZ, 0x181f ;  /* 0x00181fff04067589 */ /* 0x000e2200000e0000 */
[C---:B------:R-:W-:Y:S02]  /*14ad0*/  VIADD R0, R14.reuse, 0x30 ;  /* 0x000000300e007836 */ /* 0x040fe40000000000 */
[C---:B------:R-:W-:Y:S01]  /*14ae0*/  VIADD R2, R14.reuse, 0x60 ;  /* 0x000000600e027836 */ /* 0x040fe20000000000 */
[----:B------:R-:W1:Y:S01]  /*14af0*/  SHFL.IDX PT, R9, R4, 0x1, 0x181f ;  /* 0x00381f0004097f89 */ /* 0x000e6200000e0000 */
[----:B------:R-:W-:-:S03]  /*14b00*/  VIADD R3, R14, 0x90 ;  /* 0x000000900e037836 */ /* 0x000fc60000000000 */
[----:B------:R-:W4:Y:S04]  /*14b10*/  SHFL.IDX PT, R11, R4, 0x2, 0x181f ;  /* 0x00581f00040b7f89 */ /* 0x000f2800000e0000 */
[----:B------:R-:W3:Y:S04]  /*14b20*/  SHFL.IDX PT, R5, R8, RZ, 0x181f ;  /* 0x00181fff08057589 */ /* 0x000ee800000e0000 */
[----:B------:R1:W3:Y:S04]  /*14b30*/  SHFL.IDX PT, R13, R4, 0x3, 0x181f ;  /* 0x00781f00040d7f89 */ /* 0x0002e800000e0000 */
[----:B------:R-:W3:Y:S04]  /*14b40*/  SHFL.IDX PT, R7, R8, 0x1, 0x181f ;  /* 0x00381f0008077f89 */ /* 0x000ee800000e0000 */
[----:B------:R-:W3:Y:S04]  /*14b50*/  SHFL.IDX PT, R10, R8, 0x2, 0x181f ;  /* 0x00581f00080a7f89 */ /* 0x000ee800000e0000 */
[----:B------:R3:W3:Y:S01]  /*14b60*/  SHFL.IDX PT, R12, R8, 0x3, 0x181f ;  /* 0x00781f00080c7f89 */ /* 0x0006e200000e0000 */
[----:B--2---:R-:W-:-:S04]  /*14b70*/  ISETP.GE.AND P0, PT, R15, UR4, PT ;  /* 0x000000040f007c0c */ /* 0x004fc8000bf06270 */
[-C--:B------:R-:W-:Y:S02]  /*14b80*/  ISETP.GE.OR P3, PT, R14, R25.reuse, P0 ;  /* 0x000000190e00720c */ /* 0x080fe40000766670 */
[-C--:B------:R-:W-:Y:S02]  /*14b90*/  ISETP.GE.OR P2, PT, R0, R25.reuse, P0 ;  /* 0x000000190000720c */ /* 0x080fe40000746670 */
[-C--:B------:R-:W-:Y:S02]  /*14ba0*/  ISETP.GE.OR P1, PT, R2, R25.reuse, P0 ;  /* 0x000000190200720c */ /* 0x080fe40000726670 */
[----:B------:R-:W-:-:S07]  /*14bb0*/  ISETP.GE.OR P0, PT, R3, R25, P0 ;  /* 0x000000190300720c */ /* 0x000fce0000706670 */
[C---:B0-----:R-:W-:Y:S02]  /*14bc0*/  @!P3 LEA R2, P6, R15.reuse, R6, 0x1 ;  /* 0x000000060f02b211 */ /* 0x041fe400078c08ff */
[C---:B-1----:R-:W-:Y:S02]  /*14bd0*/  @!P2 LEA R4, P5, R15.reuse, R9, 0x1 ;  /* 0x000000090f04a211 */ /* 0x042fe400078a08ff */
[C---:B----4-:R-:W-:Y:S02]  /*14be0*/  @!P1 LEA R6, P4, R15.reuse, R11, 0x1 ;  /* 0x0000000b0f069211 */ /* 0x050fe400078808ff */
[C-C-:B---3--:R-:W-:Y:S02]  /*14bf0*/  @!P3 LEA.HI.X R3, R15.reuse, R5, R20.reuse, 0x1, P6 ;  /* 0x000000050f03b211 */ /* 0x148fe400030f0c14 */
[C---:B------:R-:W-:Y:S02]  /*14c00*/  @!P0 LEA R8, P6, R15.reuse, R13, 0x1 ;  /* 0x0000000d0f088211 */ /* 0x040fe400078c08ff */
[C-C-:B------:R-:W-:Y:S01]  /*14c10*/  @!P2 LEA.HI.X R5, R15.reuse, R7, R20.reuse, 0x1, P5 ;  /* 0x000000070f05a211 */ /* 0x140fe200028f0c14 */
[----:B------:R1:W-:Y:S01]  /*14c20*/  @!P3 ST.E.128 desc[UR40][R2.64], RZ ;  /* 0x000000ff0200b985 */ /* 0x0003e2000c101d28 */
[----:B------:R-:W-:-:S02]  /*14c30*/  @!P1 LEA.HI.X R7, R15, R10, R20, 0x1, P4 ;  /* 0x0000000a0f079211 */ /* 0x000fc400020f0c14 */
[----:B------:R-:W-:Y:S01]  /*14c40*/  @!P0 LEA.HI.X R9, R15, R12, R20, 0x1, P6 ;  /* 0x0000000c0f098211 */ /* 0x000fe200030f0c14 */
[----:B------:R1:W-:Y:S04]  /*14c50*/  @!P2 ST.E.128 desc[UR40][R4.64], RZ ;  /* 0x000000ff0400a985 */ /* 0x0003e8000c101d28 */
[----:B------:R1:W-:Y:S04]  /*14c60*/  @!P1 ST.E.128 desc[UR40][R6.64], RZ ;  /* 0x000000ff06009985 */ /* 0x0003e8000c101d28 */
[----:B------:R1:W-:Y:S02]  /*14c70*/  @!P0 ST.E.128 desc[UR40][R8.64], RZ ;  /* 0x000000ff08008985 */ /* 0x0003e4000c101d28 */
.L_x_2458:
[----:B------:R-:W-:Y:S05]  /*14c80*/  BSYNC B0 ;  /* 0x0000000000007941 */ /* 0x000fea0003800000 */
.L_x_2455:
[----:B------:R-:W3:Y:S01]  /*14c90*/  LDL R0, [R1+0xc] ;  /* 0x00000c0001007983 */ /* 0x000ee20000100800 */
[----:B------:R-:W-:Y:S02]  /*14ca0*/  ULDC UR4, c[0x0][0xc3c] ;  /* 0x00030f0000047ab9 */ /* 0x000fe40000000800 */
[----:B---3--:R-:W-:-:S13]  /*14cb0*/  ISETP.GE.AND P0, PT, R0, UR4, PT ;  /* 0x0000000400007c0c */ /* 0x008fda000bf06270 */
[----:B------:R-:W-:Y:S05]  /*14cc0*/  @!P0 BRA `(.L_x_2462) ;  /* 0xfffffec400088947 */ /* 0x000fea000383ffff */
[----:B------:R-:W-:Y:S05]  /*14cd0*/  BRA `(.L_x_2345) ;  /* 0x0000007400947947 */ /* 0x000fea0003800000 */
.L_x_2343:
        /* <DEDUP_REMOVED lines=58> */
.L_x_2468:
        /* <DEDUP_REMOVED lines=12> */
.L_x_2467:
[----:B------:R-:W-:Y:S05]  /*15140*/  BSYNC B0 ;  /* 0x0000000000007941 */ /* 0x000fea0003800000 */
.L_x_2466:
        /* <DEDUP_REMOVED lines=22> */
.L_x_2464:
        /* <DEDUP_REMOVED lines=15> */
[----:B0-----:R-:W-:-:S06]  /*153a0*/  IADD3 R12, R11, 0xffffffe, RZ ;  /* 0x0ffffffe0b0c7810 */ /* 0x001fcc0007ffe0ff */
[----:B------:R-:W0:Y:S02]  /*153b0*/  F2I.FTZ.U32.TRUNC.NTZ R3, R12 ;  /* 0x0000000c00037305 */ /* 0x000e24000021f000 */
[----:B0-----:R-:W-:Y:S01]  /*153c0*/  IMAD.MOV R15, RZ, RZ, -R3 ;  /* 0x000000ffff0f7224 */ /* 0x001fe200078e0a03 */
[----:B------:R-:W-:Y:S06]  /*153d0*/  @!P0 BRA `(.L_x_2469) ;  /* 0x0000000000088947 */ /* 0x000fec0003800000 */
[----:B------:R-:W-:-:S05]  /*153e0*/  VIADD R11, R13, 0xffffffff ;  /* 0xffffffff0d0b7836 */ /* 0x000fca0000000000 */
[----:B------:R0:W1:Y:S02]  /*153f0*/  SHFL.IDX PT, R16, R6, R11, 0x1f ;  /* 0x00001f0b06107589 */ /* 0x00006400000e0000 */
.L_x_2469:
        /* <DEDUP_REMOVED lines=17> */
[----:B------:R-:W-:-:S06]  /*15510*/  @P0 IADD3 R2, R2, 0x1, RZ ;  /* 0x0000000102020810 */ /* 0x000fcc0007ffe0ff */
[----:B------:R-:W-:Y:S01]  /*15520*/  @!P2 IMAD.MOV R2, RZ, RZ, -R2 ;  /* 0x000000ffff02a224 */ /* 0x000fe200078e0a02 */
[----:B------:R-:W-:-:S05]  /*15530*/  @!P1 LOP3.LUT R2, RZ, R4, RZ, 0x33, !PT ;  /* 0x00000004ff029212 */ /* 0x000fca00078e33ff */
[----:B------:R-:W-:Y:S02]  /*15540*/  IMAD R6, R7, R2, RZ ;  /* 0x0000000207067224 */ /* 0x000fe400078e02ff */
[----:B------:R-:W-:Y:S02]  /*15550*/  IMAD.MOV R2, RZ, RZ, -R2 ;  /* 0x000000ffff027224 */ /* 0x000fe400078e0a02 */
[----:B------:R-:W-:Y:S02]  /*15560*/  IMAD.MOV R8, RZ, RZ, -R6 ;  /* 0x000000ffff087224 */ /* 0x000fe400078e0a06 */
[----:B------:R-:W-:Y:S01]  /*15570*/  IMAD R4, R4, R2, R9 ;  /* 0x0000000204047224 */ /* 0x000fe200078e0209 */
[----:B------:R-:W-:Y:S02]  /*15580*/  MOV R2, RZ ;  /* 0x000000ff00027202 */ /* 0x000fe40000000f00 */
        /* <DEDUP_REMOVED lines=20> */
[----:B------:R-:W-:Y:S02]  /*156d0*/  ISETP.GE.AND P2, PT, R3, RZ, PT ;  /* 0x000000ff0300720c */ /* 0x000fe40003f46270 */
[----:B------:R-:W-:-:S05]  /*156e0*/  IADD3 R3, R4, R6, RZ ;  /* 0x0000000604037210 */ /* 0x000fca0007ffe0ff */
        /* <DEDUP_REMOVED lines=8> */
.L_x_2465:
[----:B------:R-:W-:Y:S02]  /*15770*/  IMAD.MOV.U32 R17, RZ, RZ, RZ ;  /* 0x000000ffff117224 */ /* 0x000fe400078e00ff */
[----:B------:R-:W-:Y:S02]  /*15780*/  IMAD.U32 R16, RZ, RZ, UR6 ;  /* 0x00000006ff107e24 */ /* 0x000fe4000f8e00ff */
[----:B------:R-:W-:-:S07]  /*15790*/  IMAD.MOV.U32 R18, RZ, RZ, RZ ;  /* 0x000000ffff127224 */ /* 0x000fce00078e00ff */
.L_x_2470:
[----:B------:R-:W-:-:S13]  /*157a0*/  ISETP.NE.AND P0, PT, R5, RZ, PT ;  /* 0x000000ff0500720c */ /* 0x000fda0003f05270 */
[----:B------:R-:W0:Y:S01]  /*157b0*/  @!P0 S2R R3, SR_CgaCtaId ;  /* 0x0000000000038919 */ /* 0x000e220000008800 */
[----:B------:R-:W-:-:S04]  /*157c0*/  @!P0 MOV R0, 0x400 ;  /* 0x0000040000008802 */ /* 0x000fc80000000f00 */
[----:B0-----:R-:W-:-:S05]  /*157d0*/  @!P0 LEA R0, R3, R0, 0x18 ;  /* 0x0000000003008211 */ /* 0x001fca00078ec0ff */
[----:B------:R1:W-:Y:S01]  /*157e0*/  @!P0 STS.128 [R0+0x132d0], R16 ;  /* 0x0132d01000008388 */ /* 0x0003e20000000c00 */
[----:B------:R-:W-:Y:S06]  /*157f0*/  BAR.ARV 0x5, 0x200 ;  /* 0x0148000000007b1d */ /* 0x000fec0000002000 */
.L_x_2463:
[----:B01----:R-:W-:Y:S01]  /*15800*/  MOV R0, 0x1 ;  /* 0x0000000100007802 */ /* 0x003fe20000000f00 */
[----:B------:R-:W-:Y:S01]  /*15810*/  ULDC UR4, c[0x0][0xc3c] ;  /* 0x00030f0000047ab9 */ /* 0x000fe20000000800 */
[----:B------:R-:W-:Y:S01]  /*15820*/  IMAD.MOV.U32 R29, RZ, RZ, RZ ;  /* 0x000000ffff1d7224 */ /* 0x000fe200078e00ff */
[----:B------:R-:W-:Y:S02]  /*15830*/  ISETP.GE.AND P0, PT, R19, UR4, PT ;  /* 0x0000000413007c0c */ /* 0x000fe4000bf06270 */
[----:B------:R0:W-:Y:S04]  /*15840*/  STL [R1+0xc], R0 ;  /* 0x00000c0001007387 */ /* 0x0001e80000100800 */
[----:B------:R0:W-:Y:S07]  /*15850*/  STL [R1+0x64], RZ ;  /* 0x000064ff01007387 */ /* 0x0001ee0000100800 */
[----:B------:R-:W-:Y:S05]  /*15860*/  @P0 BRA `(.L_x_2471) ;  /* 0x0000006400ac0947 */ /* 0x000fea0003800000 */
[----:B------:R-:W2:Y:S01]  /*15870*/  LDL R11, [R1+0x30] ;  /* 0x00003000010b7983 */ /* 0x000ea20000100800 */
[----:B------:R-:W1:Y:S01]  /*15880*/  S2R R10, SR_TID.X ;  /* 0x00000000000a7919 */ /* 0x000e620000002100 */
[----:B------:R-:W3:Y:S01]  /*15890*/  S2UR UR4, SR_CgaCtaId ;  /* 0x00000000000479c3 */ /* 0x000ee20000008800 */
[C---:B-1----:R-:W-:Y:S01]  /*158a0*/  IMAD.SHL.U32 R3, R10.reuse, 0x40, RZ ;  /* 0x000000400a037824 */ /* 0x042fe200078e00ff */
[----:B------:R-:W-:Y:S01]  /*158b0*/  SHF.R.U32.HI R5, RZ, 0x1, R10 ;  /* 0x00000001ff057819 */ /* 0x000fe2000001160a */
[C---:B0-----:R-:W-:Y:S01]  /*158c0*/  IMAD.SHL.U32 R0, R10.reuse, 0x10, RZ ;  /* 0x000000100a007824 */ /* 0x041fe200078e00ff */
        /* <DEDUP_REMOVED lines=25> */
[----:B---3--:R-:W-:-:S05]  /*15a60*/  IMAD.U32 R3, RZ, RZ, UR4 ;  /* 0x00000004ff037e24 */ /* 0x008fca000f8e00ff */
[----:B------:R0:W-:Y:S01]  /*15a70*/  STL [R1+0x24], R3 ;  /* 0x0000240301007387 */ /* 0x0001e20000100800 */
[----:B------:R-:W-:Y:S02]  /*15a80*/  LEA R22, R3, R22, 0x18 ;  /* 0x0000001603167211 */ /* 0x000fe400078ec0ff */
[----:B------:R-:W-:Y:S01]  /*15a90*/  SHF.R.U32.HI R4, RZ, 0x2, R12 ;  /* 0x00000002ff047819 */ /* 0x000fe2000001160c */
[----:B------:R-:W-:Y:S03]  /*15aa0*/  BSSY B7, `(.L_x_2471) ;  /* 0x0000647000077945 */ /* 0x000fe60003800000 */
[----:B------:R-:W-:Y:S01]  /*15ab0*/  LOP3.LUT R2, R4, 0x60, R2, 0xf8, !PT ;  /* 0x0000006004027812 */ /* 0x000fe200078ef802 */
[----:B------:R-:W-:-:S03]  /*15ac0*/  IMAD.MOV.U32 R29, RZ, RZ, RZ ;  /* 0x000000ffff1d7224 */ /* 0x000fc600078e00ff */
[----:B------:R-:W-:Y:S01]  /*15ad0*/  LOP3.LUT R2, R2, 0x80, RZ, 0xfc, !PT ;  /* 0x0000008002027812 */ /* 0x000fe200078efcff */
[----:B------:R-:W-:Y:S01]  /*15ae0*/  ULDC.64 UR38, c[0x0][0x198] ;  /* 0x0000660000267ab9 */ /* 0x000fe20000000a00 */
[----:B------:R-:W-:Y:S01]  /*15af0*/  ULDC UR36, c[0x0][0xc] ;  /* 0x0000030000247ab9 */ /* 0x000fe20000000800 */
[C---:B--2---:R-:W-:Y:S02]  /*15b00*/  LOP3.LUT R0, R11.reuse, 0x2, RZ, 0xfc, !PT ;  /* 0x000000020b007812 */ /* 0x044fe400078efcff */
[----:B0-----:R-:W-:-:S03]  /*15b10*/  LOP3.LUT R3, R11, 0x1, RZ, 0xfc, !PT ;  /* 0x000000010b037812 */ /* 0x001fc600078efcff */
[----:B------:R0:W-:Y:S04]  /*15b20*/  STL [R1+0x70], R0 ;  /* 0x0000700001007387 */ /* 0x0001e80000100800 */
[----:B------:R1:W-:Y:S01]  /*15b30*/  STL [R1+0x58], R3 ;  /* 0x0000580301007387 */ /* 0x0003e20000100800 */
[----:B0-----:R-:W-:-:S03]  /*15b40*/  IMAD.MOV.U32 R0, RZ, RZ, 0x1 ;  /* 0x00000001ff007424 */ /* 0x001fc600078e00ff */
[----:B------:R-:W-:Y:S01]  /*15b50*/  STL [R1+0x64], RZ ;  /* 0x000064ff01007387 */ /* 0x000fe20000100800 */
[----:B-1----:R-:W-:-:S03]  /*15b60*/  MOV R3, 0x1 ;  /* 0x0000000100037802 */ /* 0x002fc60000000f00 */
[----:B------:R0:W-:Y:S04]  /*15b70*/  STL [R1+0x10], R0 ;  /* 0x0000100001007387 */ /* 0x0001e80000100800 */
[----:B------:R1:W-:Y:S01]  /*15b80*/  STL [R1+0x4], RZ ;  /* 0x000004ff01007387 */ /* 0x0003e20000100800 */
[----:B0-----:R-:W-:-:S03]  /*15b90*/  IMAD.IADD R0, R22, 0x1, R10 ;  /* 0x0000000116007824 */ /* 0x001fc600078e020a */
[----:B------:R1:W-:Y:S04]  /*15ba0*/  STL [R1+0xc], R3 ;  /* 0x00000c0301007387 */ /* 0x0003e80000100800 */
[----:B------:R1:W-:Y:S02]  /*15bb0*/  STL [R1+0x60], R0 ;  /* 0x0000600001007387 */ /* 0x0003e40000100800 */
.L_x_2581:
[----:B012---:R-:W0:Y:S02]  /*15bc0*/  LDC.64 R2, c[0x0][0xc88] ;  /* 0x00032200ff027b82 */ /* 0x007e240000000a00 */
[----:B0-----:R-:W-:-:S05]  /*15bd0*/  IMAD.WIDE R2, R19, 0x4, R2 ;  /* 0x0000000413027825 */ /* 0x001fca00078e0202 */
[----:B-----5:R-:W2:Y:S01]  /*15be0*/  LDG.E R23, desc[UR40][R2.64] ;  /* 0x0000002802177981 */ /* 0x020ea2000c1e1900 */
[----:B------:R-:W-:Y:S05]  /*15bf0*/  YIELD ;  /* 0x0000000000007946 */ /* 0x000fea0003800000 */
[----:B------:R-:W-:Y:S01]  /*15c00*/  ULDC.64 UR4, c[0x0][0xa28] ;  /* 0x00028a0000047ab9 */ /* 0x000fe20000000a00 */
[----:B------:R-:W-:Y:S01]  /*15c10*/  IMAD.MOV.U32 R10, RZ, RZ, RZ ;  /* 0x000000ffff0a7224 */ /* 0x000fe200078e00ff */
[----:B------:R-:W-:Y:S01]  /*15c20*/  ISETP.NE.U32.AND P0, PT, RZ, UR4, PT ;  /* 0x00000004ff007c0c */ /* 0x000fe2000bf05070 */
[----:B------:R-:W-:Y:S01]  /*15c30*/  IMAD.MOV.U32 R6, RZ, RZ, RZ ;  /* 0x000000ffff067224 */ /* 0x000fe200078e00ff */
[----:B------:R-:W-:Y:S01]  /*15c40*/  ULDC.64 UR8, c[0x0][0xa18] ;  /* 0x0002860000087ab9 */ /* 0x000fe20000000a00 */
[----:B------:R-:W-:Y:S01]  /*15c50*/  ULDC.64 UR6, c[0x0][0xa10] ;  /* 0x0002840000067ab9 */ /* 0x000fe20000000a00 */
[----:B------:R-:W-:-:S02]  /*15c60*/  ISETP.NE.AND.EX P0, PT, RZ, UR5, PT, P0 ;  /* 0x00000005ff007c0c */ /* 0x000fc4000bf05300 */
[----:B--23--:R-:W-:-:S11]  /*15c70*/  SHF.R.S32.HI R0, RZ, 0x1f, R23 ;  /* 0x0000001fff007819 */ /* 0x00cfd60000011417 */
        /* <DEDUP_REMOVED lines=8> */
[----:B------:R-:W-:Y:S01]  /*15d00*/  ISETP.NE.U32.AND P2, PT, RZ, UR8, PT ;  /* 0x00000008ff007c0c */ /* 0x000fe2000bf45070 */
[----:B0-----:R-:W-:Y:S01]  /*15d10*/  IMAD.MOV.U32 R0, RZ, RZ, RZ ;  /* 0x000000ffff007224 */ /* 0x001fe200078e00ff */
[----:B------:R-:W-:Y:S02]  /*15d20*/  ISETP.NE.AND.EX P0, PT, RZ, UR5, PT, P0 ;  /* 0x00000005ff007c0c */ /* 0x000fe4000bf05300 */
[----:B------:R-:W-:Y:S02]  /*15d30*/  ISETP.NE.AND.EX P2, PT, RZ, UR9, PT, P2 ;  /* 0x00000009ff007c0c */ /* 0x000fe4000bf45320 */
[----:B------:R-:W-:Y:S02]  /*15d40*/  ISETP.NE.U32.AND P1, PT, RZ, UR6, PT ;  /* 0x00000006ff007c0c */ /* 0x000fe4000bf25070 */
[----:B-1----:R-:W-:-:S02]  /*15d50*/  IADD3 R2, P3, R24, UR4, RZ ;  /* 0x0000000418027c10 */ /* 0x002fc4000ff7e0ff */
[----:B------:R-:W-:Y:S02]  /*15d60*/  ISETP.NE.AND.EX P1, PT, RZ, UR7, PT, P1 ;  /* 0x00000007ff007c0c */ /* 0x000fe4000bf25310 */
[----:B------:R-:W-:Y:S02]  /*15d70*/  IADD3.X R3, R25, UR5, RZ, P3, !PT ;  /* 0x0000000519037c10 */ /* 0x000fe40009ffe4ff */
[----:B------:R-:W-:-:S03]  /*15d80*/  IADD3 R4, P4, R24, UR6, RZ ;  /* 0x0000000618047c10 */ /* 0x000fc6000ff9e0ff */
[----:B------:R-:W3:Y:S01]  /*15d90*/  @P0 LDG.E R6, desc[UR40][R2.64] ;  /* 0x0000002802060981 */ /* 0x000ee2000c1e1900 */
[----:B------:R-:W-:Y:S01]  /*15da0*/  ULDC UR4, c[0x0][0x288] ;  /* 0x0000a20000047ab9 */ /* 0x000fe20000000800 */
[----:B------:R-:W-:Y:S02]  /*15db0*/  IADD3.X R5, R25, UR7, RZ, P4, !PT ;  /* 0x0000000719057c10 */ /* 0x000fe4000a7fe4ff */
[----:B------:R-:W-:Y:S01]  /*15dc0*/  MOV R8, UR4 ;  /* 0x0000000400087c02 */ /* 0x000fe20008000f00 */
[----:B------:R-:W-:Y:S02]  /*15dd0*/  ULDC.64 UR4, c[0x0][0x418] ;  /* 0x0001060000047ab9 */ /* 0x000fe40000000a00 */
[----:B------:R-:W5:Y:S04]  /*15de0*/  @P1 LDG.E R0, desc[UR40][R4.64] ;  /* 0x0000002804001981 */ /* 0x000f68000c1e1900 */
[----:B---3--:R0:W-:Y:S02]  /*15df0*/  STL [R1+0x48], R6 ;  /* 0x0000480601007387 */ /* 0x0081e40000100800 */
[----:B0-----:R-:W-:-:S04]  /*15e00*/  @P2 IADD3 R6, P3, R24, UR8, RZ ;  /* 0x0000000818062c10 */ /* 0x001fc8000ff7e0ff */
[----:B------:R-:W-:-:S05]  /*15e10*/  @P2 IADD3.X R7, R25, UR9, RZ, P3, !PT ;  /* 0x0000000919072c10 */ /* 0x000fca0009ffe4ff */
[----:B------:R0:W3:Y:S01]  /*15e20*/  @P2 LDG.E R8, desc[UR40][R6.64] ;  /* 0x0000002806082981 */ /* 0x0000e2000c1e1900 */
[----:B------:R-:W-:-:S03]  /*15e30*/  UISETP.NE.U32.AND UP0, UPT, UR4, URZ, UPT ;  /* 0x0000003f0400728c */ /* 0x000fc6000bf05070 */
[----:B------:R-:W-:Y:S01]  /*15e40*/  ULDC UR4, c[0x0][0x424] ;  /* 0x0001090000047ab9 */ /* 0x000fe20000000800 */
[----:B------:R-:W-:-:S03]  /*15e50*/  UISETP.NE.AND.EX UP0, UPT, UR5, URZ, UPT, UP0 ;  /* 0x0000003f0500728c */ /* 0x000fc6000bf05300 */
[----:B------:R-:W-:Y:S01]  /*15e60*/  ULDC UR5, c[0x0][0x2f0] ;  /* 0x0000bc0000057ab9 */ /* 0x000fe20000000800 */
[----:B------:R-:W-:-:S04]  /*15e70*/  USEL UR4, UR4, 0x1, UP0 ;  /* 0x0000000104047887 */ /* 0x000fc80008000000 */
[----:B------:R-:W-:-:S03]  /*15e80*/  UIMAD UR4, UR4, UR5, URZ ;  /* 0x00000005040472a4 */ /* 0x000fc6000f8e023f */
[----:B------:R-:W-:Y:S02]  /*15e90*/  ULDC UR5, c[0x0][0x348] ;  /* 0x0000d20000057ab9 */ /* 0x000fe40000000800 */
[----:B0-----:R-:W-:Y:S02]  /*15ea0*/  IMAD.U32 R6, RZ, RZ, UR5 ;  /* 0x00000005ff067e24 */ /* 0x001fe4000f8e00ff */
[----:B------:R-:W-:Y:S01]  /*15eb0*/  IMAD.U32 R7, RZ, RZ, UR4 ;  /* 0x00000004ff077e24 */ /* 0x000fe2000f8e00ff */
[----:B---3--:R0:W-:Y:S04]  /*15ec0*/  STL [R1+0x54], R8 ;  /* 0x0000540801007387 */ /* 0x0081e80000100800 */
[----:B--2---:R0:W-:Y:S01]  /*15ed0*/  STL [R1+0x1c], R10 ;  /* 0x00001c0a01007387 */ /* 0x0041e20000100800 */
[----:B------:R-:W-:Y:S01]  /*15ee0*/  IMAD.MOV.U32 R9, RZ, RZ, R8 ;  /* 0x000000ffff097224 */ /* 0x000fe200078e0008 */
[----:B------:R-:W-:Y:S06]  /*15ef0*/  @P2 BRA `(.L_x_2472) ;  /* 0x0000000000142947 */ /* 0x000fec0003800000 */
[----:B------:R-:W-:Y:S05]  /*15f00*/  @!P0 BRA `(.L_x_2472) ;  /* 0x0000000000108947 */ /* 0x000fea0003800000 */
[----:B0-----:R-:W2:Y:S04]  /*15f10*/  LDG.E R8, desc[UR40][R2.64] ;  /* 0x0000002802087981 */ /* 0x001ea8000c1e1900 */
[----:B------:R-:W2:Y:S02]  /*15f20*/  LDG.E R2, desc[UR40][R2.64+0x4] ;  /* 0x0000042802027981 */ /* 0x000ea4000c1e1900 */
[----:B--2---:R-:W-:-:S05]  /*15f30*/  IMAD.IADD R9, R2, 0x1, -R8 ;  /* 0x0000000102097824 */ /* 0x004fca00078e0a08 */
[----:B------:R1:W-:Y:S02]  /*15f40*/  STL [R1+0x54], R9 ;  /* 0x0000540901007387 */ /* 0x0003e40000100800 */
.L_x_2472:
[----:B0-----:R-:W-:Y:S01]  /*15f50*/  IMAD.MOV.U32 R8, RZ, RZ, R23 ;  /* 0x000000ffff087224 */ /* 0x001fe200078e0017 */
[----:B------:R-:W-:Y:S02]  /*15f60*/  ULDC.64 UR4, c[0x0][0xa20] ;  /* 0x0002880000047ab9 */ /* 0x000fe40000000a00 */
[----:B------:R-:W-:Y:S02]  /*15f70*/  ISETP.NE.U32.AND P0, PT, RZ, UR4, PT ;  /* 0x00000004ff007c0c */ /* 0x000fe4000bf05070 */
[----:B------:R0:W-:Y:S02]  /*15f80*/  STL [R1+0x8], R8 ;  /* 0x0000080801007387 */ /* 0x0001e40000100800 */
[----:B------:R-:W-:-:S13]  /*15f90*/  ISETP.NE.AND.EX P0, PT, RZ, UR5, PT, P0 ;  /* 0x00000005ff007c0c */ /* 0x000fda000bf05300 */
[----:B0-----:R-:W-:Y:S05]  /*15fa0*/  @!P0 BRA `(.L_x_2473) ;  /* 0x0000000000108947 */ /* 0x001fea0003800000 */
[----:B------:R-:W-:-:S04]  /*15fb0*/  IADD3 R2, P0, R24, UR4, RZ ;  /* 0x0000000418027c10 */ /* 0x000fc8000ff1e0ff */
[----:B------:R-:W-:-:S05]  /*15fc0*/  IADD3.X R3, R25, UR5, RZ, P0, !PT ;  /* 0x0000000519037c10 */ /* 0x000fca00087fe4ff */
[----:B------:R0:W5:Y:S01]  /*15fd0*/  LDG.E R7, desc[UR40][R2.64] ;  /* 0x0000002802077981 */ /* 0x000162000c1e1900 */
[----:B------:R-:W-:Y:S05]  /*15fe0*/  BRA `(.L_x_2474) ;  /* 0x0000000000247947 */ /* 0x000fea0003800000 */
.L_x_2473:
[----:B------:R-:W-:Y:S02]  /*15ff0*/  ULDC.64 UR4, c[0x0][0xa08] ;  /* 0x0002820000047ab9 */ /* 0x000fe40000000a00 */
[----:B------:R-:W-:-:S04]  /*16000*/  ISETP.NE.U32.AND P0, PT, RZ, UR4, PT ;  /* 0x00000004ff007c0c */ /* 0x000fc8000bf05070 */
[----:B------:R-:W-:-:S13]  /*16010*/  ISETP.NE.AND.EX P0, PT, RZ, UR5, PT, P0 ;  /* 0x00000005ff007c0c */ /* 0x000fda000bf05300 */
[----:B------:R-:W-:Y:S05]  /*16020*/  @!P0 BRA `(.L_x_2474) ;  /* 0x0000000000148947 */ /* 0x000fea0003800000 */
[----:B------:R-:W0:Y:S02]  /*16030*/  LDC.64 R2, c[0x0][0xa08] ;  /* 0x00028200ff027b82 */ /* 0x000e240000000a00 */
[----:B0-----:R-:W-:-:S05]  /*16040*/  IMAD.WIDE R2, R8, 0x4, R2 ;  /* 0x0000000408027825 */ /* 0x001fca00078e0202 */
[----:B------:R-:W2:Y:S04]  /*16050*/  LDG.E R7, desc[UR40][R2.64] ;  /* 0x0000002802077981 */ /* 0x000ea8000c1e1900 */
[----:B------:R-:W2:Y:S02]  /*16060*/  LDG.E R2, desc[UR40][R2.64+0x4] ;  /* 0x0000042802027981 */ /* 0x000ea4000c1e1900 */
[----:B--2---:R-:W-:-:S07]  /*16070*/  IADD3 R7, -R7, R2, RZ ;  /* 0x0000000207077210 */ /* 0x004fce0007ffe1ff */
.L_x_2474:
[----:B0-----:R-:W2:Y:S01]  /*16080*/  @P1 LDG.E R2, desc[UR40][R4.64] ;  /* 0x0000002804021981 */ /* 0x001ea2000c1e1900 */
[----:B------:R-:W0:Y:S03]  /*16090*/  LDC R3, c[0x0][0x448] ;  /* 0x00011200ff037b82 */ /* 0x000e260000000800 */
[----:B------:R3:W2:Y:S01]  /*160a0*/  @P1 LDG.E R4, desc[UR40][R4.64+0x4] ;  /* 0x0000042804041981 */ /* 0x0006a2000c1e1900 */
[----:B-----5:R-:W-:Y:S01]  /*160b0*/  IMAD.IADD R7, R7, 0x1, -R10 ;  /* 0x0000000107077824 */ /* 0x020fe200078e0a0a */
[----:B------:R-:W-:Y:S01]  /*160c0*/  BSSY B0, `(.L_x_2475) ;  /* 0x00000f5000007945 */ /* 0x000fe20003800000 */
[----:B0-----:R-:W-:-:S13]  /*160d0*/  ISETP.NE.AND P0, PT, R3, 0x1, PT ;  /* 0x000000010300780c */ /* 0x001fda0003f05270 */
[----:B------:R-:W0:Y:S08]  /*160e0*/  @P0 LDC R3, c[0x0][0x44c] ;  /* 0x00011300ff030b82 */ /* 0x000e300000000800 */
[----:B---3--:R-:W3:Y:S01]  /*160f0*/  @P0 LDC R5, c[0x0][0x450] ;  /* 0x00011400ff050b82 */ /* 0x008ee20000000800 */
[----:B--2---:R-:W-:Y:S02]  /*16100*/  @P1 IMAD.IADD R6, R4, 0x1, -R2 ;  /* 0x0000000104061824 */ /* 0x004fe400078e0a02 */
[----:B------:R-:W-:-:S02]  /*16110*/  IMAD R2, R17, 0xc0, RZ ;  /* 0x000000c011027824 */ /* 0x000fc400078e02ff */
[----:B------:R-:W-:Y:S02]  /*16120*/  IMAD.IADD R26, R7, 0x1, R6 ;  /* 0x00000001071a7824 */ /* 0x000fe400078e0206 */
[----:B------:R-:W-:Y:S02]  /*16130*/  VIADD R2, R2, 0xbf ;  /* 0x000000bf02027836 */ /* 0x000fe40000000000 */
[C---:B------:R-:W-:Y:S01]  /*16140*/  VIADD R27, R26.reuse, 0x9f ;  /* 0x0000009f1a1b7836 */ /* 0x040fe20000000000 */
[----:B------:R-:W-:Y:S01]  /*16150*/  IADD3 R20, R26, 0xa0, -R9 ;  /* 0x000000a01a147810 */ /* 0x000fe20007ffe809 */
[----:B0-----:R-:W-:-:S04]  /*16160*/  @P0 IMAD.HI.U32 R3, R2, R3, RZ ;  /* 0x0000000302030227 */ /* 0x001fc800078e00ff */
[----:B------:R-:W-:Y:S01]  /*16170*/  IMAD.HI R27, R27, 0x66666667, RZ ;  /* 0x666666671b1b7827 */ /* 0x000fe200078e02ff */
[----:B---3--:R-:W-:-:S03]  /*16180*/  @P0 SHF.R.U32.HI R2, RZ, R5, R3 ;  /* 0x00000005ff020219 */ /* 0x008fc60000011603 */
[----:B------:R-:W-:Y:S01]  /*16190*/  IMAD.MOV R4, RZ, RZ, -R7 ;  /* 0x000000ffff047224 */ /* 0x000fe200078e0a07 */
[----:B------:R-:W-:Y:S02]  /*161a0*/  IADD3 R2, R20, R2, RZ ;  /* 0x0000000214027210 */ /* 0x000fe40007ffe0ff */
[----:B------:R-:W-:Y:S02]  /*161b0*/  SHF.R.U32.HI R3, RZ, 0x1f, R27 ;  /* 0x0000001fff037819 */ /* 0x000fe4000001161b */
[----:B------:R-:W-:Y:S01]  /*161c0*/  VIMNMX R4, RZ, R4, !PT ;  /* 0x00000004ff047248 */ /* 0x000fe20007fe0100 */
[----:B------:R-:W-:Y:S01]  /*161d0*/  IMAD.HI R2, R2, 0x66666667, RZ ;  /* 0x6666666702027827 */ /* 0x000fe200078e02ff */
[----:B------:R-:W-:-:S04]  /*161e0*/  LEA.HI.SX32 R27, R27, R3, 0x1a ;  /* 0x000000031b1b7211 */ /* 0x000fc800078fd2ff */
[----:B------:R-:W-:-:S04]  /*161f0*/  SHF.R.U32.HI R3, RZ, 0x1f, R2 ;  /* 0x0000001fff037819 */ /* 0x000fc80000011602 */
[----:B------:R-:W-:-:S04]  /*16200*/  LEA.HI.SX32 R2, R2, R3, 0x1a ;  /* 0x0000000302027211 */ /* 0x000fc800078fd2ff */
[----:B------:R-:W-:-:S05]  /*16210*/  VIMNMX R2, R27, R2, PT ;  /* 0x000000021b027248 */ /* 0x000fca0003fe0100 */
[----:B------:R-:W-:-:S05]  /*16220*/  IMAD R2, R2, 0xa0, -R7 ;  /* 0x000000a002027824 */ /* 0x000fca00078e0a07 */
[----:B------:R-:W-:-:S04]  /*16230*/  VIMNMX R2, R2, R6, PT ;  /* 0x0000000602027248 */ /* 0x000fc80003fe0100 */
        /* <DEDUP_REMOVED lines=17> */
[----:B------:R0:W2:Y:S02]  /*16350*/  SHFL.IDX PT, R14, R5, RZ, 0x1f ;  /* 0x00001fff050e7589 */ /* 0x0000a400000e0000 */
.L_x_2629:
[----:B--2---:R-:W-:Y:S02]  /*16360*/  ISETP.NE.AND P0, PT, R14, RZ, PT ;  /* 0x000000ff0e00720c */ /* 0x004fe40003f05270 */
[----:B------:R-:W-:-:S11]  /*16370*/  PLOP3.LUT P6, PT, PT, PT, PT, 0x8, 0x0 ;  /* 0x000000000000781c */ /* 0x000fd60003fce170 */
[----:B------:R-:W-:Y:S05]  /*16380*/  @P0 BRA `(.L_x_2478) ;  /* 0x00000000000c0947 */ /* 0x000fea0003800000 */
[----:B------:R-:W-:-:S03]  /*16390*/  UMOV UR4, 0xffffffff ;  /* 0xffffffff00047882 */ /* 0x000fc60000000000 */
[----:B------:R-:W-:Y:S05]  /*163a0*/  BRA.DIV UR4, `(.L_x_2479) ;  /* 0x0000006a04b47947 */ /* 0x000fea000b800000 */
[----:B------:R-:W-:-:S13]  /*163b0*/  ELECT P6, URZ, PT ;  /* 0x00000000003f782f */ /* 0x000fda00038c0000 */
.L_x_2478:
        /* <DEDUP_REMOVED lines=9> */
.L_x_2632:
[----:B------:R-:W-:Y:S05]  /*16450*/  BSYNC B1 ;  /* 0x0000000000017941 */ /* 0x000fea0003800000 */
.L_x_2480:
[----:B------:R-:W-:Y:S04]  /*16460*/  BSSY B1, `(.L_x_2482) ;  /* 0x0000050000017945 */ /* 0x000fe80003800000 */
[----:B------:R-:W-:Y:S05]  /*16470*/  @!P6 BRA `(.L_x_2483) ;  /* 0x000000040038e947 */ /* 0x000fea0003800000 */
[----:B------:R-:W0:Y:S04]  /*16480*/  LDL R8, [R1+0x4] ;  /* 0x0000040001087983 */ /* 0x000e280000100800 */
[----:B------:R-:W1:Y:S01]  /*16490*/  LDL R7, [R1+0x10] ;  /* 0x0000100001077983 */ /* 0x000e620000100800 */
[----:B------:R-:W2:Y:S01]  /*164a0*/  S2R R6, SR_TID.X ;  /* 0x0000000000067919 */ /* 0x000ea20000002100 */
[----:B------:R-:W-:Y:S01]  /*164b0*/  BSSY B2, `(.L_x_2484) ;  /* 0x0000007000027945 */ /* 0x000fe20003800000 */
[----:B--2---:R-:W-:-:S04]  /*164c0*/  LOP3.LUT R6, R6, 0x7f, RZ, 0xc0, !PT ;  /* 0x0000007f06067812 */ /* 0x004fc800078ec0ff */
[----:B------:R-:W-:Y:S02]  /*164d0*/  ISETP.NE.AND P1, PT, R6, RZ, PT ;  /* 0x000000ff0600720c */ /* 0x000fe40003f25270 */
[----:B0-----:R-:W-:Y:S02]  /*164e0*/  LEA R5, R8, R22, 0x3 ;  /* 0x0000001608057211 */ /* 0x001fe400078e18ff */
[----:B-1----:R-:W-:-:S04]  /*164f0*/  SHF.L.U32 R9, R7, 0x1f, RZ ;  /* 0x0000001f07097819 */ /* 0x002fc800000006ff */
[----:B------:R-:W0:Y:S02]  /*16500*/  SYNCS.PHASECHK.TRANS64.TRYWAIT P0, [R5+URZ+0x132a0], R9 ;  /* 0x0132a009050075a7 */ /* 0x000e24000800017f */
[----:B0-----:R-:W-:Y:S05]  /*16510*/  @!P0 BRA `(.L_x_2485) ;  /* 0x00000068008c8947 */ /* 0x001fea0003800000 */
.L_x_2633:
[----:B------:R-:W-:Y:S05]  /*16520*/  BSYNC B2 ;  /* 0x0000000000027941 */ /* 0x000fea0003800000 */
.L_x_2484:
        /* <DEDUP_REMOVED lines=9> */
.L_x_2487:
[----:B------:R-:W-:Y:S05]  /*165c0*/  BSYNC B2 ;  /* 0x0000000000027941 */ /* 0x000fea0003800000 */
.L_x_2486:
[----:B------:R-:W2:Y:S01]  /*165d0*/  LDL R7, [R1+0x4] ;  /* 0x0000040001077983 */ /* 0x000ea20000100800 */
[----:B------:R-:W-:Y:S01]  /*165e0*/  IMAD.MOV.U32 R11, RZ, RZ, RZ ;  /* 0x000000ffff0b7224 */ /* 0x000fe200078e00ff */
[----:B------:R-:W-:Y:S01]  /*165f0*/  UIADD3 UR4, UP0, UR38, 0x570, URZ ;  /* 0x0000057026047890 */ /* 0x000fe2000ff1e03f */
[----:B------:R-:W-:Y:S01]  /*16600*/  IMAD R6, R4, 0xa0, R0 ;  /* 0x000000a004067824 */ /* 0x000fe200078e0200 */
[----:B------:R-:W-:Y:S01]  /*16610*/  PLOP3.LUT P0, PT, PT, PT, PT, 0x80, 0x0 ;  /* 0x000000000000781c */ /* 0x000fe20003f0f070 */
[----:B------:R-:W-:Y:S01]  /*16620*/  UMOV UR6, 0x0 ;  /* 0x0000000000067882 */ /* 0x000fe20000000000 */
[----:B------:R-:W-:Y:S01]  /*16630*/  R2UR UR10, R11 ;  /* 0x000000000b0a72ca */ /* 0x000fe200000e0000 */
[----:B------:R-:W-:Y:S01]  /*16640*/  VIADD R6, R6, 0xffffff60 ;  /* 0xffffff6006067836 */ /* 0x000fe20000000000 */
[----:B------:R-:W-:Y:S01]  /*16650*/  UIADD3.X UR5, URZ, UR39, URZ, UP0, !UPT ;  /* 0x000000273f057290 */ /* 0x000fe200087fe43f */
[----:B------:R-:W-:Y:S01]  /*16660*/  UMOV UR7, 0x12f00000 ;  /* 0x12f0000000077882 */ /* 0x000fe20000000000 */
[----:B--2---:R-:W-:-:S02]  /*16670*/  IMAD R10, R7, 0x2800, R22 ;  /* 0x00002800070a7824 */ /* 0x004fc400078e0216 */
[----:B------:R-:W-:Y:S02]  /*16680*/  VIADD R7, R5, 0x13290 ;  /* 0x0001329005077836 */ /* 0x000fe40000000000 */
[----:B------:R-:W-:-:S07]  /*16690*/  VIADD R8, R10, 0xe000 ;  /* 0x0000e0000a087836 */ /* 0x000fce0000000000 */
.L_x_2488:
        /* <DEDUP_REMOVED lines=13> */
.L_x_2634:
[----:B------:R-:W-:Y:S05]  /*16770*/  BSYNC B2 ;  /* 0x0000000000027941 */ /* 0x000fea0003800000 */
.L_x_2489:
[----:B------:R-:W-:Y:S01]  /*16780*/  BSSY B2, `(.L_x_2491) ;  /* 0x000000b000027945 */ /* 0x000fe20003800000 */
[----:B------:R-:W-:Y:S01]  /*16790*/  MOV R8, 0x0 ;  /* 0x0000000000087802 */ /* 0x000fe20000000f00 */
[----:B01----:R-:W-:Y:S02]  /*167a0*/  IMAD.MOV.U32 R9, RZ, RZ, 0x12f00000 ;  /* 0x12f00000ff097424 */ /* 0x003fe400078e00ff */
[----:B------:R-:W-:Y:S05]  /*167b0*/  @P1 BRA `(.L_x_2492) ;  /* 0x00000000001c1947 */ /* 0x000fea0003800000 */
[----:B------:R-:W0:Y:S02]  /*167c0*/  S2R R7, SR_TID.X ;  /* 0x0000000000077919 */ /* 0x000e240000002100 */
[----:B0-----:R-:W-:Y:S01]  /*167d0*/  LOP3.LUT R12, R7, 0x1f, RZ, 0xc0, !PT ;  /* 0x0000001f070c7812 */ /* 0x001fe200078ec0ff */
[----:B------:R-:W-:-:S03]  /*167e0*/  IMAD.MOV.U32 R7, RZ, RZ, 0x2800 ;  /* 0x00002800ff077424 */ /* 0x000fc600078e00ff */
[----:B------:R-:W-:Y:S01]  /*167f0*/  ISETP.NE.AND P0, PT, R12, RZ, PT ;  /* 0x000000ff0c00720c */ /* 0x000fe20003f05270 */
[----:B------:R0:W-:-:S12]  /*16800*/  SYNCS.ARRIVE.TRANS64 RZ, [R5+URZ+0x132b0], R7 ;  /* 0x0132b00705ff79a7 */ /* 0x0001d8000800003f */
[----:B0-----:R-:W-:Y:S05]  /*16810*/  @!P0 BRA `(.L_x_2492) ;  /* 0x0000000000048947 */ /* 0x001fea0003800000 */
[----:B------:R-:W-:Y:S01]  /*16820*/  BPT.TRAP 0x1 ;  /* 0x000000040000795c */ /* 0x000fe20000300000 */
.L_x_2492:
[----:B------:R-:W-:Y:S05]  /*16830*/  BSYNC B2 ;  /* 0x0000000000027941 */ /* 0x000fea0003800000 */
.L_x_2491:
        /* <DEDUP_REMOVED lines=8> */
.L_x_2493:
        /* <DEDUP_REMOVED lines=9> */
[----:B--2---:R-:W-:Y:S05]  /*16950*/  @P0 BRA.U.ANY `(.L_x_2493) ;  /* 0xfffffffd00d80947 */ /* 0x004fea000393ffff */
.L_x_2483:
[----:B------:R-:W-:Y:S05]  /*16960*/  BSYNC B1 ;  /* 0x0000000000017941 */ /* 0x000fea0003800000 */
.L_x_2482:
[----:B------:R-:W0:Y:S04]  /*16970*/  LDL.LU R8, [R1+0x4] ;  /* 0x0000040001087983 */ /* 0x000e280000300800 */
[----:B------:R-:W2:Y:S01]  /*16980*/  LDL.LU R7, [R1+0x10] ;  /* 0x0000100001077983 */ /* 0x000ea20000300800 */
[----:B------:R-:W-:Y:S02]  /*16990*/  IADD3 R4, R4, -0x2, RZ ;  /* 0xfffffffe04047810 */ /* 0x000fe40007ffe0ff */
[----:B------:R-:W-:Y:S02]  /*169a0*/  PLOP3.LUT P0, PT, PT, PT, PT, 0x8, 0x0 ;  /* 0x000000000000781c */ /* 0x000fe40003f0e170 */
        /* <DEDUP_REMOVED lines=9> */
.L_x_2506:
[----:B------:R-:W-:Y:S05]  /*16a40*/  YIELD ;  /* 0x0000000000007946 */ /* 0x000fea0003800000 */
[----:B------:R-:W-:Y:S04]  /*16a50*/  BSSY B1, `(.L_x_2494) ;  /* 0x000004f000017945 */ /* 0x000fe80003800000 */
[----:B--2---:R-:W-:Y:S05]  /*16a60*/  @!P6 BRA `(.L_x_2495) ;  /* 0x000000040034e947 */ /* 0x004fea0003800000 */
        /* <DEDUP_REMOVED lines=10> */
.L_x_2635:
[----:B------:R-:W-:Y:S05]  /*16b10*/  BSYNC B2 ;  /* 0x0000000000027941 */ /* 0x000fea0003800000 */
.L_x_2496:
[----:B------:R-:W-:Y:S04]  /*16b20*/  BSSY B2, `(.L_x_2498) ;  /* 0x0000009000027945 */ /* 0x000fe80003800000 */
[----:B------:R-:W-:Y:S05]  /*16b30*/  @P2 BRA `(.L_x_2499) ;  /* 0x00000000001c2947 */ /* 0x000fea0003800000 */
[----:B------:R-:W2:Y:S02]  /*16b40*/  S2R R7, SR_TID.X ;  /* 0x0000000000077919 */ /* 0x000ea40000002100 */
[----:B--2---:R-:W-:Y:S01]  /*16b50*/  LOP3.LUT R8, R7, 0x1f, RZ, 0xc0, !PT ;  /* 0x0000001f07087812 */ /* 0x004fe200078ec0ff */
[----:B------:R-:W-:-:S03]  /*16b60*/  IMAD.MOV.U32 R7, RZ, RZ, 0x2800 ;  /* 0x00002800ff077424 */ /* 0x000fc600078e00ff */
[----:B------:R-:W-:Y:S01]  /*16b70*/  ISETP.NE.AND P1, PT, R8, RZ, PT ;  /* 0x000000ff0800720c */ /* 0x000fe20003f25270 */
[----:B------:R2:W-:-:S12]  /*16b80*/  SYNCS.ARRIVE.TRANS64 RZ, [R5+URZ+0x13290], R7 ;  /* 0x0132900705ff79a7 */ /* 0x0005d8000800003f */
[----:B--2---:R-:W-:Y:S05]  /*16b90*/  @!P1 BRA `(.L_x_2499) ;  /* 0x0000000000049947 */ /* 0x004fea0003800000 */
[----:B------:R-:W-:Y:S01]  /*16ba0*/  BPT.TRAP 0x1 ;  /* 0x000000040000795c */ /* 0x000fe20000300000 */
.L_x_2499:
[----:B------:R-:W-:Y:S05]  /*16bb0*/  BSYNC B2 ;  /* 0x0000000000027941 */ /* 0x000fea0003800000 */
.L_x_2498:
[----:B------:R-:W2:Y:S01]  /*16bc0*/  LDL R7, [R1+0x4] ;  /* 0x0000040001077983 */ /* 0x000ea20000100800 */
[----:B------:R-:W-:Y:S01]  /*16bd0*/  IMAD.MOV.U32 R11, RZ, RZ, RZ ;  /* 0x000000ffff0b7224 */ /* 0x000fe200078e00ff */
[----:B------:R-:W-:Y:S01]  /*16be0*/  UIADD3 UR4, UP0, UR38, 0x570, URZ ;  /* 0x0000057026047890 */ /* 0x000fe2000ff1e03f */
[----:B------:R-:W-:Y:S01]  /*16bf0*/  PLOP3.LUT P1, PT, PT, PT, PT, 0x80, 0x0 ;  /* 0x000000000000781c */ /* 0x000fe20003f2f070 */
[----:B------:R-:W-:Y:S01]  /*16c00*/  IMAD R8, R4, 0xa0, R0 ;  /* 0x000000a004087824 */ /* 0x000fe200078e0200 */
[----:B------:R-:W-:Y:S01]  /*16c10*/  UMOV UR6, 0x0 ;  /* 0x0000000000067882 */ /* 0x000fe20000000000 */
[----:B------:R-:W-:Y:S01]  /*16c20*/  R2UR UR10, R11 ;  /* 0x000000000b0a72ca */ /* 0x000fe200000e0000 */
[----:B-1----:R-:W-:Y:S01]  /*16c30*/  VIADD R9, R5, 0x13290 ;  /* 0x0001329005097836 */ /* 0x002fe20000000000 */
[----:B------:R-:W-:Y:S01]  /*16c40*/  UIADD3.X UR5, URZ, UR39, URZ, UP0, !UPT ;  /* 0x000000273f057290 */ /* 0x000fe200087fe43f */
[----:B------:R-:W-:Y:S01]  /*16c50*/  UMOV UR7, 0x12f00000 ;  /* 0x12f0000000077882 */ /* 0x000fe20000000000 */
[----:B--2---:R-:W-:-:S04]  /*16c60*/  IMAD R7, R7, 0x2800, R22 ;  /* 0x0000280007077824 */ /* 0x004fc800078e0216 */
[----:B------:R-:W-:-:S07]  /*16c70*/  VIADD R10, R7, 0xe000 ;  /* 0x0000e000070a7836 */ /* 0x000fce0000000000 */
.L_x_2500:
        /* <DEDUP_REMOVED lines=13> */
.L_x_2636:
[----:B------:R-:W-:Y:S05]  /*16d50*/  BSYNC B2 ;  /* 0x0000000000027941 */ /* 0x000fea0003800000 */
.L_x_2501:
        /* <DEDUP_REMOVED lines=11> */
.L_x_2504:
[----:B------:R-:W-:Y:S05]  /*16e10*/  BSYNC B2 ;  /* 0x0000000000027941 */ /* 0x000fea0003800000 */
.L_x_2503:
        /* <DEDUP_REMOVED lines=8> */
.L_x_2505:
        /* <DEDUP_REMOVED lines=10> */
.L_x_2495:
[----:B------:R-:W-:Y:S05]  /*16f40*/  BSYNC B1 ;  /* 0x0000000000017941 */ /* 0x000fea0003800000 */
.L_x_2494:
[----:B------:R-:W0:Y:S04]  /*16f50*/  LDL.LU R6, [R1+0x4] ;  /* 0x0000040001067983 */ /* 0x000e280000300800 */
[----:B-1----:R-:W2:Y:S01]  /*16f60*/  LDL.LU R9, [R1+0x10] ;  /* 0x0000100001097983 */ /* 0x002ea20000300800 */
[C---:B------:R-:W-:Y:S02]  /*16f70*/  ISETP.GT.AND P2, PT, R4.reuse, R3, PT ;  /* 0x000000030400720c */ /* 0x040fe40003f44270 */
[----:B------:R-:W-:Y:S01]  /*16f80*/  IADD3 R4, R4, -0x1, RZ ;  /* 0xffffffff04047810 */ /* 0x000fe20007ffe0ff */
[----:B0-----:R-:W-:-:S05]  /*16f90*/  VIADD R5, R6, 0x1 ;  /* 0x0000000106057836 */ /* 0x001fca0000000000 */
[----:B------:R-:W-:-:S04]  /*16fa0*/  ISETP.NE.AND P1, PT, R5, 0x2, PT ;  /* 0x000000020500780c */ /* 0x000fc80003f25270 */
[----:B------:R-:W-:Y:S02]  /*16fb0*/  SEL R6, RZ, 0x1, P1 ;  /* 0x00000001ff067807 */ /* 0x000fe40000800000 */
[----:B------:R-:W-:Y:S02]  /*16fc0*/  SEL R5, R5, RZ, P1 ;  /* 0x000000ff05057207 */ /* 0x000fe40000800000 */
[----:B--2---:R-:W-:-:S05]  /*16fd0*/  LOP3.LUT R9, R9, R6, RZ, 0x3c, !PT ;  /* 0x0000000609097212 */ /* 0x004fca00078e3cff */
[----:B------:R2:W-:Y:S04]  /*16fe0*/  STL [R1+0x10], R9 ;  /* 0x0000100901007387 */ /* 0x0005e80000100800 */
[----:B------:R2:W-:Y:S01]  /*16ff0*/  STL [R1+0x4], R5 ;  /* 0x0000040501007387 */ /* 0x0005e20000100800 */
[----:B------:R-:W-:Y:S05]  /*17000*/  @P2 BRA `(.L_x_2506) ;  /* 0xfffffff8008c2947 */ /* 0x000fea000383ffff */
.L_x_2476:
[----:B------:R-:W-:Y:S05]  /*17010*/  BSYNC B0 ;  /* 0x0000000000007941 */ /* 0x000fea0003800000 */
.L_x_2475:
[----:B------:R-:W3:Y:S01]  /*17020*/  LDC R0, c[0x0][0x448] ;  /* 0x00011200ff007b82 */ /* 0x000ee20000000800 */
[----:B------:R-:W-:Y:S01]  /*17030*/  IMAD.MOV.U32 R2, RZ, RZ, 0xc0 ;  /* 0x000000c0ff027424 */ /* 0x000fe200078e00ff */
[----:B------:R-:W-:Y:S05]  /*17040*/  @!P0 WARPSYNC.ALL ;  /* 0x0000000000008948 */ /* 0x000fea0003800000 */
[----:B------:R-:W-:Y:S01]  /*17050*/  IMAD R2, R17, R2, 0xbf ;  /* 0x000000bf11027424 */ /* 0x000fe200078e0202 */
[----:B------:R-:W-:Y:S01]  /*17060*/  @!P0 BAR.SYNC.DEFER_BLOCKING 0xc, 0x200 ;  /* 0x0308000000008b1d */ /* 0x000fe20000010000 */
[----:B---3--:R-:W-:-:S13]  /*17070*/  ISETP.NE.AND P1, PT, R0, 0x1, PT ;  /* 0x000000010000780c */ /* 0x008fda0003f25270 */
[----:B------:R-:W3:Y:S08]  /*17080*/  @P1 LDC R0, c[0x0][0x44c] ;  /* 0x00011300ff001b82 */ /* 0x000ef00000000800 */
[----:B------:R-:W4:Y:S01]  /*17090*/  @P1 LDC R3, c[0x0][0x450] ;  /* 0x00011400ff031b82 */ /* 0x000f220000000800 */
[----:B---3--:R-:W-:-:S05]  /*170a0*/  @P1 IMAD.HI.U32 R0, R2, R0, RZ ;  /* 0x0000000002001227 */ /* 0x008fca00078e00ff */
[----:B----4-:R-:W-:-:S05]  /*170b0*/  @P1 SHF.R.U32.HI R2, RZ, R3, R0 ;  /* 0x00000003ff021219 */ /* 0x010fca0000011600 */
[----:B------:R-:W-:-:S04]  /*170c0*/  IMAD.IADD R0, R20, 0x1, R2 ;  /* 0x0000000114007824 */ /* 0x000fc800078e0202 */
[----:B------:R-:W-:-:S05]  /*170d0*/  IMAD.HI R0, R0, 0x66666667, RZ ;  /* 0x6666666700007827 */ /* 0x000fca00078e02ff */
[----:B------:R-:W-:-:S04]  /*170e0*/  SHF.R.U32.HI R2, RZ, 0x1f, R0 ;  /* 0x0000001fff027819 */ /* 0x000fc80000011600 */
[----:B------:R-:W-:-:S04]  /*170f0*/  LEA.HI.SX32 R2, R0, R2, 0x1a ;  /* 0x0000000200027211 */ /* 0x000fc800078fd2ff */
[----:B------:R-:W-:-:S04]  /*17100*/  VIMNMX R27, R27, R2, PT ;  /* 0x000000021b1b7248 */ /* 0x000fc80003fe0100 */
[----:B------:R-:W-:-:S13]  /*17110*/  ISETP.GT.AND P0, PT, R27, RZ, PT ;  /* 0x000000ff1b00720c */ /* 0x000fda0003f04270 */
[----:B------:R-:W-:Y:S05]  /*17120*/  @P0 BRA `(.L_x_2507) ;  /* 0x0000000000440947 */ /* 0x000fea0003800000 */
[----:B0-2---:R-:W0:Y:S02]  /*17130*/  S2R R5, SR_TID.X ;  /* 0x0000000000057919 */ /* 0x005e240000002100 */
[----:B0-----:R-:W-:-:S04]  /*17140*/  LOP3.LUT R5, R5, 0x7f, RZ, 0xc0, !PT ;  /* 0x0000007f05057812 */ /* 0x001fc800078ec0ff */
[----:B------:R-:W-:-:S13]  /*17150*/  ISETP.NE.AND P0, PT, R5, RZ, PT ;  /* 0x000000ff0500720c */ /* 0x000fda0003f05270 */
[----:B------:R-:W-:Y:S05]  /*17160*/  @P0 BRA `(.L_x_2508) ;  /* 0x0000004000540947 */ /* 0x000fea0003800000 */
[----:B------:R-:W0:Y:S01]  /*17170*/  S2R R5, SR_LANEID ;  /* 0x0000000000057919 */ /* 0x000e220000000000 */
[----:B------:R-:W-:Y:S01]  /*17180*/  VOTEU.ANY UR4, UPT, PT ;  /* 0x0000000000047886 */ /* 0x000fe200038e0100 */
[----:B------:R-:W2:Y:S01]  /*17190*/  LDC.64 R2, c[0x0][0xc60] ;  /* 0x00031800ff027b82 */ /* 0x000ea20000000a00 */
        /* <DEDUP_REMOVED lines=8> */
[----:B0-----:R-:W-:Y:S01]  /*17220*/  IADD3 R16, R0, UR36, R7 ;  /* 0x0000002400107c10 */ /* 0x001fe2000fffe007 */
[----:B------:R-:W-:Y:S06]  /*17230*/  BRA `(.L_x_2508) ;  /* 0x0000004000207947 */ /* 0x000fec0003800000 */
.L_x_2507:
        /* <DEDUP_REMOVED lines=10> */
[----:B------:R-:W3:Y:S01]  /*172e0*/  LDC.64 R2, c[0x4][R2] ;  /* 0x0100000002027b82 */ /* 0x000ee20000000a00 */
[----:B0-2---:R-:W-:Y:S01]  /*172f0*/  IMAD.U32 R5, RZ, RZ, UR7 ;  /* 0x00000007ff057e24 */ /* 0x005fe2000f8e00ff */
[----:B------:R-:W-:Y:S01]  /*17300*/  MOV R13, RZ ;  /* 0x000000ff000d7202 */ /* 0x000fe20000000f00 */
[----:B------:R-:W-:Y:S02]  /*17310*/  IMAD.U32 R7, RZ, RZ, UR9 ;  /* 0x00000009ff077e24 */ /* 0x000fe4000f8e00ff */
[----:B------:R-:W-:-:S02]  /*17320*/  IMAD.U32 R10, RZ, RZ, UR4 ;  /* 0x00000004ff0a7e24 */ /* 0x000fc4000f8e00ff */
[----:B------:R-:W-:Y:S02]  /*17330*/  IMAD.U32 R11, RZ, RZ, UR5 ;  /* 0x00000005ff0b7e24 */ /* 0x000fe4000f8e00ff */
[----:B------:R-:W-:Y:S02]  /*17340*/  IMAD.MOV.U32 R8, RZ, RZ, 0x70 ;  /* 0x00000070ff087424 */ /* 0x000fe400078e00ff */
[----:B------:R-:W-:-:S07]  /*17350*/  IMAD.MOV.U32 R12, RZ, RZ, 0x1 ;  /* 0x00000001ff0c7424 */ /* 0x000fce00078e00ff */
[----:B------:R-:W-:-:S07]  /*17360*/  LEPC R20, `(.L_x_2510) ;  /* 0x000000001014794e */ /* 0x000fce0000000000 */
[----:B-1-3--:R-:W-:Y:S05]  /*17370*/  CALL.ABS.NOINC R2 ;  /* 0x0000000002007343 */ /* 0x00afea0003c00000 */
.L_x_2510:
[----:B------:R-:W-:Y:S05]  /*17380*/  BSYNC B6 ;  /* 0x0000000000067941 */ /* 0x000fea0003800000 */
.L_x_2509:
[----:B------:R-:W3:Y:S01]  /*17390*/  LDL.LU R2, [R1+0x28] ;  /* 0x0000280001027983 */ /* 0x000ee20000300800 */
[----:B------:R-:W-:Y:S01]  /*173a0*/  VIADD R0, R22, 0x6000 ;  /* 0x0000600016007836 */ /* 0x000fe20000000000 */
[----:B------:R-:W-:Y:S04]  /*173b0*/  BSSY B6, `(.L_x_2511) ;  /* 0x0000016000067945 */ /* 0x000fe80003800000 */
[----:B------:R-:W-:Y:S02]  /*173c0*/  LOP3.LUT P0, RZ, R0, 0x1bf, RZ, 0xc0, !PT ;  /* 0x000001bf00ff7812 */ /* 0x000fe4000780c0ff */
[----:B---3--:R-:W-:-:S11]  /*173d0*/  LOP3.LUT R2, R2, 0xfffffffe, RZ, 0xc0, !PT ;  /* 0xfffffffe02027812 */ /* 0x008fd600078ec0ff */
[----:B------:R-:W-:-:S05]  /*173e0*/  @P0 LOP3.LUT R2, R2, 0x1, RZ, 0xfc, !PT ;  /* 0x0000000102020812 */ /* 0x000fca00078efcff */
[----:B------:R3:W-:Y:S01]  /*173f0*/  STL [R1+0x28], R2 ;  /* 0x0000280201007387 */ /* 0x0007e20000100800 */
[----:B------:R-:W-:Y:S05]  /*17400*/  @!P0 BRA `(.L_x_2512) ;  /* 0x0000000000408947 */ /* 0x000fea0003800000 */
[----:B---3--:R-:W-:Y:S01]  /*17410*/  MOV R2, 0x0 ;  /* 0x0000000000027802 */ /* 0x008fe20000000f00 */
[----:B------:R-:W-:Y:S01]  /*17420*/  ULDC.64 UR6, c[0x4][0x98] ;  /* 0x0100260000067ab9 */ /* 0x000fe20000000a00 */
[----:B------:R-:W-:Y:S01]  /*17430*/  ULDC.64 UR8, c[0x4][0xa0] ;  /* 0x0100280000087ab9 */ /* 0x000fe20000000a00 */
[----:B------:R-:W-:Y:S01]  /*17440*/  ULDC.64 UR4, c[0x4][0x10] ;  /* 0x0100040000047ab9 */ /* 0x000fe20000000a00 */
[----:B------:R-:W-:Y:S01]  /*17450*/  IMAD.U32 R4, RZ, RZ, UR6 ;  /* 0x00000006ff047e24 */ /* 0x000fe2000f8e00ff */
[----:B------:R-:W-:Y:S01]  /*17460*/  MOV R10, UR4 ;  /* 0x00000004000a7c02 */ /* 0x000fe20008000f00 */
[----:B------:R-:W3:Y:S01]  /*17470*/  LDC.64 R2, c[0x4][R2] ;  /* 0x0100000002027b82 */ /* 0x000ee20000000a00 */
[----:B0-2---:R-:W-:Y:S02]  /*17480*/  IMAD.U32 R5, RZ, RZ, UR7 ;  /* 0x00000007ff057e24 */ /* 0x005fe4000f8e00ff */
[----:B------:R-:W-:Y:S02]  /*17490*/  IMAD.U32 R6, RZ, RZ, UR8 ;  /* 0x00000008ff067e24 */ /* 0x000fe4000f8e00ff */
[----:B------:R-:W-:-:S02]  /*174a0*/  IMAD.U32 R7, RZ, RZ, UR9 ;  /* 0x00000009ff077e24 */ /* 0x000fc4000f8e00ff */
[----:B------:R-:W-:Y:S02]  /*174b0*/  IMAD.U32 R11, RZ, RZ, UR5 ;  /* 0x00000005ff0b7e24 */ /* 0x000fe4000f8e00ff */
[----:B------:R-:W-:Y:S02]  /*174c0*/  IMAD.MOV.U32 R8, RZ, RZ, 0x70 ;  /* 0x00000070ff087424 */ /* 0x000fe400078e00ff */
[----:B------:R-:W-:Y:S02]  /*174d0*/  IMAD.MOV.U32 R12, RZ, RZ, 0x1 ;  /* 0x00000001ff0c7424 */ /* 0x000fe400078e00ff */
[----:B------:R-:W-:-:S07]  /*174e0*/  IMAD.MOV.U32 R13, RZ, RZ, RZ ;  /* 0x000000ffff0d7224 */ /* 0x000fce00078e00ff */
[----:B------:R-:W-:-:S07]  /*174f0*/  LEPC R20, `(.L_x_2512) ;  /* 0x000000001014794e */ /* 0x000fce0000000000 */
[----:B-1-3--:R-:W-:Y:S05]  /*17500*/  CALL.ABS.NOINC R2 ;  /* 0x0000000002007343 */ /* 0x00afea0003c00000 */
.L_x_2512:
[----:B------:R-:W-:Y:S05]  /*17510*/  BSYNC B6 ;  /* 0x0000000000067941 */ /* 0x000fea0003800000 */
.L_x_2511:
[----:B------:R-:W-:Y:S01]  /*17520*/  VIADD R0, R22, 0x1000 ;  /* 0x0000100016007836 */ /* 0x000fe20000000000 */
[----:B------:R-:W-:Y:S04]  /*17530*/  BSSY B6, `(.L_x_2513) ;  /* 0x0000013000067945 */ /* 0x000fe80003800000 */
[----:B------:R-:W-:-:S13]  /*17540*/  LOP3.LUT P0, RZ, R0, 0x9f, RZ, 0xc0, !PT ;  /* 0x0000009f00ff7812 */ /* 0x000fda000780c0ff */
[----:B------:R-:W-:Y:S05]  /*17550*/  @!P0 BRA `(.L_x_2514) ;  /* 0x0000000000408947 */ /* 0x000fea0003800000 */
[----:B---3--:R-:W-:Y:S01]  /*17560*/  MOV R2, 0x0 ;  /* 0x0000000000027802 */ /* 0x008fe20000000f00 */
[----:B------:R-:W-:Y:S01]  /*17570*/  ULDC.64 UR6, c[0x4][0x98] ;  /* 0x0100260000067ab9 */ /* 0x000fe20000000a00 */
[----:B------:R-:W-:Y:S01]  /*17580*/  ULDC.64 UR8, c[0x4][0xa0] ;  /* 0x0100280000087ab9 */ /* 0x000fe20000000a00 */
[----:B------:R-:W-:Y:S01]  /*17590*/  ULDC.64 UR4, c[0x4][0x18] ;  /* 0x0100060000047ab9 */ /* 0x000fe20000000a00 */
[----:B------:R-:W-:Y:S01]  /*175a0*/  MOV R4, UR6 ;  /* 0x0000000600047c02 */ /* 0x000fe20008000f00 */
[----:B0-2---:R-:W-:Y:S01]  /*175b0*/  IMAD.U32 R5, RZ, RZ, UR7 ;  /* 0x00000007ff057e24 */ /* 0x005fe2000f8e00ff */
        /* <DEDUP_REMOVED lines=9> */
[----:B01----:R-:W-:Y:S05]  /*17650*/  CALL.ABS.NOINC R2 ;  /* 0x0000000002007343 */ /* 0x003fea0003c00000 */
.L_x_2514:
[----:B------:R-:W-:Y:S05]  /*17660*/  BSYNC B6 ;  /* 0x0000000000067941 */ /* 0x000fea0003800000 */
.L_x_2513:
[----:B---3--:R-:W3:Y:S01]  /*17670*/  LDL R2, [R1+0x28] ;  /* 0x0000280001027983 */ /* 0x008ee20000100800 */
[----:B------:R-:W-:Y:S01]  /*17680*/  BSSY B6, `(.L_x_2515) ;  /* 0x0000013000067945 */ /* 0x000fe20003800000 */
[----:B---3--:R-:W-:-:S13]  /*17690*/  LOP3.LUT P6, RZ, R2, 0x1, RZ, 0xc0, !PT ;  /* 0x0000000102ff7812 */ /* 0x008fda00078cc0ff */
        /* <DEDUP_REMOVED lines=8> */
[----:B--2---:R-:W-:Y:S02]  /*17720*/  IMAD.U32 R5, RZ, RZ, UR5 ;  /* 0x00000005ff057e24 */ /* 0x004fe4000f8e00ff */
        /* <DEDUP_REMOVED lines=8> */
.L_x_2516:
[----:B------:R-:W-:Y:S05]  /*177b0*/  BSYNC B6 ;  /* 0x0000000000067941 */ /* 0x000fea0003800000 */
.L_x_2515:
[----:B------:R-:W3:Y:S01]  /*177c0*/  LDL R10, [R1+0x8] ;  /* 0x00000800010a7983 */ /* 0x000ee20000100800 */
[----:B------:R-:W-:Y:S01]  /*177d0*/  ULDC.64 UR4, c[0x0][0x9f8] ;  /* 0x00027e0000047ab9 */ /* 0x000fe20000000a00 */
[----:B------:R-:W4:Y:S02]  /*177e0*/  LDC R12, c[0x0][0x430] ;  /* 0x00010c00ff0c7b82 */ /* 0x000f240000000800 */
[----:B------:R-:W3:Y:S01]  /*177f0*/  LDL R14, [R1+0x1c] ;  /* 0x00001c00010e7983 */ /* 0x000ee20000100800 */
[----:B------:R-:W-:Y:S01]  /*17800*/  ISETP.NE.U32.AND P0, PT, RZ, UR4, PT ;  /* 0x00000004ff007c0c */ /* 0x000fe2000bf05070 */
[----:B------:R-:W0:Y:S03]  /*17810*/  S2R R2, SR_TID.X ;  /* 0x0000000000027919 */ /* 0x000e260000002100 */
[----:B------:R-:W-:Y:S01]  /*17820*/  ISETP.NE.AND.EX P0, PT, RZ, UR5, PT, P0 ;  /* 0x00000005ff007c0c */ /* 0x000fe2000bf05300 */
[----:B------:R-:W0:Y:S01]  /*17830*/  S2R R20, SR_TID.X ;  /* 0x0000000000147919 */ /* 0x000e220000002100 */
[----:B-12---:R-:W-:Y:S01]  /*17840*/  IMAD.MOV.U32 R9, RZ, RZ, 0xa0 ;  /* 0x000000a0ff097424 */ /* 0x006fe200078e00ff */
[----:B------:R-:W2:Y:S10]  /*17850*/  LDL R13, [R1+0x70] ;  /* 0x00007000010d7983 */ /* 0x000eb40000100800 */
[----:B------:R-:W-:-:S04]  /*17860*/  @P0 IADD3 R24, P1, R24, UR4, RZ ;  /* 0x0000000418180c10 */ /* 0x000fc8000ff3e0ff */
[----:B------:R-:W-:Y:S01]  /*17870*/  @P0 IADD3.X R25, R25, UR5, RZ, P1, !PT ;  /* 0x0000000519190c10 */ /* 0x000fe20008ffe4ff */
[----:B------:R-:W-:Y:S01]  /*17880*/  IMAD R9, R27, R9, -0xa0 ;  /* 0xffffff601b097424 */ /* 0x000fe200078e0209 */
[----:B0-----:R-:W-:-:S04]  /*17890*/  LOP3.LUT R2, R2, 0x7f, RZ, 0xc0, !PT ;  /* 0x0000007f02027812 */ /* 0x001fc800078ec0ff */
[----:B------:R-:W-:Y:S02]  /*178a0*/  SHF.R.U32.HI R21, RZ, 0x2, R2 ;  /* 0x00000002ff157819 */ /* 0x000fe40000011602 */
[----:B------:R-:W-:-:S04]  /*178b0*/  SHF.L.U32 R20, R20, 0x5, RZ ;  /* 0x0000000514147819 */ /* 0x000fc800000006ff */
[----:B------:R-:W-:-:S05]  /*178c0*/  LOP3.LUT R20, R21, 0x60, R20, 0xf8, !PT ;  /* 0x0000006015147812 */ /* 0x000fca00078ef814 */
[----:B------:R-:W-:Y:S02]  /*178d0*/  IMAD.IADD R8, R20, 0x1, R9 ;  /* 0x0000000114087824 */ /* 0x000fe400078e0209 */
[----:B------:R-:W2:Y:S01]  /*178e0*/  LDL.LU R20, [R1+0x28] ;  /* 0x0000280001147983 */ /* 0x000ea20000300800 */
[----:B----4-:R-:W-:-:S13]  /*178f0*/  ISETP.NE.AND P2, PT, R12, 0x1, PT ;  /* 0x000000010c00780c */ /* 0x010fda0003f45270 */
[----:B------:R-:W0:Y:S08]  /*17900*/  @P2 LDC R2, c[0x0][0x434] ;  /* 0x00010d00ff022b82 */ /* 0x000e300000000800 */
[----:B------:R-:W1:Y:S01]  /*17910*/  @P2 LDC R3, c[0x0][0x438] ;  /* 0x00010e00ff032b82 */ /* 0x000e620000000800 */
[----:B---3--:R-:W3:Y:S01]  /*17920*/  @P0 LDG.E R10, desc[UR40][R24.64] ;  /* 0x00000028180a0981 */ /* 0x008ee2000c1e1900 */
[C---:B------:R-:W-:Y:S01]  /*17930*/  ISETP.GE.AND P1, PT, R8.reuse, R26, PT ;  /* 0x0000001a0800720c */ /* 0x040fe20003f26270 */
[----:B------:R-:W4:Y:S01]  /*17940*/  S2R R21, SR_TID.X ;  /* 0x0000000000157919 */ /* 0x000f220000002100 */
[----:B------:R-:W-:-:S04]  /*17950*/  IMAD.IADD R8, R8, 0x1, R14 ;  /* 0x0000000108087824 */ /* 0x000fc800078e020e */
[----:B0-----:R-:W-:-:S04]  /*17960*/  @P2 IMAD.HI.U32 R2, R8, R2, RZ ;  /* 0x0000000208022227 */ /* 0x001fc800078e00ff */
[----:B------:R-:W-:Y:S01]  /*17970*/  IMAD.MOV.U32 R0, RZ, RZ, R8 ;  /* 0x000000ffff007224 */ /* 0x000fe200078e0008 */
[----:B-1----:R-:W-:Y:S02]  /*17980*/  @P2 SHF.R.U32.HI R0, RZ, R3, R2 ;  /* 0x00000003ff002219 */ /* 0x002fe40000011602 */
[----:B------:R-:W0:Y:S08]  /*17990*/  @!P1 LDC.64 R4, c[0x0][0x418] ;  /* 0x00010600ff049b82 */ /* 0x000e300000000a00 */
[----:B------:R-:W1:Y:S01]  /*179a0*/  @!P1 LDC.64 R2, c[0x0][0x428] ;  /* 0x00010a00ff029b82 */ /* 0x000e620000000a00 */
[--C-:B------:R-:W-:Y:S01]  /*179b0*/  @!P1 SHF.R.S32.HI R7, RZ, 0x1f, R0.reuse ;  /* 0x0000001fff079819 */ /* 0x100fe20000011400 */
[----:B------:R-:W-:Y:S01]  /*179c0*/  @!P1 IMAD.MOV.U32 R6, RZ, RZ, R0 ;  /* 0x000000ffff069224 */ /* 0x000fe200078e0000 */
[----:B----4-:R-:W-:-:S02]  /*179d0*/  LOP3.LUT R15, R21, 0x7f, RZ, 0xc0, !PT ;  /* 0x0000007f150f7812 */ /* 0x010fc400078ec0ff */
[----:B------:R-:W-:Y:S02]  /*179e0*/  SHF.L.U32 R21, R21, 0x5, RZ ;  /* 0x0000000515157819 */ /* 0x000fe400000006ff */
[----:B------:R-:W-:-:S04]  /*179f0*/  SHF.R.U32.HI R15, RZ, 0x2, R15 ;  /* 0x00000002ff0f7819 */ /* 0x000fc8000001160f */
[----:B------:R-:W-:-:S04]  /*17a00*/  LOP3.LUT R21, R15, 0x60, R21, 0xf8, !PT ;  /* 0x000000600f157812 */ /* 0x000fc800078ef815 */
[----:B------:R-:W-:-:S05]  /*17a10*/  LOP3.LUT R21, R21, 0x80, RZ, 0xfc, !PT ;  /* 0x0000008015157812 */ /* 0x000fca00078efcff */
[----:B------:R-:W-:Y:S01]  /*17a20*/  IMAD.IADD R9, R21, 0x1, R9 ;  /* 0x0000000115097824 */ /* 0x000fe200078e0209 */
[----:B------:R-:W-:-:S05]  /*17a30*/  IADD3 R0, -R0, RZ, RZ ;  /* 0x000000ff00007210 */ /* 0x000fca0007ffe1ff */
[----:B------:R-:W-:Y:S01]  /*17a40*/  IMAD R8, R12, R0, R8 ;  /* 0x000000000c087224 */ /* 0x000fe200078e0208 */
[----:B--2---:R-:W-:Y:S01]  /*17a50*/  LOP3.LUT R20, R20, 0xfffffffd, RZ, 0xc0, !PT ;  /* 0xfffffffd14147812 */ /* 0x004fe200078ec0ff */
[----:B------:R-:W-:Y:S01]  /*17a60*/  UMOV UR4, 0xffffffff ;  /* 0xffffffff00047882 */ /* 0x000fe20000000000 */
[----:B---3--:R-:W-:Y:S01]  /*17a70*/  SHF.R.S32.HI R11, RZ, 0x1f, R10 ;  /* 0x0000001fff0b7819 */ /* 0x008fe2000001140a */
[----:B-1----:R-:W-:-:S04]  /*17a80*/  @!P1 IMAD.WIDE.U32 R6, R10, R2, R6 ;  /* 0x000000020a069225 */ /* 0x002fc800078e0006 */
[----:B------:R-:W-:-:S04]  /*17a90*/  @!P1 IMAD R2, R11, R2, RZ ;  /* 0x000000020b029224 */ /* 0x000fc800078e02ff */
[----:B------:R-:W-:Y:S01]  /*17aa0*/  @!P1 IMAD R3, R10, R3, R2 ;  /* 0x000000030a039224 */ /* 0x000fe200078e0202 */
[----:B------:R-:W-:Y:S01]  /*17ab0*/  @P0 STL [R1+0x8], R10 ;  /* 0x0000080a01000387 */ /* 0x000fe20000100800 */
[C---:B0-----:R-:W-:Y:S02]  /*17ac0*/  @!P1 LEA R2, P0, R6.reuse, R4, 0x2 ;  /* 0x0000000406029211 */ /* 0x041fe400078010ff */
[----:B------:R-:W-:Y:S02]  /*17ad0*/  @!P1 IMAD.IADD R3, R7, 0x1, R3 ;  /* 0x0000000107039824 */ /* 0x000fe400078e0203 */
[----:B------:R-:W-:Y:S01]  /*17ae0*/  IMAD.MOV.U32 R4, RZ, RZ, RZ ;  /* 0x000000ffff047224 */ /* 0x000fe200078e00ff */
[----:B------:R-:W0:Y:S02]  /*17af0*/  @P2 LDC R7, c[0x0][0x438] ;  /* 0x00010e00ff072b82 */ /* 0x000e240000000800 */
[----:B------:R-:W-:Y:S02]  /*17b00*/  @!P1 LEA.HI.X R3, R6, R5, R3, 0x2, P0 ;  /* 0x0000000506039211 */ /* 0x000fe400000f1403 */
[----:B------:R-:W-:-:S03]  /*17b10*/  ISETP.GE.AND P0, PT, R9, R26, PT ;  /* 0x0000001a0900720c */ /* 0x000fc60003f06270 */
[----:B------:R1:W5:Y:S01]  /*17b20*/  @!P1 LDG.E R4, desc[UR40][R2.64] ;  /* 0x0000002802049981 */ /* 0x000362000c1e1900 */
[----:B------:R-:W-:Y:S01]  /*17b30*/  ISETP.GT.U32.OR P0, PT, R21, 0x9f, P0 ;  /* 0x0000009f1500780c */ /* 0x000fe20000704470 */
[----:B------:R-:W2:Y:S01]  /*17b40*/  @P2 LDC R5, c[0x0][0x434] ;  /* 0x00010d00ff052b82 */ /* 0x000ea20000000800 */
[----:B------:R-:W-:-:S11]  /*17b50*/  IMAD.IADD R9, R9, 0x1, R14 ;  /* 0x0000000109097824 */ /* 0x000fd600078e020e */
[----:B-1----:R-:W1:Y:S01]  /*17b60*/  @!P0 LDC.64 R2, c[0x0][0x428] ;  /* 0x00010a00ff028b82 */ /* 0x002e620000000a00 */
[----:B------:R-:W-:Y:S02]  /*17b70*/  IMAD.MOV.U32 R6, RZ, RZ, R9 ;  /* 0x000000ffff067224 */ /* 0x000fe400078e0009 */
[----:B--2---:R-:W-:-:S05]  /*17b80*/  @P2 IMAD.HI.U32 R5, R9, R5, RZ ;  /* 0x0000000509052227 */ /* 0x004fca00078e00ff */
[----:B0-----:R-:W-:-:S04]  /*17b90*/  @P2 SHF.R.U32.HI R6, RZ, R7, R5 ;  /* 0x00000007ff062219 */ /* 0x001fc80000011605 */
[----:B------:R-:W-:Y:S01]  /*17ba0*/  @!P0 SHF.R.S32.HI R7, RZ, 0x1f, R6 ;  /* 0x0000001fff078819 */ /* 0x000fe20000011406 */
[-C--:B-1----:R-:W-:Y:S01]  /*17bb0*/  @!P0 IMAD R0, R11, R2.reuse, RZ ;  /* 0x000000020b008224 */ /* 0x082fe200078e02ff */
[----:B------:R0:W-:Y:S03]  /*17bc0*/  STL [R1+0x20], R11 ;  /* 0x0000200b01007387 */ /* 0x0001e60000100800 */
[C---:B------:R-:W-:Y:S02]  /*17bd0*/  @!P0 IMAD R0, R10.reuse, R3, R0 ;  /* 0x000000030a008224 */ /* 0x040fe400078e0200 */
[----:B0-----:R-:W-:Y:S02]  /*17be0*/  @!P0 IMAD.WIDE.U32 R10, R10, R2, R6 ;  /* 0x000000020a0a8225 */ /* 0x001fe400078e0006 */
[----:B------:R-:W0:Y:S02]  /*17bf0*/  @!P0 LDC.64 R2, c[0x0][0x418] ;  /* 0x00010600ff028b82 */ /* 0x000e240000000a00 */
[----:B------:R-:W-:-:S02]  /*17c00*/  @!P0 IMAD.IADD R0, R0, 0x1, R11 ;  /* 0x0000000100008824 */ /* 0x000fc400078e020b */
[----:B------:R-:W-:Y:S01]  /*17c10*/  IMAD.MOV.U32 R5, RZ, RZ, RZ ;  /* 0x000000ffff057224 */ /* 0x000fe200078e00ff */
[----:B0-----:R-:W-:-:S04]  /*17c20*/  @!P0 LEA R2, P1, R10, R2, 0x2 ;  /* 0x000000020a028211 */ /* 0x001fc800078210ff */
[----:B------:R-:W-:Y:S02]  /*17c30*/  @!P0 LEA.HI.X R3, R10, R3, R0, 0x2, P1 ;  /* 0x000000030a038211 */ /* 0x000fe400008f1400 */
[----:B------:R-:W-:-:S03]  /*17c40*/  ISETP.GT.U32.AND P1, PT, R21, 0x9f, PT ;  /* 0x0000009f1500780c */ /* 0x000fc60003f24070 */
[----:B------:R0:W5:Y:S01]  /*17c50*/  @!P0 LDG.E R5, desc[UR40][R2.64] ;  /* 0x0000002802058981 */ /* 0x000162000c1e1900 */
[----:B------:R-:W-:-:S09]  /*17c60*/  ISETP.NE.AND P0, PT, R13, 0x3, PT ;  /* 0x000000030d00780c */ /* 0x000fd20003f05270 */
[----:B------:R-:W-:-:S04]  /*17c70*/  @P1 LOP3.LUT R20, R20, 0x2, RZ, 0xfc, !PT ;  /* 0x0000000214141812 */ /* 0x000fc800078efcff */
[----:B------:R-:W-:-:S04]  /*17c80*/  LOP3.LUT R20, R20, 0xfffffffb, RZ, 0xc0, !PT ;  /* 0xfffffffb14147812 */ /* 0x000fc800078ec0ff */
[----:B------:R-:W-:-:S05]  /*17c90*/  @P0 LOP3.LUT R20, R20, 0x4, RZ, 0xfc, !PT ;  /* 0x0000000414140812 */ /* 0x000fca00078efcff */
[----:B------:R0:W-:Y:S01]  /*17ca0*/  STL [R1+0x28], R20 ;  /* 0x0000281401007387 */ /* 0x0001e20000100800 */
[----:B------:R-:W-:-:S04]  /*17cb0*/  IMAD.MOV R0, RZ, RZ, -R6 ;  /* 0x000000ffff007224 */ /* 0x000fc800078e0a06 */
[----:B------:R-:W-:Y:S01]  /*17cc0*/  IMAD R9, R12, R0, R9 ;  /* 0x000000000c097224 */ /* 0x000fe200078e0209 */
[----:B------:R-:W-:Y:S06]  /*17cd0*/  BRA.DIV UR4, `(.L_x_2517) ;  /* 0x0000005204ec7947 */ /* 0x000fec000b800000 */
.L_x_2639:
[----:B------:R-:W-:Y:S01]  /*17ce0*/  SHF.R.S32.HI R0, RZ, 0x1f, R18 ;  /* 0x0000001fff007819 */ /* 0x000fe20000011412 */
[----:B------:R-:W-:-:S04]  /*17cf0*/  VIADD R7, R27, 0xffffffff ;  /* 0xffffffff1b077836 */ /* 0x000fc80000000000 */
[----:B------:R1:W-:Y:S01]  /*17d00*/  STL [R1+0x14], R0 ;  /* 0x0000140001007387 */ /* 0x0003e20000100800 */
[----:B------:R-:W-:Y:S05]  /*17d10*/  @!P0 BRA `(.L_x_2518) ;  /* 0x0000000000048947 */ /* 0x000fea0003800000 */
[----:B------:R-:W-:Y:S01]  /*17d20*/  BPT.TRAP 0x1 ;  /* 0x000000040000795c */ /* 0x000fe20000300000 */
.L_x_2518:
[----:B-1----:R-:W2:Y:S01]  /*17d30*/  LDL R0, [R1+0xc] ;  /* 0x00000c0001007983 */ /* 0x002ea20000100800 */
[----:B------:R-:W-:Y:S01]  /*17d40*/  IMAD R6, R29, 0x8, R22 ;  /* 0x000000081d067824 */ /* 0x000fe200078e0216 */
[----:B------:R-:W-:Y:S01]  /*17d50*/  BSSY B0, `(.L_x_2519) ;  /* 0x0000007000007945 */ /* 0x000fe20003800000 */
[----:B--2---:R-:W-:-:S04]  /*17d60*/  SHF.L.U32 R0, R0, 0x1f, RZ ;  /* 0x0000001f00007819 */ /* 0x004fc800000006ff */
[----:B------:R1:W2:Y:S01]  /*17d70*/  SYNCS.PHASECHK.TRANS64.TRYWAIT P0, [R6+URZ+0x13280], R0 ;  /* 0x01328000060075a7 */ /* 0x0002a2000800017f */
[----:B------:R1:W-:Y:S02]  /*17d80*/  STL [R1+0x50], R0 ;  /* 0x0000500001007387 */ /* 0x0003e40000100800 */
[----:B-1----:R-:W-:-:S05]  /*17d90*/  SHF.R.S32.HI R0, RZ, 0x1f, R8 ;  /* 0x0000001fff007819 */ /* 0x002fca0000011408 */
[----:B------:R1:W-:Y:S02]  /*17da0*/  STL [R1+0x44], R0 ;  /* 0x0000440001007387 */ /* 0x0003e40000100800 */
[----:B-12---:R-:W-:Y:S05]  /*17db0*/  @!P0 BRA `(.L_x_2520) ;  /* 0x0000005000e48947 */ /* 0x006fea0003800000 */
.L_x_2640:
[----:B------:R-:W-:Y:S05]  /*17dc0*/  BSYNC B0 ;  /* 0x0000000000007941 */ /* 0x000fea0003800000 */
.L_x_2519:
[----:B-1----:R-:W2:Y:S01]  /*17dd0*/  LDL R0, [R1+0x44] ;  /* 0x0000440001007983 */ /* 0x002ea20000100800 */
[----:B------:R-:W-:Y:S01]  /*17de0*/  ULDC.64 UR4, c[0x0][0x328] ;  /* 0x0000ca0000047ab9 */ /* 0x000fe20000000a00 */
[----:B-----5:R-:W-:Y:S01]  /*17df0*/  SHF.R.S32.HI R13, RZ, 0x1f, R4 ;  /* 0x0000001fff0d7819 */ /* 0x020fe20000011404 */
[----:B------:R-:W-:Y:S01]  /*17e00*/  ULDC.64 UR6, c[0x0][0x338] ;  /* 0x0000ce0000067ab9 */ /* 0x000fe20000000a00 */
[----:B------:R-:W3:Y:S01]  /*17e10*/  LDL.LU R11, [R1+0x28] ;  /* 0x00002800010b7983 */ /* 0x000ee20000300800 */
[----:B------:R-:W1:Y:S01]  /*17e20*/  LDC R12, c[0x0][0x2f4] ;  /* 0x0000bd00ff0c7b82 */ /* 0x000e620000000800 */
[----:B------:R-:W-:Y:S01]  /*17e30*/  ULDC.64 UR8, c[0x0][0x330] ;  /* 0x0000cc0000087ab9 */ /* 0x000fe20000000a00 */
[----:B------:R-:W-:Y:S01]  /*17e40*/  ULDC.64 UR10, c[0x0][0x318] ;  /* 0x0000c600000a7ab9 */ /* 0x000fe20000000a00 */
[----:B------:R-:W4:Y:S01]  /*17e50*/  LDL R10, [R1+0x14] ;  /* 0x00001400010a7983 */ /* 0x000f220000100800 */
[----:B0-----:R-:W-:-:S03]  /*17e60*/  IMAD.WIDE.U32 R2, R8, UR4, RZ ;  /* 0x0000000408027c25 */ /* 0x001fc6000f8e00ff */
[----:B------:R0:W-:Y:S01]  /*17e70*/  STL [R1+0x4c], R13 ;  /* 0x00004c0d01007387 */ /* 0x0001e20000100800 */
[----:B------:R-:W0:Y:S01]  /*17e80*/  S2R R14, SR_TID.X ;  /* 0x00000000000e7919 */ /* 0x000e220000002100 */
[----:B------:R-:W-:Y:S02]  /*17e90*/  IMAD R7, R7, -0xa0, R26 ;  /* 0xffffff6007077824 */ /* 0x000fe400078e021a */
[----:B0-----:R-:W-:-:S05]  /*17ea0*/  IMAD.SHL.U32 R21, R14, 0x10, RZ ;  /* 0x000000100e157824 */ /* 0x001fca00078e00ff */
[----:B------:R-:W-:-:S04]  /*17eb0*/  LOP3.LUT R21, R21, 0x30, RZ, 0xc0, !PT ;  /* 0x0000003015157812 */ /* 0x000fc800078ec0ff */
[CC--:B-1----:R-:W-:Y:S02]  /*17ec0*/  ISETP.GE.AND P1, PT, R21.reuse, R12.reuse, PT ;  /* 0x0000000c1500720c */ /* 0x0c2fe40003f26270 */
[----:B------:R-:W-:Y:S01]  /*17ed0*/  ISETP.GE.AND P0, PT, R21, R12, PT ;  /* 0x0000000c1500720c */ /* 0x000fe20003f06270 */
[----:B--2---:R-:W-:-:S04]  /*17ee0*/  IMAD R0, R0, UR4, RZ ;  /* 0x0000000400007c24 */ /* 0x004fc8000f8e02ff */
[----:B------:R-:W-:-:S05]  /*17ef0*/  IMAD R0, R8, UR5, R0 ;  /* 0x0000000508007c24 */ /* 0x000fca000f8e0200 */
[----:B------:R-:W-:Y:S01]  /*17f00*/  IADD3 R3, R3, R0, RZ ;  /* 0x0000000003037210 */ /* 0x000fe20007ffe0ff */
[----:B------:R-:W-:Y:S02]  /*17f10*/  IMAD R0, R13, UR6, RZ ;  /* 0x000000060d007c24 */ /* 0x000fe4000f8e02ff */
[----:B------:R-:W2:Y:S02]  /*17f20*/  LDL R13, [R1+0x2c] ;  /* 0x00002c00010d7983 */ /* 0x000ea40000100800 */
[C---:B------:R-:W-:Y:S02]  /*17f30*/  IMAD R0, R4.reuse, UR7, R0 ;  /* 0x0000000704007c24 */ /* 0x040fe4000f8e0200 */
[----:B------:R-:W-:-:S04]  /*17f40*/  IMAD.WIDE.U32 R2, R4, UR6, R2 ;  /* 0x0000000604027c25 */ /* 0x000fc8000f8e0002 */
        /* <DEDUP_REMOVED lines=11> */
[----:B------:R0:W-:Y:S01]  /*18000*/  STL [R1+0x40], R10 ;  /* 0x0000400a01007387 */ /* 0x0001e20000100800 */
[----:B------:R-:W-:-:S02]  /*18010*/  SHF.R.S32.HI R15, RZ, 0x1f, R5 ;  /* 0x0000001fff0f7819 */ /* 0x000fc40000011405 */
[C---:B------:R-:W-:Y:S02]  /*18020*/  IMAD R3, R9.reuse, UR5, R3 ;  /* 0x0000000509037c24 */ /* 0x040fe4000f8e0203 */
[----:B0-----:R-:W-:-:S04]  /*18030*/  IMAD.WIDE.U32 R10, R9, UR4, RZ ;  /* 0x00000004090a7c25 */ /* 0x001fc8000f8e00ff */
[----:B------:R-:W-:Y:S02]  /*18040*/  IMAD.IADD R11, R11, 0x1, R3 ;  /* 0x000000010b0b7824 */ /* 0x000fe400078e0203 */
[----:B------:R-:W-:Y:S01]  /*18050*/  IMAD R3, R15, UR6, RZ ;  /* 0x000000060f037c24 */ /* 0x000fe2000f8e02ff */
[----:B------:R0:W-:Y:S01]  /*18060*/  STL [R1], R15 ;  /* 0x0000000f01007387 */ /* 0x0001e20000100800 */
[----:B------:R-:W-:-:S04]  /*18070*/  IMAD.WIDE.U32 R10, R5, UR6, R10 ;  /* 0x00000006050a7c25 */ /* 0x000fc8000f8e000a */
[----:B------:R-:W-:Y:S01]  /*18080*/  IMAD R3, R5, UR7, R3 ;  /* 0x0000000705037c24 */ /* 0x000fe2000f8e0203 */
[----:B------:R-:W-:-:S03]  /*18090*/  LOP3.LUT R14, R14, 0x7f, RZ, 0xc0, !PT ;  /* 0x0000007f0e0e7812 */ /* 0x000fc600078ec0ff */
[----:B------:R-:W-:Y:S01]  /*180a0*/  IMAD.IADD R11, R11, 0x1, R3 ;  /* 0x000000010b0b7824 */ /* 0x000fe200078e0203 */
[----:B------:R-:W-:Y:S01]  /*180b0*/  SHF.R.U32.HI R14, RZ, 0x2, R14 ;  /* 0x00000002ff0e7819 */ /* 0x000fe2000001160e */
[----:B------:R-:W-:Y:S01]  /*180c0*/  IMAD.WIDE.U32 R10, R18, UR8, R10 ;  /* 0x00000008120a7c25 */ /* 0x000fe2000f8e000a */
[----:B------:R-:W-:Y:S02]  /*180d0*/  UMOV UR4, 0xffffffff ;  /* 0xffffffff00047882 */ /* 0x000fe40000000000 */
[----:B------:R-:W-:Y:S01]  /*180e0*/  IADD3 R28, P1, R10, UR10, RZ ;  /* 0x0000000a0a1c7c10 */ /* 0x000fe2000ff3e0ff */
[----:B------:R-:W-:-:S03]  /*180f0*/  IMAD.IADD R7, R7, 0x1, -R14 ;  /* 0x0000000107077824 */ /* 0x000fc600078e0a0e */
[----:B------:R-:W-:Y:S02]  /*18100*/  IADD3.X R26, R12, UR11, R11, P1, !PT ;  /* 0x0000000b0c1a7c10 */ /* 0x000fe40008ffe40b */
        /* <DEDUP_REMOVED lines=41> */
.L_x_2652:
[----:B------:R-:W2:Y:S01]  /*183a0*/  S2R R2, SR_TID.X ;  /* 0x0000000000027919 */ /* 0x000ea20000002100 */
[----:B------:R-:W-:Y:S02]  /*183b0*/  ISETP.LT.OR P0, PT, R7, 0x81, P0 ;  /* 0x000000810700780c */ /* 0x000fe40000701670 */
[----:B--2---:R-:W-:-:S04]  /*183c0*/  SHF.L.U32 R2, R2, 0x4, RZ ;  /* 0x0000000402027819 */ /* 0x004fc800000006ff */
        /* <DEDUP_REMOVED lines=9> */
.L_x_2522:
        /* <DEDUP_REMOVED lines=11> */
.L_x_2523:
[----:B------:R3:W-:Y:S01]  /*18510*/  SYNCS.ARRIVE.TRANS64.A1T0 RZ, [R6+URZ+0x13270], RZ ;  /* 0x013270ff06ff79a7 */ /* 0x0007e2000810003f */
[----:B------:R-:W-:Y:S05]  /*18520*/  @!P6 BRA `(.L_x_2524) ;  /* 0x000000000004e947 */ /* 0x000fea0003800000 */
[----:B------:R-:W-:Y:S01]  /*18530*/  BPT.TRAP 0x1 ;  /* 0x000000040000795c */ /* 0x000fe20000300000 */
.L_x_2524:
[----:B------:R-:W4:Y:S01]  /*18540*/  LDL R0, [R1+0x50] ;  /* 0x0000500001007983 */ /* 0x000f220000100800 */
[----:B------:R-:W-:Y:S01]  /*18550*/  BSSY B0, `(.L_x_2525) ;  /* 0x0000003000007945 */ /* 0x000fe20003800000 */
[----:B----4-:R-:W4:Y:S03]  /*18560*/  SYNCS.PHASECHK.TRANS64.TRYWAIT P0, [R6+URZ+0x13240], R0 ;  /* 0x01324000060075a7 */ /* 0x010f26000800017f */
[----:B----4-:R-:W-:Y:S05]  /*18570*/  @!P0 BRA `(.L_x_2526) ;  /* 0x00000050009c8947 */ /* 0x010fea0003800000 */
.L_x_2653:
[----:B------:R-:W-:Y:S05]  /*18580*/  BSYNC B0 ;  /* 0x0000000000007941 */ /* 0x000fea0003800000 */
.L_x_2525:
[----:B----4-:R-:W4:Y:S01]  /*18590*/  LDL.LU R0, [R1+0x44] ;  /* 0x0000440001007983 */ /* 0x010f220000300800 */
[----:B------:R-:W-:Y:S01]  /*185a0*/  ULDC.64 UR4, c[0x0][0x300] ;  /* 0x0000c00000047ab9 */ /* 0x000fe20000000a00 */
[----:B------:R-:W-:Y:S02]  /*185b0*/  ULDC.64 UR6, c[0x0][0x310] ;  /* 0x0000c40000067ab9 */ /* 0x000fe40000000a00 */
[----:B------:R-:W5:Y:S04]  /*185c0*/  LDL.LU R13, [R1+0x4c] ;  /* 0x00004c00010d7983 */ /* 0x000f680000300800 */
[----:B------:R-:W3:Y:S04]  /*185d0*/  LDL.LU R12, [R1+0x40] ;  /* 0x00004000010c7983 */ /* 0x000ee80000300800 */
[----:B------:R-:W3:Y:S04]  /*185e0*/  LDL.LU R7, [R1] ;  /* 0x0000000001077983 */ /* 0x000ee80000300800 */
        /* <DEDUP_REMOVED lines=13> */
[----:B------:R-:W-:Y:S02]  /*186c0*/  IMAD.IADD R9, R9, 0x1, R0 ;  /* 0x0000000109097824 */ /* 0x000fe400078e0200 */
[----:B------:R-:W-:Y:S02]  /*186d0*/  IMAD R0, R7, UR6, RZ ;  /* 0x0000000607007c24 */ /* 0x000fe4000f8e02ff */
[----:B------:R-:W-:-:S04]  /*186e0*/  IMAD.WIDE.U32 R10, R18, UR4, R10 ;  /* 0x00000004120a7c25 */ /* 0x000fc8000f8e000a */
[C---:B------:R-:W-:Y:S02]  /*186f0*/  IMAD R12, R5.reuse, UR7, R0 ;  /* 0x00000007050c7c24 */ /* 0x040fe4000f8e0200 */
[----:B------:R-:W-:Y:S01]  /*18700*/  IMAD.WIDE.U32 R4, R5, UR6, R8 ;  /* 0x0000000605047c25 */ /* 0x000fe2000f8e0008 */
[----:B------:R-:W-:Y:S02]  /*18710*/  ULDC.64 UR6, c[0x0][0x2e8] ;  /* 0x0000ba0000067ab9 */ /* 0x000fe40000000a00 */
[----:B------:R-:W-:Y:S01]  /*18720*/  IADD3 R0, P0, R10, UR6, RZ ;  /* 0x000000060a007c10 */ /* 0x000fe2000ff1e0ff */
[----:B------:R-:W-:Y:S02]  /*18730*/  IMAD R7, R2, UR4, RZ ;  /* 0x0000000402077c24 */ /* 0x000fe4000f8e02ff */
[----:B------:R-:W-:Y:S02]  /*18740*/  IMAD.IADD R5, R5, 0x1, R12 ;  /* 0x0000000105057824 */ /* 0x000fe400078e020c */
[----:B------:R-:W-:-:S02]  /*18750*/  IMAD R7, R18, UR5, R7 ;  /* 0x0000000512077c24 */ /* 0x000fc4000f8e0207 */
        /* <DEDUP_REMOVED lines=9> */
[----:B--2---:R-:W-:-:S03]  /*187f0*/  SHF.L.U32 R9, R5, 0x4, RZ ;  /* 0x0000000405097819 */ /* 0x004fc600000006ff */
[----:B------:R-:W2:Y:S01]  /*18800*/  SHFL.IDX PT, R5, R0, RZ, 0x1c1f ;  /* 0x001c1fff00057589 */ /* 0x000ea200000e0000 */
        /* <DEDUP_REMOVED lines=22> */
[----:B---3--:R-:W-:Y:S01]  /*18970*/  @P1 IMAD.X R4, RZ, RZ, R4, P0 ;  /* 0x000000ffff041224 */ /* 0x008fe200000e0604 */
[----:B----4-:R-:W-:-:S04]  /*18980*/  @P2 IADD3 R0, P0, R9, R0, RZ ;  /* 0x0000000009002210 */ /* 0x010fc80007f1e0ff */
[----:B------:R-:W-:Y:S01]  /*18990*/  @P1 LOP3.LUT R5, R5, R4, RZ, 0x3c, !PT ;  /* 0x0000000405051212 */ /* 0x000fe200078e3cff */
[----:B-----5:R-:W-:-:S03]  /*189a0*/  @P2 IMAD.X R2, RZ, RZ, R2, P0 ;  /* 0x000000ffff022224 */ /* 0x020fc600000e0602 */
[----:B------:R-:W-:-:S04]  /*189b0*/  @P1 LOP3.LUT R4, R5, R4, RZ, 0x3c, !PT ;  /* 0x0000000405041212 */ /* 0x000fc800078e3cff */
[----:B------:R-:W-:-:S05]  /*189c0*/  @P1 LOP3.LUT R5, R5, R4, RZ, 0x3c, !PT ;  /* 0x0000000405051212 */ /* 0x000fca00078e3cff */
[----:B------:R2:W-:Y:S02]  /*189d0*/  @P1 LDGSTS.E.BYPASS.LTC128B.128 [R3+0xf000], desc[UR40][R4.64], !P3 ;  /* 0x0f00000004031fae */ /* 0x0005e4000d901d68 */
[----:B--2---:R-:W-:Y:S01]  /*189e0*/  @P2 IMAD.MOV.U32 R4, RZ, RZ, R0 ;  /* 0x000000ffff042224 */ /* 0x004fe200078e0000 */
[----:B------:R-:W-:Y:S01]  /*189f0*/  @P2 MOV R5, R2 ;  /* 0x0000000200052202 */ /* 0x000fe20000000f00 */
[----:B------:R2:W3:Y:S04]  /*18a00*/  SHFL.IDX PT, R0, R7, RZ, 0x1c1f ;  /* 0x001c1fff07007589 */ /* 0x0004e800000e0000 */
[----:B------:R4:W-:Y:S04]  /*18a10*/  @P2 LDGSTS.E.BYPASS.LTC128B.128 [R3+0xf800], desc[UR40][R4.64], !P3 ;  /* 0x0f80000004032fae */ /* 0x0009e8000d901d68 */
[----:B----4-:R2:W4:Y:S02]  /*18a20*/  SHFL.IDX PT, R4, R8, RZ, 0x1c1f ;  /* 0x001c1fff08047589 */ /* 0x01052400000e0000 */
.L_x_2665:
        /* <DEDUP_REMOVED lines=9> */
[----:B----4-:R-:W-:-:S05]  /*18ac0*/  IADD3 R4, P0, R2, R4, RZ ;  /* 0x0000000402047210 */ /* 0x010fca0007f1e0ff */
[----:B---3--:R-:W-:-:S06]  /*18ad0*/  IMAD.X R5, RZ, RZ, R0, P0 ;  /* 0x000000ffff057224 */ /* 0x008fcc00000e0600 */
[----:B------:R-:W-:Y:S01]  /*18ae0*/  @!PT LDS RZ, [RZ] ;  /* 0x00000000fffff984 */ /* 0x000fe20000000800 */
[----:B------:R-:W-:Y:S01]  /*18af0*/  @!PT LDS RZ, [RZ] ;  /* 0x00000000fffff984 */ /* 0x000fe20000000800 */
[----:B------:R-:W-:Y:S01]  /*18b00*/  @!PT LDS RZ, [RZ] ;  /* 0x00000000fffff984 */ /* 0x000fe20000000800 */
[----:B------:R0:W-:Y:S02]  /*18b10*/  LDGSTS.E.BYPASS.LTC128B.128 [R3+0x10000], desc[UR40][R4.64], !P1 ;  /* 0x1000000004037fae */ /* 0x0001e4000c901d68 */
.L_x_2529:
[----:B------:R-:W-:Y:S05]  /*18b20*/  BSYNC B0 ;  /* 0x0000000000007941 */ /* 0x000fea0003800000 */
.L_x_2528:
[----:B------:R-:W-:Y:S01]  /*18b30*/  NOP ;  /* 0x0000000000007918 */ /* 0x000fe20000000000 */
[----:B------:R-:W-:-:S13]  /*18b40*/  PLOP3.LUT P0, PT, PT, PT, PT, 0x80, 0x0 ;  /* 0x000000000000781c */ /* 0x000fda0003f0f070 */
.L_x_2530:
        /* <DEDUP_REMOVED lines=11> */
.L_x_2531:
[----:B0---4-:R0:W5:Y:S01]  /*18c00*/  LDL.LU R4, [R1+0x48] ;  /* 0x0000480001047983 */ /* 0x0111620000300800 */
        /* <DEDUP_REMOVED lines=24> */
[----:B------:R-:W-:Y:S01]  /*18d90*/  MOV R5, UR5 ;  /* 0x0000000500057c02 */ /* 0x000fe20008000f00 */
[----:B------:R-:W1:Y:S01]  /*18da0*/  LDC.64 R2, c[0x4][R2] ;  /* 0x0100000002027b82 */ /* 0x000e620000000a00 */
[----:B0-----:R-:W-:Y:S01]  /*18db0*/  IMAD.U32 R6, RZ, RZ, UR6 ;  /* 0x00000006ff067e24 */ /* 0x001fe2000f8e00ff */
[----:B------:R-:W-:Y:S01]  /*18dc0*/  MOV R12, 0x1 ;  /* 0x00000001000c7802 */ /* 0x000fe20000000f00 */
[----:B--2---:R-:W-:Y:S02]  /*18dd0*/  IMAD.U32 R7, RZ, RZ, UR7 ;  /* 0x00000007ff077e24 */ /* 0x004fe4000f8e00ff */
[----:B------:R-:W-:-:S02]  /*18de0*/  IMAD.U32 R10, RZ, RZ, UR8 ;  /* 0x00000008ff0a7e24 */ /* 0x000fc4000f8e00ff */
[----:B------:R-:W-:Y:S02]  /*18df0*/  IMAD.U32 R11, RZ, RZ, UR9 ;  /* 0x00000009ff0b7e24 */ /* 0x000fe4000f8e00ff */
[----:B------:R-:W-:Y:S02]  /*18e00*/  IMAD.MOV.U32 R8, RZ, RZ, 0x70 ;  /* 0x00000070ff087424 */ /* 0x000fe400078e00ff */
[----:B------:R-:W-:-:S07]  /*18e10*/  IMAD.MOV.U32 R13, RZ, RZ, RZ ;  /* 0x000000ffff0d7224 */ /* 0x000fce00078e00ff */
[----:B------:R-:W-:-:S07]  /*18e20*/  LEPC R20, `(.L_x_2533) ;  /* 0x000000001014794e */ /* 0x000fce0000000000 */
[----:B-1----:R-:W-:Y:S05]  /*18e30*/  CALL.ABS.NOINC R2 ;  /* 0x0000000002007343 */ /* 0x002fea0003c00000 */
.L_x_2533:
[----:B------:R-:W-:Y:S05]  /*18e40*/  BSYNC B6 ;  /* 0x0000000000067941 */ /* 0x000fea0003800000 */
.L_x_2532:
        /* <DEDUP_REMOVED lines=22> */
[----:B------:R0:W5:Y:S03]  /*18fb0*/  LDL R23, [R1+0x54] ;  /* 0x0000540001177983 */ /* 0x0001660000100800 */
[----:B------:R-:W-:-:S02]  /*18fc0*/  IADD3 R3, R3, R28, RZ ;  /* 0x0000001c03037210 */ /* 0x000fc40007ffe0ff */
[C---:B---3--:R-:W-:Y:S01]  /*18fd0*/  LOP3.LUT R21, R20.reuse, 0x7f, RZ, 0xc0, !PT ;  /* 0x0000007f14157812 */ /* 0x048fe200078ec0ff */
[----:B------:R-:W-:-:S03]  /*18fe0*/  IMAD.SHL.U32 R20, R20, 0x20, RZ ;  /* 0x0000002014147824 */ /* 0x000fc600078e00ff */
        /* <DEDUP_REMOVED lines=16> */
[----:B------:R-:W-:Y:S01]  /*190f0*/  IMAD R7, R0, UR7, R7 ;  /* 0x0000000700077c24 */ /* 0x000fe2000f8e0207 */
[----:B------:R-:W-:-:S04]  /*19100*/  IADD3 R0, P0, R4, UR8, RZ ;  /* 0x0000000804007c10 */ /* 0x000fc8000ff1e0ff */
[----:B------:R-:W-:Y:S02]  /*19110*/  IADD3.X R4, R5, UR9, R7, P0, !PT ;  /* 0x0000000905047c10 */ /* 0x000fe400087fe407 */
[----:B------:R-:W0:Y:S01]  /*19120*/  @P1 LDC R7, c[0x0][0x44c] ;  /* 0x00011300ff071b82 */ /* 0x000e220000000800 */
[----:B------:R-:W-:Y:S01]  /*19130*/  VIADD R5, R6, 0x80 ;  /* 0x0000008006057836 */ /* 0x000fe20000000000 */
[----:B------:R-:W1:Y:S03]  /*19140*/  S2R R21, SR_TID.X ;  /* 0x0000000000157919 */ /* 0x000e660000002100 */
[----:B------:R-:W-:Y:S02]  /*19150*/  IMAD.MOV.U32 R6, RZ, RZ, R5 ;  /* 0x000000ffff067224 */ /* 0x000fe400078e0005 */
[----:B0-----:R-:W-:-:S05]  /*19160*/  @P1 IMAD.HI.U32 R7, R5, R7, RZ ;  /* 0x0000000705071227 */ /* 0x001fca00078e00ff */
[----:B--2---:R-:W-:-:S04]  /*19170*/  @P1 SHF.R.U32.HI R6, RZ, R8, R7 ;  /* 0x00000008ff061219 */ /* 0x004fc80000011607 */
[----:B------:R-:W-:-:S05]  /*19180*/  IADD3 R7, -R6, RZ, RZ ;  /* 0x000000ff06077210 */ /* 0x000fca0007ffe1ff */
        /* <DEDUP_REMOVED lines=25> */
[----:B0-----:R-:W-:-:S05]  /*19320*/  @!P2 IADD3 R6, P1, R20, R6, RZ ;  /* 0x000000061406a210 */ /* 0x001fca0007f3e0ff */
[----:B-1----:R-:W-:-:S05]  /*19330*/  @!P2 IMAD.X R7, RZ, RZ, R7, P1 ;  /* 0x000000ffff07a224 */ /* 0x002fca00008e0607 */
        /* <DEDUP_REMOVED lines=12> */
[----:B0-----:R-:W-:Y:S02]  /*19400*/  IADD3 R6, R17, 0x40, RZ ;  /* 0x0000004011067810 */ /* 0x001fe40007ffe0ff */
[----:B------:R-:W0:Y:S02]  /*19410*/  SHFL.IDX PT, R7, R0, 0x2, 0x1c1f ;  /* 0x005c1f0000077f89 */ /* 0x000e2400000e0000 */
        /* <DEDUP_REMOVED lines=14> */
[----:B------:R-:W0:Y:S11]  /*19500*/  SHFL.IDX PT, R0, R5, RZ, 0x1c1f ;  /* 0x001c1fff05007589 */ /* 0x000e3600000e0000 */
[----:B-1----:R-:W-:-:S05]  /*19510*/  @!P2 IADD3 R6, P3, R20, R6, RZ ;  /* 0x000000061406a210 */ /* 0x002fca0007f7e0ff */
[----:B------:R-:W-:Y:S02]  /*19520*/  @!P2 IMAD.X R7, RZ, RZ, R4, P3 ;  /* 0x000000ffff07a224 */ /* 0x000fe400018e0604 */
[----:B------:R-:W1:Y:S04]  /*19530*/  SHFL.IDX PT, R4, R2, RZ, 0x1c1f ;  /* 0x001c1fff02047589 */ /* 0x000e6800000e0000 */
[----:B------:R2:W-:Y:S01]  /*19540*/  @!P2 LDGSTS.E.BYPASS.LTC128B.128 [R10+0xc800], desc[UR40][R6.64], !P0 ;  /* 0x0c800000060aafae */ /* 0x0005e2000c101d68 */
[----:B0-----:R-:W-:-:S04]  /*19550*/  @!P1 IADD3 R0, P3, R20, R0, RZ ;  /* 0x0000000014009210 */ /* 0x001fc80007f7e0ff */
[----:B--2---:R-:W-:Y:S02]  /*19560*/  @!P1 MOV R6, R0 ;  /* 0x0000000000069202 */ /* 0x004fe40000000f00 */
[----:B------:R0:W2:Y:S04]  /*19570*/  SHFL.IDX PT, R0, R2, 0x1, 0x1c1f ;  /* 0x003c1f0002007f89 */ /* 0x0000a800000e0000 */
[----:B------:R0:W3:Y:S01]  /*19580*/  SHFL.IDX PT, R2, R5, 0x1, 0x1c1f ;  /* 0x003c1f0005027f89 */ /* 0x0000e200000e0000 */
[----:B-1----:R-:W-:-:S04]  /*19590*/  @!P1 IMAD.X R4, RZ, RZ, R4, P3 ;  /* 0x000000ffff049224 */ /* 0x002fc800018e0604 */
[----:B------:R-:W-:-:S05]  /*195a0*/  @!P1 IMAD.MOV.U32 R7, RZ, RZ, R4 ;  /* 0x000000ffff079224 */ /* 0x000fca00078e0004 */
[----:B------:R0:W-:Y:S02]  /*195b0*/  @!P1 LDGSTS.E.BYPASS.LTC128B.128 [R10+0xd000], desc[UR40][R6.64], !P0 ;  /* 0x0d000000060a9fae */ /* 0x0001e4000c101d68 */
.L_x_2678:
[----:B------:R-:W-:-:S05]  /*195c0*/  VIADD R17, R17, 0xa0 ;  /* 0x000000a011117836 */ /* 0x000fca0000000000 */
[----:B------:R-:W-:-:S13]  /*195d0*/  ISETP.GE.AND P1, PT, R17, R3, PT ;  /* 0x000000031100720c */ /* 0x000fda0003f26270 */
[----:B0--3--:R-:W-:-:S05]  /*195e0*/  @!P1 IADD3 R2, P2, R20, R2, RZ ;  /* 0x0000000214029210 */ /* 0x009fca0007f5e0ff */
[----:B--2---:R-:W-:-:S05]  /*195f0*/  @!P1 IMAD.X R3, RZ, RZ, R0, P2 ;  /* 0x000000ffff039224 */ /* 0x004fca00010e0600 */
[----:B------:R-:W-:Y:S01]  /*19600*/  @!PT LDS RZ, [RZ] ;  /* 0x00000000fffff984 */ /* 0x000fe20000000800 */
[----:B------:R-:W-:Y:S01]  /*19610*/  @!PT LDS RZ, [RZ] ;  /* 0x00000000fffff984 */ /* 0x000fe20000000800 */
[----:B------:R-:W-:Y:S01]  /*19620*/  @!PT LDS RZ, [RZ] ;  /* 0x00000000fffff984 */ /* 0x000fe20000000800 */
[----:B------:R0:W-:Y:S01]  /*19630*/  @!P1 LDGSTS.E.BYPASS.LTC128B.128 [R10+0xd800], desc[UR40][R2.64], !P0 ;  /* 0x0d800000020a9fae */ /* 0x0001e2000c101d68 */
[----:B------:R-:W-:Y:S01]  /*19640*/  PLOP3.LUT P0, PT, PT, PT, PT, 0x80, 0x0 ;  /* 0x000000000000781c */ /* 0x000fe20003f0f070 */
[----:B------:R-:W-:-:S12]  /*19650*/  NOP ;  /* 0x0000000000007918 */ /* 0x000fd80000000000 */
.L_x_2535:
        /* <DEDUP_REMOVED lines=18> */
.L_x_2679:
[----:B------:R-:W-:Y:S05]  /*19780*/  BSYNC B0 ;  /* 0x0000000000007941 */ /* 0x000fea0003800000 */
.L_x_2536:
[----:B------:R-:W-:-:S13]  /*19790*/  ISETP.GE.AND P0, PT, R27, 0x2, PT ;  /* 0x000000021b00780c */ /* 0x000fda0003f06270 */
[----:B------:R-:W-:Y:S05]  /*197a0*/  @!P0 BRA `(.L_x_2538) ;  /* 0x0000001400308947 */ /* 0x000fea0003800000 */
[----:B0-----:R-:W-:Y:S01]  /*197b0*/  IADD3 R0, R27, -0x2, RZ ;  /* 0xfffffffe1b007810 */ /* 0x001fe20007ffe0ff */
[----:B------:R0:W5:Y:S01]  /*197c0*/  LDL.LU R23, [R1+0xc] ;  /* 0x00000c0001177983 */ /* 0x0001620000300800 */
[----:B------:R-:W-:-:S03]  /*197d0*/  IMAD.MOV.U32 R21, RZ, RZ, R29 ;  /* 0x000000ffff157224 */ /* 0x000fc600078e001d */
[----:B------:R0:W-:Y:S04]  /*197e0*/  STL [R1], R0 ;  /* 0x0000000001007387 */ /* 0x0001e80000100800 */
.L_x_2558:
[----:B0-2---:R-:W2:Y:S04]  /*197f0*/  LDL R3, [R1+0x1c] ;  /* 0x00001c0001037983 */ /* 0x005ea80000100800 */
[----:B------:R-:W3:Y:S04]  /*19800*/  LDL R8, [R1+0x20] ;  /* 0x0000200001087983 */ /* 0x000ee80000100800 */
[----:B------:R-:W4:Y:S04]  /*19810*/  LDL R11, [R1+0x8] ;  /* 0x00000800010b7983 */ /* 0x000f280000100800 */
[----:B------:R-:W2:Y:S01]  /*19820*/  LDL.LU R10, [R1] ;  /* 0x00000000010a7983 */ /* 0x000ea20000300800 */
[----:B0-----:R-:W0:Y:S01]  /*19830*/  S2R R0, SR_TID.X ;  /* 0x0000000000007919 */ /* 0x001e220000002100 */
[----:B-1----:R-:W1:Y:S01]  /*19840*/  S2R R2, SR_TID.X ;  /* 0x0000000000027919 */ /* 0x002e620000002100 */
[----:B------:R-:W1:Y:S01]  /*19850*/  S2R R12, SR_TID.X ;  /* 0x00000000000c7919 */ /* 0x000e620000002100 */
        /* <DEDUP_REMOVED lines=12> */
[----:B------:R-:W-:Y:S01]  /*19920*/  LOP3.LUT R2, R2, 0x7f, RZ, 0xc0, !PT ;  /* 0x0000007f02027812 */ /* 0x000fe200078ec0ff */
        /* <DEDUP_REMOVED lines=10> */
[----:B-1----:R-:W-:Y:S02]  /*199d0*/  @P0 SHF.R.U32.HI R2, RZ, R5, R6 ;  /* 0x00000005ff020219 */ /* 0x002fe40000011606 */
[----:B------:R-:W0:Y:S01]  /*199e0*/  @P0 LDC R6, c[0x0][0x438] ;  /* 0x00010e00ff060b82 */ /* 0x000e220000000800 */
[----:B------:R-:W-:-:S05]  /*199f0*/  IADD3 R3, R12, R3, RZ ;  /* 0x000000030c037210 */ /* 0x000fca0007ffe0ff */
[----:B------:R-:W-:-:S04]  /*19a00*/  @P0 IMAD.HI.U32 R7, R3, R7, RZ ;  /* 0x0000000703070227 */ /* 0x000fc800078e00ff */
        /* <DEDUP_REMOVED lines=16> */
[----:B------:R-:W-:-:S05]  /*19b10*/  @!P1 IMAD.WIDE.U32 R2, R11, UR4, R2 ;  /* 0x000000040b029c25 */ /* 0x000fca000f8e0002 */
[----:B------:R-:W-:Y:S02]  /*19b20*/  @!P1 IADD3 R8, R8, R3, RZ ;  /* 0x0000000308089210 */ /* 0x000fe40007ffe0ff */
[----:B0-----:R-:W-:Y:S01]  /*19b30*/  @!P1 LEA R6, P0, R2, UR6, 0x2 ;  /* 0x0000000602069c11 */ /* 0x001fe2000f8010ff */
[----:B------:R-:W-:-:S03]  /*19b40*/  VIADD R29, R21, 0x1 ;  /* 0x00000001151d7836 */ /* 0x000fc60000000000 */
[----:B------:R-:W-:Y:S01]  /*19b50*/  @!P1 LEA.HI.X R7, R2, UR7, R8, 0x2, P0 ;  /* 0x0000000702079c11 */ /* 0x000fe200080f1408 */
[----:B------:R-:W-:Y:S02]  /*19b60*/  IMAD.MOV.U32 R8, RZ, RZ, RZ ;  /* 0x000000ffff087224 */ /* 0x000fe400078e00ff */
[----:B------:R-:W-:Y:S01]  /*19b70*/  IMAD.MOV.U32 R2, RZ, RZ, R10 ;  /* 0x000000ffff027224 */ /* 0x000fe200078e000a */
        /* <DEDUP_REMOVED lines=13> */
.L_x_2539:
[----:B------:R-:W-:Y:S01]  /*19c50*/  IMAD R6, R29, 0x8, R22 ;  /* 0x000000081d067824 */ /* 0x000fe200078e0216 */
[----:B------:R-:W-:Y:S01]  /*19c60*/  SHF.L.U32 R28, R2, 0x1f, RZ ;  /* 0x0000001f021c7819 */ /* 0x000fe200000006ff */
[----:B------:R-:W-:Y:S01]  /*19c70*/  BSSY B0, `(.L_x_2540) ;  /* 0x0000004000007945 */ /* 0x000fe20003800000 */
[----:B------:R-:W-:Y:S02]  /*19c80*/  SHF.R.S32.HI R26, RZ, 0x1f, R4 ;  /* 0x0000001fff1a7819 */ /* 0x000fe40000011404 */
[----:B------:R-:W0:Y:S02]  /*19c90*/  SYNCS.PHASECHK.TRANS64.TRYWAIT P0, [R6+URZ+0x13280], R28 ;  /* 0x0132801c060075a7 */ /* 0x000e24000800017f */
[----:B0-----:R-:W-:Y:S05]  /*19ca0*/  @!P0 BRA `(.L_x_2541) ;  /* 0x0000004800708947 */ /* 0x001fea0003800000 */
.L_x_2680:
[----:B------:R-:W-:Y:S05]  /*19cb0*/  BSYNC B0 ;  /* 0x0000000000007941 */ /* 0x000fea0003800000 */
.L_x_2540:
        /* <DEDUP_REMOVED lines=47> */
[----:B--2---:R-:W-:-:S04]  /*19fb0*/  IADD3 R2, P0, R11, R2, RZ ;  /* 0x000000020b027210 */ /* 0x004fc80007f1e0ff */
[----:B-1----:R-:W-:-:S05]  /*19fc0*/  IADD3.X R3, RZ, R3, RZ, P0, !PT ;  /* 0x00000003ff037210 */ /* 0x002fca00007fe4ff */
        /* <DEDUP_REMOVED lines=17> */
.L_x_2692:
        /* <DEDUP_REMOVED lines=11> */
.L_x_2543:
        /* <DEDUP_REMOVED lines=11> */
.L_x_2544:
[----:B------:R2:W-:Y:S01]  /*1a240*/  SYNCS.ARRIVE.TRANS64.A1T0 RZ, [R6+URZ+0x13270], RZ ;  /* 0x013270ff06ff79a7 */ /* 0x0005e2000810003f */
[----:B------:R-:W-:Y:S05]  /*1a250*/  @!P3 BRA `(.L_x_2545) ;  /* 0x000000000004b947 */ /* 0x000fea0003800000 */
[----:B------:R-:W-:Y:S01]  /*1a260*/  BPT.TRAP 0x1 ;  /* 0x000000040000795c */ /* 0x000fe20000300000 */
.L_x_2545:
[----:B------:R-:W3:Y:S01]  /*1a270*/  SYNCS.PHASECHK.TRANS64.TRYWAIT P0, [R6+URZ+0x13240], R28 ;  /* 0x0132401c060075a7 */ /* 0x000ee2000800017f */
[----:B------:R-:W-:Y:S04]  /*1a280*/  BSSY B0, `(.L_x_2546) ;  /* 0x0000002000007945 */ /* 0x000fe80003800000 */
[----:B---3--:R-:W-:Y:S05]  /*1a290*/  @!P0 BRA `(.L_x_2547) ;  /* 0x0000004800a48947 */ /* 0x008fea0003800000 */
.L_x_2693:
[----:B------:R-:W-:Y:S05]  /*1a2a0*/  BSYNC B0 ;  /* 0x0000000000007941 */ /* 0x000fea0003800000 */
.L_x_2546:
        /* <DEDUP_REMOVED lines=59> */
.L_x_2705:
        /* <DEDUP_REMOVED lines=8> */
.L_x_2549:
        /* <DEDUP_REMOVED lines=11> */
.L_x_2550:
[----:B------:R-:W5:Y:S01]  /*1a790*/  LDL R0, [R1+0x58] ;  /* 0x0000580001007983 */ /* 0x000f620000100800 */
[----:B------:R0:W-:Y:S01]  /*1a7a0*/  SYNCS.ARRIVE.TRANS64.A1T0 RZ, [R6+URZ+0x13230], RZ ;  /* 0x013230ff06ff79a7 */ /* 0x0001e2000810003f */
[----:B-----5:R-:W-:-:S13]  /*1a7b0*/  ISETP.NE.AND P0, PT, R0, 0x3, PT ;  /* 0x000000030000780c */ /* 0x020fda0003f05270 */
[----:B0-----:R-:W-:Y:S05]  /*1a7c0*/  @!P0 BRA `(.L_x_2551) ;  /* 0x0000000000048947 */ /* 0x001fea0003800000 */
[----:B------:R-:W-:Y:S01]  /*1a7d0*/  BPT.TRAP 0x1 ;  /* 0x000000040000795c */ /* 0x000fe20000300000 */
.L_x_2551:
[----:B------:R-:W-:Y:S01]  /*1a7e0*/  LOP3.LUT R0, R23, 0x1, RZ, 0x3c, !PT ;  /* 0x0000000117007812 */ /* 0x000fe200078e3cff */
[----:B------:R-:W-:Y:S01]  /*1a7f0*/  BSSY B0, `(.L_x_2552) ;  /* 0x0000005000007945 */ /* 0x000fe20003800000 */
[----:B------:R-:W-:Y:S02]  /*1a800*/  LEA R2, R21, R22, 0x3 ;  /* 0x0000001615027211 */ /* 0x000fe400078e18ff */
[----:B------:R-:W-:-:S04]  /*1a810*/  SHF.L.U32 R0, R0, 0x1f, RZ ;  /* 0x0000001f00007819 */ /* 0x000fc800000006ff */
[----:B------:R-:W0:Y:S02]  /*1a820*/  SYNCS.PHASECHK.TRANS64.TRYWAIT P2, [R2+URZ+0x13270], R0 ;  /* 0x01327000020075a7 */ /* 0x000e24000804017f */
[----:B0-----:R-:W-:Y:S05]  /*1a830*/  @!P2 BRA `(.L_x_2553) ;  /* 0x0000004800aca947 */ /* 0x001fea0003800000 */
.L_x_2706:
[----:B------:R-:W-:Y:S05]  /*1a840*/  BSYNC B0 ;  /* 0x0000000000007941 */ /* 0x000fea0003800000 */
.L_x_2552:
[----:B------:R-:W5:Y:S02]  /*1a850*/  LDL R3, [R1+0x70] ;  /* 0x0000700001037983 */ /* 0x000f640000100800 */
[----:B-----5:R-:W-:-:S13]  /*1a860*/  ISETP.NE.AND P2, PT, R3, 0x3, PT ;  /* 0x000000030300780c */ /* 0x020fda0003f45270 */
[----:B------:R-:W-:Y:S05]  /*1a870*/  @!P2 BRA `(.L_x_2554) ;  /* 0x000000000004a947 */ /* 0x000fea0003800000 */
[----:B------:R-:W-:Y:S01]  /*1a880*/  BPT.TRAP 0x1 ;  /* 0x000000040000795c */ /* 0x000fe20000300000 */
.L_x_2554:
[----:B------:R-:W-:Y:S01]  /*1a890*/  SHF.L.U32 R0, R23, 0x1f, RZ ;  /* 0x0000001f17007819 */ /* 0x000fe200000006ff */
[----:B------:R-:W-:-:S03]  /*1a8a0*/  IMAD R3, R21, 0x2800, RZ ;  /* 0x0000280015037824 */ /* 0x000fc600078e02ff */
[----:B------:R-:W0:Y:S02]  /*1a8b0*/  SYNCS.PHASECHK.TRANS64.TRYWAIT P2, [R2+URZ+0x13260], R0 ;  /* 0x01326000020075a7 */ /* 0x000e24000804017f */
[----:B0-----:R-:W-:Y:S05]  /*1a8c0*/  @!P2 BRA `(.L_x_2555) ;  /* 0x00000048009ca947 */ /* 0x001fea0003800000 */
.L_x_2707:
        /* <DEDUP_REMOVED lines=47> */
.L_x_2556:
[----:B--2---:R2:W-:Y:S01]  /*1abc0*/  SYNCS.ARRIVE.TRANS64.A1T0 RZ, [R2+URZ+0x13250], RZ ;  /* 0x013250ff02ff79a7 */ /* 0x0045e2000810003f */
[----:B------:R-:W-:Y:S06]  /*1abd0*/  BAR.SYNC.DEFER_BLOCKING 0x2, 0x80 ;  /* 0x0082000000007b1d */ /* 0x000fec0000010000 */
[----:B------:R-:W-:Y:S05]  /*1abe0*/  @!P0 BRA `(.L_x_2557) ;  /* 0x0000000000048947 */ /* 0x000fea0003800000 */
[----:B------:R-:W-:Y:S01]  /*1abf0*/  BPT.TRAP 0x1 ;  /* 0x000000040000795c */ /* 0x000fe20000300000 */
.L_x_2557:
[----:B------:R-:W3:Y:S01]  /*1ac00*/  LDL R0, [R1+0x24] ;  /* 0x0000240001007983 */ /* 0x000ee20000100800 */
[----:B--2---:R-:W-:Y:S02]  /*1ac10*/  VIADD R2, R2, 0x13280 ;  /* 0x0001328002027836 */ /* 0x004fe40000000000 */
[----:B------:R-:W-:Y:S01]  /*1ac20*/  IMAD.MOV.U32 R21, RZ, RZ, R29 ;  /* 0x000000ffff157224 */ /* 0x000fe200078e001d */
[----:B------:R2:W5:Y:S02]  /*1ac30*/  LDL R23, [R1+0xc] ;  /* 0x00000c0001177983 */ /* 0x0005640000100800 */
[----:B---3--:R-:W-:-:S04]  /*1ac40*/  PRMT R2, R0, 0x654, R2 ;  /* 0x0000065400027816 */ /* 0x008fc80000000002 */
[----:B------:R2:W-:Y:S01]  /*1ac50*/  SYNCS.ARRIVE.TRANS64.RED.A1T0 RZ, [R2+URZ], RZ ;  /* 0x000000ff02ff79a7 */ /* 0x0005e2000810043f */
[----:B------:R-:W-:Y:S05]  /*1ac60*/  @P1 BRA `(.L_x_2558) ;  /* 0xffffffe800e01947 */ /* 0x000fea000383ffff */
.L_x_2538:
[----:B0-----:R-:W2:Y:S02]  /*1ac70*/  S2R R0, SR_TID.X ;  /* 0x0000000000007919 */ /* 0x001ea40000002100 */
[----:B--2---:R-:W-:Y:S02]  /*1ac80*/  LOP3.LUT R2, R0, 0x7f, RZ, 0xc0, !PT ;  /* 0x0000007f00027812 */ /* 0x004fe400078ec0ff */
[----:B------:R-:W2:Y:S01]  /*1ac90*/  LDL R0, [R1+0x58] ;  /* 0x0000580001007983 */ /* 0x000ea20000100800 */
[----:B------:R-:W-:Y:S01]  /*1aca0*/  BSSY B0, `(.L_x_2559) ;  /* 0x0000010000007945 */ /* 0x000fe20003800000 */
[----:B------:R-:W-:Y:S02]  /*1acb0*/  ISETP.NE.AND P1, PT, R2, RZ, PT ;  /* 0x000000ff0200720c */ /* 0x000fe40003f25270 */
[----:B--2---:R-:W-:-:S11]  /*1acc0*/  ISETP.NE.AND P0, PT, R0, 0x3, PT ;  /* 0x000000030000780c */ /* 0x004fd60003f05270 */
        /* <DEDUP_REMOVED lines=12> */
[----:B0-----:R-:W-:-:S07]  /*1ad90*/  IADD3 R16, R0, UR36, R7 ;  /* 0x0000002400107c10 */ /* 0x001fce000fffe007 */
.L_x_2560:
[----:B------:R-:W-:Y:S05]  /*1ada0*/  BSYNC B0 ;  /* 0x0000000000007941 */ /* 0x000fea0003800000 */
.L_x_2559:
[----:B------:R-:W-:Y:S05]  /*1adb0*/  @!P0 BRA `(.L_x_2561) ;  /* 0x0000000000048947 */ /* 0x000fea0003800000 */
[----:B------:R-:W-:Y:S01]  /*1adc0*/  BPT.TRAP 0x1 ;  /* 0x000000040000795c */ /* 0x000fe20000300000 */
.L_x_2561:
[----:B------:R-:W2:Y:S01]  /*1add0*/  LDL R0, [R1+0xc] ;  /* 0x00000c0001007983 */ /* 0x000ea20000100800 */
[----:B------:R-:W-:Y:S01]  /*1ade0*/  IMAD R3, R29, 0x8, R22 ;  /* 0x000000081d037824 */ /* 0x000fe200078e0216 */
[----:B------:R-:W-:Y:S01]  /*1adf0*/  BSSY B0, `(.L_x_2562) ;  /* 0x0000005000007945 */ /* 0x000fe20003800000 */
[----:B--2---:R-:W-:-:S04]  /*1ae00*/  LOP3.LUT R0, R0, 0x1, RZ, 0x3c, !PT ;  /* 0x0000000100007812 */ /* 0x004fc800078e3cff */
[----:B------:R-:W-:-:S04]  /*1ae10*/  SHF.L.U32 R0, R0, 0x1f, RZ ;  /* 0x0000001f00007819 */ /* 0x000fc800000006ff */
[----:B------:R-:W0:Y:S02]  /*1ae20*/  SYNCS.PHASECHK.TRANS64.TRYWAIT P1, [R3+URZ+0x13270], R0 ;  /* 0x01327000030075a7 */ /* 0x000e24000802017f */
[----:B0-----:R-:W-:Y:S05]  /*1ae30*/  @!P1 BRA `(.L_x_2563) ;  /* 0x0000004400549947 */ /* 0x001fea0003800000 */
.L_x_2708:
[----:B------:R-:W-:Y:S05]  /*1ae40*/  BSYNC B0 ;  /* 0x0000000000007941 */ /* 0x000fea0003800000 */
.L_x_2562:
[----:B------:R-:W2:Y:S02]  /*1ae50*/  LDL R2, [R1+0x70] ;  /* 0x0000700001027983 */ /* 0x000ea40000100800 */
[----:B--2---:R-:W-:-:S13]  /*1ae60*/  ISETP.NE.AND P1, PT, R2, 0x3, PT ;  /* 0x000000030200780c */ /* 0x004fda0003f25270 */
[----:B------:R-:W-:Y:S05]  /*1ae70*/  @!P1 BRA `(.L_x_2564) ;  /* 0x0000000000049947 */ /* 0x000fea0003800000 */
[----:B------:R-:W-:Y:S01]  /*1ae80*/  BPT.TRAP 0x1 ;  /* 0x000000040000795c */ /* 0x000fe20000300000 */
.L_x_2564:
[----:B0-----:R-:W2:Y:S02]  /*1ae90*/  LDL R0, [R1+0xc] ;  /* 0x00000c0001007983 */ /* 0x001ea40000100800 */
[----:B--2---:R-:W-:-:S04]  /*1aea0*/  SHF.L.U32 R0, R0, 0x1f, RZ ;  /* 0x0000001f00007819 */ /* 0x004fc800000006ff */
[----:B------:R-:W0:Y:S02]  /*1aeb0*/  SYNCS.PHASECHK.TRANS64.TRYWAIT P1, [R3+URZ+0x13260], R0 ;  /* 0x01326000030075a7 */ /* 0x000e24000802017f */
[----:B0-----:R-:W-:Y:S05]  /*1aec0*/  @!P1 BRA `(.L_x_2565) ;  /* 0x0000004400449947 */ /* 0x001fea0003800000 */
.L_x_2709:
[----:B------:R-:W2:Y:S04]  /*1aed0*/  LDL R4, [R1+0x38] ;  /* 0x0000380001047983 */ /* 0x000ea80000100800 */
[----:B------:R-:W3:Y:S01]  /*1aee0*/  LDL R10, [R1+0x34] ;  /* 0x00003400010a7983 */ /* 0x000ee20000100800 */
[----:B------:R-:W-:-:S03]  /*1aef0*/  IMAD R2, R29, 0x2800, RZ ;  /* 0x000028001d027824 */ /* 0x000fc600078e02ff */
[----:B------:R-:W4:Y:S01]  /*1af00*/  LDL R12, [R1+0x70] ;  /* 0x00007000010c7983 */ /* 0x000f220000100800 */
[----:B------:R-:W-:Y:S05]  /*1af10*/  WARPSYNC.ALL ;  /* 0x0000000000007948 */ /* 0x000fea0003800000 */
[----:B--2---:R-:W-:-:S04]  /*1af20*/  LOP3.LUT R5, R2, R4, RZ, 0xfc, !PT ;  /* 0x0000000402057212 */ /* 0x004fc800078efcff */
[----:B0-----:R-:W-:-:S05]  /*1af30*/  IADD3 R0, R22, R5, RZ ;  /* 0x0000000516007210 */ /* 0x001fca0007ffe0ff */
        /* <DEDUP_REMOVED lines=41> */
.L_x_2566:
[----:B--2---:R2:W-:Y:S01]  /*1b1d0*/  SYNCS.ARRIVE.TRANS64.A1T0 RZ, [R3+URZ+0x13250], RZ ;  /* 0x013250ff03ff79a7 */ /* 0x0045e2000810003f */
[----:B------:R-:W-:Y:S06]  /*1b1e0*/  BAR.SYNC.DEFER_BLOCKING 0x2, 0x80 ;  /* 0x0082000000007b1d */ /* 0x000fec0000010000 */
[----:B------:R-:W-:Y:S05]  /*1b1f0*/  @!P0 BRA `(.L_x_2567) ;  /* 0x0000000000048947 */ /* 0x000fea0003800000 */
[----:B------:R-:W-:Y:S01]  /*1b200*/  BPT.TRAP 0x1 ;  /* 0x000000040000795c */ /* 0x000fe20000300000 */
.L_x_2567:
[----:B------:R-:W3:Y:S04]  /*1b210*/  LDL R0, [R1+0x24] ;  /* 0x0000240001007983 */ /* 0x000ee80000100800 */
[----:B0-----:R-:W4:Y:S01]  /*1b220*/  LDL.LU R2, [R1+0xc] ;  /* 0x00000c0001027983 */ /* 0x001f220000300800 */
        /* <DEDUP_REMOVED lines=8> */
[----:B------:R0:W-:Y:S02]  /*1b2b0*/  STL [R1+0xc], R2 ;  /* 0x00000c0201007387 */ /* 0x0001e40000100800 */
.L_x_2508:
[----:B------:R-:W2:Y:S02]  /*1b2c0*/  LDL R0, [R1+0x28] ;  /* 0x0000280001007983 */ /* 0x000ea40000100800 */
[----:B--2---:R-:W-:-:S13]  /*1b2d0*/  LOP3.LUT P0, RZ, R0, 0x10, RZ, 0xc0, !PT ;  /* 0x0000001000ff7812 */ /* 0x004fda000780c0ff */
        /* <DEDUP_REMOVED lines=8> */
[----:B------:R3:W4:Y:S01]  /*1b360*/  LDS.128 R16, [R22+0x132d0] ;  /* 0x0132d00016107984 */ /* 0x0007220000000c00 */
[----:B------:R-:W-:Y:S06]  /*1b370*/  BAR.ARV 0x4, 0x200 ;  /* 0x0108000000007b1d */ /* 0x000fec0000002000 */
[----:B------:R-:W-:Y:S05]  /*1b380*/  BRA `(.L_x_2569) ;  /* 0x0000000800d47947 */ /* 0x000fea0003800000 */
.L_x_2568:
[----:B------:R-:W2:Y:S01]  /*1b390*/  S2R R0, SR_TID.X ;  /* 0x0000000000007919 */ /* 0x000ea20000002100 */
[----:B------:R-:W-:Y:S01]  /*1b3a0*/  UMOV UR4, 0xffffffff ;  /* 0xffffffff00047882 */ /* 0x000fe20000000000 */
[----:B--2---:R-:W-:-:S04]  /*1b3b0*/  LOP3.LUT R4, R0, 0x1f, RZ, 0xc0, !PT ;  /* 0x0000001f00047812 */ /* 0x004fc800078ec0ff */
        /* <DEDUP_REMOVED lines=12> */
[C---:B------:R-:W-:Y:S02]  /*1b480*/  ISETP.GE.U32.AND P5, PT, R4.reuse, 0x10, PT ;  /* 0x000000100400780c */ /* 0x040fe40003fa6070 */
[----:B0-----:R-:W-:Y:S01]  /*1b490*/  MOV R2, RZ ;  /* 0x000000ff00027202 */ /* 0x001fe20000000f00 */
        /* <DEDUP_REMOVED lines=18> */
[----:B------:R0:W2:Y:S02]  /*1b5c0*/  SHFL.IDX PT, R14, R3, 0x1f, 0x1f ;  /* 0x03e01f00030e7f89 */ /* 0x0000a400000e0000 */
.L_x_2719:
[----:B------:R-:W-:Y:S02]  /*1b5d0*/  ULDC UR4, c[0x0][0xc38] ;  /* 0x00030e0000047ab9 */ /* 0x000fe40000000800 */
[----:B------:R-:W-:-:S04]  /*1b5e0*/  IMAD.U32 R4, RZ, RZ, UR4 ;  /* 0x00000004ff047e24 */ /* 0x000fc8000f8e00ff */
[----:B--2---:R-:W-:-:S04]  /*1b5f0*/  IMAD R16, R14, R4, RZ ;  /* 0x000000040e107224 */ /* 0x004fc800078e02ff */
[----:B------:R-:W-:-:S05]  /*1b600*/  IMAD.IADD R5, R5, 0x1, R16 ;  /* 0x0000000105057824 */ /* 0x000fca00078e0210 */
[----:B------:R-:W-:-:S13]  /*1b610*/  ISETP.GT.AND P6, PT, R5, R0, PT ;  /* 0x000000000500720c */ /* 0x000fda0003fc4270 */
[----:B------:R-:W-:Y:S05]  /*1b620*/  @P6 BRA `(.L_x_2571) ;  /* 0x00000000009c6947 */ /* 0x000fea0003800000 */
.L_x_2576:
[----:B------:R-:W2:Y:S01]  /*1b630*/  LDC R2, c[0x0][0xc3c] ;  /* 0x00030f00ff027b82 */ /* 0x000ea20000000800 */
[----:B------:R-:W-:-:S05]  /*1b640*/  VIADD R19, R19, 0x1f ;  /* 0x0000001f13137836 */ /* 0x000fca0000000000 */
[----:B--2---:R-:W-:-:S13]  /*1b650*/  ISETP.GE.AND P6, PT, R19, R2, PT ;  /* 0x000000021300720c */ /* 0x004fda0003fc6270 */
        /* <DEDUP_REMOVED lines=11> */
.L_x_2574:
[----:B------:R-:W-:Y:S05]  /*1b710*/  BSYNC B0 ;  /* 0x0000000000007941 */ /* 0x000fea0003800000 */
.L_x_2573:
[----:B------:R-:W-:-:S03]  /*1b720*/  UMOV UR4, 0xffffffff ;  /* 0xffffffff00047882 */ /* 0x000fc60000000000 */
[----:B------:R-:W-:Y:S05]  /*1b730*/  BRA.DIV UR4, `(.L_x_2575) ;  /* 0x0000004204607947 */ /* 0x000fea000b800000 */
[----:B-----5:R-:W0:Y:S02]  /*1b740*/  SHFL.UP PT, R14, R2, 0x1, RZ ;  /* 0x04200000020e7989 */ /* 0x020e2400000e00ff */
        /* <DEDUP_REMOVED lines=14> */
[----:B------:R0:W2:Y:S02]  /*1b830*/  SHFL.IDX PT, R14, R3, 0x1f, 0x1f ;  /* 0x03e01f00030e7f89 */ /* 0x0000a400000e0000 */
.L_x_2727:
[----:B------:R-:W-:Y:S02]  /*1b840*/  ULDC UR4, c[0x0][0xc38] ;  /* 0x00030e0000047ab9 */ /* 0x000fe40000000800 */
[----:B------:R-:W-:-:S04]  /*1b850*/  IMAD.U32 R4, RZ, RZ, UR4 ;  /* 0x00000004ff047e24 */ /* 0x000fc8000f8e00ff */
[----:B--2---:R-:W-:-:S05]  /*1b860*/  IMAD R16, R14, R4, RZ ;  /* 0x000000040e107224 */ /* 0x004fca00078e02ff */
[----:B------:R-:W-:-:S04]  /*1b870*/  IADD3 R5, R16, R5, RZ ;  /* 0x0000000510057210 */ /* 0x000fc80007ffe0ff */
[----:B------:R-:W-:-:S13]  /*1b880*/  ISETP.GT.AND P6, PT, R5, R0, PT ;  /* 0x000000000500720c */ /* 0x000fda0003fc4270 */
[----:B------:R-:W-:Y:S05]  /*1b890*/  @!P6 BRA `(.L_x_2576) ;  /* 0xfffffffc0064e947 */ /* 0x000fea000383ffff */
.L_x_2571:
[----:B------:R-:W-:Y:S01]  /*1b8a0*/  IMAD.IADD R16, R5, 0x1, -R16 ;  /* 0x0000000105107824 */ /* 0x000fe200078e0a10 */
[----:B------:R-:W-:-:S03]  /*1b8b0*/  UMOV UR4, 0xffffffff ;  /* 0xffffffff00047882 */ /* 0x000fc60000000000 */
[----:B------:R-:W-:-:S05]  /*1b8c0*/  IMAD R5, R3, R4, R16 ;  /* 0x0000000403057224 */ /* 0x000fca00078e0210 */
[----:B------:R-:W-:Y:S01]  /*1b8d0*/  ISETP.GT.AND P6, PT, R5, R0, PT ;  /* 0x000000000500720c */ /* 0x000fe20003fc4270 */
[----:B------:R-:W-:-:S12]  /*1b8e0*/  BRA.DIV UR4, `(.L_x_2577) ;  /* 0x0000004204b47947 */ /* 0x000fd8000b800000 */
[----:B------:R-:W-:-:S04]  /*1b8f0*/  VOTE.ANY R5, PT, !P6 ;  /* 0x0000000000057806 */ /* 0x000fc800070e0100 */
[----:B------:R-:W2:Y:S02]  /*1b900*/  POPC R6, R5 ;  /* 0x0000000500067309 */ /* 0x000ea40000000000 */
[----:B--2---:R2:W3:Y:S02]  /*1b910*/  SHFL.IDX PT, R17, R2, R6, 0x1f ;  /* 0x00001f0602117589 */ /* 0x0044e400000e0000 */
.L_x_2731:
[----:B------:R-:W-:Y:S01]  /*1b920*/  ISETP.NE.AND P0, PT, R5, RZ, PT ;  /* 0x000000ff0500720c */ /* 0x000fe20003f05270 */
[----:B------:R-:W-:-:S12]  /*1b930*/  IMAD.MOV.U32 R5, RZ, RZ, RZ ;  /* 0x000000ffff057224 */ /* 0x000fd800078e00ff */
[----:B------:R-:W-:Y:S05]  /*1b940*/  @!P0 BRA `(.L_x_2578) ;  /* 0x0000000000108947 */ /* 0x000fea0003800000 */
[----:B------:R-:W-:Y:S01]  /*1b950*/  UMOV UR4, 0xffffffff ;  /* 0xffffffff00047882 */ /* 0x000fe20000000000 */
[----:B------:R-:W-:Y:S02]  /*1b960*/  VIADD R12, R6, 0xffffffff ;  /* 0xffffffff060c7836 */ /* 0x000fe40000000000 */
[----:B------:R-:W-:Y:S05]  /*1b970*/  BRA.DIV UR4, `(.L_x_2579) ;  /* 0x0000004204d87947 */ /* 0x000fea000b800000 */
[----:B------:R4:W0:Y:S02]  /*1b980*/  SHFL.IDX PT, R5, R3, R12, 0x1f ;  /* 0x00001f0c03057589 */ /* 0x00082400000e0000 */
.L_x_2578:
[----:B0-2-4-:R-:W0:Y:S01]  /*1b990*/  LDC.64 R2, c[0x0][0xc90] ;  /* 0x00032400ff027b82 */ /* 0x015e220000000a00 */
[----:B------:R-:W-:-:S04]  /*1b9a0*/  IMAD.IADD R19, R6, 0x1, R19 ;  /* 0x0000000106137824 */ /* 0x000fc800078e0213 */
[----:B0-----:R-:W-:-:S05]  /*1b9b0*/  IMAD.WIDE R2, R19, 0x4, R2 ;  /* 0x0000000413027825 */ /* 0x001fca00078e0202 */
[----:B------:R-:W3:Y:S01]  /*1b9c0*/  LDG.E R7, desc[UR40][R2.64] ;  /* 0x0000002802077981 */ /* 0x000ee2000c1e1900 */
[----:B------:R-:W-:-:S04]  /*1b9d0*/  IMAD R16, R5, R4, R16 ;  /* 0x0000000405107224 */ /* 0x000fc800078e0210 */
[----:B------:R-:W-:Y:S02]  /*1b9e0*/  IMAD.IADD R0, R0, 0x1, -R16 ;  /* 0x0000000100007824 */ /* 0x000fe400078e0a10 */
[----:B---3--:R-:W-:-:S05]  /*1b9f0*/  IMAD R6, R17, R7, RZ ;  /* 0x0000000711067224 */ /* 0x008fca00078e02ff */
[----:B------:R-:W-:-:S04]  /*1ba00*/  IABS R8, R6 ;  /* 0x0000000600087213 */ /* 0x000fc80000000000 */
[----:B------:R-:W0:Y:S08]  /*1ba10*/  I2F.RP R2, R8 ;  /* 0x0000000800027306 */ /* 0x000e300000209400 */
[----:B0-----:R-:W0:Y:S02]  /*1ba20*/  MUFU.RCP R2, R2 ;  /* 0x0000000200027308 */ /* 0x001e240000001000 */
[----:B0-----:R-:W-:-:S06]  /*1ba30*/  VIADD R2, R2, 0xffffffe ;  /* 0x0ffffffe02027836 */ /* 0x001fcc0000000000 */
[----:B------:R-:W0:Y:S02]  /*1ba40*/  F2I.FTZ.U32.TRUNC.NTZ R3, R2 ;  /* 0x0000000200037305 */ /* 0x000e24000021f000 */
[----:B0-----:R-:W-:-:S05]  /*1ba50*/  IADD3 R2, RZ, -R3, RZ ;  /* 0x80000003ff027210 */ /* 0x001fca0007ffe0ff */
        /* <DEDUP_REMOVED lines=21> */
[----:B------:R-:W-:-:S03]  /*1bbb0*/  IMAD R0, R6, R2, R0 ;  /* 0x0000000206007224 */ /* 0x000fc600078e0200 */
[----:B------:R-:W-:Y:S02]  /*1bbc0*/  VIADDMNMX R4, R3, R4, R7, PT ;  /* 0x0000000403047246 */ /* 0x000fe40003800107 */
[----:B------:R-:W-:Y:S02]  /*1bbd0*/  IADD3 R5, R0, R5, RZ ;  /* 0x0000000500057210 */ /* 0x000fe40007ffe0ff */
[----:B------:R-:W-:-:S04]  /*1bbe0*/  IABS R7, R4 ;  /* 0x0000000400077213 */ /* 0x000fc80000000000 */
[----:B------:R-:W0:Y:S08]  /*1bbf0*/  I2F.RP R3, R7 ;  /* 0x0000000700037306 */ /* 0x000e300000209400 */
[----:B0-----:R-:W0:Y:S02]  /*1bc00*/  MUFU.RCP R3, R3 ;  /* 0x0000000300037308 */ /* 0x001e240000001000 */
[----:B0-----:R-:W-:-:S06]  /*1bc10*/  VIADD R3, R3, 0xffffffe ;  /* 0x0ffffffe03037836 */ /* 0x001fcc0000000000 */
[----:B------:R-:W0:Y:S02]  /*1bc20*/  F2I.FTZ.U32.TRUNC.NTZ R3, R3 ;  /* 0x0000000300037305 */ /* 0x000e24000021f000 */
[----:B0-----:R-:W-:-:S04]  /*1bc30*/  IMAD.MOV R2, RZ, RZ, -R3 ;  /* 0x000000ffff027224 */ /* 0x001fc800078e0a03 */
[----:B------:R-:W-:Y:S01]  /*1bc40*/  IMAD R6, R2, R7, RZ ;  /* 0x0000000702067224 */ /* 0x000fe200078e02ff */
[----:B------:R-:W-:-:S05]  /*1bc50*/  MOV R2, RZ ;  /* 0x000000ff00027202 */ /* 0x000fca0000000f00 */
        /* <DEDUP_REMOVED lines=21> */
.L_x_2572:
[----:B------:R-:W-:Y:S01]  /*1bdb0*/  UMOV UR4, URZ ;  /* 0x0000003f00047c82 */ /* 0x000fe20008000000 */
[----:B------:R-:W-:Y:S01]  /*1bdc0*/  UMOV UR5, URZ ;  /* 0x0000003f00057c82 */ /* 0x000fe20008000000 */
[----:B------:R-:W-:Y:S01]  /*1bdd0*/  ULDC UR6, c[0x0][0xc3c] ;  /* 0x00030f0000067ab9 */ /* 0x000fe20000000800 */
[----:B------:R-:W-:Y:S01]  /*1bde0*/  IMAD.MOV.U32 R16, RZ, RZ, R0 ;  /* 0x000000ffff107224 */ /* 0x000fe200078e0000 */
[----:B------:R-:W-:Y:S01]  /*1bdf0*/  MOV R19, UR6 ;  /* 0x0000000600137c02 */ /* 0x000fe20008000f00 */
[----:B------:R-:W-:Y:S02]  /*1be00*/  IMAD.U32 R17, RZ, RZ, UR4 ;  /* 0x00000004ff117e24 */ /* 0x000fe4000f8e00ff */
[----:B------:R-:W-:-:S07]  /*1be10*/  IMAD.U32 R18, RZ, RZ, UR5 ;  /* 0x00000005ff127e24 */ /* 0x000fce000f8e00ff */
.L_x_2580:
[----:B------:R2:W3:Y:S01]  /*1be20*/  LDL R2, [R1+0x24] ;  /* 0x0000240001027983 */ /* 0x0004e20000100800 */
[----:B------:R-:W4:Y:S01]  /*1be30*/  S2R R0, SR_TID.X ;  /* 0x0000000000007919 */ /* 0x000f220000002100 */
[----:B------:R-:W-:Y:S05]  /*1be40*/  WARPSYNC.ALL ;  /* 0x0000000000007948 */ /* 0x000fea0003800000 */
[----:B----4-:R-:W-:Y:S01]  /*1be50*/  LOP3.LUT R0, R0, 0x1f, RZ, 0xc0, !PT ;  /* 0x0000001f00007812 */ /* 0x010fe200078ec0ff */
[----:B------:R-:W-:Y:S03]  /*1be60*/  BAR.SYNC.DEFER_BLOCKING 0x4, 0x200 ;  /* 0x0108000000007b1d */ /* 0x000fe60000010000 */
[----:B------:R-:W-:-:S13]  /*1be70*/  ISETP.NE.AND P0, PT, R0, RZ, PT ;  /* 0x000000ff0000720c */ /* 0x000fda0003f05270 */
[----:B------:R-:W-:Y:S01]  /*1be80*/  @!P0 MOV R0, 0x400 ;  /* 0x0000040000008802 */ /* 0x000fe20000000f00 */
[----:B---3--:R-:W3:Y:S03]  /*1be90*/  @!P0 S2R R2, SR_CgaCtaId ;  /* 0x0000000000028919 */ /* 0x008ee60000008800 */
[----:B---3--:R-:W-:Y:S01]  /*1bea0*/  @!P0 LEA R22, R2, R0, 0x18 ;  /* 0x0000000002168211 */ /* 0x008fe200078ec0ff */
[----:B------:R2:W-:Y:S04]  /*1beb0*/  @!P0 STL [R1+0x24], R2 ;  /* 0x0000240201008387 */ /* 0x0005e80000100800 */
[----:B------:R2:W-:Y:S01]  /*1bec0*/  @!P0 STS.128 [R22+0x132d0], R16 ;  /* 0x0132d01016008388 */ /* 0x0005e20000000c00 */
[----:B------:R-:W-:Y:S06]  /*1bed0*/  BAR.ARV 0x5, 0x200 ;  /* 0x0148000000007b1d */ /* 0x000fec0000002000 */
.L_x_2569:
[----:B------:R-:W-:Y:S02]  /*1bee0*/  ULDC UR4, c[0x0][0xc3c] ;  /* 0x00030f0000047ab9 */ /* 0x000fe40000000800 */
[----:B----4-:R-:W-:-:S13]  /*1bef0*/  ISETP.GE.AND P0, PT, R19, UR4, PT ;  /* 0x0000000413007c0c */ /* 0x010fda000bf06270 */
[----:B------:R-:W-:Y:S05]  /*1bf00*/  @!P0 BRA `(.L_x_2581) ;  /* 0xffffff9c002c8947 */ /* 0x000fea000383ffff */
[----:B------:R-:W-:Y:S05]  /*1bf10*/  BSYNC B7 ;  /* 0x0000000000077941 */ /* 0x000fea0003800000 */
.L_x_2471:
[----:B0--3--:R-:W3:Y:S01]  /*1bf20*/  LDL.LU R0, [R1+0x64] ;  /* 0x0000640001007983 */ /* 0x009ee20000300800 */
[----:B------:R-:W-:Y:S01]  /*1bf30*/  BSSY B0, `(.L_x_2582) ;  /* 0x000000b000007945 */ /* 0x000fe20003800000 */
[----:B------:R-:W0:Y:S01]  /*1bf40*/  S2R R5, SR_CgaCtaId ;  /* 0x0000000000057919 */ /* 0x000e220000008800 */
        /* <DEDUP_REMOVED lines=9> */
.L_x_2734:
[----:B------:R-:W-:Y:S05]  /*1bfe0*/  BSYNC B0 ;  /* 0x0000000000007941 */ /* 0x000fea0003800000 */
.L_x_2582:
[----:B------:R-:W-:-:S03]  /*1bff0*/  UMOV UR4, 0xffffffff ;  /* 0xffffffff00047882 */ /* 0x000fc60000000000 */
[----:B------:R-:W-:Y:S05]  /*1c000*/  BRA.DIV UR4, `(.L_x_2584) ;  /* 0x0000003e04707947 */ /* 0x000fea000b800000 */
[----:B0-----:R-:W0:Y:S02]  /*1c010*/  S2R R0, SR_TID.X ;  /* 0x0000000000007919 */ /* 0x001e240000002100 */
[----:B0-----:R-:W-:-:S04]  /*1c020*/  SHF.R.U32.HI R0, RZ, 0x5, R0 ;  /* 0x00000005ff007819 */ /* 0x001fc80000011600 */
[----:B------:R-:W-:-:S05]  /*1c030*/  LOP3.LUT R0, R0, 0x3, RZ, 0xc0, !PT ;  /* 0x0000000300007812 */ /* 0x000fca00078ec0ff */
[----:B------:R0:W2:Y:S02]  /*1c040*/  SHFL.IDX PT, R14, R0, RZ, 0x1f ;  /* 0x00001fff000e7589 */ /* 0x0000a400000e0000 */
.L_x_2737:
[----:B--2---:R-:W-:-:S13]  /*1c050*/  ISETP.NE.AND P0, PT, R14, RZ, PT ;  /* 0x000000ff0e00720c */ /* 0x004fda0003f05270 */
[----:B------:R-:W-:Y:S05]  /*1c060*/  @P0 BRA `(.L_x_2345) ;  /* 0x0000000000b00947 */ /* 0x000fea0003800000 */
[----:B------:R-:W-:-:S03]  /*1c070*/  UMOV UR4, 0xffffffff ;  /* 0xffffffff00047882 */ /* 0x000fc60000000000 */
[----:B------:R-:W-:Y:S05]  /*1c080*/  BRA.DIV UR4, `(.L_x_2585) ;  /* 0x0000003e04847947 */ /* 0x000fea000b800000 */
[----:B------:R-:W-:-:S13]  /*1c090*/  ELECT P6, URZ, PT ;  /* 0x00000000003f782f */ /* 0x000fda00038c0000 */
.L_x_2740:
[----:B------:R-:W-:Y:S05]  /*1c0a0*/  @!P6 BRA `(.L_x_2345) ;  /* 0x0000000000a0e947 */ /* 0x000fea0003800000 */
[----:B0-----:R-:W2:Y:S02]  /*1c0b0*/  LDL.LU R0, [R1+0x30] ;  /* 0x0000300001007983 */ /* 0x001ea40000300800 */
[----:B--2---:R-:W-:-:S04]  /*1c0c0*/  LOP3.LUT R0, R0, 0x2, RZ, 0xfc, !PT ;  /* 0x0000000200007812 */ /* 0x004fc800078efcff */
[----:B------:R-:W-:-:S13]  /*1c0d0*/  ISETP.NE.AND P0, PT, R0, 0x3, PT ;  /* 0x000000030000780c */ /* 0x000fda0003f05270 */
[----:B------:R-:W-:Y:S05]  /*1c0e0*/  @!P0 BRA `(.L_x_2586) ;  /* 0x0000000000048947 */ /* 0x000fea0003800000 */
[----:B------:R-:W-:Y:S01]  /*1c0f0*/  BPT.TRAP 0x1 ;  /* 0x000000040000795c */ /* 0x000fe20000300000 */
.L_x_2586:
        /* <DEDUP_REMOVED lines=8> */
.L_x_2741:
[----:B------:R-:W2:Y:S01]  /*1c180*/  LDL.LU R4, [R1+0xc] ;  /* 0x00000c0001047983 */ /* 0x000ea20000300800 */
[----:B------:R-:W-:Y:S02]  /*1c190*/  SEL R29, R29, RZ, P2 ;  /* 0x000000ff1d1d7207 */ /* 0x000fe40001000000 */
[----:B--2---:R-:W-:Y:S01]  /*1c1a0*/  LOP3.LUT R0, R4, R0, RZ, 0x3c, !PT ;  /* 0x0000000004007212 */ /* 0x004fe200078e3cff */
[----:B------:R-:W-:Y:S06]  /*1c1b0*/  @!P0 BRA `(.L_x_2588) ;  /* 0x0000000000048947 */ /* 0x000fec0003800000 */
[----:B------:R-:W-:Y:S01]  /*1c1c0*/  BPT.TRAP 0x1 ;  /* 0x000000040000795c */ /* 0x000fe20000300000 */
.L_x_2588:
[----:B------:R-:W-:Y:S01]  /*1c1d0*/  IMAD R29, R29, 0x8, R5 ;  /* 0x000000081d1d7824 */ /* 0x000fe200078e0205 */
[----:B------:R-:W-:-:S04]  /*1c1e0*/  SHF.L.U32 R0, R0, 0x1f, RZ ;  /* 0x0000001f00007819 */ /* 0x000fc800000006ff */
[----:B------:R-:W2:Y:S02]  /*1c1f0*/  SYNCS.PHASECHK.TRANS64.TRYWAIT P1, [R29+URZ+0x13240], R0 ;  /* 0x013240001d0075a7 */ /* 0x000ea4000802017f */
[----:B--2---:R-:W-:Y:S05]  /*1c200*/  @!P1 BRA `(.L_x_2589) ;  /* 0x0000003c00589947 */ /* 0x004fea0003800000 */
.L_x_2742:
[----:B------:R-:W-:Y:S05]  /*1c210*/  @!P0 BRA `(.L_x_2590) ;  /* 0x0000000000048947 */ /* 0x000fea0003800000 */
[----:B------:R-:W-:Y:S01]  /*1c220*/  BPT.TRAP 0x1 ;  /* 0x000000040000795c */ /* 0x000fe20000300000 */
.L_x_2590:
[----:B------:R-:W3:Y:S02]  /*1c230*/  SYNCS.PHASECHK.TRANS64.TRYWAIT P1, [R3+URZ+0x13260], R2 ;  /* 0x01326002030075a7 */ /* 0x000ee4000802017f */
[----:B---3--:R-:W-:Y:S05]  /*1c240*/  @!P1 BRA `(.L_x_2591) ;  /* 0x0000003c005c9947 */ /* 0x008fea0003800000 */
.L_x_2743:
[----:B------:R-:W-:Y:S05]  /*1c250*/  @!P0 BRA `(.L_x_2592) ;  /* 0x0000000000048947 */ /* 0x000fea0003800000 */
[----:B------:R-:W-:Y:S01]  /*1c260*/  BPT.TRAP 0x1 ;  /* 0x000000040000795c */ /* 0x000fe20000300000 */
.L_x_2592:
[----:B------:R-:W4:Y:S02]  /*1c270*/  SYNCS.PHASECHK.TRANS64.TRYWAIT P1, [R29+URZ+0x13260], R0 ;  /* 0x013260001d0075a7 */ /* 0x000f24000802017f */
[----:B----4-:R-:W-:Y:S05]  /*1c280*/  @!P1 BRA `(.L_x_2593) ;  /* 0x0000003c00609947 */ /* 0x010fea0003800000 */
.L_x_2744:
[----:B------:R-:W-:Y:S05]  /*1c290*/  @!P0 BRA `(.L_x_2594) ;  /* 0x0000000000048947 */ /* 0x000fea0003800000 */
[----:B------:R-:W-:Y:S01]  /*1c2a0*/  BPT.TRAP 0x1 ;  /* 0x000000040000795c */ /* 0x000fe20000300000 */
.L_x_2594:
[----:B------:R-:W0:Y:S02]  /*1c2b0*/  SYNCS.PHASECHK.TRANS64.TRYWAIT P1, [R3+URZ+0x13280], R2 ;  /* 0x01328002030075a7 */ /* 0x000e24000802017f */
[----:B0-----:R-:W-:Y:S05]  /*1c2c0*/  @!P1 BRA `(.L_x_2595) ;  /* 0x0000003c00649947 */ /* 0x001fea0003800000 */
.L_x_2745:
[----:B------:R-:W-:Y:S05]  /*1c2d0*/  @!P0 BRA `(.L_x_2596) ;  /* 0x0000000000048947 */ /* 0x000fea0003800000 */
[----:B------:R-:W-:Y:S01]  /*1c2e0*/  BPT.TRAP 0x1 ;  /* 0x000000040000795c */ /* 0x000fe20000300000 */
.L_x_2596:
[----:B------:R0:W0:Y:S02]  /*1c2f0*/  SYNCS.PHASECHK.TRANS64.TRYWAIT P0, [R29+URZ+0x13280], R0 ;  /* 0x013280001d0075a7 */ /* 0x000024000800017f */
[----:B0-----:R-:W-:Y:S05]  /*1c300*/  @!P0 NANOSLEEP.SYNCS 0x989680 ;  /* 0x009896800000895d */ /* 0x001fea0003900000 */
[----:B------:R-:W0:Y:S02]  /*1c310*/  @!P0 SYNCS.PHASECHK.TRANS64 P0, [R29+URZ+0x13280], R0 ;  /* 0x013280001d0085a7 */ /* 0x000e24000800007f */
[----:B0-----:R-:W-:Y:S05]  /*1c320*/  @!P0 BRA `(.L_x_2596) ;  /* 0xfffffffc00f08947 */ /* 0x001fea000383ffff */
.L_x_2345:
[----:B------:R-:W-:Y:S05]  /*1c330*/  BSYNC B8 ;  /* 0x0000000000087941 */ /* 0x000fea0003800000 */
.L_x_2342:
[----:B------:R-:W-:Y:S05]  /*1c340*/  EXIT ;  /* 0x000000000000794d */ /* 0x000fea0003800000 */
.L_x_2361:
[----:B0-----:R0:W1:Y:S02]  /*1c350*/  SYNCS.PHASECHK.TRANS64.TRYWAIT P5, [R65+URZ+0x13290], R66 ;  /* 0x01329042410075a7 */ /* 0x00106400080a017f */
[----:B-1----:R-:W-:Y:S05]  /*1c360*/  @!P5 NANOSLEEP.SYNCS 0x989680 ;  /* 0x009896800000d95d */ /* 0x002fea0003900000 */
[----:B------:R-:W1:Y:S02]  /*1c370*/  @!P5 SYNCS.PHASECHK.TRANS64 P5, [R65+URZ+0x13290], R66 ;  /* 0x013290424100d5a7 */ /* 0x000e6400080a007f */
[----:B-1----:R-:W-:Y:S05]  /*1c380*/  @!P5 BRA `(.L_x_2361) ;  /* 0xfffffffc00f0d947 */ /* 0x002fea000383ffff */
[----:B------:R-:W-:Y:S05]  /*1c390*/  BRA `(.L_x_2597) ;  /* 0xfffffe6000f47947 */ /* 0x000fea000383ffff */
.L_x_2362:
[----:B------:R-:W-:Y:S01]  /*1c3a0*/  BSSY B1, `(.L_x_2598) ;  /* 0x0000007000017945 */ /* 0x000fe20003800000 */
[----:B------:R-:W-:Y:S01]  /*1c3b0*/  MOV R12, RZ ;  /* 0x000000ff000c7202 */ /* 0x000fe20000000f00 */
[----:B------:R-:W-:Y:S02]  /*1c3c0*/  IMAD.MOV.U32 R11, RZ, RZ, 0x1e1f ;  /* 0x00001e1fff0b7424 */ /* 0x000fe400078e00ff */
[----:B------:R-:W-:-:S07]  /*1c3d0*/  IMAD.MOV.U32 R15, RZ, RZ, -0x1 ;  /* 0xffffffffff0f7424 */ /* 0x000fce00078e00ff */
[----:B0-----:R-:W-:Y:S05]  /*1c3e0*/  WARPSYNC.COLLECTIVE R15, `(.L_x_2599) ;  /* 0x000000000f087348 */ /* 0x001fea0003c00000 */
[----:B------:R1:W2:Y:S02]  /*1c3f0*/  SHFL.IDX P6, R14, R13, R12, R11 ;  /* 0x0000000c0d0e7389 */ /* 0x0002a400000c000b */
[----:B012---:R-:W-:Y:S01]  /*1c400*/  ENDCOLLECTIVE ;  /* 0x000000000000791b */ /* 0x007fe20003800000 */
.L_x_2599:
[----:B------:R-:W-:Y:S05]  /*1c410*/  BSYNC B1 ;  /* 0x0000000000017941 */ /* 0x000fea0003800000 */
.L_x_2598:
        /* <DEDUP_REMOVED lines=8> */
.L_x_2600:
[----:B------:R-:W-:Y:S05]  /*1c4a0*/  BRA `(.L_x_2601) ;  /* 0xfffffe6000c47947 */ /* 0x000fea000383ffff */
.L_x_2372:
[----:B0-----:R0:W1:Y:S02]  /*1c4b0*/  SYNCS.PHASECHK.TRANS64.TRYWAIT P6, [R65+URZ+0x13290], R66 ;  /* 0x01329042410075a7 */ /* 0x00106400080c017f */
[----:B-1----:R-:W-:Y:S05]  /*1c4c0*/  @!P6 NANOSLEEP.SYNCS 0x989680 ;  /* 0x009896800000e95d */ /* 0x002fea0003900000 */
[----:B------:R-:W1:Y:S02]  /*1c4d0*/  @!P6 SYNCS.PHASECHK.TRANS64 P6, [R65+URZ+0x13290], R66 ;  /* 0x013290424100e5a7 */ /* 0x000e6400080c007f */
[----:B-1----:R-:W-:Y:S05]  /*1c4e0*/  @!P6 BRA `(.L_x_2372) ;  /* 0xfffffffc00f0e947 */ /* 0x002fea000383ffff */
[----:B------:R-:W-:Y:S05]  /*1c4f0*/  BRA `(.L_x_2602) ;  /* 0xfffffe7000f87947 */ /* 0x000fea000383ffff */
.L_x_2373:
[----:B------:R-:W-:Y:S01]  /*1c500*/  BSSY B1, `(.L_x_2603) ;  /* 0x0000007000017945 */ /* 0x000fe20003800000 */
[----:B------:R-:W-:Y:S02]  /*1c510*/  IMAD.MOV.U32 R12, RZ, RZ, RZ ;  /* 0x000000ffff0c7224 */ /* 0x000fe400078e00ff */
[----:B------:R-:W-:Y:S02]  /*1c520*/  IMAD.MOV.U32 R11, RZ, RZ, 0x1e1f ;  /* 0x00001e1fff0b7424 */ /* 0x000fe400078e00ff */
[----:B------:R-:W-:-:S07]  /*1c530*/  IMAD.MOV.U32 R15, RZ, RZ, -0x1 ;  /* 0xffffffffff0f7424 */ /* 0x000fce00078e00ff */
[----:B0-----:R-:W-:Y:S05]  /*1c540*/  WARPSYNC.COLLECTIVE R15, `(.L_x_2604) ;  /* 0x000000000f087348 */ /* 0x001fea0003c00000 */
[----:B------:R1:W2:Y:S02]  /*1c550*/  SHFL.IDX P6, R14, R13, R12, R11 ;  /* 0x0000000c0d0e7389 */ /* 0x0002a400000c000b */
[----:B012---:R-:W-:Y:S01]  /*1c560*/  ENDCOLLECTIVE ;  /* 0x000000000000791b */ /* 0x007fe20003800000 */
.L_x_2604:
[----:B------:R-:W-:Y:S05]  /*1c570*/  BSYNC B1 ;  /* 0x0000000000017941 */ /* 0x000fea0003800000 */
.L_x_2603:
        /* <DEDUP_REMOVED lines=8> */
.L_x_2605:
[----:B------:R-:W-:Y:S01]  /*1c600*/  IMAD.MOV.U32 R70, RZ, RZ, R14 ;  /* 0x000000ffff467224 */ /* 0x000fe200078e000e */
[----:B------:R-:W-:Y:S06]  /*1c610*/  BRA `(.L_x_2606) ;  /* 0xfffffe7000c47947 */ /* 0x000fec000383ffff */
.L_x_2378:
[----:B0-----:R0:W1:Y:S02]  /*1c620*/  SYNCS.PHASECHK.TRANS64.TRYWAIT P3, [R65+URZ+0x13290], R66 ;  /* 0x01329042410075a7 */ /* 0x001064000806017f */
[----:B-1----:R-:W-:Y:S05]  /*1c630*/  @!P3 NANOSLEEP.SYNCS 0x989680 ;  /* 0x009896800000b95d */ /* 0x002fea0003900000 */
[----:B------:R-:W1:Y:S02]  /*1c640*/  @!P3 SYNCS.PHASECHK.TRANS64 P3, [R65+URZ+0x13290], R66 ;  /* 0x013290424100b5a7 */ /* 0x000e64000806007f */
[----:B-1----:R-:W-:Y:S05]  /*1c650*/  @!P3 BRA `(.L_x_2378) ;  /* 0xfffffffc00f0b947 */ /* 0x002fea000383ffff */
[----:B------:R-:W-:Y:S05]  /*1c660*/  BRA `(.L_x_2607) ;  /* 0xfffffe8000987947 */ /* 0x000fea000383ffff */
.L_x_2379:
[----:B------:R-:W-:Y:S01]  /*1c670*/  BSSY B1, `(.L_x_2608) ;  /* 0x0000007000017945 */ /* 0x000fe20003800000 */
[----:B------:R-:W-:Y:S01]  /*1c680*/  IMAD.MOV.U32 R12, RZ, RZ, RZ ;  /* 0x000000ffff0c7224 */ /* 0x000fe200078e00ff */
[----:B------:R-:W-:Y:S01]  /*1c690*/  MOV R11, 0x1e1f ;  /* 0x00001e1f000b7802 */ /* 0x000fe20000000f00 */
[----:B------:R-:W-:-:S07]  /*1c6a0*/  IMAD.MOV.U32 R15, RZ, RZ, -0x1 ;  /* 0xffffffffff0f7424 */ /* 0x000fce00078e00ff */
[----:B0-----:R-:W-:Y:S05]  /*1c6b0*/  WARPSYNC.COLLECTIVE R15, `(.L_x_2609) ;  /* 0x000000000f087348 */ /* 0x001fea0003c00000 */
[----:B------:R1:W2:Y:S02]  /*1c6c0*/  SHFL.IDX P6, R14, R13, R12, R11 ;  /* 0x0000000c0d0e7389 */ /* 0x0002a400000c000b */
[----:B012---:R-:W-:Y:S01]  /*1c6d0*/  ENDCOLLECTIVE ;  /* 0x000000000000791b */ /* 0x007fe20003800000 */
.L_x_2609:
[----:B------:R-:W-:Y:S05]  /*1c6e0*/  BSYNC B1 ;  /* 0x0000000000017941 */ /* 0x000fea0003800000 */
.L_x_2608:
        /* <DEDUP_REMOVED lines=8> */
.L_x_2610:
[----:B------:R-:W-:Y:S05]  /*1c770*/  BRA `(.L_x_2611) ;  /* 0xfffffe8000d07947 */ /* 0x000fea000383ffff */
.L_x_2383:
[----:B-1----:R1:W4:Y:S02]  /*1c780*/  SYNCS.PHASECHK.TRANS64.TRYWAIT P4, [R65+URZ+0x132b0], R66 ;  /* 0x0132b042410075a7 */ /* 0x002324000808017f */
[----:B----4-:R-:W-:Y:S05]  /*1c790*/  @!P4 NANOSLEEP.SYNCS 0x989680 ;  /* 0x009896800000c95d */ /* 0x010fea0003900000 */
[----:B------:R-:W4:Y:S02]  /*1c7a0*/  @!P4 SYNCS.PHASECHK.TRANS64 P4, [R65+URZ+0x132b0], R66 ;  /* 0x0132b0424100c5a7 */ /* 0x000f24000808007f */
[----:B----4-:R-:W-:Y:S05]  /*1c7b0*/  @!P4 BRA `(.L_x_2383) ;  /* 0xfffffffc00f0c947 */ /* 0x010fea000383ffff */
[----:B------:R-:W-:Y:S05]  /*1c7c0*/  BRA `(.L_x_2612) ;  /* 0xfffffe8400447947 */ /* 0x000fea000383ffff */
.L_x_2401:
[----:B------:R-:W-:Y:S01]  /*1c7d0*/  BSSY B1, `(.L_x_2613) ;  /* 0x0000007000017945 */ /* 0x000fe20003800000 */
[----:B------:R-:W-:Y:S02]  /*1c7e0*/  IMAD.MOV.U32 R12, RZ, RZ, RZ ;  /* 0x000000ffff0c7224 */ /* 0x000fe400078e00ff */
[----:B------:R-:W-:Y:S02]  /*1c7f0*/  IMAD.MOV.U32 R11, RZ, RZ, 0x1e1f ;  /* 0x00001e1fff0b7424 */ /* 0x000fe400078e00ff */
[----:B------:R-:W-:-:S07]  /*1c800*/  IMAD.MOV.U32 R15, RZ, RZ, -0x1 ;  /* 0xffffffffff0f7424 */ /* 0x000fce00078e00ff */
[----:B------:R-:W-:Y:S05]  /*1c810*/  WARPSYNC.COLLECTIVE R15, `(.L_x_2614) ;  /* 0x000000000f087348 */ /* 0x000fea0003c00000 */
[----:B------:R0:W1:Y:S02]  /*1c820*/  SHFL.IDX P6, R14, R13, R12, R11 ;  /* 0x0000000c0d0e7389 */ /* 0x00006400000c000b */
[----:B01----:R-:W-:Y:S01]  /*1c830*/  ENDCOLLECTIVE ;  /* 0x000000000000791b */ /* 0x003fe20003800000 */
.L_x_2614:
[----:B------:R-:W-:Y:S05]  /*1c840*/  BSYNC B1 ;  /* 0x0000000000017941 */ /* 0x000fea0003800000 */
.L_x_2613:
        /* <DEDUP_REMOVED lines=8> */
.L_x_2615:
[----:B------:R-:W-:Y:S02]  /*1c8d0*/  IMAD.MOV.U32 R13, RZ, RZ, R4 ;  /* 0x000000ffff0d7224 */ /* 0x000fe400078e0004 */
[----:B------:R-:W-:-:S07]  /*1c8e0*/  IMAD.MOV.U32 R3, RZ, RZ, R14 ;  /* 0x000000ffff037224 */ /* 0x000fce00078e000e */
[----:B------:R-:W-:Y:S05]  /*1c8f0*/  WARPSYNC.COLLECTIVE R15, `(.L_x_2616) ;  /* 0x000000000f087348 */ /* 0x000fea0003c00000 */
[----:B------:R0:W1:Y:S02]  /*1c900*/  SHFL.IDX P6, R14, R13, R12, R11 ;  /* 0x0000000c0d0e7389 */ /* 0x00006400000c000b */
[----:B01----:R-:W-:Y:S01]  /*1c910*/  ENDCOLLECTIVE ;  /* 0x000000000000791b */ /* 0x003fe20003800000 */
.L_x_2616:
[----:B------:R-:W-:Y:S01]  /*1c920*/  MOV R13, R5 ;  /* 0x00000005000d7202 */ /* 0x000fe20000000f00 */
[----:B------:R-:W-:-:S07]  /*1c930*/  IMAD.MOV.U32 R4, RZ, RZ, R14 ;  /* 0x000000ffff047224 */ /* 0x000fce00078e000e */
[----:B------:R-:W-:Y:S05]  /*1c940*/  WARPSYNC.COLLECTIVE R15, `(.L_x_2617) ;  /* 0x000000000f087348 */ /* 0x000fea0003c00000 */
[----:B------:R0:W1:Y:S02]  /*1c950*/  SHFL.IDX P6, R14, R13, R12, R11 ;  /* 0x0000000c0d0e7389 */ /* 0x00006400000c000b */
[----:B01----:R-:W-:Y:S01]  /*1c960*/  ENDCOLLECTIVE ;  /* 0x000000000000791b */ /* 0x003fe20003800000 */
.L_x_2617:
[----:B------:R-:W-:Y:S05]  /*1c970*/  BRA `(.L_x_2618) ;  /* 0xfffffe9400087947 */ /* 0x000fea000383ffff */
.L_x_2405:
[----:B-1----:R1:W2:Y:S02]  /*1c980*/  SYNCS.PHASECHK.TRANS64.TRYWAIT P0, [R18+URZ+0x13200], R5 ;  /* 0x01320005120075a7 */ /* 0x0022a4000800017f */
[----:B--2---:R-:W-:Y:S05]  /*1c990*/  @!P0 NANOSLEEP.SYNCS 0x989680 ;  /* 0x009896800000895d */ /* 0x004fea0003900000 */
[----:B------:R-:W2:Y:S02]  /*1c9a0*/  @!P0 SYNCS.PHASECHK.TRANS64 P0, [R18+URZ+0x13200], R5 ;  /* 0x01320005120085a7 */ /* 0x000ea4000800007f */
[----:B--2---:R-:W-:Y:S05]  /*1c9b0*/  @!P0 BRA `(.L_x_2405) ;  /* 0xfffffffc00f08947 */ /* 0x004fea000383ffff */
[----:B------:R-:W-:Y:S05]  /*1c9c0*/  BRA `(.L_x_2619) ;  /* 0xfffffe9400a87947 */ /* 0x000fea000383ffff */
.L_x_2409:
[----:B------:R-:W-:Y:S01]  /*1c9d0*/  BSSY B1, `(.L_x_2620) ;  /* 0x0000007000017945 */ /* 0x000fe20003800000 */
[----:B------:R-:W-:Y:S02]  /*1c9e0*/  IMAD.MOV.U32 R12, RZ, RZ, RZ ;  /* 0x000000ffff0c7224 */ /* 0x000fe400078e00ff */
[----:B------:R-:W-:Y:S02]  /*1c9f0*/  IMAD.MOV.U32 R11, RZ, RZ, 0x1e1f ;  /* 0x00001e1fff0b7424 */ /* 0x000fe400078e00ff */
[----:B------:R-:W-:-:S07]  /*1ca00*/  IMAD.MOV.U32 R15, RZ, RZ, -0x1 ;  /* 0xffffffffff0f7424 */ /* 0x000fce00078e00ff */
[----:B------:R-:W-:Y:S05]  /*1ca10*/  WARPSYNC.COLLECTIVE R15, `(.L_x_2621) ;  /* 0x000000000f087348 */ /* 0x000fea0003c00000 */
[----:B------:R0:W1:Y:S02]  /*1ca20*/  SHFL.IDX P6, R14, R13, R12, R11 ;  /* 0x0000000c0d0e7389 */ /* 0x00006400000c000b */
[----:B01----:R-:W-:Y:S01]  /*1ca30*/  ENDCOLLECTIVE ;  /* 0x000000000000791b */ /* 0x003fe20003800000 */
.L_x_2621:
[----:B------:R-:W-:Y:S05]  /*1ca40*/  BSYNC B1 ;  /* 0x0000000000017941 */ /* 0x000fea0003800000 */
.L_x_2620:
        /* <DEDUP_REMOVED lines=8> */
.L_x_2622:
[----:B------:R-:W-:Y:S02]  /*1cad0*/  IMAD.MOV.U32 R13, RZ, RZ, R25 ;  /* 0x000000ffff0d7224 */ /* 0x000fe400078e0019 */
[----:B------:R-:W-:-:S07]  /*1cae0*/  IMAD.MOV.U32 R21, RZ, RZ, R14 ;  /* 0x000000ffff157224 */ /* 0x000fce00078e000e */
[----:B------:R-:W-:Y:S05]  /*1caf0*/  WARPSYNC.COLLECTIVE R15, `(.L_x_2623) ;  /* 0x000000000f087348 */ /* 0x000fea0003c00000 */
[----:B------:R0:W1:Y:S02]  /*1cb00*/  SHFL.IDX P6, R14, R13, R12, R11 ;  /* 0x0000000c0d0e7389 */ /* 0x00006400000c000b */
[----:B01----:R-:W-:Y:S01]  /*1cb10*/  ENDCOLLECTIVE ;  /* 0x000000000000791b */ /* 0x003fe20003800000 */
.L_x_2623:
[----:B------:R-:W-:Y:S01]  /*1cb20*/  MOV R13, R0 ;  /* 0x00000000000d7202 */ /* 0x000fe20000000f00 */
[----:B------:R-:W-:-:S07]  /*1cb30*/  IMAD.MOV.U32 R25, RZ, RZ, R14 ;  /* 0x000000ffff197224 */ /* 0x000fce00078e000e */
[----:B------:R-:W-:Y:S05]  /*1cb40*/  WARPSYNC.COLLECTIVE R15, `(.L_x_2624) ;  /* 0x000000000f087348 */ /* 0x000fea0003c00000 */
[----:B------:R0:W1:Y:S02]  /*1cb50*/  SHFL.IDX P6, R14, R13, R12, R11 ;  /* 0x0000000c0d0e7389 */ /* 0x00006400000c000b */
[----:B01----:R-:W-:Y:S01]  /*1cb60*/  ENDCOLLECTIVE ;  /* 0x000000000000791b */ /* 0x003fe20003800000 */
.L_x_2624:
[----:B------:R-:W-:Y:S05]  /*1cb70*/  BRA `(.L_x_2625) ;  /* 0xfffffea400c87947 */ /* 0x000fea000383ffff */
.L_x_2413:
[----:B-1----:R1:W2:Y:S02]  /*1cb80*/  SYNCS.PHASECHK.TRANS64.TRYWAIT P1, [R18+URZ+0x13200], R27 ;  /* 0x0132001b120075a7 */ /* 0x0022a4000802017f */
[----:B--2---:R-:W-:Y:S05]  /*1cb90*/  @!P1 NANOSLEEP.SYNCS 0x989680 ;  /* 0x009896800000995d */ /* 0x004fea0003900000 */
[----:B------:R-:W2:Y:S02]  /*1cba0*/  @!P1 SYNCS.PHASECHK.TRANS64 P1, [R18+URZ+0x13200], R27 ;  /* 0x0132001b120095a7 */ /* 0x000ea4000802007f */
[----:B--2---:R-:W-:Y:S05]  /*1cbb0*/  @!P1 BRA `(.L_x_2413) ;  /* 0xfffffffc00f09947 */ /* 0x004fea000383ffff */
[----:B------:R-:W-:Y:S05]  /*1cbc0*/  BRA `(.L_x_2626) ;  /* 0xfffffea8004c7947 */ /* 0x000fea000383ffff */
.L_x_2417:
[----:B--2---:R2:W3:Y:S02]  /*1cbd0*/  SYNCS.PHASECHK.TRANS64.TRYWAIT P1, [R0+URZ+0x13230], R5 ;  /* 0x01323005000075a7 */ /* 0x0044e4000802017f */
[----:B---3--:R-:W-:Y:S05]  /*1cbe0*/  @!P1 NANOSLEEP.SYNCS 0x989680 ;  /* 0x009896800000995d */ /* 0x008fea0003900000 */
[----:B------:R-:W3:Y:S02]  /*1cbf0*/  @!P1 SYNCS.PHASECHK.TRANS64 P1, [R0+URZ+0x13230], R5 ;  /* 0x01323005000095a7 */ /* 0x000ee4000802007f */
[----:B---3--:R-:W-:Y:S05]  /*1cc00*/  @!P1 BRA `(.L_x_2417) ;  /* 0xfffffffc00f09947 */ /* 0x008fea000383ffff */
[----:B------:R-:W-:Y:S05]  /*1cc10*/  BRA `(.L_x_2416) ;  /* 0xfffffeb800987947 */ /* 0x000fea000383ffff */
.L_x_2425:
[----:B-1----:R1:W2:Y:S02]  /*1cc20*/  SYNCS.PHASECHK.TRANS64.TRYWAIT P1, [R20+URZ+0x13230], R13 ;  /* 0x0132300d140075a7 */ /* 0x0022a4000802017f */
[----:B--2---:R-:W-:Y:S05]  /*1cc30*/  @!P1 NANOSLEEP.SYNCS 0x989680 ;  /* 0x009896800000995d */ /* 0x004fea0003900000 */
[----:B------:R-:W2:Y:S02]  /*1cc40*/  @!P1 SYNCS.PHASECHK.TRANS64 P1, [R20+URZ+0x13230], R13 ;  /* 0x0132300d140095a7 */ /* 0x000ea4000802007f */
[----:B--2---:R-:W-:Y:S05]  /*1cc50*/  @!P1 BRA `(.L_x_2425) ;  /* 0xfffffffc00f09947 */ /* 0x004fea000383ffff */
[----:B------:R-:W-:Y:S05]  /*1cc60*/  BRA `(.L_x_2424) ;  /* 0xfffffef0003c7947 */ /* 0x000fea000383ffff */
.L_x_2430:
[----:B-1----:R1:W2:Y:S02]  /*1cc70*/  SYNCS.PHASECHK.TRANS64.TRYWAIT P1, [R14+URZ+0x13250], R9 ;  /* 0x013250090e0075a7 */ /* 0x0022a4000802017f */
[----:B--2---:R-:W-:Y:S05]  /*1cc80*/  @!P1 NANOSLEEP.SYNCS 0x989680 ;  /* 0x009896800000995d */ /* 0x004fea0003900000 */
[----:B------:R-:W2:Y:S02]  /*1cc90*/  @!P1 SYNCS.PHASECHK.TRANS64 P1, [R14+URZ+0x13250], R9 ;  /* 0x013250090e0095a7 */ /* 0x000ea4000802007f */
[----:B--2---:R-:W-:Y:S05]  /*1cca0*/  @!P1 BRA `(.L_x_2430) ;  /* 0xfffffffc00f09947 */ /* 0x004fea000383ffff */
[----:B------:R-:W-:Y:S05]  /*1ccb0*/  BRA `(.L_x_2429) ;  /* 0xfffffef400ac7947 */ /* 0x000fea000383ffff */
.L_x_2440:
[----:B-1----:R1:W2:Y:S02]  /*1ccc0*/  SYNCS.PHASECHK.TRANS64.TRYWAIT P1, [R10+URZ+0x13230], R11 ;  /* 0x0132300b0a0075a7 */ /* 0x0022a4000802017f */
[----:B--2---:R-:W-:Y:S05]  /*1ccd0*/  @!P1 NANOSLEEP.SYNCS 0x989680 ;  /* 0x009896800000995d */ /* 0x004fea0003900000 */
[----:B------:R-:W2:Y:S02]  /*1cce0*/  @!P1 SYNCS.PHASECHK.TRANS64 P1, [R10+URZ+0x13230], R11 ;  /* 0x0132300b0a0095a7 */ /* 0x000ea4000802007f */
[----:B--2---:R-:W-:Y:S05]  /*1ccf0*/  @!P1 BRA `(.L_x_2440) ;  /* 0xfffffffc00f09947 */ /* 0x004fea000383ffff */
[----:B------:R-:W-:Y:S05]  /*1cd00*/  BRA `(.L_x_2439) ;  /* 0xffffff2800c47947 */ /* 0x000fea000383ffff */
.L_x_2445:
[----:B-1----:R1:W2:Y:S02]  /*1cd10*/  SYNCS.PHASECHK.TRANS64.TRYWAIT P1, [R12+URZ+0x13250], R9 ;  /* 0x013250090c0075a7 */ /* 0x0022a4000802017f */
[----:B--2---:R-:W-:Y:S05]  /*1cd20*/  @!P1 NANOSLEEP.SYNCS 0x989680 ;  /* 0x009896800000995d */ /* 0x004fea0003900000 */
[----:B------:R-:W2:Y:S02]  /*1cd30*/  @!P1 SYNCS.PHASECHK.TRANS64 P1, [R12+URZ+0x13250], R9 ;  /* 0x013250090c0095a7 */ /* 0x000ea4000802007f */
[----:B--2---:R-:W-:Y:S05]  /*1cd40*/  @!P1 BRA `(.L_x_2445) ;  /* 0xfffffffc00f09947 */ /* 0x004fea000383ffff */
[----:B------:R-:W-:Y:S05]  /*1cd50*/  BRA `(.L_x_2444) ;  /* 0xffffff3000347947 */ /* 0x000fea000383ffff */
.L_x_2453:
[----:B-1----:R1:W2:Y:S02]  /*1cd60*/  SYNCS.PHASECHK.TRANS64.TRYWAIT P1, [R10+URZ+0x13250], R5 ;  /* 0x013250050a0075a7 */ /* 0x0022a4000802017f */
[----:B--2---:R-:W-:Y:S05]  /*1cd70*/  @!P1 NANOSLEEP.SYNCS 0x989680 ;  /* 0x009896800000995d */ /* 0x004fea0003900000 */
[----:B------:R-:W2:Y:S02]  /*1cd80*/  @!P1 SYNCS.PHASECHK.TRANS64 P1, [R10+URZ+0x13250], R5 ;  /* 0x013250050a0095a7 */ /* 0x000ea4000802007f */
[----:B--2---:R-:W-:Y:S05]  /*1cd90*/  @!P1 BRA `(.L_x_2453) ;  /* 0xfffffffc00f09947 */ /* 0x004fea000383ffff */
[----:B------:R-:W-:Y:S05]  /*1cda0*/  BRA `(.L_x_2452) ;  /* 0xffffff5800247947 */ /* 0x000fea000383ffff */
.L_x_2477:
        /* <DEDUP_REMOVED lines=8> */
[----:B-1----:R-:W-:Y:S05]  /*1ce30*/  WARPSYNC.COLLECTIVE R15, `(.L_x_2628) ;  /* 0x000000000f087348 */ /* 0x002fea0003c00000 */
[----:B------:R0:W2:Y:S02]  /*1ce40*/  SHFL.IDX P6, R14, R13, R12, R11 ;  /* 0x0000000c0d0e7389 */ /* 0x0000a400000c000b */
[----:B012---:R-:W-:Y:S01]  /*1ce50*/  ENDCOLLECTIVE ;  /* 0x000000000000791b */ /* 0x007fe20003800000 */
.L_x_2628:
[----:B------:R-:W-:Y:S05]  /*1ce60*/  BSYNC B1 ;  /* 0x0000000000017941 */ /* 0x000fea0003800000 */
.L_x_2627:
[----:B------:R-:W-:Y:S05]  /*1ce70*/  BRA `(.L_x_2629) ;  /* 0xffffff9400387947 */ /* 0x000fea000383ffff */
.L_x_2479:
[----:B------:R-:W-:Y:S01]  /*1ce80*/  BSSY B1, `(.L_x_2630) ;  /* 0x0000006000017945 */ /* 0x000fe20003800000 */
[----:B------:R-:W-:-:S07]  /*1ce90*/  IMAD.MOV.U32 R15, RZ, RZ, -0x1 ;  /* 0xffffffffff0f7424 */ /* 0x000fce00078e00ff */
[----:B01----:R-:W-:Y:S05]  /*1cea0*/  WARPSYNC.COLLECTIVE R15, `(.L_x_2631) ;  /* 0x000000000f0c7348 */ /* 0x003fea0003c00000 */
[----:B------:R-:W-:Y:S02]  /*1ceb0*/  ELECT P6, UR62, PT ;  /* 0x00000000003e782f */ /* 0x000fe400038c0000 */
[----:B------:R-:W-:Y:S01]  /*1cec0*/  MOV R14, UR62 ;  /* 0x0000003e000e7c02 */ /* 0x000fe20008000f00 */
[----:B01----:R-:W-:Y:S10]  /*1ced0*/  ENDCOLLECTIVE ;  /* 0x000000000000791b */ /* 0x003ff40003800000 */
.L_x_2631:
[----:B------:R-:W-:Y:S05]  /*1cee0*/  BSYNC B1 ;  /* 0x0000000000017941 */ /* 0x000fea0003800000 */
.L_x_2630:
[----:B------:R-:W-:Y:S05]  /*1cef0*/  BRA `(.L_x_2478) ;  /* 0xffffff9400307947 */ /* 0x000fea000383ffff */
.L_x_2481:
[----:B0-----:R0:W2:Y:S02]  /*1cf00*/  SYNCS.PHASECHK.TRANS64.TRYWAIT P0, [R22+URZ+0x13220], R5 ;  /* 0x01322005160075a7 */ /* 0x0010a4000800017f */
[----:B--2---:R-:W-:Y:S05]  /*1cf10*/  @!P0 NANOSLEEP.SYNCS 0x989680 ;  /* 0x009896800000895d */ /* 0x004fea0003900000 */
[----:B------:R-:W2:Y:S02]  /*1cf20*/  @!P0 SYNCS.PHASECHK.TRANS64 P0, [R22+URZ+0x13220], R5 ;  /* 0x01322005160085a7 */ /* 0x000ea4000800007f */
[----:B--2---:R-:W-:Y:S05]  /*1cf30*/  @!P0 BRA `(.L_x_2481) ;  /* 0xfffffffc00f08947 */ /* 0x004fea000383ffff */
[----:B------:R-:W-:Y:S05]  /*1cf40*/  BRA `(.L_x_2632) ;  /* 0xffffff9400407947 */ /* 0x000fea000383ffff */
.L_x_2485:
[----:B0-----:R0:W1:Y:S02]  /*1cf50*/  SYNCS.PHASECHK.TRANS64.TRYWAIT P0, [R5+URZ+0x132a0], R9 ;  /* 0x0132a009050075a7 */ /* 0x001064000800017f */
[----:B-1----:R-:W-:Y:S05]  /*1cf60*/  @!P0 NANOSLEEP.SYNCS 0x989680 ;  /* 0x009896800000895d */ /* 0x002fea0003900000 */
[----:B------:R-:W1:Y:S02]  /*1cf70*/  @!P0 SYNCS.PHASECHK.TRANS64 P0, [R5+URZ+0x132a0], R9 ;  /* 0x0132a009050085a7 */ /* 0x000e64000800007f */
[----:B-1----:R-:W-:Y:S05]  /*1cf80*/  @!P0 BRA `(.L_x_2485) ;  /* 0xfffffffc00f08947 */ /* 0x002fea000383ffff */
[----:B------:R-:W-:Y:S05]  /*1cf90*/  BRA `(.L_x_2633) ;  /* 0xffffff9400607947 */ /* 0x000fea000383ffff */
.L_x_2490:
[----:B-1----:R1:W2:Y:S02]  /*1cfa0*/  SYNCS.PHASECHK.TRANS64.TRYWAIT P0, [R5+URZ+0x132c0], R9 ;  /* 0x0132c009050075a7 */ /* 0x0022a4000800017f */
[----:B--2---:R-:W-:Y:S05]  /*1cfb0*/  @!P0 NANOSLEEP.SYNCS 0x989680 ;  /* 0x009896800000895d */ /* 0x004fea0003900000 */
[----:B------:R-:W2:Y:S02]  /*1cfc0*/  @!P0 SYNCS.PHASECHK.TRANS64 P0, [R5+URZ+0x132c0], R9 ;  /* 0x0132c009050085a7 */ /* 0x000ea4000800007f */
[----:B--2---:R-:W-:Y:S05]  /*1cfd0*/  @!P0 BRA `(.L_x_2490) ;  /* 0xfffffffc00f08947 */ /* 0x004fea000383ffff */
[----:B------:R-:W-:Y:S05]  /*1cfe0*/  BRA `(.L_x_2634) ;  /* 0xffffff9400e07947 */ /* 0x000fea000383ffff */
.L_x_2497:
[----:B0-----:R0:W2:Y:S02]  /*1cff0*/  SYNCS.PHASECHK.TRANS64.TRYWAIT P1, [R5+URZ+0x132a0], R6 ;  /* 0x0132a006050075a7 */ /* 0x0010a4000802017f */
[----:B--2---:R-:W-:Y:S05]  /*1d000*/  @!P1 NANOSLEEP.SYNCS 0x989680 ;  /* 0x009896800000995d */ /* 0x004fea0003900000 */
[----:B------:R-:W2:Y:S02]  /*1d010*/  @!P1 SYNCS.PHASECHK.TRANS64 P1, [R5+URZ+0x132a0], R6 ;  /* 0x0132a006050095a7 */ /* 0x000ea4000802007f */
[----:B--2---:R-:W-:Y:S05]  /*1d020*/  @!P1 BRA `(.L_x_2497) ;  /* 0xfffffffc00f09947 */ /* 0x004fea000383ffff */
[----:B------:R-:W-:Y:S05]  /*1d030*/  BRA `(.L_x_2635) ;  /* 0xffffff9800b47947 */ /* 0x000fea000383ffff */
.L_x_2502:
[----:B-1----:R1:W2:Y:S02]  /*1d040*/  SYNCS.PHASECHK.TRANS64.TRYWAIT P1, [R5+URZ+0x132c0], R6 ;  /* 0x0132c006050075a7 */ /* 0x0022a4000802017f */
[----:B--2---:R-:W-:Y:S05]  /*1d050*/  @!P1 NANOSLEEP.SYNCS 0x989680 ;  /* 0x009896800000995d */ /* 0x004fea0003900000 */
[----:B------:R-:W2:Y:S02]  /*1d060*/  @!P1 SYNCS.PHASECHK.TRANS64 P1, [R5+URZ+0x132c0], R6 ;  /* 0x0132c006050095a7 */ /* 0x000ea4000802007f */
[----:B--2---:R-:W-:Y:S05]  /*1d070*/  @!P1 BRA `(.L_x_2502) ;  /* 0xfffffffc00f09947 */ /* 0x004fea000383ffff */
[----:B------:R-:W-:Y:S05]  /*1d080*/  BRA `(.L_x_2636) ;  /* 0xffffff9c00307947 */ /* 0x000fea000383ffff */
.L_x_2517:
[----:B0-----:R-:W0:Y:S01]  /*1d090*/  S2R R20, SR_TID.X ;  /* 0x0000000000147919 */ /* 0x001e220000002100 */
[----:B------:R-:W-:Y:S01]  /*1d0a0*/  BSSY B0, `(.L_x_2637) ;  /* 0x0000009000007945 */ /* 0x000fe20003800000 */
[----:B------:R-:W-:Y:S01]  /*1d0b0*/  MOV R12, RZ ;  /* 0x000000ff000c7202 */ /* 0x000fe20000000f00 */
[----:B------:R-:W-:Y:S02]  /*1d0c0*/  IMAD.MOV.U32 R11, RZ, RZ, 0x1f ;  /* 0x0000001fff0b7424 */ /* 0x000fe400078e00ff */
[----:B------:R-:W-:Y:S01]  /*1d0d0*/  IMAD.MOV.U32 R15, RZ, RZ, -0x1 ;  /* 0xffffffffff0f7424 */ /* 0x000fe200078e00ff */
[----:B0-----:R-:W-:-:S04]  /*1d0e0*/  SHF.R.U32.HI R13, RZ, 0x5, R20 ;  /* 0x00000005ff0d7819 */ /* 0x001fc80000011614 */
[----:B------:R-:W-:-:S07]  /*1d0f0*/  LOP3.LUT R13, R13, 0x3, RZ, 0xc0, !PT ;  /* 0x000000030d0d7812 */ /* 0x000fce00078ec0ff */
[----:B-----5:R-:W-:Y:S05]  /*1d100*/  WARPSYNC.COLLECTIVE R15, `(.L_x_2638) ;  /* 0x000000000f087348 */ /* 0x020fea0003c00000 */
[----:B------:R0:W1:Y:S02]  /*1d110*/  SHFL.IDX P6, R14, R13, R12, R11 ;  /* 0x0000000c0d0e7389 */ /* 0x00006400000c000b */
[----:B01---5:R-:W-:Y:S01]  /*1d120*/  ENDCOLLECTIVE ;  /* 0x000000000000791b */ /* 0x023fe20003800000 */
.L_x_2638:
[----:B------:R-:W-:Y:S05]  /*1d130*/  BSYNC B0 ;  /* 0x0000000000007941 */ /* 0x000fea0003800000 */
.L_x_2637:
[----:B------:R-:W-:Y:S05]  /*1d140*/  BRA `(.L_x_2639) ;  /* 0xffffffa800e47947 */ /* 0x000fea000383ffff */
.L_x_2520:
[----:B-1----:R-:W2:Y:S02]  /*1d150*/  LDL R0, [R1+0x50] ;  /* 0x0000500001007983 */ /* 0x002ea40000100800 */
[----:B--2---:R1:W2:Y:S02]  /*1d160*/  SYNCS.PHASECHK.TRANS64.TRYWAIT P0, [R6+URZ+0x13280], R0 ;  /* 0x01328000060075a7 */ /* 0x0042a4000800017f */
[----:B--2---:R-:W-:Y:S05]  /*1d170*/  @!P0 NANOSLEEP.SYNCS 0x989680 ;  /* 0x009896800000895d */ /* 0x004fea0003900000 */
[----:B------:R-:W2:Y:S02]  /*1d180*/  @!P0 SYNCS.PHASECHK.TRANS64 P0, [R6+URZ+0x13280], R0 ;  /* 0x01328000060085a7 */ /* 0x000ea4000800007f */
[----:B--2---:R-:W-:Y:S05]  /*1d190*/  @!P0 BRA `(.L_x_2520) ;  /* 0xfffffffc00ec8947 */ /* 0x004fea000383ffff */
[----:B------:R-:W-:Y:S05]  /*1d1a0*/  BRA `(.L_x_2640) ;  /* 0xffffffac00047947 */ /* 0x000fea000383ffff */
.L_x_2521:
        /* <DEDUP_REMOVED lines=8> */
.L_x_2642:
[----:B------:R-:W-:Y:S05]  /*1d230*/  BSYNC B0 ;  /* 0x0000000000007941 */ /* 0x000fea0003800000 */
.L_x_2641:
        /* <DEDUP_REMOVED lines=8> */
.L_x_2643:
[----:B------:R-:W-:Y:S02]  /*1d2c0*/  IMAD.MOV.U32 R13, RZ, RZ, R2 ;  /* 0x000000ffff0d7224 */ /* 0x000fe400078e0002 */
[----:B------:R-:W-:Y:S01]  /*1d2d0*/  IMAD.MOV.U32 R12, RZ, RZ, 0x1 ;  /* 0x00000001ff0c7424 */ /* 0x000fe200078e00ff */
[----:B------:R-:W-:-:S07]  /*1d2e0*/  MOV R3, R14 ;  /* 0x0000000e00037202 */ /* 0x000fce0000000f00 */
[----:B------:R-:W-:Y:S05]  /*1d2f0*/  WARPSYNC.COLLECTIVE R15, `(.L_x_2644) ;  /* 0x000000000f087348 */ /* 0x000fea0003c00000 */
[----:B------:R0:W1:Y:S02]  /*1d300*/  SHFL.IDX P6, R14, R13, R12, R11 ;  /* 0x0000000c0d0e7389 */ /* 0x00006400000c000b */
[----:B01----:R-:W-:Y:S01]  /*1d310*/  ENDCOLLECTIVE ;  /* 0x000000000000791b */ /* 0x003fe20003800000 */
.L_x_2644:
[----:B------:R-:W-:Y:S01]  /*1d320*/  IADD3 R24, P1, R21, R3, RZ ;  /* 0x0000000315187210 */ /* 0x000fe20007f3e0ff */
[----:B------:R-:W-:-:S04]  /*1d330*/  IMAD.IADD R3, R22, 0x1, R20 ;  /* 0x0000000116037824 */ /* 0x000fc800078e0214 */
[----:B------:R-:W-:Y:S01]  /*1d340*/  IMAD.X R25, RZ, RZ, R10, P1 ;  /* 0x000000ffff197224 */ /* 0x000fe200008e060a */
[----:B------:R-:W-:Y:S02]  /*1d350*/  ISETP.LT.OR P1, PT, R7, 0x1, P0 ;  /* 0x000000010700780c */ /* 0x000fe40000721670 */
[----:B------:R-:W-:-:S11]  /*1d360*/  MOV R13, R0 ;  /* 0x00000000000d7202 */ /* 0x000fd60000000f00 */
        /* <DEDUP_REMOVED lines=8> */
.L_x_2645:
[----:B------:R-:W-:Y:S02]  /*1d3f0*/  IMAD.MOV.U32 R13, RZ, RZ, R2 ;  /* 0x000000ffff0d7224 */ /* 0x000fe400078e0002 */
[----:B------:R-:W-:Y:S02]  /*1d400*/  IMAD.MOV.U32 R12, RZ, RZ, 0x2 ;  /* 0x00000002ff0c7424 */ /* 0x000fe400078e00ff */
[----:B------:R-:W-:-:S07]  /*1d410*/  IMAD.MOV.U32 R10, RZ, RZ, R14 ;  /* 0x000000ffff0a7224 */ /* 0x000fce00078e000e */
[----:B------:R-:W-:Y:S05]  /*1d420*/  WARPSYNC.COLLECTIVE R15, `(.L_x_2646) ;  /* 0x000000000f087348 */ /* 0x000fea0003c00000 */
[----:B------:R0:W1:Y:S02]  /*1d430*/  SHFL.IDX P6, R14, R13, R12, R11 ;  /* 0x0000000c0d0e7389 */ /* 0x00006400000c000b */
[----:B01----:R-:W-:Y:S01]  /*1d440*/  ENDCOLLECTIVE ;  /* 0x000000000000791b */ /* 0x003fe20003800000 */
.L_x_2646:
        /* <DEDUP_REMOVED lines=12> */
.L_x_2647:
[----:B------:R-:W-:-:S05]  /*1d510*/  IMAD.MOV.U32 R10, RZ, RZ, R14 ;  /* 0x000000ffff0a7224 */ /* 0x000fca00078e000e */
[----:B------:R-:W-:-:S05]  /*1d520*/  IADD3 R24, P1, R21, R10, RZ ;  /* 0x0000000a15187210 */ /* 0x000fca0007f3e0ff */
[----:B------:R-:W-:Y:S01]  /*1d530*/  IMAD.X R25, RZ, RZ, R20, P1 ;  /* 0x000000ffff197224 */ /* 0x000fe200008e0614 */
        /* <DEDUP_REMOVED lines=14> */
.L_x_2648:
[----:B------:R-:W-:Y:S01]  /*1d620*/  MOV R13, R0 ;  /* 0x00000000000d7202 */ /* 0x000fe20000000f00 */
[----:B------:R-:W-:-:S07]  /*1d630*/  IMAD.MOV.U32 R2, RZ, RZ, R14 ;  /* 0x000000ffff027224 */ /* 0x000fce00078e000e */
[----:B------:R-:W-:Y:S05]  /*1d640*/  WARPSYNC.COLLECTIVE R15, `(.L_x_2649) ;  /* 0x000000000f087348 */ /* 0x000fea0003c00000 */
[----:B------:R0:W1:Y:S02]  /*1d650*/  SHFL.IDX P6, R14, R13, R12, R11 ;  /* 0x0000000c0d0e7389 */ /* 0x00006400000c000b */
[----:B01----:R-:W-:Y:S01]  /*1d660*/  ENDCOLLECTIVE ;  /* 0x000000000000791b */ /* 0x003fe20003800000 */
.L_x_2649:
[----:B------:R-:W-:Y:S02]  /*1d670*/  IMAD.MOV.U32 R13, RZ, RZ, R26 ;  /* 0x000000ffff0d7224 */ /* 0x000fe400078e001a */
[----:B------:R-:W-:Y:S02]  /*1d680*/  IMAD.MOV.U32 R12, RZ, RZ, RZ ;  /* 0x000000ffff0c7224 */ /* 0x000fe400078e00ff */
[----:B------:R-:W-:-:S07]  /*1d690*/  IMAD.MOV.U32 R0, RZ, RZ, R14 ;  /* 0x000000ffff007224 */ /* 0x000fce00078e000e */
[----:B------:R-:W-:Y:S05]  /*1d6a0*/  WARPSYNC.COLLECTIVE R15, `(.L_x_2650) ;  /* 0x000000000f087348 */ /* 0x000fea0003c00000 */
[----:B------:R0:W1:Y:S02]  /*1d6b0*/  SHFL.IDX P6, R14, R13, R12, R11 ;  /* 0x0000000c0d0e7389 */ /* 0x00006400000c000b */
[----:B01----:R-:W-:Y:S01]  /*1d6c0*/  ENDCOLLECTIVE ;  /* 0x000000000000791b */ /* 0x003fe20003800000 */
.L_x_2650:
        /* <DEDUP_REMOVED lines=13> */
.L_x_2651:
[----:B------:R-:W-:Y:S01]  /*1d7a0*/  IMAD.MOV.U32 R10, RZ, RZ, R14 ;  /* 0x000000ffff0a7224 */ /* 0x000fe200078e000e */
[----:B------:R-:W-:-:S04]  /*1d7b0*/  LOP3.LUT R25, R25, 0xfffffff7, RZ, 0xc0, !PT ;  /* 0xfffffff719197812 */ /* 0x000fc800078ec0ff */
[----:B------:R-:W-:-:S05]  /*1d7c0*/  @P3 LOP3.LUT R25, R25, 0x8, RZ, 0xfc, !PT ;  /* 0x0000000819193812 */ /* 0x000fca00078efcff */
[----:B------:R0:W-:Y:S01]  /*1d7d0*/  STL [R1+0x28], R25 ;  /* 0x0000281901007387 */ /* 0x0001e20000100800 */
[----:B------:R-:W-:Y:S05]  /*1d7e0*/  BRA `(.L_x_2652) ;  /* 0xffffffa800ec7947 */ /* 0x000fea000383ffff */
.L_x_2526:
[----:B----4-:R-:W4:Y:S02]  /*1d7f0*/  LDL R0, [R1+0x50] ;  /* 0x0000500001007983 */ /* 0x010f240000100800 */
[----:B----4-:R4:W0:Y:S02]  /*1d800*/  SYNCS.PHASECHK.TRANS64.TRYWAIT P0, [R6+URZ+0x13240], R0 ;  /* 0x01324000060075a7 */ /* 0x010824000800017f */
[----:B0-----:R-:W-:Y:S05]  /*1d810*/  @!P0 NANOSLEEP.SYNCS 0x989680 ;  /* 0x009896800000895d */ /* 0x001fea0003900000 */
[----:B------:R-:W0:Y:S02]  /*1d820*/  @!P0 SYNCS.PHASECHK.TRANS64 P0, [R6+URZ+0x13240], R0 ;  /* 0x01324000060085a7 */ /* 0x000e24000800007f */
[----:B0-----:R-:W-:Y:S05]  /*1d830*/  @!P0 BRA `(.L_x_2526) ;  /* 0xfffffffc00ec8947 */ /* 0x001fea000383ffff */
[----:B------:R-:W-:Y:S05]  /*1d840*/  BRA `(.L_x_2653) ;  /* 0xffffffac004c7947 */ /* 0x000fea000383ffff */
.L_x_2527:
[----:B------:R-:W-:Y:S01]  /*1d850*/  BSSY B0, `(.L_x_2654) ;  /* 0x0000008000007945 */ /* 0x000fe20003800000 */
[----:B------:R-:W-:Y:S02]  /*1d860*/  IMAD.MOV.U32 R13, RZ, RZ, R2 ;  /* 0x000000ffff0d7224 */ /* 0x000fe400078e0002 */
[----:B------:R-:W-:Y:S02]  /*1d870*/  IMAD.MOV.U32 R12, RZ, RZ, RZ ;  /* 0x000000ffff0c7224 */ /* 0x000fe400078e00ff */
[----:B------:R-:W-:Y:S02]  /*1d880*/  IMAD.MOV.U32 R11, RZ, RZ, 0x1c1f ;  /* 0x00001c1fff0b7424 */ /* 0x000fe400078e00ff */
[----:B------:R-:W-:-:S07]  /*1d890*/  IMAD.MOV.U32 R15, RZ, RZ, -0x1 ;  /* 0xffffffffff0f7424 */ /* 0x000fce00078e00ff */
[----:B01----:R-:W-:Y:S05]  /*1d8a0*/  WARPSYNC.COLLECTIVE R15, `(.L_x_2655) ;  /* 0x000000000f087348 */ /* 0x003fea0003c00000 */
[----:B-1----:R1:W2:Y:S02]  /*1d8b0*/  SHFL.IDX P6, R14, R13, R12, R11 ;  /* 0x0000000c0d0e7389 */ /* 0x0022a400000c000b */
[----:B012---:R-:W-:Y:S01]  /*1d8c0*/  ENDCOLLECTIVE ;  /* 0x000000000000791b */ /* 0x007fe20003800000 */
.L_x_2655:
[----:B------:R-:W-:Y:S05]  /*1d8d0*/  BSYNC B0 ;  /* 0x0000000000007941 */ /* 0x000fea0003800000 */
.L_x_2654:
[----:B------:R-:W0:Y:S01]  /*1d8e0*/  S2R R20, SR_TID.X ;  /* 0x0000000000147919 */ /* 0x000e220000002100 */
[----:B------:R-:W-:Y:S01]  /*1d8f0*/  IMAD.MOV.U32 R13, RZ, RZ, R0 ;  /* 0x000000ffff0d7224 */ /* 0x000fe200078e0000 */
[----:B------:R-:W-:Y:S01]  /*1d900*/  MOV R4, R14 ;  /* 0x0000000e00047202 */ /* 0x000fe20000000f00 */
[----:B------:R-:W-:Y:S01]  /*1d910*/  IMAD.MOV.U32 R12, RZ, RZ, RZ ;  /* 0x000000ffff0c7224 */ /* 0x000fe200078e00ff */
[----:B------:R-:W1:Y:S01]  /*1d920*/  LDC R21, c[0x0][0x2f4] ;  /* 0x0000bd00ff157b82 */ /* 0x000e620000000800 */
[----:B------:R-:W-:Y:S02]  /*1d930*/  IMAD.MOV.U32 R11, RZ, RZ, 0x1c1f ;  /* 0x00001c1fff0b7424 */ /* 0x000fe400078e00ff */
[----:B------:R-:W-:-:S07]  /*1d940*/  IMAD.MOV.U32 R15, RZ, RZ, -0x1 ;  /* 0xffffffffff0f7424 */ /* 0x000fce00078e00ff */
[----:B01----:R-:W-:Y:S05]  /*1d950*/  WARPSYNC.COLLECTIVE R15, `(.L_x_2656) ;  /* 0x000000000f087348 */ /* 0x003fea0003c00000 */
[----:B------:R2:W3:Y:S02]  /*1d960*/  SHFL.IDX P6, R14, R13, R12, R11 ;  /* 0x0000000c0d0e7389 */ /* 0x0004e400000c000b */
[----:B0123--:R-:W-:Y:S01]  /*1d970*/  ENDCOLLECTIVE ;  /* 0x000000000000791b */ /* 0x00ffe20003800000 */
.L_x_2656:
        /* <DEDUP_REMOVED lines=8> */
.L_x_2657:
        /* <DEDUP_REMOVED lines=15> */
.L_x_2658:
[----:B------:R-:W-:Y:S02]  /*1daf0*/  IMAD.MOV.U32 R13, RZ, RZ, R2 ;  /* 0x000000ffff0d7224 */ /* 0x000fe400078e0002 */
[----:B------:R-:W-:Y:S01]  /*1db00*/  IMAD.MOV.U32 R12, RZ, RZ, 0x2 ;  /* 0x00000002ff0c7424 */ /* 0x000fe200078e00ff */
[----:B------:R-:W-:-:S07]  /*1db10*/  MOV R5, R14 ;  /* 0x0000000e00057202 */ /* 0x000fce0000000f00 */
[----:B------:R-:W-:Y:S05]  /*1db20*/  WARPSYNC.COLLECTIVE R15, `(.L_x_2659) ;  /* 0x000000000f087348 */ /* 0x000fea0003c00000 */
[----:B------:R0:W1:Y:S02]  /*1db30*/  SHFL.IDX P6, R14, R13, R12, R11 ;  /* 0x0000000c0d0e7389 */ /* 0x00006400000c000b */
[----:B01----:R-:W-:Y:S01]  /*1db40*/  ENDCOLLECTIVE ;  /* 0x000000000000791b */ /* 0x003fe20003800000 */
.L_x_2659:
        /* <DEDUP_REMOVED lines=14> */
.L_x_2660:
[----:B------:R-:W-:Y:S02]  /*1dc30*/  IMAD.MOV.U32 R13, RZ, RZ, R2 ;  /* 0x000000ffff0d7224 */ /* 0x000fe400078e0002 */
[----:B------:R-:W-:Y:S01]  /*1dc40*/  IMAD.MOV.U32 R12, RZ, RZ, 0x3 ;  /* 0x00000003ff0c7424 */ /* 0x000fe200078e00ff */
[----:B------:R-:W-:-:S07]  /*1dc50*/  MOV R5, R14 ;  /* 0x0000000e00057202 */ /* 0x000fce0000000f00 */
[----:B------:R-:W-:Y:S05]  /*1dc60*/  WARPSYNC.COLLECTIVE R15, `(.L_x_2661) ;  /* 0x000000000f087348 */ /* 0x000fea0003c00000 */
[----:B------:R0:W1:Y:S02]  /*1dc70*/  SHFL.IDX P6, R14, R13, R12, R11 ;  /* 0x0000000c0d0e7389 */ /* 0x00006400000c000b */
[----:B01----:R-:W-:Y:S01]  /*1dc80*/  ENDCOLLECTIVE ;  /* 0x000000000000791b */ /* 0x003fe20003800000 */
.L_x_2661:
[----:B------:R-:W-:-:S05]  /*1dc90*/  @P1 IADD3 R5, P0, R20, R5, RZ ;  /* 0x0000000514051210 */ /* 0x000fca0007f1e0ff */
[----:B------:R-:W-:-:S05]  /*1dca0*/  @P1 IMAD.X R4, RZ, RZ, R4, P0 ;  /* 0x000000ffff041224 */ /* 0x000fca00000e0604 */
        /* <DEDUP_REMOVED lines=12> */
.L_x_2662:
[----:B------:R-:W-:Y:S02]  /*1dd70*/  IMAD.MOV.U32 R13, RZ, RZ, R7 ;  /* 0x000000ffff0d7224 */ /* 0x000fe400078e0007 */
[----:B------:R-:W-:Y:S01]  /*1dd80*/  IMAD.MOV.U32 R12, RZ, RZ, RZ ;  /* 0x000000ffff0c7224 */ /* 0x000fe200078e00ff */
[----:B------:R-:W-:-:S07]  /*1dd90*/  MOV R0, R14 ;  /* 0x0000000e00007202 */ /* 0x000fce0000000f00 */
[----:B------:R-:W-:Y:S05]  /*1dda0*/  WARPSYNC.COLLECTIVE R15, `(.L_x_2663) ;  /* 0x000000000f087348 */ /* 0x000fea0003c00000 */
[----:B------:R0:W1:Y:S02]  /*1ddb0*/  SHFL.IDX P6, R14, R13, R12, R11 ;  /* 0x0000000c0d0e7389 */ /* 0x00006400000c000b */
[----:B01----:R-:W-:Y:S01]  /*1ddc0*/  ENDCOLLECTIVE ;  /* 0x000000000000791b */ /* 0x003fe20003800000 */
.L_x_2663:
        /* <DEDUP_REMOVED lines=9> */
[----:B------:R-:W-:-:S07]  /*1de60*/  MOV R0, R14 ;  /* 0x0000000e00007202 */ /* 0x000fce0000000f00 */
[----:B0-----:R-:W-:Y:S05]  /*1de70*/  WARPSYNC.COLLECTIVE R15, `(.L_x_2664) ;  /* 0x000000000f087348 */ /* 0x001fea0003c00000 */
[----:B------:R1:W2:Y:S02]  /*1de80*/  SHFL.IDX P6, R14, R13, R12, R11 ;  /* 0x0000000c0d0e7389 */ /* 0x0002a400000c000b */
[----:B012---:R-:W-:Y:S01]  /*1de90*/  ENDCOLLECTIVE ;  /* 0x000000000000791b */ /* 0x007fe20003800000 */
.L_x_2664:
[----:B------:R-:W-:Y:S01]  /*1dea0*/  IMAD.MOV.U32 R4, RZ, RZ, R14 ;  /* 0x000000ffff047224 */ /* 0x000fe200078e000e */
[----:B------:R-:W-:Y:S06]  /*1deb0*/  BRA `(.L_x_2665) ;  /* 0xffffffa800dc7947 */ /* 0x000fec000383ffff */
.L_x_2534:
[----:B------:R-:W-:Y:S01]  /*1dec0*/  IMAD.MOV.U32 R13, RZ, RZ, R4 ;  /* 0x000000ffff0d7224 */ /* 0x000fe200078e0004 */
[----:B------:R-:W-:Y:S01]  /*1ded0*/  MOV R15, 0xffffffff ;  /* 0xffffffff000f7802 */ /* 0x000fe20000000f00 */
[----:B------:R-:W-:Y:S02]  /*1dee0*/  IMAD.MOV.U32 R12, RZ, RZ, RZ ;  /* 0x000000ffff0c7224 */ /* 0x000fe400078e00ff */
[----:B------:R-:W-:Y:S02]  /*1def0*/  IMAD.MOV.U32 R11, RZ, RZ, 0x1c1f ;  /* 0x00001c1fff0b7424 */ /* 0x000fe400078e00ff */
[----:B-----5:R-:W-:Y:S02]  /*1df00*/  IMAD R3, R23, R9, RZ ;  /* 0x0000000917037224 */ /* 0x020fe400078e02ff */
[----:B------:R-:W-:-:S07]  /*1df10*/  IMAD R17, R17, 0xc0, R21 ;  /* 0x000000c011117824 */ /* 0x000fce00078e0215 */
[----:B------:R-:W-:Y:S05]  /*1df20*/  WARPSYNC.COLLECTIVE R15, `(.L_x_2666) ;  /* 0x000000000f087348 */ /* 0x000fea0003c00000 */
[----:B------:R0:W1:Y:S02]  /*1df30*/  SHFL.IDX P6, R14, R13, R12, R11 ;  /* 0x0000000c0d0e7389 */ /* 0x00006400000c000b */
[----:B01----:R-:W-:Y:S01]  /*1df40*/  ENDCOLLECTIVE ;  /* 0x000000000000791b */ /* 0x003fe20003800000 */
.L_x_2666:
[C---:B------:R-:W-:Y:S01]  /*1df50*/  VIADD R8, R17.reuse, 0x20 ;  /* 0x0000002011087836 */ /* 0x040fe20000000000 */
[----:B------:R-:W-:Y:S01]  /*1df60*/  ISETP.GE.AND P2, PT, R17, R3, PT ;  /* 0x000000031100720c */ /* 0x000fe20003f46270 */
[----:B------:R-:W-:Y:S02]  /*1df70*/  IMAD.MOV.U32 R13, RZ, RZ, R0 ;  /* 0x000000ffff0d7224 */ /* 0x000fe400078e0000 */
[----:B------:R-:W-:-:S10]  /*1df80*/  IMAD.MOV.U32 R7, RZ, RZ, R14 ;  /* 0x000000ffff077224 */ /* 0x000fd400078e000e */
[----:B------:R-:W-:Y:S05]  /*1df90*/  WARPSYNC.COLLECTIVE R15, `(.L_x_2667) ;  /* 0x000000000f087348 */ /* 0x000fea0003c00000 */
[----:B------:R0:W1:Y:S02]  /*1dfa0*/  SHFL.IDX P6, R14, R13, R12, R11 ;  /* 0x0000000c0d0e7389 */ /* 0x00006400000c000b */
[----:B01----:R-:W-:Y:S01]  /*1dfb0*/  ENDCOLLECTIVE ;  /* 0x000000000000791b */ /* 0x003fe20003800000 */
.L_x_2667:
[----:B------:R-:W-:Y:S01]  /*1dfc0*/  MOV R13, R4 ;  /* 0x00000004000d7202 */ /* 0x000fe20000000f00 */
[----:B------:R-:W-:Y:S02]  /*1dfd0*/  IMAD.MOV.U32 R12, RZ, RZ, 0x1 ;  /* 0x00000001ff0c7424 */ /* 0x000fe400078e00ff */
[----:B------:R-:W-:-:S07]  /*1dfe0*/  IMAD.MOV.U32 R6, RZ, RZ, R14 ;  /* 0x000000ffff067224 */ /* 0x000fce00078e000e */
[----:B------:R-:W-:Y:S05]  /*1dff0*/  WARPSYNC.COLLECTIVE R15, `(.L_x_2668) ;  /* 0x000000000f087348 */ /* 0x000fea0003c00000 */
[----:B------:R0:W1:Y:S02]  /*1e000*/  SHFL.IDX P6, R14, R13, R12, R11 ;  /* 0x0000000c0d0e7389 */ /* 0x00006400000c000b */
[----:B01----:R-:W-:Y:S01]  /*1e010*/  ENDCOLLECTIVE ;  /* 0x000000000000791b */ /* 0x003fe20003800000 */
.L_x_2668:
        /* <DEDUP_REMOVED lines=12> */
.L_x_2669:
[----:B------:R-:W-:Y:S02]  /*1e0e0*/  IMAD.MOV.U32 R13, RZ, RZ, R4 ;  /* 0x000000ffff0d7224 */ /* 0x000fe400078e0004 */
[----:B------:R-:W-:Y:S02]  /*1e0f0*/  IMAD.MOV.U32 R12, RZ, RZ, 0x2 ;  /* 0x00000002ff0c7424 */ /* 0x000fe400078e00ff */
[----:B------:R-:W-:-:S07]  /*1e100*/  IMAD.MOV.U32 R7, RZ, RZ, R14 ;  /* 0x000000ffff077224 */ /* 0x000fce00078e000e */
[----:B------:R-:W-:Y:S05]  /*1e110*/  WARPSYNC.COLLECTIVE R15, `(.L_x_2670) ;  /* 0x000000000f087348 */ /* 0x000fea0003c00000 */
[----:B------:R0:W1:Y:S02]  /*1e120*/  SHFL.IDX P6, R14, R13, R12, R11 ;  /* 0x0000000c0d0e7389 */ /* 0x00006400000c000b */
[----:B01----:R-:W-:Y:S01]  /*1e130*/  ENDCOLLECTIVE ;  /* 0x000000000000791b */ /* 0x003fe20003800000 */
.L_x_2670:
        /* <DEDUP_REMOVED lines=16> */
.L_x_2671:
[----:B------:R-:W-:Y:S02]  /*1e240*/  IMAD.MOV.U32 R13, RZ, RZ, R4 ;  /* 0x000000ffff0d7224 */ /* 0x000fe400078e0004 */
[----:B------:R-:W-:Y:S02]  /*1e250*/  IMAD.MOV.U32 R12, RZ, RZ, 0x3 ;  /* 0x00000003ff0c7424 */ /* 0x000fe400078e00ff */
[----:B------:R-:W-:-:S07]  /*1e260*/  IMAD.MOV.U32 R7, RZ, RZ, R14 ;  /* 0x000000ffff077224 */ /* 0x000fce00078e000e */
[----:B------:R-:W-:Y:S05]  /*1e270*/  WARPSYNC.COLLECTIVE R15, `(.L_x_2672) ;  /* 0x000000000f087348 */ /* 0x000fea0003c00000 */
[----:B------:R0:W1:Y:S02]  /*1e280*/  SHFL.IDX P6, R14, R13, R12, R11 ;  /* 0x0000000c0d0e7389 */ /* 0x00006400000c000b */
[----:B01----:R-:W-:Y:S01]  /*1e290*/  ENDCOLLECTIVE ;  /* 0x000000000000791b */ /* 0x003fe20003800000 */
.L_x_2672:
[----:B------:R-:W-:-:S04]  /*1e2a0*/  @!P1 IADD3 R7, P2, R20, R7, RZ ;  /* 0x0000000714079210 */ /* 0x000fc80007f5e0ff */
[----:B------:R-:W-:-:S04]  /*1e2b0*/  @!P1 IADD3.X R6, RZ, R6, RZ, P2, !PT ;  /* 0x00000006ff069210 */ /* 0x000fc800017fe4ff */
[----:B------:R-:W-:Y:S01]  /*1e2c0*/  @!P1 LOP3.LUT R7, R7, R6, RZ, 0x3c, !PT ;  /* 0x0000000607079212 */ /* 0x000fe200078e3cff */
[----:B------:R-:W-:-:S03]  /*1e2d0*/  IMAD.MOV.U32 R13, RZ, RZ, R0 ;  /* 0x000000ffff0d7224 */ /* 0x000fc600078e0000 */
[----:B------:R-:W-:Y:S02]  /*1e2e0*/  @!P1 LOP3.LUT R6, R7, R6, RZ, 0x3c, !PT ;  /* 0x0000000607069212 */ /* 0x000fe400078e3cff */
[----:B------:R-:W-:Y:S02]  /*1e2f0*/  IADD3 R0, R17, 0x60, RZ ;  /* 0x0000006011007810 */ /* 0x000fe40007ffe0ff */
        /* <DEDUP_REMOVED lines=10> */
.L_x_2673:
[----:B------:R-:W-:Y:S02]  /*1e3a0*/  IMAD.MOV.U32 R13, RZ, RZ, R2 ;  /* 0x000000ffff0d7224 */ /* 0x000fe400078e0002 */
[----:B------:R-:W-:Y:S02]  /*1e3b0*/  IMAD.MOV.U32 R12, RZ, RZ, RZ ;  /* 0x000000ffff0c7224 */ /* 0x000fe400078e00ff */
[----:B------:R-:W-:-:S07]  /*1e3c0*/  IMAD.MOV.U32 R6, RZ, RZ, R14 ;  /* 0x000000ffff067224 */ /* 0x000fce00078e000e */
[----:B------:R-:W-:Y:S05]  /*1e3d0*/  WARPSYNC.COLLECTIVE R15, `(.L_x_2674) ;  /* 0x000000000f087348 */ /* 0x000fea0003c00000 */
[----:B------:R0:W1:Y:S02]  /*1e3e0*/  SHFL.IDX P6, R14, R13, R12, R11 ;  /* 0x0000000c0d0e7389 */ /* 0x00006400000c000b */
[----:B01----:R-:W-:Y:S01]  /*1e3f0*/  ENDCOLLECTIVE ;  /* 0x000000000000791b */ /* 0x003fe20003800000 */
.L_x_2674:
        /* <DEDUP_REMOVED lines=11> */
.L_x_2675:
        /* <DEDUP_REMOVED lines=8> */
.L_x_2676:
        /* <DEDUP_REMOVED lines=13> */
.L_x_2677:
[----:B------:R-:W-:Y:S01]  /*1e600*/  IMAD.MOV.U32 R2, RZ, RZ, R14 ;  /* 0x000000ffff027224 */ /* 0x000fe200078e000e */
[----:B------:R-:W-:Y:S06]  /*1e610*/  BRA `(.L_x_2678) ;  /* 0xffffffac00e87947 */ /* 0x000fec000383ffff */
.L_x_2537:
[----:B0-----:R0:W1:Y:S02]  /*1e620*/  SYNCS.PHASECHK.TRANS64.TRYWAIT P0, [R22+URZ+0x13220], R0 ;  /* 0x01322000160075a7 */ /* 0x001064000800017f */
[----:B-1----:R-:W-:Y:S05]  /*1e630*/  @!P0 NANOSLEEP.SYNCS 0x989680 ;  /* 0x009896800000895d */ /* 0x002fea0003900000 */
[----:B------:R-:W1:Y:S02]  /*1e640*/  @!P0 SYNCS.PHASECHK.TRANS64 P0, [R22+URZ+0x13220], R0 ;  /* 0x01322000160085a7 */ /* 0x000e64000800007f */
[----:B-1----:R-:W-:Y:S05]  /*1e650*/  @!P0 BRA `(.L_x_2537) ;  /* 0xfffffffc00f08947 */ /* 0x002fea000383ffff */
[----:B------:R-:W-:Y:S05]  /*1e660*/  BRA `(.L_x_2679) ;  /* 0xffffffb000447947 */ /* 0x000fea000383ffff */
.L_x_2541:
[----:B0-----:R0:W1:Y:S02]  /*1e670*/  SYNCS.PHASECHK.TRANS64.TRYWAIT P0, [R6+URZ+0x13280], R28 ;  /* 0x0132801c060075a7 */ /* 0x001064000800017f */
[----:B-1----:R-:W-:Y:S05]  /*1e680*/  @!P0 NANOSLEEP.SYNCS 0x989680 ;  /* 0x009896800000895d */ /* 0x002fea0003900000 */
[----:B------:R-:W1:Y:S02]  /*1e690*/  @!P0 SYNCS.PHASECHK.TRANS64 P0, [R6+URZ+0x13280], R28 ;  /* 0x0132801c060085a7 */ /* 0x000e64000800007f */
[----:B-1----:R-:W-:Y:S05]  /*1e6a0*/  @!P0 BRA `(.L_x_2541) ;  /* 0xfffffffc00f08947 */ /* 0x002fea000383ffff */
[----:B------:R-:W-:Y:S05]  /*1e6b0*/  BRA `(.L_x_2680) ;  /* 0xffffffb4007c7947 */ /* 0x000fea000383ffff */
.L_x_2542:
        /* <DEDUP_REMOVED lines=8> */
.L_x_2682:
[----:B------:R-:W-:Y:S05]  /*1e740*/  BSYNC B0 ;  /* 0x0000000000007941 */ /* 0x000fea0003800000 */
.L_x_2681:
        /* <DEDUP_REMOVED lines=10> */
.L_x_2683:
        /* <DEDUP_REMOVED lines=11> */
.L_x_2684:
        /* <DEDUP_REMOVED lines=10> */
.L_x_2685:
        /* <DEDUP_REMOVED lines=11> */
.L_x_2686:
        /* <DEDUP_REMOVED lines=10> */
.L_x_2687:
        /* <DEDUP_REMOVED lines=11> */
.L_x_2688:
        /* <DEDUP_REMOVED lines=10> */
.L_x_2689:
[----:B------:R-:W-:Y:S01]  /*1ebe0*/  IMAD.MOV.U32 R13, RZ, RZ, R17 ;  /* 0x000000ffff0d7224 */ /* 0x000fe200078e0011 */
[----:B------:R-:W-:Y:S01]  /*1ebf0*/  MOV R12, RZ ;  /* 0x000000ff000c7202 */ /* 0x000fe20000000f00 */
[----:B------:R-:W-:Y:S02]  /*1ec00*/  IMAD.SHL.U32 R3, R3, 0x10, RZ ;  /* 0x0000001003037824 */ /* 0x000fe400078e00ff */
[----:B------:R-:W-:-:S07]  /*1ec10*/  IMAD.MOV.U32 R2, RZ, RZ, R14 ;  /* 0x000000ffff027224 */ /* 0x000fce00078e000e */
[----:B------:R-:W-:Y:S05]  /*1ec20*/  WARPSYNC.COLLECTIVE R15, `(.L_x_2690) ;  /* 0x000000000f087348 */ /* 0x000fea0003c00000 */
[----:B------:R0:W1:Y:S02]  /*1ec30*/  SHFL.IDX P6, R14, R13, R12, R11 ;  /* 0x0000000c0d0e7389 */ /* 0x00006400000c000b */
[----:B01----:R-:W-:Y:S01]  /*1ec40*/  ENDCOLLECTIVE ;  /* 0x000000000000791b */ /* 0x003fe20003800000 */
.L_x_2690:
        /* <DEDUP_REMOVED lines=12> */
.L_x_2691:
[----:B------:R-:W-:Y:S01]  /*1ed10*/  IMAD.MOV.U32 R2, RZ, RZ, R14 ;  /* 0x000000ffff027224 */ /* 0x000fe200078e000e */
[----:B------:R-:W-:Y:S06]  /*1ed20*/  BRA `(.L_x_2692) ;  /* 0xffffffb000ec7947 */ /* 0x000fec000383ffff */
.L_x_2547:
[----:B---3--:R3:W4:Y:S02]  /*1ed30*/  SYNCS.PHASECHK.TRANS64.TRYWAIT P0, [R6+URZ+0x13240], R28 ;  /* 0x0132401c060075a7 */ /* 0x008724000800017f */
[----:B----4-:R-:W-:Y:S05]  /*1ed40*/  @!P0 NANOSLEEP.SYNCS 0x989680 ;  /* 0x009896800000895d */ /* 0x010fea0003900000 */
[----:B------:R-:W4:Y:S02]  /*1ed50*/  @!P0 SYNCS.PHASECHK.TRANS64 P0, [R6+URZ+0x13240], R28 ;  /* 0x0132401c060085a7 */ /* 0x000f24000800007f */
[----:B----4-:R-:W-:Y:S05]  /*1ed60*/  @!P0 BRA `(.L_x_2547) ;  /* 0xfffffffc00f08947 */ /* 0x010fea000383ffff */
[----:B------:R-:W-:Y:S05]  /*1ed70*/  BRA `(.L_x_2693) ;  /* 0xffffffb400487947 */ /* 0x000fea000383ffff */
.L_x_2548:
[----:B------:R-:W-:Y:S01]  /*1ed80*/  BSSY B0, `(.L_x_2694) ;  /* 0x0000008000007945 */ /* 0x000fe20003800000 */
[----:B------:R-:W-:Y:S01]  /*1ed90*/  IMAD.MOV.U32 R13, RZ, RZ, R8 ;  /* 0x000000ffff0d7224 */ /* 0x000fe200078e0008 */
[----:B------:R-:W-:Y:S01]  /*1eda0*/  MOV R11, 0x1c1f ;  /* 0x00001c1f000b7802 */ /* 0x000fe20000000f00 */
[----:B------:R-:W-:Y:S02]  /*1edb0*/  IMAD.MOV.U32 R12, RZ, RZ, RZ ;  /* 0x000000ffff0c7224 */ /* 0x000fe400078e00ff */
[----:B------:R-:W-:-:S07]  /*1edc0*/  IMAD.MOV.U32 R15, RZ, RZ, -0x1 ;  /* 0xffffffffff0f7424 */ /* 0x000fce00078e00ff */
[----:B0123--:R-:W-:Y:S05]  /*1edd0*/  WARPSYNC.COLLECTIVE R15, `(.L_x_2695) ;  /* 0x000000000f087348 */ /* 0x00ffea0003c00000 */
[----:B------:R4:W0:Y:S02]  /*1ede0*/  SHFL.IDX P6, R14, R13, R12, R11 ;  /* 0x0000000c0d0e7389 */ /* 0x00082400000c000b */
[----:B01234-:R-:W-:Y:S01]  /*1edf0*/  ENDCOLLECTIVE ;  /* 0x000000000000791b */ /* 0x01ffe20003800000 */
.L_x_2695:
[----:B------:R-:W-:Y:S05]  /*1ee00*/  BSYNC B0 ;  /* 0x0000000000007941 */ /* 0x000fea0003800000 */
.L_x_2694:
        /* <DEDUP_REMOVED lines=8> */
.L_x_2696:
[----:B------:R-:W-:Y:S02]  /*1ee90*/  IMAD.MOV.U32 R13, RZ, RZ, R8 ;  /* 0x000000ffff0d7224 */ /* 0x000fe400078e0008 */
[----:B------:R-:W-:Y:S02]  /*1eea0*/  IMAD.MOV.U32 R12, RZ, RZ, 0x1 ;  /* 0x00000001ff0c7424 */ /* 0x000fe400078e00ff */
[----:B------:R-:W-:-:S07]  /*1eeb0*/  IMAD.MOV.U32 R2, RZ, RZ, R14 ;  /* 0x000000ffff027224 */ /* 0x000fce00078e000e */
[----:B------:R-:W-:Y:S05]  /*1eec0*/  WARPSYNC.COLLECTIVE R15, `(.L_x_2697) ;  /* 0x000000000f087348 */ /* 0x000fea0003c00000 */
[----:B------:R0:W1:Y:S02]  /*1eed0*/  SHFL.IDX P6, R14, R13, R12, R11 ;  /* 0x0000000c0d0e7389 */ /* 0x00006400000c000b */
[----:B01----:R-:W-:Y:S01]  /*1eee0*/  ENDCOLLECTIVE ;  /* 0x000000000000791b */ /* 0x003fe20003800000 */
.L_x_2697:
        /* <DEDUP_REMOVED lines=11> */
.L_x_2698:
[----:B------:R-:W-:Y:S02]  /*1efa0*/  IMAD.MOV.U32 R13, RZ, RZ, R8 ;  /* 0x000000ffff0d7224 */ /* 0x000fe400078e0008 */
[----:B------:R-:W-:Y:S02]  /*1efb0*/  IMAD.MOV.U32 R12, RZ, RZ, 0x2 ;  /* 0x00000002ff0c7424 */ /* 0x000fe400078e00ff */
[----:B------:R-:W-:-:S07]  /*1efc0*/  IMAD.MOV.U32 R2, RZ, RZ, R14 ;  /* 0x000000ffff027224 */ /* 0x000fce00078e000e */
[----:B------:R-:W-:Y:S05]  /*1efd0*/  WARPSYNC.COLLECTIVE R15, `(.L_x_2699) ;  /* 0x000000000f087348 */ /* 0x000fea0003c00000 */
[----:B------:R0:W1:Y:S02]  /*1efe0*/  SHFL.IDX P6, R14, R13, R12, R11 ;  /* 0x0000000c0d0e7389 */ /* 0x00006400000c000b */
[----:B01----:R-:W-:Y:S01]  /*1eff0*/  ENDCOLLECTIVE ;  /* 0x000000000000791b */ /* 0x003fe20003800000 */
.L_x_2699:
        /* <DEDUP_REMOVED lines=11> */
.L_x_2700:
[----:B------:R-:W-:Y:S02]  /*1f0b0*/  IMAD.MOV.U32 R13, RZ, RZ, R8 ;  /* 0x000000ffff0d7224 */ /* 0x000fe400078e0008 */
[----:B------:R-:W-:Y:S02]  /*1f0c0*/  IMAD.MOV.U32 R12, RZ, RZ, 0x3 ;  /* 0x00000003ff0c7424 */ /* 0x000fe400078e00ff */
[----:B------:R-:W-:-:S07]  /*1f0d0*/  IMAD.MOV.U32 R2, RZ, RZ, R14 ;  /* 0x000000ffff027224 */ /* 0x000fce00078e000e */
[----:B------:R-:W-:Y:S05]  /*1f0e0*/  WARPSYNC.COLLECTIVE R15, `(.L_x_2701) ;  /* 0x000000000f087348 */ /* 0x000fea0003c00000 */
[----:B------:R0:W1:Y:S02]  /*1f0f0*/  SHFL.IDX P6, R14, R13, R12, R11 ;  /* 0x0000000c0d0e7389 */ /* 0x00006400000c000b */
[----:B01----:R-:W-:Y:S01]  /*1f100*/  ENDCOLLECTIVE ;  /* 0x000000000000791b */ /* 0x003fe20003800000 */
.L_x_2701:
        /* <DEDUP_REMOVED lines=11> */
.L_x_2702:
[----:B------:R-:W-:Y:S02]  /*1f1c0*/  IMAD.MOV.U32 R13, RZ, RZ, R4 ;  /* 0x000000ffff0d7224 */ /* 0x000fe400078e0004 */
[----:B------:R-:W-:Y:S02]  /*1f1d0*/  IMAD.MOV.U32 R12, RZ, RZ, RZ ;  /* 0x000000ffff0c7224 */ /* 0x000fe400078e00ff */
[----:B------:R-:W-:-:S07]  /*1f1e0*/  IMAD.MOV.U32 R2, RZ, RZ, R14 ;  /* 0x000000ffff027224 */ /* 0x000fce00078e000e */
[----:B------:R-:W-:Y:S05]  /*1f1f0*/  WARPSYNC.COLLECTIVE R15, `(.L_x_2703) ;  /* 0x000000000f087348 */ /* 0x000fea0003c00000 */
[----:B------:R0:W1:Y:S02]  /*1f200*/  SHFL.IDX P6, R14, R13, R12, R11 ;  /* 0x0000000c0d0e7389 */ /* 0x00006400000c000b */
[----:B01----:R-:W-:Y:S01]  /*1f210*/  ENDCOLLECTIVE ;  /* 0x000000000000791b */ /* 0x003fe20003800000 */
.L_x_2703:
        /* <DEDUP_REMOVED lines=11> */
.L_x_2704:
[----:B------:R-:W-:Y:S01]  /*1f2d0*/  IMAD.MOV.U32 R2, RZ, RZ, R14 ;  /* 0x000000ffff027224 */ /* 0x000fe200078e000e */
[----:B------:R-:W-:Y:S06]  /*1f2e0*/  BRA `(.L_x_2705) ;  /* 0xffffffb000dc7947 */ /* 0x000fec000383ffff */
.L_x_2553:
[----:B------:R0:W0:Y:S02]  /*1f2f0*/  SYNCS.PHASECHK.TRANS64.TRYWAIT P2, [R2+URZ+0x13270], R0 ;  /* 0x01327000020075a7 */ /* 0x000024000804017f */
[----:B0-----:R-:W-:Y:S05]  /*1f300*/  @!P2 NANOSLEEP.SYNCS 0x989680 ;  /* 0x009896800000a95d */ /* 0x001fea0003900000 */
[----:B------:R-:W0:Y:S02]  /*1f310*/  @!P2 SYNCS.PHASECHK.TRANS64 P2, [R2+URZ+0x13270], R0 ;  /* 0x013270000200a5a7 */ /* 0x000e24000804007f */
[----:B0-----:R-:W-:Y:S05]  /*1f320*/  @!P2 BRA `(.L_x_2553) ;  /* 0xfffffffc00f0a947 */ /* 0x001fea000383ffff */
[----:B------:R-:W-:Y:S05]  /*1f330*/  BRA `(.L_x_2706) ;  /* 0xffffffb400407947 */ /* 0x000fea000383ffff */
.L_x_2555:
[----:B------:R0:W0:Y:S02]  /*1f340*/  SYNCS.PHASECHK.TRANS64.TRYWAIT P2, [R2+URZ+0x13260], R0 ;  /* 0x01326000020075a7 */ /* 0x000024000804017f */
[----:B0-----:R-:W-:Y:S05]  /*1f350*/  @!P2 NANOSLEEP.SYNCS 0x989680 ;  /* 0x009896800000a95d */ /* 0x001fea0003900000 */
[----:B------:R-:W0:Y:S02]  /*1f360*/  @!P2 SYNCS.PHASECHK.TRANS64 P2, [R2+URZ+0x13260], R0 ;  /* 0x013260000200a5a7 */ /* 0x000e24000804007f */
[----:B0-----:R-:W-:Y:S05]  /*1f370*/  @!P2 BRA `(.L_x_2555) ;  /* 0xfffffffc00f0a947 */ /* 0x001fea000383ffff */
[----:B------:R-:W-:Y:S05]  /*1f380*/  BRA `(.L_x_2707) ;  /* 0xffffffb400507947 */ /* 0x000fea000383ffff */
.L_x_2563:
[----:B0-----:R0:W2:Y:S02]  /*1f390*/  SYNCS.PHASECHK.TRANS64.TRYWAIT P1, [R3+URZ+0x13270], R0 ;  /* 0x01327000030075a7 */ /* 0x0010a4000802017f */
[----:B--2---:R-:W-:Y:S05]  /*1f3a0*/  @!P1 NANOSLEEP.SYNCS 0x989680 ;  /* 0x009896800000995d */ /* 0x004fea0003900000 */
[----:B------:R-:W2:Y:S02]  /*1f3b0*/  @!P1 SYNCS.PHASECHK.TRANS64 P1, [R3+URZ+0x13270], R0 ;  /* 0x01327000030095a7 */ /* 0x000ea4000802007f */
[----:B--2---:R-:W-:Y:S05]  /*1f3c0*/  @!P1 BRA `(.L_x_2563) ;  /* 0xfffffffc00f09947 */ /* 0x004fea000383ffff */
[----:B------:R-:W-:Y:S05]  /*1f3d0*/  BRA `(.L_x_2708) ;  /* 0xffffffb800987947 */ /* 0x000fea000383ffff */
.L_x_2565:
[----:B0-----:R0:W2:Y:S02]  /*1f3e0*/  SYNCS.PHASECHK.TRANS64.TRYWAIT P1, [R3+URZ+0x13260], R0 ;  /* 0x01326000030075a7 */ /* 0x0010a4000802017f */
[----:B--2---:R-:W-:Y:S05]  /*1f3f0*/  @!P1 NANOSLEEP.SYNCS 0x989680 ;  /* 0x009896800000995d */ /* 0x004fea0003900000 */
[----:B------:R-:W2:Y:S02]  /*1f400*/  @!P1 SYNCS.PHASECHK.TRANS64 P1, [R3+URZ+0x13260], R0 ;  /* 0x01326000030095a7 */ /* 0x000ea4000802007f */
[----:B--2---:R-:W-:Y:S05]  /*1f410*/  @!P1 BRA `(.L_x_2565) ;  /* 0xfffffffc00f09947 */ /* 0x004fea000383ffff */
[----:B------:R-:W-:Y:S05]  /*1f420*/  BRA `(.L_x_2709) ;  /* 0xffffffb800a87947 */ /* 0x000fea000383ffff */
.L_x_2570:
        /* <DEDUP_REMOVED lines=8> */
.L_x_2711:
[----:B------:R-:W-:Y:S05]  /*1f4b0*/  BSYNC B0 ;  /* 0x0000000000007941 */ /* 0x000fea0003800000 */
.L_x_2710:
[----:B------:R-:W-:Y:S01]  /*1f4c0*/  IMAD.MOV.U32 R13, RZ, RZ, R16 ;  /* 0x000000ffff0d7224 */ /* 0x000fe200078e0010 */
[----:B------:R-:W-:Y:S01]  /*1f4d0*/  MOV R0, R14 ;  /* 0x0000000e00007202 */ /* 0x000fe20000000f00 */
[----:B------:R-:W-:Y:S01]  /*1f4e0*/  IMAD.MOV.U32 R12, RZ, RZ, 0x1 ;  /* 0x00000001ff0c7424 */ /* 0x000fe200078e00ff */
[----:B------:R-:W-:Y:S01]  /*1f4f0*/  IADD3 R7, R19, R4, RZ ;  /* 0x0000000413077210 */ /* 0x000fe20007ffe0ff */
[----:B------:R-:W-:Y:S02]  /*1f500*/  IMAD.MOV.U32 R11, RZ, RZ, 0x1f ;  /* 0x0000001fff0b7424 */ /* 0x000fe400078e00ff */
[----:B------:R-:W-:-:S07]  /*1f510*/  IMAD.MOV.U32 R15, RZ, RZ, -0x1 ;  /* 0xffffffffff0f7424 */ /* 0x000fce00078e00ff */
[----:B------:R-:W-:Y:S05]  /*1f520*/  WARPSYNC.COLLECTIVE R15, `(.L_x_2712) ;  /* 0x000000000f087348 */ /* 0x000fea0003c00000 */
[----:B------:R0:W1:Y:S02]  /*1f530*/  SHFL.IDX P6, R14, R13, R12, R11 ;  /* 0x0000000c0d0e7389 */ /* 0x00006400000c000b */
[----:B01----:R-:W-:Y:S01]  /*1f540*/  ENDCOLLECTIVE ;  /* 0x000000000000791b */ /* 0x003fe20003800000 */
.L_x_2712:
        /* <DEDUP_REMOVED lines=18> */
.L_x_2713:
[----:B------:R-:W-:Y:S01]  /*1f670*/  IMAD.MOV.U32 R12, RZ, RZ, 0x2 ;  /* 0x00000002ff0c7424 */ /* 0x000fe200078e00ff */
[----:B------:R-:W-:-:S05]  /*1f680*/  SEL R7, R14, RZ, P1 ;  /* 0x000000ff0e077207 */ /* 0x000fca0000800000 */
[----:B------:R-:W-:-:S05]  /*1f690*/  IMAD.IADD R3, R2, 0x1, R7 ;  /* 0x0000000102037824 */ /* 0x000fca00078e0207 */
[----:B------:R-:W-:-:S07]  /*1f6a0*/  MOV R13, R3 ;  /* 0x00000003000d7202 */ /* 0x000fce0000000f00 */
[----:B------:R-:W-:Y:S05]  /*1f6b0*/  WARPSYNC.COLLECTIVE R15, `(.L_x_2714) ;  /* 0x000000000f087348 */ /* 0x000fea0003c00000 */
[----:B------:R0:W1:Y:S02]  /*1f6c0*/  SHFL.UP P6, R14, R13, R12, R11 ;  /* 0x0400000c0d0e7389 */ /* 0x00006400000c000b */
[----:B01----:R-:W-:Y:S01]  /*1f6d0*/  ENDCOLLECTIVE ;  /* 0x000000000000791b */ /* 0x003fe20003800000 */
.L_x_2714:
[----:B------:R-:W-:Y:S01]  /*1f6e0*/  IMAD.MOV.U32 R12, RZ, RZ, 0x4 ;  /* 0x00000004ff0c7424 */ /* 0x000fe200078e00ff */
[----:B------:R-:W-:-:S05]  /*1f6f0*/  SEL R14, R14, RZ, P2 ;  /* 0x000000ff0e0e7207 */ /* 0x000fca0001000000 */
[----:B------:R-:W-:-:S04]  /*1f700*/  IMAD.IADD R3, R3, 0x1, R14 ;  /* 0x0000000103037824 */ /* 0x000fc800078e020e */
[----:B------:R-:W-:-:S07]  /*1f710*/  IMAD.MOV.U32 R13, RZ, RZ, R3 ;  /* 0x000000ffff0d7224 */ /* 0x000fce00078e0003 */
[----:B------:R-:W-:Y:S05]  /*1f720*/  WARPSYNC.COLLECTIVE R15, `(.L_x_2715) ;  /* 0x000000000f087348 */ /* 0x000fea0003c00000 */
[----:B------:R0:W1:Y:S02]  /*1f730*/  SHFL.UP P6, R14, R13, R12, R11 ;  /* 0x0400000c0d0e7389 */ /* 0x00006400000c000b */
[----:B01----:R-:W-:Y:S01]  /*1f740*/  ENDCOLLECTIVE ;  /* 0x000000000000791b */ /* 0x003fe20003800000 */
.L_x_2715:
[----:B------:R-:W-:Y:S01]  /*1f750*/  IMAD.MOV.U32 R12, RZ, RZ, 0x8 ;  /* 0x00000008ff0c7424 */ /* 0x000fe200078e00ff */
[----:B------:R-:W-:-:S05]  /*1f760*/  SEL R14, R14, RZ, P3 ;  /* 0x000000ff0e0e7207 */ /* 0x000fca0001800000 */
[----:B------:R-:W-:-:S05]  /*1f770*/  IMAD.IADD R3, R3, 0x1, R14 ;  /* 0x0000000103037824 */ /* 0x000fca00078e020e */
[----:B------:R-:W-:-:S07]  /*1f780*/  MOV R13, R3 ;  /* 0x00000003000d7202 */ /* 0x000fce0000000f00 */
[----:B------:R-:W-:Y:S05]  /*1f790*/  WARPSYNC.COLLECTIVE R15, `(.L_x_2716) ;  /* 0x000000000f087348 */ /* 0x000fea0003c00000 */
[----:B------:R0:W1:Y:S02]  /*1f7a0*/  SHFL.UP P6, R14, R13, R12, R11 ;  /* 0x0400000c0d0e7389 */ /* 0x00006400000c000b */
[----:B01----:R-:W-:Y:S01]  /*1f7b0*/  ENDCOLLECTIVE ;  /* 0x000000000000791b */ /* 0x003fe20003800000 */
.L_x_2716:
[----:B------:R-:W-:Y:S01]  /*1f7c0*/  IMAD.MOV.U32 R12, RZ, RZ, 0x10 ;  /* 0x00000010ff0c7424 */ /* 0x000fe200078e00ff */
[----:B------:R-:W-:-:S05]  /*1f7d0*/  SEL R14, R14, RZ, P4 ;  /* 0x000000ff0e0e7207 */ /* 0x000fca0002000000 */
[----:B------:R-:W-:-:S04]  /*1f7e0*/  IMAD.IADD R3, R3, 0x1, R14 ;  /* 0x0000000103037824 */ /* 0x000fc800078e020e */
[----:B------:R-:W-:-:S07]  /*1f7f0*/  IMAD.MOV.U32 R13, RZ, RZ, R3 ;  /* 0x000000ffff0d7224 */ /* 0x000fce00078e0003 */
[----:B------:R-:W-:Y:S05]  /*1f800*/  WARPSYNC.COLLECTIVE R15, `(.L_x_2717) ;  /* 0x000000000f087348 */ /* 0x000fea0003c00000 */
[----:B------:R0:W1:Y:S02]  /*1f810*/  SHFL.UP P6, R14, R13, R12, R11 ;  /* 0x0400000c0d0e7389 */ /* 0x00006400000c000b */
[----:B01----:R-:W-:Y:S01]  /*1f820*/  ENDCOLLECTIVE ;  /* 0x000000000000791b */ /* 0x003fe20003800000 */
.L_x_2717:
        /* <DEDUP_REMOVED lines=8> */
.L_x_2718:
[----:B------:R-:W-:Y:S05]  /*1f8b0*/  BRA `(.L_x_2719) ;  /* 0xffffffbc00447947 */ /* 0x000fea000383ffff */
.L_x_2575:
[----:B------:R-:W-:Y:S01]  /*1f8c0*/  BSSY B0, `(.L_x_2720) ;  /* 0x0000008000007945 */ /* 0x000fe20003800000 */
[----:B-----5:R-:W-:Y:S01]  /*1f8d0*/  IMAD.MOV.U32 R13, RZ, RZ, R2 ;  /* 0x000000ffff0d7224 */ /* 0x020fe200078e0002 */
[----:B------:R-:W-:Y:S01]  /*1f8e0*/  MOV R15, 0xffffffff ;  /* 0xffffffff000f7802 */ /* 0x000fe20000000f00 */
[----:B------:R-:W-:Y:S02]  /*1f8f0*/  IMAD.MOV.U32 R12, RZ, RZ, 0x1 ;  /* 0x00000001ff0c7424 */ /* 0x000fe400078e00ff */
[----:B------:R-:W-:-:S07]  /*1f900*/  IMAD.MOV.U32 R11, RZ, RZ, RZ ;  /* 0x000000ffff0b7224 */ /* 0x000fce00078e00ff */
[----:B01----:R-:W-:Y:S05]  /*1f910*/  WARPSYNC.COLLECTIVE R15, `(.L_x_2721) ;  /* 0x000000000f087348 */ /* 0x003fea0003c00000 */
[----:B------:R2:W3:Y:S02]  /*1f920*/  SHFL.UP P6, R14, R13, R12, R11 ;  /* 0x0400000c0d0e7389 */ /* 0x0004e400000c000b */
[----:B0123--:R-:W-:Y:S01]  /*1f930*/  ENDCOLLECTIVE ;  /* 0x000000000000791b */ /* 0x00ffe20003800000 */
.L_x_2721:
[----:B------:R-:W-:Y:S05]  /*1f940*/  BSYNC B0 ;  /* 0x0000000000007941 */ /* 0x000fea0003800000 */
.L_x_2720:
        /* <DEDUP_REMOVED lines=9> */
.L_x_2722:
[----:B------:R-:W-:Y:S01]  /*1f9e0*/  IMAD.MOV.U32 R12, RZ, RZ, 0x4 ;  /* 0x00000004ff0c7424 */ /* 0x000fe200078e00ff */
[----:B------:R-:W-:-:S04]  /*1f9f0*/  SEL R14, R14, RZ, P2 ;  /* 0x000000ff0e0e7207 */ /* 0x000fc80001000000 */
[----:B------:R-:W-:-:S05]  /*1fa00*/  IADD3 R3, R3, R14, RZ ;  /* 0x0000000e03037210 */ /* 0x000fca0007ffe0ff */
[----:B------:R-:W-:-:S07]  /*1fa10*/  IMAD.MOV.U32 R13, RZ, RZ, R3 ;  /* 0x000000ffff0d7224 */ /* 0x000fce00078e0003 */
[----:B------:R-:W-:Y:S05]  /*1fa20*/  WARPSYNC.COLLECTIVE R15, `(.L_x_2723) ;  /* 0x000000000f087348 */ /* 0x000fea0003c00000 */
[----:B------:R0:W1:Y:S02]  /*1fa30*/  SHFL.UP P6, R14, R13, R12, R11 ;  /* 0x0400000c0d0e7389 */ /* 0x00006400000c000b */
[----:B01----:R-:W-:Y:S01]  /*1fa40*/  ENDCOLLECTIVE ;  /* 0x000000000000791b */ /* 0x003fe20003800000 */
.L_x_2723:
[----:B------:R-:W-:Y:S01]  /*1fa50*/  IMAD.MOV.U32 R12, RZ, RZ, 0x8 ;  /* 0x00000008ff0c7424 */ /* 0x000fe200078e00ff */
[----:B------:R-:W-:-:S05]  /*1fa60*/  SEL R14, R14, RZ, P3 ;  /* 0x000000ff0e0e7207 */ /* 0x000fca0001800000 */
[----:B------:R-:W-:-:S04]  /*1fa70*/  IMAD.IADD R3, R3, 0x1, R14 ;  /* 0x0000000103037824 */ /* 0x000fc800078e020e */
[----:B------:R-:W-:-:S07]  /*1fa80*/  IMAD.MOV.U32 R13, RZ, RZ, R3 ;  /* 0x000000ffff0d7224 */ /* 0x000fce00078e0003 */
[----:B------:R-:W-:Y:S05]  /*1fa90*/  WARPSYNC.COLLECTIVE R15, `(.L_x_2724) ;  /* 0x000000000f087348 */ /* 0x000fea0003c00000 */
[----:B------:R0:W1:Y:S02]  /*1faa0*/  SHFL.UP P6, R14, R13, R12, R11 ;  /* 0x0400000c0d0e7389 */ /* 0x00006400000c000b */
[----:B01----:R-:W-:Y:S01]  /*1fab0*/  ENDCOLLECTIVE ;  /* 0x000000000000791b */ /* 0x003fe20003800000 */
.L_x_2724:
[----:B------:R-:W-:Y:S01]  /*1fac0*/  IMAD.MOV.U32 R12, RZ, RZ, 0x10 ;  /* 0x00000010ff0c7424 */ /* 0x000fe200078e00ff */
[----:B------:R-:W-:-:S04]  /*1fad0*/  SEL R14, R14, RZ, P4 ;  /* 0x000000ff0e0e7207 */ /* 0x000fc80002000000 */
[----:B------:R-:W-:-:S05]  /*1fae0*/  IADD3 R3, R3, R14, RZ ;  /* 0x0000000e03037210 */ /* 0x000fca0007ffe0ff */
[----:B------:R-:W-:-:S07]  /*1faf0*/  IMAD.MOV.U32 R13, RZ, RZ, R3 ;  /* 0x000000ffff0d7224 */ /* 0x000fce00078e0003 */
[----:B------:R-:W-:Y:S05]  /*1fb00*/  WARPSYNC.COLLECTIVE R15, `(.L_x_2725) ;  /* 0x000000000f087348 */ /* 0x000fea0003c00000 */
[----:B------:R0:W1:Y:S02]  /*1fb10*/  SHFL.UP P6, R14, R13, R12, R11 ;  /* 0x0400000c0d0e7389 */ /* 0x00006400000c000b */
[----:B01----:R-:W-:Y:S01]  /*1fb20*/  ENDCOLLECTIVE ;  /* 0x000000000000791b */ /* 0x003fe20003800000 */
.L_x_2725:
        /* <DEDUP_REMOVED lines=8> */
.L_x_2726:
[----:B------:R-:W-:Y:S05]  /*1fbb0*/  BRA `(.L_x_2727) ;  /* 0xffffffbc00207947 */ /* 0x000fea000383ffff */
.L_x_2577:
[----:B------:R-:W-:Y:S01]  /*1fbc0*/  BSSY B0, `(.L_x_2728) ;  /* 0x0000006000007945 */ /* 0x000fe20003800000 */
[----:B------:R-:W-:Y:S01]  /*1fbd0*/  PLOP3.LUT P6, PT, P6, PT, PT, 0x8, 0x0 ;  /* 0x000000000000781c */ /* 0x000fe200037ce170 */
[----:B------:R-:W-:-:S12]  /*1fbe0*/  IMAD.MOV.U32 R15, RZ, RZ, -0x1 ;  /* 0xffffffffff0f7424 */ /* 0x000fd800078e00ff */
[----:B01---5:R-:W-:Y:S05]  /*1fbf0*/  WARPSYNC.COLLECTIVE R15, `(.L_x_2729) ;  /* 0x000000000f087348 */ /* 0x023fea0003c00000 */
[----:B------:R-:W-:Y:S01]  /*1fc00*/  VOTE.ANY R14, PT, P6 ;  /* 0x00000000000e7806 */ /* 0x000fe200030e0100 */
[----:B01---5:R-:W-:Y:S06]  /*1fc10*/  ENDCOLLECTIVE ;  /* 0x000000000000791b */ /* 0x023fec0003800000 */
.L_x_2729:
[----:B------:R-:W-:Y:S05]  /*1fc20*/  BSYNC B0 ;  /* 0x0000000000007941 */ /* 0x000fea0003800000 */
.L_x_2728:
[----:B------:R-:W-:Y:S01]  /*1fc30*/  IMAD.MOV.U32 R5, RZ, RZ, R14 ;  /* 0x000000ffff057224 */ /* 0x000fe200078e000e */
[----:B------:R-:W-:Y:S01]  /*1fc40*/  MOV R15, 0xffffffff ;  /* 0xffffffff000f7802 */ /* 0x000fe20000000f00 */
[----:B------:R-:W-:Y:S02]  /*1fc50*/  IMAD.MOV.U32 R13, RZ, RZ, R2 ;  /* 0x000000ffff0d7224 */ /* 0x000fe400078e0002 */
[----:B------:R-:W0:Y:S01]  /*1fc60*/  POPC R6, R5 ;  /* 0x0000000500067309 */ /* 0x000e220000000000 */
[----:B------:R-:W-:Y:S02]  /*1fc70*/  IMAD.MOV.U32 R11, RZ, RZ, 0x1f ;  /* 0x0000001fff0b7424 */ /* 0x000fe400078e00ff */
[----:B0-----:R-:W-:-:S07]  /*1fc80*/  IMAD.MOV.U32 R12, RZ, RZ, R6 ;  /* 0x000000ffff0c7224 */ /* 0x001fce00078e0006 */
[----:B------:R-:W-:Y:S05]  /*1fc90*/  WARPSYNC.COLLECTIVE R15, `(.L_x_2730) ;  /* 0x000000000f087348 */ /* 0x000fea0003c00000 */
[----:B------:R0:W1:Y:S02]  /*1fca0*/  SHFL.IDX P6, R14, R13, R12, R11 ;  /* 0x0000000c0d0e7389 */ /* 0x00006400000c000b */
[----:B01----:R-:W-:Y:S01]  /*1fcb0*/  ENDCOLLECTIVE ;  /* 0x000000000000791b */ /* 0x003fe20003800000 */
.L_x_2730:
[----:B------:R-:W-:Y:S01]  /*1fcc0*/  IMAD.MOV.U32 R17, RZ, RZ, R14 ;  /* 0x000000ffff117224 */ /* 0x000fe200078e000e */
[----:B------:R-:W-:Y:S06]  /*1fcd0*/  BRA `(.L_x_2731) ;  /* 0xffffffbc00107947 */ /* 0x000fec000383ffff */
.L_x_2579:
[----:B------:R-:W-:Y:S01]  /*1fce0*/  BSSY B0, `(.L_x_2732) ;  /* 0x0000007000007945 */ /* 0x000fe20003800000 */
[----:B------:R-:W-:Y:S02]  /*1fcf0*/  IMAD.MOV.U32 R13, RZ, RZ, R3 ;  /* 0x000000ffff0d7224 */ /* 0x000fe400078e0003 */
[----:B------:R-:W-:Y:S02]  /*1fd00*/  IMAD.MOV.U32 R11, RZ, RZ, 0x1f ;  /* 0x0000001fff0b7424 */ /* 0x000fe400078e00ff */
[----:B------:R-:W-:-:S07]  /*1fd10*/  IMAD.MOV.U32 R15, RZ, RZ, -0x1 ;  /* 0xffffffffff0f7424 */ /* 0x000fce00078e00ff */
[----:B0123-5:R-:W-:Y:S05]  /*1fd20*/  WARPSYNC.COLLECTIVE R15, `(.L_x_2733) ;  /* 0x000000000f087348 */ /* 0x02ffea0003c00000 */
[----:B------:R4:W0:Y:S02]  /*1fd30*/  SHFL.IDX P6, R14, R13, R12, R11 ;  /* 0x0000000c0d0e7389 */ /* 0x00082400000c000b */
[----:B012345:R-:W-:Y:S01]  /*1fd40*/  ENDCOLLECTIVE ;  /* 0x000000000000791b */ /* 0x03ffe20003800000 */
.L_x_2733:
[----:B------:R-:W-:Y:S05]  /*1fd50*/  BSYNC B0 ;  /* 0x0000000000007941 */ /* 0x000fea0003800000 */
.L_x_2732:
[----:B------:R-:W-:Y:S01]  /*1fd60*/  IMAD.MOV.U32 R5, RZ, RZ, R14 ;  /* 0x000000ffff057224 */ /* 0x000fe200078e000e */
[----:B------:R-:W-:Y:S06]  /*1fd70*/  BRA `(.L_x_2578) ;  /* 0xffffffbc00047947 */ /* 0x000fec000383ffff */
.L_x_2583:
[----:B0-----:R0:W2:Y:S02]  /*1fd80*/  SYNCS.PHASECHK.TRANS64.TRYWAIT P0, [R5+URZ+0x13220], R0 ;  /* 0x01322000050075a7 */ /* 0x0010a4000800017f */
[----:B--2---:R-:W-:Y:S05]  /*1fd90*/  @!P0 NANOSLEEP.SYNCS 0x989680 ;  /* 0x009896800000895d */ /* 0x004fea0003900000 */
[----:B------:R-:W2:Y:S02]  /*1fda0*/  @!P0 SYNCS.PHASECHK.TRANS64 P0, [R5+URZ+0x13220], R0 ;  /* 0x01322000050085a7 */ /* 0x000ea4000800007f */
[----:B--2---:R-:W-:Y:S05]  /*1fdb0*/  @!P0 BRA `(.L_x_2583) ;  /* 0xfffffffc00f08947 */ /* 0x004fea000383ffff */
[----:B------:R-:W-:Y:S05]  /*1fdc0*/  BRA `(.L_x_2734) ;  /* 0xffffffc000847947 */ /* 0x000fea000383ffff */
.L_x_2584:
[----:B------:R-:W2:Y:S01]  /*1fdd0*/  S2R R2, SR_TID.X ;  /* 0x0000000000027919 */ /* 0x000ea20000002100 */
[----:B------:R-:W-:Y:S01]  /*1fde0*/  BSSY B0, `(.L_x_2735) ;  /* 0x000000a000007945 */ /* 0x000fe20003800000 */
[----:B------:R-:W-:Y:S02]  /*1fdf0*/  IMAD.MOV.U32 R12, RZ, RZ, RZ ;  /* 0x000000ffff0c7224 */ /* 0x000fe400078e00ff */
[----:B------:R-:W-:Y:S02]  /*1fe00*/  IMAD.MOV.U32 R11, RZ, RZ, 0x1f ;  /* 0x0000001fff0b7424 */ /* 0x000fe400078e00ff */
[----:B------:R-:W-:Y:S01]  /*1fe10*/  IMAD.MOV.U32 R15, RZ, RZ, -0x1 ;  /* 0xffffffffff0f7424 */ /* 0x000fe200078e00ff */
[----:B--2---:R-:W-:-:S04]  /*1fe20*/  SHF.R.U32.HI R2, RZ, 0x5, R2 ;  /* 0x00000005ff027819 */ /* 0x004fc80000011602 */
[----:B------:R-:W-:-:S04]  /*1fe30*/  LOP3.LUT R2, R2, 0x3, RZ, 0xc0, !PT ;  /* 0x0000000302027812 */ /* 0x000fc800078ec0ff */
[----:B------:R-:W-:-:S07]  /*1fe40*/  MOV R13, R2 ;  /* 0x00000002000d7202 */ /* 0x000fce0000000f00 */
[----:B01---5:R-:W-:Y:S05]  /*1fe50*/  WARPSYNC.COLLECTIVE R15, `(.L_x_2736) ;  /* 0x000000000f087348 */ /* 0x023fea0003c00000 */
[----:B------:R2:W3:Y:S02]  /*1fe60*/  SHFL.IDX P6, R14, R13, R12, R11 ;  /* 0x0000000c0d0e7389 */ /* 0x0004e400000c000b */
[----:B0123-5:R-:W-:Y:S01]  /*1fe70*/  ENDCOLLECTIVE ;  /* 0x000000000000791b */ /* 0x02ffe20003800000 */
.L_x_2736:
[----:B------:R-:W-:Y:S05]  /*1fe80*/  BSYNC B0 ;  /* 0x0000000000007941 */ /* 0x000fea0003800000 */
.L_x_2735:
[----:B------:R-:W-:Y:S05]  /*1fe90*/  BRA `(.L_x_2737) ;  /* 0xffffffc0006c7947 */ /* 0x000fea000383ffff */
.L_x_2585:
[----:B------:R-:W-:Y:S01]  /*1fea0*/  BSSY B0, `(.L_x_2738) ;  /* 0x0000006000007945 */ /* 0x000fe20003800000 */
[----:B------:R-:W-:-:S07]  /*1feb0*/  IMAD.MOV.U32 R15, RZ, RZ, -0x1 ;  /* 0xffffffffff0f7424 */ /* 0x000fce00078e00ff */
[----:B01---5:R-:W-:Y:S05]  /*1fec0*/  WARPSYNC.COLLECTIVE R15, `(.L_x_2739) ;  /* 0x000000000f0c7348 */ /* 0x023fea0003c00000 */
[----:B------:R-:W-:Y:S02]  /*1fed0*/  ELECT P6, UR62, PT ;  /* 0x00000000003e782f */ /* 0x000fe400038c0000 */
[----:B------:R-:W-:Y:S01]  /*1fee0*/  MOV R14, UR62 ;  /* 0x0000003e000e7c02 */ /* 0x000fe20008000f00 */
[----:B01---5:R-:W-:Y:S10]  /*1fef0*/  ENDCOLLECTIVE ;  /* 0x000000000000791b */ /* 0x023ff40003800000 */
.L_x_2739:
[----:B------:R-:W-:Y:S05]  /*1ff00*/  BSYNC B0 ;  /* 0x0000000000007941 */ /* 0x000fea0003800000 */
.L_x_2738:
[----:B------:R-:W-:Y:S05]  /*1ff10*/  BRA `(.L_x_2740) ;  /* 0xffffffc000607947 */ /* 0x000fea000383ffff */
.L_x_2587:
[----:B0-----:R0:W2:Y:S02]  /*1ff20*/  SYNCS.PHASECHK.TRANS64.TRYWAIT P1, [R3+URZ+0x13240], R2 ;  /* 0x01324002030075a7 */ /* 0x0010a4000802017f */
[----:B--2---:R-:W-:Y:S05]  /*1ff30*/  @!P1 NANOSLEEP.SYNCS 0x989680 ;  /* 0x009896800000995d */ /* 0x004fea0003900000 */
[----:B------:R-:W2:Y:S02]  /*1ff40*/  @!P1 SYNCS.PHASECHK.TRANS64 P1, [R3+URZ+0x13240], R2 ;  /* 0x01324002030095a7 */ /* 0x000ea4000802007f */
[----:B--2---:R-:W-:Y:S05]  /*1ff50*/  @!P1 BRA `(.L_x_2587) ;  /* 0xfffffffc00f09947 */ /* 0x004fea000383ffff */
[----:B------:R-:W-:Y:S05]  /*1ff60*/  BRA `(.L_x_2741) ;  /* 0xffffffc000847947 */ /* 0x000fea000383ffff */
.L_x_2589:
[----:B--2---:R2:W3:Y:S02]  /*1ff70*/  SYNCS.PHASECHK.TRANS64.TRYWAIT P1, [R29+URZ+0x13240], R0 ;  /* 0x013240001d0075a7 */ /* 0x0044e4000802017f */
[----:B---3--:R-:W-:Y:S05]  /*1ff80*/  @!P1 NANOSLEEP.SYNCS 0x989680 ;  /* 0x009896800000995d */ /* 0x008fea0003900000 */
[----:B------:R-:W3:Y:S02]  /*1ff90*/  @!P1 SYNCS.PHASECHK.TRANS64 P1, [R29+URZ+0x13240], R0 ;  /* 0x013240001d0095a7 */ /* 0x000ee4000802007f */
[----:B---3--:R-:W-:Y:S05]  /*1ffa0*/  @!P1 BRA `(.L_x_2589) ;  /* 0xfffffffc00f09947 */ /* 0x008fea000383ffff */
[----:B------:R-:W-:Y:S05]  /*1ffb0*/  BRA `(.L_x_2742) ;  /* 0xffffffc000947947 */ /* 0x000fea000383ffff */
.L_x_2591:
[----:B---3--:R3:W4:Y:S02]  /*1ffc0*/  SYNCS.PHASECHK.TRANS64.TRYWAIT P1, [R3+URZ+0x13260], R2 ;  /* 0x01326002030075a7 */ /* 0x008724000802017f */
[----:B----4-:R-:W-:Y:S05]  /*1ffd0*/  @!P1 NANOSLEEP.SYNCS 0x989680 ;  /* 0x009896800000995d */ /* 0x010fea0003900000 */
[----:B------:R-:W4:Y:S02]  /*1ffe0*/  @!P1 SYNCS.PHASECHK.TRANS64 P1, [R3+URZ+0x13260], R2 ;  /* 0x01326002030095a7 */ /* 0x000f24000802007f */
[----:B----4-:R-:W-:Y:S05]  /*1fff0*/  @!P1 BRA `(.L_x_2591) ;  /* 0xfffffffc00f09947 */ /* 0x010fea000383ffff */
[----:B------:R-:W-:Y:S05]  /*20000*/  BRA `(.L_x_2743) ;  /* 0xffffffc000907947 */ /* 0x000fea000383ffff */
.L_x_2593:
[----:B----4-:R4:W0:Y:S02]  /*20010*/  SYNCS.PHASECHK.TRANS64.TRYWAIT P1, [R29+URZ+0x13260], R0 ;  /* 0x013260001d0075a7 */ /* 0x010824000802017f */
[----:B0-----:R-:W-:Y:S05]  /*20020*/  @!P1 NANOSLEEP.SYNCS 0x989680 ;  /* 0x009896800000995d */ /* 0x001fea0003900000 */
[----:B------:R-:W0:Y:S02]  /*20030*/  @!P1 SYNCS.PHASECHK.TRANS64 P1, [R29+URZ+0x13260], R0 ;  /* 0x013260001d0095a7 */ /* 0x000e24000802007f */
[----:B0-----:R-:W-:Y:S05]  /*20040*/  @!P1 BRA `(.L_x_2593) ;  /* 0xfffffffc00f09947 */ /* 0x001fea000383ffff */
[----:B------:R-:W-:Y:S05]  /*20050*/  BRA `(.L_x_2744) ;  /* 0xffffffc0008c7947 */ /* 0x000fea000383ffff */
.L_x_2595:
[----:B------:R0:W0:Y:S02]  /*20060*/  SYNCS.PHASECHK.TRANS64.TRYWAIT P1, [R3+URZ+0x13280], R2 ;  /* 0x01328002030075a7 */ /* 0x000024000802017f */
[----:B0-----:R-:W-:Y:S05]  /*20070*/  @!P1 NANOSLEEP.SYNCS 0x989680 ;  /* 0x009896800000995d */ /* 0x001fea0003900000 */
[----:B------:R-:W0:Y:S02]  /*20080*/  @!P1 SYNCS.PHASECHK.TRANS64 P1, [R3+URZ+0x13280], R2 ;  /* 0x01328002030095a7 */ /* 0x000e24000802007f */
[----:B0-----:R-:W-:Y:S05]  /*20090*/  @!P1 BRA `(.L_x_2595) ;  /* 0xfffffffc00f09947 */ /* 0x001fea000383ffff */
[----:B------:R-:W-:Y:S05]  /*200a0*/  BRA `(.L_x_2745) ;  /* 0xffffffc000887947 */ /* 0x000fea000383ffff */
.L_x_2746:
        /* <DEDUP_REMOVED lines=13> */
.L_x_2755:


//--------------------- .nv.global.init           --------------------------
	.section	.nv.global.init,"aw",@progbits
	.align	4
.nv.global.init:
	.type		_ZZN5flash28permute_output_fp8_VcolmajorIN4cute6TensorINS1_11ArrayEngineIN7cutlass10bfloat16_tELm32EEENS1_6LayoutINS1_5tupleIJNS8_IJNS1_1CILi2EEESA_NS9_ILi8EEEEEENS9_ILi1EEESD_EEENS8_IJNS8_IJSD_SA_NS9_ILi4EEEEEENS9_ILi0EEESH_EEEEEEEEEvRT_E9upper_map,@object
	.size		_ZZN5flash28permute_output_fp8_VcolmajorIN4cute6TensorINS1_11ArrayEngineIN7cutlass10bfloat16_tELm32EEENS1_6LayoutINS1_5tupleIJNS8_IJNS1_1CILi2EEESA_NS9_ILi8EEEEEENS9_ILi1EEESD_EEENS8_IJNS8_IJSD_SA_NS9_ILi4EEEEEENS9_ILi0EEESH_EEEEEEEEEvRT_E9upper_map,($str$23 - _ZZN5flash28permute_output_fp8_VcolmajorIN4cute6TensorINS1_11ArrayEngineIN7cutlass10bfloat16_tELm32EEENS1_6LayoutINS1_5tupleIJNS8_IJNS1_1CILi2EEESA_NS9_ILi8EEEEEENS9_ILi1EEESD_EEENS8_IJNS8_IJSD_SA_NS9_ILi4EEEEEENS9_ILi0EEESH_EEEEEEEEEvRT_E9upper_map)
_ZZN5flash28permute_output_fp8_VcolmajorIN4cute6TensorINS1_11ArrayEngineIN7cutlass10bfloat16_tELm32EEENS1_6LayoutINS1_5tupleIJNS8_IJNS1_1CILi2EEESA_NS9_ILi8EEEEEENS9_ILi1EEESD_EEENS8_IJNS8_IJSD_SA_NS9_ILi4EEEEEENS9_ILi0EEESH_EEEEEEEEEvRT_E9upper_map:
        /*0000*/ 	.byte	0x00, 0x00, 0x00, 0x00, 0x02, 0x00, 0x00, 0x00, 0x03, 0x00, 0x00, 0x00, 0x01, 0x00, 0x00, 0x00
	.type		$str$23,@object
	.size		$str$23,($str$24 - $str$23)
$str$23:
        /*0010*/ 	.byte	0x28, 0x61, 0x64, 0x64, 0x72, 0x65, 0x73, 0x73, 0x20, 0x26, 0x20, 0x6d, 0x61, 0x73, 0x6b, 0x29
        /*0020*/ 	.byte	0x20, 0x3d, 0x3d, 0x20, 0x30, 0x00
	.type		$str$24,@object
	.size		$str$24,(__unnamed_5 - $str$24)
$str$24:
        /*0026*/ 	.byte	0x2f, 0x74, 0x6d, 0x70, 0x2f, 0x6f, 0x73, 0x73, 0x5f, 0x6b, 0x65, 0x72, 0x6e, 0x65, 0x6c, 0x73
        /*0036*/ 	.byte	0x5f, 0x73, 0x72, 0x63, 0x2f, 0x66, 0x6c, 0x61, 0x73, 0x68, 0x5f, 0x61, 0x74, 0x74, 0x65, 0x6e
        /*0046*/ 	.byte	0x74, 0x69, 0x6f, 0x6e, 0x2f, 0x63, 0x73, 0x72, 0x63, 0x2f, 0x63, 0x75, 0x74, 0x6c, 0x61, 0x73
        /*0056*/ 	.byte	0x73, 0x2f, 0x69, 0x6e, 0x63, 0x6c, 0x75, 0x64, 0x65, 0x2f, 0x63, 0x75, 0x74, 0x65, 0x2f, 0x70
        /*0066*/ 	.byte	0x6f, 0x69, 0x6e, 0x74, 0x65, 0x72, 0x5f, 0x66, 0x6c, 0x61, 0x67, 0x67, 0x65, 0x64, 0x2e, 0x68
        /*0076*/ 	.byte	0x70, 0x70, 0x00
	.type		__unnamed_5,@object
	.size		__unnamed_5,(__unnamed_6 - __unnamed_5)
__unnamed_5:
        /* <DEDUP_REMOVED lines=24> */
        /*01f9*/ 	.byte	0x26, 0x5d, 0x00
	.type		__unnamed_6,@object
	.size		__unnamed_6,(__unnamed_4 - __unnamed_6)
__unnamed_6:
        /* <DEDUP_REMOVED lines=24> */
        /*037c*/ 	.byte	0x3e, 0x3e, 0x20, 0x26, 0x5d, 0x00
	.type		__unnamed_4,@object
	.size		__unnamed_4,(__unnamed_2 - __unnamed_4)
__unnamed_4:
        /* <DEDUP_REMOVED lines=28> */
        /*0542*/ 	.byte	0x3a, 0x43, 0x3c, 0x31, 0x30, 0x32, 0x34, 0x30, 0x3e, 0x3e, 0x3e, 0x3e, 0x3e, 0x5d, 0x00
	.type		__unnamed_2,@object
	.size		__unnamed_2,(__unnamed_1 - __unnamed_2)
__unnamed_2:
        /* <DEDUP_REMOVED lines=29> */
	.type		__unnamed_1,@object
	.size		__unnamed_1,(__unnamed_3 - __unnamed_1)
__unnamed_1:
        /* <DEDUP_REMOVED lines=29> */
        /*08f0*/ 	.byte	0x00
	.type		__unnamed_3,@object
	.size		__unnamed_3,(.L_2 - __unnamed_3)
__unnamed_3:
        /* <DEDUP_REMOVED lines=30> */
.L_2:


//--------------------- .nv.shared._ZN7cutlass13device_kernelIN5flash11enable_sm90INS1_16FlashAttnFwdSm90INS1_25CollectiveMainloopFwdSm90ILi2EN4cute5tupleIJNS5_1CILi1EEES8_S8_EEENS6_IJNS7_ILi192EEENS7_ILi160EEENS7_ILi64EEEEEELi64ENS_12float_e4m3_tEfNS_4arch4Sm90ELb0ELb0ELb1ELb0ELb1ELb0ELb0ELb1ELb1ELb1ELb0ELb0EEENS1_21CollectiveEpilogueFwdINS6_IJSA_SC_SB_EEES9_NS_10bfloat16_tESG_Li384ELb0ELb1ELb0ELb1EEENS1_29StaticPersistentTileSchedulerILb0EEEEEEEEEvNT_6ParamsE --------------------------
	.section	.nv.shared._ZN7cutlass13device_kernelIN5flash11enable_sm90INS1_16FlashAttnFwdSm90INS1_25CollectiveMainloopFwdSm90ILi2EN4cute5tupleIJNS5_1CILi1EEES8_S8_EEENS6_IJNS7_ILi192EEENS7_ILi160EEENS7_ILi64EEEEEELi64ENS_12float_e4m3_tEfNS_4arch4Sm90ELb0ELb0ELb1ELb0ELb1ELb0ELb0ELb1ELb1ELb1ELb0ELb0EEENS1_21CollectiveEpilogueFwdINS6_IJSA_SC_SB_EEES9_NS_10bfloat16_tESG_Li384ELb0ELb1ELb0ELb1EEENS1_29StaticPersistentTileSchedulerILb0EEEEEEEEEvNT_6ParamsE,"aw",@nobits
	.sectionflags	@""
	.align	16
	.zero		1024


//--------------------- .nv.shared.reserved.0     --------------------------
	.section	.nv.shared.reserved.0,"aw",@nobits
	.weak		__nv_reservedSMEM_offset_0_alias
	.size		__nv_reservedSMEM_offset_0_alias, 0, 0
	.other		__nv_reservedSMEM_offset_0_alias,@"STO_CUDA_RESERVED_SHARED STV_DEFAULT"
__nv_reservedSMEM_offset_0_alias:
	.zero		0


//--------------------- .nv.global                --------------------------
	.section	.nv.global,"aw",@nobits
.nv.global:
	.type		_ZN79_INTERNAL_01b20e0f_43_flash_fwd_hdim64_e4m3_paged_softcap_sm90_cu_d53ad458_34444cute1_E,@object
	.size		_ZN79_INTERNAL_01b20e0f_43_flash_fwd_hdim64_e4m3_paged_softcap_sm90_cu_d53ad458_34444cute1_E,(_ZN79_INTERNAL_01b20e0f_43_flash_fwd_hdim64_e4m3_paged_softcap_sm90_cu_d53ad458_34444cuda3std3__45__cpo6cbeginE - _ZN79_INTERNAL_01b20e0f_43_flash_fwd_hdim64_e4m3_paged_softcap_sm90_cu_d53ad458_34444cute1_E)
_ZN79_INTERNAL_01b20e0f_43_flash_fwd_hdim64_e4m3_paged_softcap_sm90_cu_d53ad458_34444cute1_E:
	.zero		1
	.type		_ZN79_INTERNAL_01b20e0f_43_flash_fwd_hdim64_e4m3_paged_softcap_sm90_cu_d53ad458_34444cuda3std3__45__cpo6cbeginE,@object
	.size		_ZN79_INTERNAL_01b20e0f_43_flash_fwd_hdim64_e4m3_paged_softcap_sm90_cu_d53ad458_34444cuda3std3__45__cpo6cbeginE,(_ZN79_INTERNAL_01b20e0f_43_flash_fwd_hdim64_e4m3_paged_softcap_sm90_cu_d53ad458_34444cuda3std3__48in_placeE - _ZN79_INTERNAL_01b20e0f_43_flash_fwd_hdim64_e4m3_paged_softcap_sm90_cu_d53ad458_34444cuda3std3__45__cpo6cbeginE)
_ZN79_INTERNAL_01b20e0f_43_flash_fwd_hdim64_e4m3_paged_softcap_sm90_cu_d53ad458_34444cuda3std3__45__cpo6cbeginE:
	.zero		1
	.type		_ZN79_INTERNAL_01b20e0f_43_flash_fwd_hdim64_e4m3_paged_softcap_sm90_cu_d53ad458_34444cuda3std3__48in_placeE,@object
	.size		_ZN79_INTERNAL_01b20e0f_43_flash_fwd_hdim64_e4m3_paged_softcap_sm90_cu_d53ad458_34444cuda3std3__48in_placeE,(_ZN79_INTERNAL_01b20e0f_43_flash_fwd_hdim64_e4m3_paged_softcap_sm90_cu_d53ad458_34444cuda3std6ranges3__45__cpo9iter_moveE - _ZN79_INTERNAL_01b20e0f_43_flash_fwd_hdim64_e4m3_paged_softcap_sm90_cu_d53ad458_34444cuda3std3__48in_placeE)
_ZN79_INTERNAL_01b20e0f_43_flash_fwd_hdim64_e4m3_paged_softcap_sm90_cu_d53ad458_34444cuda3std3__48in_placeE:
	.zero		1
	.type		_ZN79_INTERNAL_01b20e0f_43_flash_fwd_hdim64_e4m3_paged_softcap_sm90_cu_d53ad458_34444cuda3std6ranges3__45__cpo9iter_moveE,@object
	.size		_ZN79_INTERNAL_01b20e0f_43_flash_fwd_hdim64_e4m3_paged_softcap_sm90_cu_d53ad458_34444cuda3std6ranges3__45__cpo9iter_moveE,(_ZN79_INTERNAL_01b20e0f_43_flash_fwd_hdim64_e4m3_paged_softcap_sm90_cu_d53ad458_34444cuda3std3__45__cpo5beginE - _ZN79_INTERNAL_01b20e0f_43_flash_fwd_hdim64_e4m3_paged_softcap_sm90_cu_d53ad458_34444cuda3std6ranges3__45__cpo9iter_moveE)
_ZN79_INTERNAL_01b20e0f_43_flash_fwd_hdim64_e4m3_paged_softcap_sm90_cu_d53ad458_34444cuda3std6ranges3__45__cpo9iter_moveE:
	.zero		1
	.type		_ZN79_INTERNAL_01b20e0f_43_flash_fwd_hdim64_e4m3_paged_softcap_sm90_cu_d53ad458_34444cuda3std3__45__cpo5beginE,@object
	.size		_ZN79_INTERNAL_01b20e0f_43_flash_fwd_hdim64_e4m3_paged_softcap_sm90_cu_d53ad458_34444cuda3std3__45__cpo5beginE,(_ZN79_INTERNAL_01b20e0f_43_flash_fwd_hdim64_e4m3_paged_softcap_sm90_cu_d53ad458_34444cuda3std3__481_GLOBAL__N__01b20e0f_43_flash_fwd_hdim64_e4m3_paged_softcap_sm90_cu_d53ad458_34446ignoreE - _ZN79_INTERNAL_01b20e0f_43_flash_fwd_hdim64_e4m3_paged_softcap_sm90_cu_d53ad458_34444cuda3std3__45__cpo5beginE)
_ZN79_INTERNAL_01b20e0f_43_flash_fwd_hdim64_e4m3_paged_softcap_sm90_cu_d53ad458_34444cuda3std3__45__cpo5beginE:
	.zero		1
	.type		_ZN79_INTERNAL_01b20e0f_43_flash_fwd_hdim64_e4m3_paged_softcap_sm90_cu_d53ad458_34444cuda3std3__481_GLOBAL__N__01b20e0f_43_flash_fwd_hdim64_e4m3_paged_softcap_sm90_cu_d53ad458_34446ignoreE,@object
	.size		_ZN79_INTERNAL_01b20e0f_43_flash_fwd_hdim64_e4m3_paged_softcap_sm90_cu_d53ad458_34444cuda3std3__481_GLOBAL__N__01b20e0f_43_flash_fwd_hdim64_e4m3_paged_softcap_sm90_cu_d53ad458_34446ignoreE,(_ZN79_INTERNAL_01b20e0f_43_flash_fwd_hdim64_e4m3_paged_softcap_sm90_cu_d53ad458_34444cute7productE - _ZN79_INTERNAL_01b20e0f_43_flash_fwd_hdim64_e4m3_paged_softcap_sm90_cu_d53ad458_34444cuda3std3__481_GLOBAL__N__01b20e0f_43_flash_fwd_hdim64_e4m3_paged_softcap_sm90_cu_d53ad458_34446ignoreE)
_ZN79_INTERNAL_01b20e0f_43_flash_fwd_hdim64_e4m3_paged_softcap_sm90_cu_d53ad458_34444cuda3std3__481_GLOBAL__N__01b20e0f_43_flash_fwd_hdim64_e4m3_paged_softcap_sm90_cu_d53ad458_34446ignoreE:
	.zero		1
	.type		_ZN79_INTERNAL_01b20e0f_43_flash_fwd_hdim64_e4m3_paged_softcap_sm90_cu_d53ad458_34444cute7productE,@object
	.size		_ZN79_INTERNAL_01b20e0f_43_flash_fwd_hdim64_e4m3_paged_softcap_sm90_cu_d53ad458_34444cute7productE,(_ZN79_INTERNAL_01b20e0f_43_flash_fwd_hdim64_e4m3_paged_softcap_sm90_cu_d53ad458_34444cuda3std3__45__cpo3endE - _ZN79_INTERNAL_01b20e0f_43_flash_fwd_hdim64_e4m3_paged_softcap_sm90_cu_d53ad458_34444cute7productE)
_ZN79_INTERNAL_01b20e0f_43_flash_fwd_hdim64_e4m3_paged_softcap_sm90_cu_d53ad458_34444cute7productE:
	.zero		1
	.type		_ZN79_INTERNAL_01b20e0f_43_flash_fwd_hdim64_e4m3_paged_softcap_sm90_cu_d53ad458_34444cuda3std3__45__cpo3endE,@object
	.size		_ZN79_INTERNAL_01b20e0f_43_flash_fwd_hdim64_e4m3_paged_softcap_sm90_cu_d53ad458_34444cuda3std3__45__cpo3endE,(_ZN79_INTERNAL_01b20e0f_43_flash_fwd_hdim64_e4m3_paged_softcap_sm90_cu_d53ad458_34444cuda3std3__419piecewise_constructE - _ZN79_INTERNAL_01b20e0f_43_flash_fwd_hdim64_e4m3_paged_softcap_sm90_cu_d53ad458_34444cuda3std3__45__cpo3endE)
_ZN79_INTERNAL_01b20e0f_43_flash_fwd_hdim64_e4m3_paged_softcap_sm90_cu_d53ad458_34444cuda3std3__45__cpo3endE:
	.zero		1
	.type		_ZN79_INTERNAL_01b20e0f_43_flash_fwd_hdim64_e4m3_paged_softcap_sm90_cu_d53ad458_34444cuda3std3__419piecewise_constructE,@object
	.size		_ZN79_INTERNAL_01b20e0f_43_flash_fwd_hdim64_e4m3_paged_softcap_sm90_cu_d53ad458_34444cuda3std3__419piecewise_constructE,(_ZN79_INTERNAL_01b20e0f_43_flash_fwd_hdim64_e4m3_paged_softcap_sm90_cu_d53ad458_34444cuda3std3__45__cpo4cendE - _ZN79_INTERNAL_01b20e0f_43_flash_fwd_hdim64_e4m3_paged_softcap_sm90_cu_d53ad458_34444cuda3std3__419piecewise_constructE)
_ZN79_INTERNAL_01b20e0f_43_flash_fwd_hdim64_e4m3_paged_softcap_sm90_cu_d53ad458_34444cuda3std3__419piecewise_constructE:
	.zero		1
	.type		_ZN79_INTERNAL_01b20e0f_43_flash_fwd_hdim64_e4m3_paged_softcap_sm90_cu_d53ad458_34444cuda3std3__45__cpo4cendE,@object
	.size		_ZN79_INTERNAL_01b20e0f_43_flash_fwd_hdim64_e4m3_paged_softcap_sm90_cu_d53ad458_34444cuda3std3__45__cpo4cendE,(_ZN79_INTERNAL_01b20e0f_43_flash_fwd_hdim64_e4m3_paged_softcap_sm90_cu_d53ad458_34444cuda3std6ranges3__45__cpo4swapE - _ZN79_INTERNAL_01b20e0f_43_flash_fwd_hdim64_e4m3_paged_softcap_sm90_cu_d53ad458_34444cuda3std3__45__cpo4cendE)
_ZN79_INTERNAL_01b20e0f_43_flash_fwd_hdim64_e4m3_paged_softcap_sm90_cu_d53ad458_34444cuda3std3__45__cpo4cendE:
	.zero		1
	.type		_ZN79_INTERNAL_01b20e0f_43_flash_fwd_hdim64_e4m3_paged_softcap_sm90_cu_d53ad458_34444cuda3std6ranges3__45__cpo4swapE,@object
	.size		_ZN79_INTERNAL_01b20e0f_43_flash_fwd_hdim64_e4m3_paged_softcap_sm90_cu_d53ad458_34444cuda3std6ranges3__45__cpo4swapE,(.L_14 - _ZN79_INTERNAL_01b20e0f_43_flash_fwd_hdim64_e4m3_paged_softcap_sm90_cu_d53ad458_34444cuda3std6ranges3__45__cpo4swapE)
_ZN79_INTERNAL_01b20e0f_43_flash_fwd_hdim64_e4m3_paged_softcap_sm90_cu_d53ad458_34444cuda3std6ranges3__45__cpo4swapE:
	.zero		1
.L_14:


//--------------------- .nv.shared._ZN7cutlass13device_kernelIN5flash11enable_sm90INS1_16FlashAttnFwdSm90INS1_25CollectiveMainloopFwdSm90ILi2EN4cute5tupleIJNS5_1CILi1EEES8_S8_EEENS6_IJNS7_ILi192EEENS7_ILi160EEENS7_ILi64EEEEEELi64ENS_12float_e4m3_tEfNS_4arch4Sm90ELb0ELb0ELb1ELb1ELb1ELb0ELb0ELb1ELb1ELb1ELb0ELb0EEENS1_21CollectiveEpilogueFwdINS6_IJSA_SC_SB_EEES9_NS_10bfloat16_tESG_Li384ELb1ELb1ELb0ELb1EEENS1_36VarlenDynamicPersistentTileSchedulerILi192ELi160ELi384ELi128ELb0ELb1ELb1ELb0ELb1ELb1EEEEEEEEEvNT_6ParamsE --------------------------
	.section	.nv.shared._ZN7cutlass13device_kernelIN5flash11enable_sm90INS1_16FlashAttnFwdSm90INS1_25CollectiveMainloopFwdSm90ILi2EN4cute5tupleIJNS5_1CILi1EEES8_S8_EEENS6_IJNS7_ILi192EEENS7_ILi160EEENS7_ILi64EEEEEELi64ENS_12float_e4m3_tEfNS_4arch4Sm90ELb0ELb0ELb1ELb1ELb1ELb0ELb0ELb1ELb1ELb1ELb0ELb0EEENS1_21CollectiveEpilogueFwdINS6_IJSA_SC_SB_EEES9_NS_10bfloat16_tESG_Li384ELb1ELb1ELb0ELb1EEENS1_36VarlenDynamicPersistentTileSchedulerILi192ELi160ELi384ELi128ELb0ELb1ELb1ELb0ELb1ELb1EEEEEEEEEvNT_6ParamsE,"aw",@nobits
	.sectionflags	@""
	.align	16
	.zero		1024


//--------------------- .nv.shared._ZN7cutlass13device_kernelIN5flash11enable_sm90INS1_16FlashAttnFwdSm90INS1_25CollectiveMainloopFwdSm90ILi2EN4cute5tupleIJNS5_1CILi1EEES8_S8_EEENS6_IJNS7_ILi192EEENS7_ILi160EEENS7_ILi64EEEEEELi64ENS_12float_e4m3_tEfNS_4arch4Sm90ELb0ELb0ELb1ELb1ELb1ELb1ELb0ELb1ELb1ELb1ELb0ELb0EEENS1_21CollectiveEpilogueFwdINS6_IJSA_SC_SB_EEES9_NS_10bfloat16_tESG_Li384ELb1ELb1ELb0ELb1EEENS1_36VarlenDynamicPersistentTileSchedulerILi192ELi160ELi384ELi128ELb0ELb1ELb1ELb0ELb1ELb1EEEEEEEEEvNT_6ParamsE --------------------------
	.section	.nv.shared._ZN7cutlass13device_kernelIN5flash11enable_sm90INS1_16FlashAttnFwdSm90INS1_25CollectiveMainloopFwdSm90ILi2EN4cute5tupleIJNS5_1CILi1EEES8_S8_EEENS6_IJNS7_ILi192EEENS7_ILi160EEENS7_ILi64EEEEEELi64ENS_12float_e4m3_tEfNS_4arch4Sm90ELb0ELb0ELb1ELb1ELb1ELb1ELb0ELb1ELb1ELb1ELb0ELb0EEENS1_21CollectiveEpilogueFwdINS6_IJSA_SC_SB_EEES9_NS_10bfloat16_tESG_Li384ELb1ELb1ELb0ELb1EEENS1_36VarlenDynamicPersistentTileSchedulerILi192ELi160ELi384ELi128ELb0ELb1ELb1ELb0ELb1ELb1EEEEEEEEEvNT_6ParamsE,"aw",@nobits
	.sectionflags	@""
	.align	16
	.zero		1024


//--------------------- .nv.shared._ZN7cutlass13device_kernelIN5flash11enable_sm90INS1_16FlashAttnFwdSm90INS1_25CollectiveMainloopFwdSm90ILi2EN4cute5tupleIJNS5_1CILi1EEES8_S8_EEENS6_IJNS7_ILi192EEENS7_ILi160EEENS7_ILi64EEEEEELi64ENS_12float_e4m3_tEfNS_4arch4Sm90ELb0ELb1ELb1ELb0ELb1ELb0ELb0ELb1ELb1ELb1ELb0ELb0EEENS1_21CollectiveEpilogueFwdINS6_IJSA_SC_SB_EEES9_NS_10bfloat16_tESG_Li384ELb0ELb1ELb0ELb1EEENS1_30DynamicPersistentTileSchedulerILi384ELi128ELb0ELb1ELb1EEEEEEEEEvNT_6ParamsE --------------------------
	.section	.nv.shared._ZN7cutlass13device_kernelIN5flash11enable_sm90INS1_16FlashAttnFwdSm90INS1_25CollectiveMainloopFwdSm90ILi2EN4cute5tupleIJNS5_1CILi1EEES8_S8_EEENS6_IJNS7_ILi192EEENS7_ILi160EEENS7_ILi64EEEEEELi64ENS_12float_e4m3_tEfNS_4arch4Sm90ELb0ELb1ELb1ELb0ELb1ELb0ELb0ELb1ELb1ELb1ELb0ELb0EEENS1_21CollectiveEpilogueFwdINS6_IJSA_SC_SB_EEES9_NS_10bfloat16_tESG_Li384ELb0ELb1ELb0ELb1EEENS1_30DynamicPersistentTileSchedulerILi384ELi128ELb0ELb1ELb1EEEEEEEEEvNT_6ParamsE,"aw",@nobits
	.sectionflags	@""
	.align	16
	.zero		1024


//--------------------- .nv.shared._ZN7cutlass13device_kernelIN5flash11enable_sm90INS1_16FlashAttnFwdSm90INS1_25CollectiveMainloopFwdSm90ILi2EN4cute5tupleIJNS5_1CILi1EEES8_S8_EEENS6_IJNS7_ILi192EEENS7_ILi160EEENS7_ILi64EEEEEELi64ENS_12float_e4m3_tEfNS_4arch4Sm90ELb0ELb1ELb1ELb1ELb1ELb0ELb0ELb1ELb1ELb1ELb0ELb0EEENS1_21CollectiveEpilogueFwdINS6_IJSA_SC_SB_EEES9_NS_10bfloat16_tESG_Li384ELb1ELb1ELb0ELb1EEENS1_36VarlenDynamicPersistentTileSchedulerILi192ELi160ELi384ELi128ELb0ELb1ELb1ELb1ELb0ELb1EEEEEEEEEvNT_6ParamsE --------------------------
	.section	.nv.shared._ZN7cutlass13device_kernelIN5flash11enable_sm90INS1_16FlashAttnFwdSm90INS1_25CollectiveMainloopFwdSm90ILi2EN4cute5tupleIJNS5_1CILi1EEES8_S8_EEENS6_IJNS7_ILi192EEENS7_ILi160EEENS7_ILi64EEEEEELi64ENS_12float_e4m3_tEfNS_4arch4Sm90ELb0ELb1ELb1ELb1ELb1ELb0ELb0ELb1ELb1ELb1ELb0ELb0EEENS1_21CollectiveEpilogueFwdINS6_IJSA_SC_SB_EEES9_NS_10bfloat16_tESG_Li384ELb1ELb1ELb0ELb1EEENS1_36VarlenDynamicPersistentTileSchedulerILi192ELi160ELi384ELi128ELb0ELb1ELb1ELb1ELb0ELb1EEEEEEEEEvNT_6ParamsE,"aw",@nobits
	.sectionflags	@""
	.align	16
	.zero		1024


//--------------------- .nv.shared._ZN7cutlass13device_kernelIN5flash11enable_sm90INS1_16FlashAttnFwdSm90INS1_25CollectiveMainloopFwdSm90ILi2EN4cute5tupleIJNS5_1CILi1EEES8_S8_EEENS6_IJNS7_ILi192EEENS7_ILi160EEENS7_ILi64EEEEEELi64ENS_12float_e4m3_tEfNS_4arch4Sm90ELb0ELb1ELb1ELb1ELb1ELb1ELb0ELb1ELb1ELb1ELb0ELb0EEENS1_21CollectiveEpilogueFwdINS6_IJSA_SC_SB_EEES9_NS_10bfloat16_tESG_Li384ELb1ELb1ELb0ELb1EEENS1_36VarlenDynamicPersistentTileSchedulerILi192ELi160ELi384ELi128ELb0ELb1ELb1ELb1ELb0ELb1EEEEEEEEEvNT_6ParamsE --------------------------
	.section	.nv.shared._ZN7cutlass13device_kernelIN5flash11enable_sm90INS1_16FlashAttnFwdSm90INS1_25CollectiveMainloopFwdSm90ILi2EN4cute5tupleIJNS5_1CILi1EEES8_S8_EEENS6_IJNS7_ILi192EEENS7_ILi160EEENS7_ILi64EEEEEELi64ENS_12float_e4m3_tEfNS_4arch4Sm90ELb0ELb1ELb1ELb1ELb1ELb1ELb0ELb1ELb1ELb1ELb0ELb0EEENS1_21CollectiveEpilogueFwdINS6_IJSA_SC_SB_EEES9_NS_10bfloat16_tESG_Li384ELb1ELb1ELb0ELb1EEENS1_36VarlenDynamicPersistentTileSchedulerILi192ELi160ELi384ELi128ELb0ELb1ELb1ELb1ELb0ELb1EEEEEEEEEvNT_6ParamsE,"aw",@nobits
	.sectionflags	@""
	.align	16
	.zero		1024


//--------------------- .nv.shared._ZN7cutlass13device_kernelIN5flash11enable_sm90INS1_16FlashAttnFwdSm90INS1_25CollectiveMainloopFwdSm90ILi2EN4cute5tupleIJNS5_1CILi1EEES8_S8_EEENS6_IJNS7_ILi192EEENS7_ILi160EEENS7_ILi64EEEEEELi64ENS_12float_e4m3_tEfNS_4arch4Sm90ELb1ELb0ELb1ELb0ELb1ELb0ELb0ELb1ELb1ELb1ELb0ELb0EEENS1_21CollectiveEpilogueFwdINS6_IJSA_SC_SB_EEES9_NS_10bfloat16_tESG_Li384ELb0ELb1ELb0ELb1EEENS1_30DynamicPersistentTileSchedulerILi384ELi128ELb0ELb1ELb1EEEEEEEEEvNT_6ParamsE --------------------------
	.section	.nv.shared._ZN7cutlass13device_kernelIN5flash11enable_sm90INS1_16FlashAttnFwdSm90INS1_25CollectiveMainloopFwdSm90ILi2EN4cute5tupleIJNS5_1CILi1EEES8_S8_EEENS6_IJNS7_ILi192EEENS7_ILi160EEENS7_ILi64EEEEEELi64ENS_12float_e4m3_tEfNS_4arch4Sm90ELb1ELb0ELb1ELb0ELb1ELb0ELb0ELb1ELb1ELb1ELb0ELb0EEENS1_21CollectiveEpilogueFwdINS6_IJSA_SC_SB_EEES9_NS_10bfloat16_tESG_Li384ELb0ELb1ELb0ELb1EEENS1_30DynamicPersistentTileSchedulerILi384ELi128ELb0ELb1ELb1EEEEEEEEEvNT_6ParamsE,"aw",@nobits
	.sectionflags	@""
	.align	16
	.zero		1024


//--------------------- .nv.shared._ZN7cutlass13device_kernelIN5flash11enable_sm90INS1_16FlashAttnFwdSm90INS1_25CollectiveMainloopFwdSm90ILi2EN4cute5tupleIJNS5_1CILi1EEES8_S8_EEENS6_IJNS7_ILi192EEENS7_ILi160EEENS7_ILi64EEEEEELi64ENS_12float_e4m3_tEfNS_4arch4Sm90ELb1ELb0ELb1ELb1ELb1ELb0ELb0ELb1ELb1ELb1ELb0ELb0EEENS1_21CollectiveEpilogueFwdINS6_IJSA_SC_SB_EEES9_NS_10bfloat16_tESG_Li384ELb1ELb1ELb0ELb1EEENS1_36VarlenDynamicPersistentTileSchedulerILi192ELi160ELi384ELi128ELb0ELb1ELb1ELb1ELb1ELb1EEEEEEEEEvNT_6ParamsE --------------------------
	.section	.nv.shared._ZN7cutlass13device_kernelIN5flash11enable_sm90INS1_16FlashAttnFwdSm90INS1_25CollectiveMainloopFwdSm90ILi2EN4cute5tupleIJNS5_1CILi1EEES8_S8_EEENS6_IJNS7_ILi192EEENS7_ILi160EEENS7_ILi64EEEEEELi64ENS_12float_e4m3_tEfNS_4arch4Sm90ELb1ELb0ELb1ELb1ELb1ELb0ELb0ELb1ELb1ELb1ELb0ELb0EEENS1_21CollectiveEpilogueFwdINS6_IJSA_SC_SB_EEES9_NS_10bfloat16_tESG_Li384ELb1ELb1ELb0ELb1EEENS1_36VarlenDynamicPersistentTileSchedulerILi192ELi160ELi384ELi128ELb0ELb1ELb1ELb1ELb1ELb1EEEEEEEEEvNT_6ParamsE,"aw",@nobits
	.sectionflags	@""
	.align	16
	.zero		1024


//--------------------- .nv.shared._ZN7cutlass13device_kernelIN5flash11enable_sm90INS1_16FlashAttnFwdSm90INS1_25CollectiveMainloopFwdSm90ILi2EN4cute5tupleIJNS5_1CILi1EEES8_S8_EEENS6_IJNS7_ILi192EEENS7_ILi160EEENS7_ILi64EEEEEELi64ENS_12float_e4m3_tEfNS_4arch4Sm90ELb1ELb0ELb1ELb1ELb1ELb1ELb0ELb1ELb1ELb1ELb0ELb0EEENS1_21CollectiveEpilogueFwdINS6_IJSA_SC_SB_EEES9_NS_10bfloat16_tESG_Li384ELb1ELb1ELb0ELb1EEENS1_36VarlenDynamicPersistentTileSchedulerILi192ELi160ELi384ELi128ELb0ELb1ELb1ELb1ELb1ELb1EEEEEEEEEvNT_6ParamsE --------------------------
	.section	.nv.shared._ZN7cutlass13device_kernelIN5flash11enable_sm90INS1_16FlashAttnFwdSm90INS1_25CollectiveMainloopFwdSm90ILi2EN4cute5tupleIJNS5_1CILi1EEES8_S8_EEENS6_IJNS7_ILi192EEENS7_ILi160EEENS7_ILi64EEEEEELi64ENS_12float_e4m3_tEfNS_4arch4Sm90ELb1ELb0ELb1ELb1ELb1ELb1ELb0ELb1ELb1ELb1ELb0ELb0EEENS1_21CollectiveEpilogueFwdINS6_IJSA_SC_SB_EEES9_NS_10bfloat16_tESG_Li384ELb1ELb1ELb0ELb1EEENS1_36VarlenDynamicPersistentTileSchedulerILi192ELi160ELi384ELi128ELb0ELb1ELb1ELb1ELb1ELb1EEEEEEEEEvNT_6ParamsE,"aw",@nobits
	.sectionflags	@""
	.align	16
	.zero		1024


//--------------------- .nv.constant0._ZN7cutlass13device_kernelIN5flash11enable_sm90INS1_16FlashAttnFwdSm90INS1_25CollectiveMainloopFwdSm90ILi2EN4cute5tupleIJNS5_1CILi1EEES8_S8_EEENS6_IJNS7_ILi192EEENS7_ILi160EEENS7_ILi64EEEEEELi64ENS_12float_e4m3_tEfNS_4arch4Sm90ELb0ELb0ELb1ELb0ELb1ELb0ELb0ELb1ELb1ELb1ELb0ELb0EEENS1_21CollectiveEpilogueFwdINS6_IJSA_SC_SB_EEES9_NS_10bfloat16_tESG_Li384ELb0ELb1ELb0ELb1EEENS1_29StaticPersistentTileSchedulerILb0EEEEEEEEEvNT_6ParamsE --------------------------
	.section	.nv.constant0._ZN7cutlass13device_kernelIN5flash11enable_sm90INS1_16FlashAttnFwdSm90INS1_25CollectiveMainloopFwdSm90ILi2EN4cute5tupleIJNS5_1CILi1EEES8_S8_EEENS6_IJNS7_ILi192EEENS7_ILi160EEENS7_ILi64EEEEEELi64ENS_12float_e4m3_tEfNS_4arch4Sm90ELb0ELb0ELb1ELb0ELb1ELb0ELb0ELb1ELb1ELb1ELb0ELb0EEENS1_21CollectiveEpilogueFwdINS6_IJSA_SC_SB_EEES9_NS_10bfloat16_tESG_Li384ELb0ELb1ELb0ELb1EEENS1_29StaticPersistentTileSchedulerILb0EEEEEEEEEvNT_6ParamsE,"a",@progbits
	.sectionflags	@""
	.align	4
.nv.constant0._ZN7cutlass13device_kernelIN5flash11enable_sm90INS1_16FlashAttnFwdSm90INS1_25CollectiveMainloopFwdSm90ILi2EN4cute5tupleIJNS5_1CILi1EEES8_S8_EEENS6_IJNS7_ILi192EEENS7_ILi160EEENS7_ILi64EEEEEELi64ENS_12float_e4m3_tEfNS_4arch4Sm90ELb0ELb0ELb1ELb0ELb1ELb0ELb0ELb1ELb1ELb1ELb0ELb0EEENS1_21CollectiveEpilogueFwdINS6_IJSA_SC_SB_EEES9_NS_10bfloat16_tESG_Li384ELb0ELb1ELb0ELb1EEENS1_29StaticPersistentTileSchedulerILb0EEEEEEEEEvNT_6ParamsE:
	.zero		3200


//--------------------- .nv.constant0._ZN7cutlass13device_kernelIN5flash11enable_sm90INS1_16FlashAttnFwdSm90INS1_25CollectiveMainloopFwdSm90ILi2EN4cute5tupleIJNS5_1CILi1EEES8_S8_EEENS6_IJNS7_ILi192EEENS7_ILi160EEENS7_ILi64EEEEEELi64ENS_12float_e4m3_tEfNS_4arch4Sm90ELb0ELb0ELb1ELb1ELb1ELb0ELb0ELb1ELb1ELb1ELb0ELb0EEENS1_21CollectiveEpilogueFwdINS6_IJSA_SC_SB_EEES9_NS_10bfloat16_tESG_Li384ELb1ELb1ELb0ELb1EEENS1_36VarlenDynamicPersistentTileSchedulerILi192ELi160ELi384ELi128ELb0ELb1ELb1ELb0ELb1ELb1EEEEEEEEEvNT_6ParamsE --------------------------
	.section	.nv.constant0._ZN7cutlass13device_kernelIN5flash11enable_sm90INS1_16FlashAttnFwdSm90INS1_25CollectiveMainloopFwdSm90ILi2EN4cute5tupleIJNS5_1CILi1EEES8_S8_EEENS6_IJNS7_ILi192EEENS7_ILi160EEENS7_ILi64EEEEEELi64ENS_12float_e4m3_tEfNS_4arch4Sm90ELb0ELb0ELb1ELb1ELb1ELb0ELb0ELb1ELb1ELb1ELb0ELb0EEENS1_21CollectiveEpilogueFwdINS6_IJSA_SC_SB_EEES9_NS_10bfloat16_tESG_Li384ELb1ELb1ELb0ELb1EEENS1_36VarlenDynamicPersistentTileSchedulerILi192ELi160ELi384ELi128ELb0ELb1ELb1ELb0ELb1ELb1EEEEEEEEEvNT_6ParamsE,"a",@progbits
	.sectionflags	@""
	.align	4
.nv.constant0._ZN7cutlass13device_kernelIN5flash11enable_sm90INS1_16FlashAttnFwdSm90INS1_25CollectiveMainloopFwdSm90ILi2EN4cute5tupleIJNS5_1CILi1EEES8_S8_EEENS6_IJNS7_ILi192EEENS7_ILi160EEENS7_ILi64EEEEEELi64ENS_12float_e4m3_tEfNS_4arch4Sm90ELb0ELb0ELb1ELb1ELb1ELb0ELb0ELb1ELb1ELb1ELb0ELb0EEENS1_21CollectiveEpilogueFwdINS6_IJSA_SC_SB_EEES9_NS_10bfloat16_tESG_Li384ELb1ELb1ELb0ELb1EEENS1_36VarlenDynamicPersistentTileSchedulerILi192ELi160ELi384ELi128ELb0ELb1ELb1ELb0ELb1ELb1EEEEEEEEEvNT_6ParamsE:
	.zero		3328


//--------------------- .nv.constant0._ZN7cutlass13device_kernelIN5flash11enable_sm90INS1_16FlashAttnFwdSm90INS1_25CollectiveMainloopFwdSm90ILi2EN4cute5tupleIJNS5_1CILi1EEES8_S8_EEENS6_IJNS7_ILi192EEENS7_ILi160EEENS7_ILi64EEEEEELi64ENS_12float_e4m3_tEfNS_4arch4Sm90ELb0ELb0ELb1ELb1ELb1ELb1ELb0ELb1ELb1ELb1ELb0ELb0EEENS1_21CollectiveEpilogueFwdINS6_IJSA_SC_SB_EEES9_NS_10bfloat16_tESG_Li384ELb1ELb1ELb0ELb1EEENS1_36VarlenDynamicPersistentTileSchedulerILi192ELi160ELi384ELi128ELb0ELb1ELb1ELb0ELb1ELb1EEEEEEEEEvNT_6ParamsE --------------------------
	.section	.nv.constant0._ZN7cutlass13device_kernelIN5flash11enable_sm90INS1_16FlashAttnFwdSm90INS1_25CollectiveMainloopFwdSm90ILi2EN4cute5tupleIJNS5_1CILi1EEES8_S8_EEENS6_IJNS7_ILi192EEENS7_ILi160EEENS7_ILi64EEEEEELi64ENS_12float_e4m3_tEfNS_4arch4Sm90ELb0ELb0ELb1ELb1ELb1ELb1ELb0ELb1ELb1ELb1ELb0ELb0EEENS1_21CollectiveEpilogueFwdINS6_IJSA_SC_SB_EEES9_NS_10bfloat16_tESG_Li384ELb1ELb1ELb0ELb1EEENS1_36VarlenDynamicPersistentTileSchedulerILi192ELi160ELi384ELi128ELb0ELb1ELb1ELb0ELb1ELb1EEEEEEEEEvNT_6ParamsE,"a",@progbits
	.sectionflags	@""
	.align	4
.nv.constant0._ZN7cutlass13device_kernelIN5flash11enable_sm90INS1_16FlashAttnFwdSm90INS1_25CollectiveMainloopFwdSm90ILi2EN4cute5tupleIJNS5_1CILi1EEES8_S8_EEENS6_IJNS7_ILi192EEENS7_ILi160EEENS7_ILi64EEEEEELi64ENS_12float_e4m3_tEfNS_4arch4Sm90ELb0ELb0ELb1ELb1ELb1ELb1ELb0ELb1ELb1ELb1ELb0ELb0EEENS1_21CollectiveEpilogueFwdINS6_IJSA_SC_SB_EEES9_NS_10bfloat16_tESG_Li384ELb1ELb1ELb0ELb1EEENS1_36VarlenDynamicPersistentTileSchedulerILi192ELi160ELi384ELi128ELb0ELb1ELb1ELb0ELb1ELb1EEEEEEEEEvNT_6ParamsE:
	.zero		3328


//--------------------- .nv.constant0._ZN7cutlass13device_kernelIN5flash11enable_sm90INS1_16FlashAttnFwdSm90INS1_25CollectiveMainloopFwdSm90ILi2EN4cute5tupleIJNS5_1CILi1EEES8_S8_EEENS6_IJNS7_ILi192EEENS7_ILi160EEENS7_ILi64EEEEEELi64ENS_12float_e4m3_tEfNS_4arch4Sm90ELb0ELb1ELb1ELb0ELb1ELb0ELb0ELb1ELb1ELb1ELb0ELb0EEENS1_21CollectiveEpilogueFwdINS6_IJSA_SC_SB_EEES9_NS_10bfloat16_tESG_Li384ELb0ELb1ELb0ELb1EEENS1_30DynamicPersistentTileSchedulerILi384ELi128ELb0ELb1ELb1EEEEEEEEEvNT_6ParamsE --------------------------
	.section	.nv.constant0._ZN7cutlass13device_kernelIN5flash11enable_sm90INS1_16FlashAttnFwdSm90INS1_25CollectiveMainloopFwdSm90ILi2EN4cute5tupleIJNS5_1CILi1EEES8_S8_EEENS6_IJNS7_ILi192EEENS7_ILi160EEENS7_ILi64EEEEEELi64ENS_12float_e4m3_tEfNS_4arch4Sm90ELb0ELb1ELb1ELb0ELb1ELb0ELb0ELb1ELb1ELb1ELb0ELb0EEENS1_21CollectiveEpilogueFwdINS6_IJSA_SC_SB_EEES9_NS_10bfloat16_tESG_Li384ELb0ELb1ELb0ELb1EEENS1_30DynamicPersistentTileSchedulerILi384ELi128ELb0ELb1ELb1EEEEEEEEEvNT_6ParamsE,"a",@progbits
	.sectionflags	@""
	.align	4
.nv.constant0._ZN7cutlass13device_kernelIN5flash11enable_sm90INS1_16FlashAttnFwdSm90INS1_25CollectiveMainloopFwdSm90ILi2EN4cute5tupleIJNS5_1CILi1EEES8_S8_EEENS6_IJNS7_ILi192EEENS7_ILi160EEENS7_ILi64EEEEEELi64ENS_12float_e4m3_tEfNS_4arch4Sm90ELb0ELb1ELb1ELb0ELb1ELb0ELb0ELb1ELb1ELb1ELb0ELb0EEENS1_21CollectiveEpilogueFwdINS6_IJSA_SC_SB_EEES9_NS_10bfloat16_tESG_Li384ELb0ELb1ELb0ELb1EEENS1_30DynamicPersistentTileSchedulerILi384ELi128ELb0ELb1ELb1EEEEEEEEEvNT_6ParamsE:
	.zero		3328


//--------------------- .nv.constant0._ZN7cutlass13device_kernelIN5flash11enable_sm90INS1_16FlashAttnFwdSm90INS1_25CollectiveMainloopFwdSm90ILi2EN4cute5tupleIJNS5_1CILi1EEES8_S8_EEENS6_IJNS7_ILi192EEENS7_ILi160EEENS7_ILi64EEEEEELi64ENS_12float_e4m3_tEfNS_4arch4Sm90ELb0ELb1ELb1ELb1ELb1ELb0ELb0ELb1ELb1ELb1ELb0ELb0EEENS1_21CollectiveEpilogueFwdINS6_IJSA_SC_SB_EEES9_NS_10bfloat16_tESG_Li384ELb1ELb1ELb0ELb1EEENS1_36VarlenDynamicPersistentTileSchedulerILi192ELi160ELi384ELi128ELb0ELb1ELb1ELb1ELb0ELb1EEEEEEEEEvNT_6ParamsE --------------------------
	.section	.nv.constant0._ZN7cutlass13device_kernelIN5flash11enable_sm90INS1_16FlashAttnFwdSm90INS1_25CollectiveMainloopFwdSm90ILi2EN4cute5tupleIJNS5_1CILi1EEES8_S8_EEENS6_IJNS7_ILi192EEENS7_ILi160EEENS7_ILi64EEEEEELi64ENS_12float_e4m3_tEfNS_4arch4Sm90ELb0ELb1ELb1ELb1ELb1ELb0ELb0ELb1ELb1ELb1ELb0ELb0EEENS1_21CollectiveEpilogueFwdINS6_IJSA_SC_SB_EEES9_NS_10bfloat16_tESG_Li384ELb1ELb1ELb0ELb1EEENS1_36VarlenDynamicPersistentTileSchedulerILi192ELi160ELi384ELi128ELb0ELb1ELb1ELb1ELb0ELb1EEEEEEEEEvNT_6ParamsE,"a",@progbits
	.sectionflags	@""
	.align	4
.nv.constant0._ZN7cutlass13device_kernelIN5flash11enable_sm90INS1_16FlashAttnFwdSm90INS1_25CollectiveMainloopFwdSm90ILi2EN4cute5tupleIJNS5_1CILi1EEES8_S8_EEENS6_IJNS7_ILi192EEENS7_ILi160EEENS7_ILi64EEEEEELi64ENS_12float_e4m3_tEfNS_4arch4Sm90ELb0ELb1ELb1ELb1ELb1ELb0ELb0ELb1ELb1ELb1ELb0ELb0EEENS1_21CollectiveEpilogueFwdINS6_IJSA_SC_SB_EEES9_NS_10bfloat16_tESG_Li384ELb1ELb1ELb0ELb1EEENS1_36VarlenDynamicPersistentTileSchedulerILi192ELi160ELi384ELi128ELb0ELb1ELb1ELb1ELb0ELb1EEEEEEEEEvNT_6ParamsE:
	.zero		3328


//--------------------- .nv.constant0._ZN7cutlass13device_kernelIN5flash11enable_sm90INS1_16FlashAttnFwdSm90INS1_25CollectiveMainloopFwdSm90ILi2EN4cute5tupleIJNS5_1CILi1EEES8_S8_EEENS6_IJNS7_ILi192EEENS7_ILi160EEENS7_ILi64EEEEEELi64ENS_12float_e4m3_tEfNS_4arch4Sm90ELb0ELb1ELb1ELb1ELb1ELb1ELb0ELb1ELb1ELb1ELb0ELb0EEENS1_21CollectiveEpilogueFwdINS6_IJSA_SC_SB_EEES9_NS_10bfloat16_tESG_Li384ELb1ELb1ELb0ELb1EEENS1_36VarlenDynamicPersistentTileSchedulerILi192ELi160ELi384ELi128ELb0ELb1ELb1ELb1ELb0ELb1EEEEEEEEEvNT_6ParamsE --------------------------
	.section	.nv.constant0._ZN7cutlass13device_kernelIN5flash11enable_sm90INS1_16FlashAttnFwdSm90INS1_25CollectiveMainloopFwdSm90ILi2EN4cute5tupleIJNS5_1CILi1EEES8_S8_EEENS6_IJNS7_ILi192EEENS7_ILi160EEENS7_ILi64EEEEEELi64ENS_12float_e4m3_tEfNS_4arch4Sm90ELb0ELb1ELb1ELb1ELb1ELb1ELb0ELb1ELb1ELb1ELb0ELb0EEENS1_21CollectiveEpilogueFwdINS6_IJSA_SC_SB_EEES9_NS_10bfloat16_tESG_Li384ELb1ELb1ELb0ELb1EEENS1_36VarlenDynamicPersistentTileSchedulerILi192ELi160ELi384ELi128ELb0ELb1ELb1ELb1ELb0ELb1EEEEEEEEEvNT_6ParamsE,"a",@progbits
	.sectionflags	@""
	.align	4
.nv.constant0._ZN7cutlass13device_kernelIN5flash11enable_sm90INS1_16FlashAttnFwdSm90INS1_25CollectiveMainloopFwdSm90ILi2EN4cute5tupleIJNS5_1CILi1EEES8_S8_EEENS6_IJNS7_ILi192EEENS7_ILi160EEENS7_ILi64EEEEEELi64ENS_12float_e4m3_tEfNS_4arch4Sm90ELb0ELb1ELb1ELb1ELb1ELb1ELb0ELb1ELb1ELb1ELb0ELb0EEENS1_21CollectiveEpilogueFwdINS6_IJSA_SC_SB_EEES9_NS_10bfloat16_tESG_Li384ELb1ELb1ELb0ELb1EEENS1_36VarlenDynamicPersistentTileSchedulerILi192ELi160ELi384ELi128ELb0ELb1ELb1ELb1ELb0ELb1EEEEEEEEEvNT_6ParamsE:
	.zero		3328


//--------------------- .nv.constant0._ZN7cutlass13device_kernelIN5flash11enable_sm90INS1_16FlashAttnFwdSm90INS1_25CollectiveMainloopFwdSm90ILi2EN4cute5tupleIJNS5_1CILi1EEES8_S8_EEENS6_IJNS7_ILi192EEENS7_ILi160EEENS7_ILi64EEEEEELi64ENS_12float_e4m3_tEfNS_4arch4Sm90ELb1ELb0ELb1ELb0ELb1ELb0ELb0ELb1ELb1ELb1ELb0ELb0EEENS1_21CollectiveEpilogueFwdINS6_IJSA_SC_SB_EEES9_NS_10bfloat16_tESG_Li384ELb0ELb1ELb0ELb1EEENS1_30DynamicPersistentTileSchedulerILi384ELi128ELb0ELb1ELb1EEEEEEEEEvNT_6ParamsE --------------------------
	.section	.nv.constant0._ZN7cutlass13device_kernelIN5flash11enable_sm90INS1_16FlashAttnFwdSm90INS1_25CollectiveMainloopFwdSm90ILi2EN4cute5tupleIJNS5_1CILi1EEES8_S8_EEENS6_IJNS7_ILi192EEENS7_ILi160EEENS7_ILi64EEEEEELi64ENS_12float_e4m3_tEfNS_4arch4Sm90ELb1ELb0ELb1ELb0ELb1ELb0ELb0ELb1ELb1ELb1ELb0ELb0EEENS1_21CollectiveEpilogueFwdINS6_IJSA_SC_SB_EEES9_NS_10bfloat16_tESG_Li384ELb0ELb1ELb0ELb1EEENS1_30DynamicPersistentTileSchedulerILi384ELi128ELb0ELb1ELb1EEEEEEEEEvNT_6ParamsE,"a",@progbits
	.sectionflags	@""
	.align	4
.nv.constant0._ZN7cutlass13device_kernelIN5flash11enable_sm90INS1_16FlashAttnFwdSm90INS1_25CollectiveMainloopFwdSm90ILi2EN4cute5tupleIJNS5_1CILi1EEES8_S8_EEENS6_IJNS7_ILi192EEENS7_ILi160EEENS7_ILi64EEEEEELi64ENS_12float_e4m3_tEfNS_4arch4Sm90ELb1ELb0ELb1ELb0ELb1ELb0ELb0ELb1ELb1ELb1ELb0ELb0EEENS1_21CollectiveEpilogueFwdINS6_IJSA_SC_SB_EEES9_NS_10bfloat16_tESG_Li384ELb0ELb1ELb0ELb1EEENS1_30DynamicPersistentTileSchedulerILi384ELi128ELb0ELb1ELb1EEEEEEEEEvNT_6ParamsE:
	.zero		3328


//--------------------- .nv.constant0._ZN7cutlass13device_kernelIN5flash11enable_sm90INS1_16FlashAttnFwdSm90INS1_25CollectiveMainloopFwdSm90ILi2EN4cute5tupleIJNS5_1CILi1EEES8_S8_EEENS6_IJNS7_ILi192EEENS7_ILi160EEENS7_ILi64EEEEEELi64ENS_12float_e4m3_tEfNS_4arch4Sm90ELb1ELb0ELb1ELb1ELb1ELb0ELb0ELb1ELb1ELb1ELb0ELb0EEENS1_21CollectiveEpilogueFwdINS6_IJSA_SC_SB_EEES9_NS_10bfloat16_tESG_Li384ELb1ELb1ELb0ELb1EEENS1_36VarlenDynamicPersistentTileSchedulerILi192ELi160ELi384ELi128ELb0ELb1ELb1ELb1ELb1ELb1EEEEEEEEEvNT_6ParamsE --------------------------
	.section	.nv.constant0._ZN7cutlass13device_kernelIN5flash11enable_sm90INS1_16FlashAttnFwdSm90INS1_25CollectiveMainloopFwdSm90ILi2EN4cute5tupleIJNS5_1CILi1EEES8_S8_EEENS6_IJNS7_ILi192EEENS7_ILi160EEENS7_ILi64EEEEEELi64ENS_12float_e4m3_tEfNS_4arch4Sm90ELb1ELb0ELb1ELb1ELb1ELb0ELb0ELb1ELb1ELb1ELb0ELb0EEENS1_21CollectiveEpilogueFwdINS6_IJSA_SC_SB_EEES9_NS_10bfloat16_tESG_Li384ELb1ELb1ELb0ELb1EEENS1_36VarlenDynamicPersistentTileSchedulerILi192ELi160ELi384ELi128ELb0ELb1ELb1ELb1ELb1ELb1EEEEEEEEEvNT_6ParamsE,"a",@progbits
	.sectionflags	@""
	.align	4
.nv.constant0._ZN7cutlass13device_kernelIN5flash11enable_sm90INS1_16FlashAttnFwdSm90INS1_25CollectiveMainloopFwdSm90ILi2EN4cute5tupleIJNS5_1CILi1EEES8_S8_EEENS6_IJNS7_ILi192EEENS7_ILi160EEENS7_ILi64EEEEEELi64ENS_12float_e4m3_tEfNS_4arch4Sm90ELb1ELb0ELb1ELb1ELb1ELb0ELb0ELb1ELb1ELb1ELb0ELb0EEENS1_21CollectiveEpilogueFwdINS6_IJSA_SC_SB_EEES9_NS_10bfloat16_tESG_Li384ELb1ELb1ELb0ELb1EEENS1_36VarlenDynamicPersistentTileSchedulerILi192ELi160ELi384ELi128ELb0ELb1ELb1ELb1ELb1ELb1EEEEEEEEEvNT_6ParamsE:
	.zero		3328


//--------------------- .nv.constant0._ZN7cutlass13device_kernelIN5flash11enable_sm90INS1_16FlashAttnFwdSm90INS1_25CollectiveMainloopFwdSm90ILi2EN4cute5tupleIJNS5_1CILi1EEES8_S8_EEENS6_IJNS7_ILi192EEENS7_ILi160EEENS7_ILi64EEEEEELi64ENS_12float_e4m3_tEfNS_4arch4Sm90ELb1ELb0ELb1ELb1ELb1ELb1ELb0ELb1ELb1ELb1ELb0ELb0EEENS1_21CollectiveEpilogueFwdINS6_IJSA_SC_SB_EEES9_NS_10bfloat16_tESG_Li384ELb1ELb1ELb0ELb1EEENS1_36VarlenDynamicPersistentTileSchedulerILi192ELi160ELi384ELi128ELb0ELb1ELb1ELb1ELb1ELb1EEEEEEEEEvNT_6ParamsE --------------------------
	.section	.nv.constant0._ZN7cutlass13device_kernelIN5flash11enable_sm90INS1_16FlashAttnFwdSm90INS1_25CollectiveMainloopFwdSm90ILi2EN4cute5tupleIJNS5_1CILi1EEES8_S8_EEENS6_IJNS7_ILi192EEENS7_ILi160EEENS7_ILi64EEEEEELi64ENS_12float_e4m3_tEfNS_4arch4Sm90ELb1ELb0ELb1ELb1ELb1ELb1ELb0ELb1ELb1ELb1ELb0ELb0EEENS1_21CollectiveEpilogueFwdINS6_IJSA_SC_SB_EEES9_NS_10bfloat16_tESG_Li384ELb1ELb1ELb0ELb1EEENS1_36VarlenDynamicPersistentTileSchedulerILi192ELi160ELi384ELi128ELb0ELb1ELb1ELb1ELb1ELb1EEEEEEEEEvNT_6ParamsE,"a",@progbits
	.sectionflags	@""
	.align	4
.nv.constant0._ZN7cutlass13device_kernelIN5flash11enable_sm90INS1_16FlashAttnFwdSm90INS1_25CollectiveMainloopFwdSm90ILi2EN4cute5tupleIJNS5_1CILi1EEES8_S8_EEENS6_IJNS7_ILi192EEENS7_ILi160EEENS7_ILi64EEEEEELi64ENS_12float_e4m3_tEfNS_4arch4Sm90ELb1ELb0ELb1ELb1ELb1ELb1ELb0ELb1ELb1ELb1ELb0ELb0EEENS1_21CollectiveEpilogueFwdINS6_IJSA_SC_SB_EEES9_NS_10bfloat16_tESG_Li384ELb1ELb1ELb0ELb1EEENS1_36VarlenDynamicPersistentTileSchedulerILi192ELi160ELi384ELi128ELb0ELb1ELb1ELb1ELb1ELb1EEEEEEEEEvNT_6ParamsE:
	.zero		3328


//--------------------- SYMBOLS --------------------------

	.type		.nv.reservedSmem.offset0,@object
	.size		.nv.reservedSmem.offset0,0x4
	.type		__assertfail,@function
